	.target	sm_90a

	.elftype	@"ET_EXEC"


//--------------------- .note.nv.tkinfo           --------------------------
	.section	.note.nv.tkinfo,"",@"SHT_NOTE"
	.sectionflags	@"SHF_NOTE_NV_TKINFO"
	.tkinfo
        /*0018*/ 	.word	0x00000002
        /*0030*/ 	.string	""
        /*0030*/ 	.string	"ptxas"
        /*0030*/ 	.string	"Cuda compilation tools, release 13.0, V13.0.88"
        /*0030*/ 	.string	"Build cuda_13.0.r13.0/compiler.36424714_0"
        /*0030*/ 	.string	"-arch sm_90a -m 64 "



//--------------------- .note.nv.cuinfo           --------------------------
	.section	.note.nv.cuinfo,"",@"SHT_NOTE"
	.sectionflags	@"SHF_NOTE_NV_CUINFO"
        /*0018*/ 	.short	0x0002
        /*001a*/ 	.short	0x005a
        /*001c*/ 	.short	0x0082
	.zero		2


//--------------------- .nv.info                  --------------------------
	.section	.nv.info,"",@"SHT_CUDA_INFO"
	.align	4


	//----- nvinfo : EIATTR_REGCOUNT
	.align		4
        /*0000*/ 	.byte	0x04, 0x2f
        /*0002*/ 	.short	(.L_23 - .L_22)
	.align		4
.L_22:
        /*0004*/ 	.word	index@(_ZN7cutlass13device_kernelIN5flash11enable_sm90INS1_16FlashAttnFwdSm90INS1_25CollectiveMainloopFwdSm90ILi2EN4cute5tupleIJNS5_1CILi1EEES8_S8_EEENS6_IJNS7_ILi128EEENS7_ILi80EEENS7_ILi256EEEEEELi256ENS_10bfloat16_tEfNS_4arch4Sm90ELb1ELb0ELb0ELb1ELb0ELb1ELb0ELb1ELb1ELb1ELb0ELb0EEENS1_21CollectiveEpilogueFwdINS6_IJSA_SC_SB_EEES9_SE_SG_Li256ELb1ELb1ELb0ELb0EEENS1_36VarlenDynamicPersistentTileSchedulerILi128ELi80ELi256ELi128ELb0ELb1ELb1ELb1ELb1ELb1EEEEEEEEEvNT_6ParamsE)
        /*0008*/ 	.word	0x000000a8


	//----- nvinfo : EIATTR_FRAME_SIZE
	.align		4
.L_23:
        /*000c*/ 	.byte	0x04, 0x11
        /*000e*/ 	.short	(.L_25 - .L_24)
	.align		4
.L_24:
        /*0010*/ 	.word	index@(_ZN7cutlass13device_kernelIN5flash11enable_sm90INS1_16FlashAttnFwdSm90INS1_25CollectiveMainloopFwdSm90ILi2EN4cute5tupleIJNS5_1CILi1EEES8_S8_EEENS6_IJNS7_ILi128EEENS7_ILi80EEENS7_ILi256EEEEEELi256ENS_10bfloat16_tEfNS_4arch4Sm90ELb1ELb0ELb0ELb1ELb0ELb1ELb0ELb1ELb1ELb1ELb0ELb0EEENS1_21CollectiveEpilogueFwdINS6_IJSA_SC_SB_EEES9_SE_SG_Li256ELb1ELb1ELb0ELb0EEENS1_36VarlenDynamicPersistentTileSchedulerILi128ELi80ELi256ELi128ELb0ELb1ELb1ELb1ELb1ELb1EEEEEEEEEvNT_6ParamsE)
        /*0014*/ 	.word	0x00000090


	//----- nvinfo : EIATTR_REGCOUNT
	.align		4
.L_25:
        /*0018*/ 	.byte	0x04, 0x2f
        /*001a*/ 	.short	(.L_27 - .L_26)
	.align		4
.L_26:
        /*001c*/ 	.word	index@(_ZN7cutlass13device_kernelIN5flash11enable_sm90INS1_16FlashAttnFwdSm90INS1_25CollectiveMainloopFwdSm90ILi2EN4cute5tupleIJNS5_1CILi1EEES8_S8_EEENS6_IJNS7_ILi128EEENS7_ILi80EEENS7_ILi256EEEEEELi256ENS_10bfloat16_tEfNS_4arch4Sm90ELb1ELb0ELb0ELb1ELb0ELb0ELb0ELb1ELb1ELb1ELb0ELb0EEENS1_21CollectiveEpilogueFwdINS6_IJSA_SC_SB_EEES9_SE_SG_Li256ELb1ELb1ELb0ELb0EEENS1_36VarlenDynamicPersistentTileSchedulerILi128ELi80ELi256ELi128ELb0ELb1ELb1ELb1ELb1ELb1EEEEEEEEEvNT_6ParamsE)
        /*0020*/ 	.word	0x000000a8


	//----- nvinfo : EIATTR_FRAME_SIZE
	.align		4
.L_27:
        /*0024*/ 	.byte	0x04, 0x11
        /*0026*/ 	.short	(.L_29 - .L_28)
	.align		4
.L_28:
        /*0028*/ 	.word	index@(_ZN7cutlass13device_kernelIN5flash11enable_sm90INS1_16FlashAttnFwdSm90INS1_25CollectiveMainloopFwdSm90ILi2EN4cute5tupleIJNS5_1CILi1EEES8_S8_EEENS6_IJNS7_ILi128EEENS7_ILi80EEENS7_ILi256EEEEEELi256ENS_10bfloat16_tEfNS_4arch4Sm90ELb1ELb0ELb0ELb1ELb0ELb0ELb0ELb1ELb1ELb1ELb0ELb0EEENS1_21CollectiveEpilogueFwdINS6_IJSA_SC_SB_EEES9_SE_SG_Li256ELb1ELb1ELb0ELb0EEENS1_36VarlenDynamicPersistentTileSchedulerILi128ELi80ELi256ELi128ELb0ELb1ELb1ELb1ELb1ELb1EEEEEEEEEvNT_6ParamsE)
        /*002c*/ 	.word	0x00000058


	//----- nvinfo : EIATTR_REGCOUNT
	.align		4
.L_29:
        /*0030*/ 	.byte	0x04, 0x2f
        /*0032*/ 	.short	(.L_31 - .L_30)
	.align		4
.L_30:
        /*0034*/ 	.word	index@(_ZN7cutlass13device_kernelIN5flash11enable_sm90INS1_16FlashAttnFwdSm90INS1_25CollectiveMainloopFwdSm90ILi2EN4cute5tupleIJNS5_1CILi1EEES8_S8_EEENS6_IJNS7_ILi128EEENS7_ILi80EEENS7_ILi256EEEEEELi256ENS_10bfloat16_tEfNS_4arch4Sm90ELb1ELb0ELb0ELb0ELb0ELb0ELb0ELb1ELb1ELb1ELb0ELb0EEENS1_21CollectiveEpilogueFwdINS6_IJSA_SC_SB_EEES9_SE_SG_Li256ELb0ELb1ELb0ELb0EEENS1_30DynamicPersistentTileSchedulerILi256ELi128ELb0ELb1ELb1EEEEEEEEEvNT_6ParamsE)
        /*0038*/ 	.word	0x000000a8


	//----- nvinfo : EIATTR_FRAME_SIZE
	.align		4
.L_31:
        /*003c*/ 	.byte	0x04, 0x11
        /*003e*/ 	.short	(.L_33 - .L_32)
	.align		4
.L_32:
        /*0040*/ 	.word	index@(_ZN7cutlass13device_kernelIN5flash11enable_sm90INS1_16FlashAttnFwdSm90INS1_25CollectiveMainloopFwdSm90ILi2EN4cute5tupleIJNS5_1CILi1EEES8_S8_EEENS6_IJNS7_ILi128EEENS7_ILi80EEENS7_ILi256EEEEEELi256ENS_10bfloat16_tEfNS_4arch4Sm90ELb1ELb0ELb0ELb0ELb0ELb0ELb0ELb1ELb1ELb1ELb0ELb0EEENS1_21CollectiveEpilogueFwdINS6_IJSA_SC_SB_EEES9_SE_SG_Li256ELb0ELb1ELb0ELb0EEENS1_30DynamicPersistentTileSchedulerILi256ELi128ELb0ELb1ELb1EEEEEEEEEvNT_6ParamsE)
        /*0044*/ 	.word	0x00000028


	//----- nvinfo : EIATTR_REGCOUNT
	.align		4
.L_33:
        /*0048*/ 	.byte	0x04, 0x2f
        /*004a*/ 	.short	(.L_35 - .L_34)
	.align		4
.L_34:
        /*004c*/ 	.word	index@(_ZN7cutlass13device_kernelIN5flash11enable_sm90INS1_16FlashAttnFwdSm90INS1_25CollectiveMainloopFwdSm90ILi2EN4cute5tupleIJNS5_1CILi1EEES8_S8_EEENS6_IJNS7_ILi128EEENS7_ILi64EEENS7_ILi256EEEEEELi256ENS_10bfloat16_tEfNS_4arch4Sm90ELb0ELb1ELb0ELb1ELb0ELb1ELb0ELb1ELb1ELb1ELb0ELb0EEENS1_21CollectiveEpilogueFwdINS6_IJSA_SC_SB_EEES9_SE_SG_Li256ELb1ELb1ELb0ELb0EEENS1_36VarlenDynamicPersistentTileSchedulerILi128ELi64ELi256ELi128ELb0ELb1ELb1ELb1ELb0ELb1EEEEEEEEEvNT_6ParamsE)
        /*0050*/ 	.word	0x000000a8


	//----- nvinfo : EIATTR_FRAME_SIZE
	.align		4
.L_35:
        /*0054*/ 	.byte	0x04, 0x11
        /*0056*/ 	.short	(.L_37 - .L_36)
	.align		4
.L_36:
        /*0058*/ 	.word	index@(_ZN7cutlass13device_kernelIN5flash11enable_sm90INS1_16FlashAttnFwdSm90INS1_25CollectiveMainloopFwdSm90ILi2EN4cute5tupleIJNS5_1CILi1EEES8_S8_EEENS6_IJNS7_ILi128EEENS7_ILi64EEENS7_ILi256EEEEEELi256ENS_10bfloat16_tEfNS_4arch4Sm90ELb0ELb1ELb0ELb1ELb0ELb1ELb0ELb1ELb1ELb1ELb0ELb0EEENS1_21CollectiveEpilogueFwdINS6_IJSA_SC_SB_EEES9_SE_SG_Li256ELb1ELb1ELb0ELb0EEENS1_36VarlenDynamicPersistentTileSchedulerILi128ELi64ELi256ELi128ELb0ELb1ELb1ELb1ELb0ELb1EEEEEEEEEvNT_6ParamsE)
        /*005c*/ 	.word	0x00000098


	//----- nvinfo : EIATTR_REGCOUNT
	.align		4
.L_37:
        /*0060*/ 	.byte	0x04, 0x2f
        /*0062*/ 	.short	(.L_39 - .L_38)
	.align		4
.L_38:
        /*0064*/ 	.word	index@(_ZN7cutlass13device_kernelIN5flash11enable_sm90INS1_16FlashAttnFwdSm90INS1_25CollectiveMainloopFwdSm90ILi2EN4cute5tupleIJNS5_1CILi1EEES8_S8_EEENS6_IJNS7_ILi128EEENS7_ILi64EEENS7_ILi256EEEEEELi256ENS_10bfloat16_tEfNS_4arch4Sm90ELb0ELb1ELb0ELb1ELb0ELb0ELb0ELb1ELb1ELb1ELb0ELb0EEENS1_21CollectiveEpilogueFwdINS6_IJSA_SC_SB_EEES9_SE_SG_Li256ELb1ELb1ELb0ELb0EEENS1_36VarlenDynamicPersistentTileSchedulerILi128ELi64ELi256ELi128ELb0ELb1ELb1ELb1ELb0ELb1EEEEEEEEEvNT_6ParamsE)
        /*0068*/ 	.word	0x000000a8


	//----- nvinfo : EIATTR_FRAME_SIZE
	.align		4
.L_39:
        /*006c*/ 	.byte	0x04, 0x11
        /*006e*/ 	.short	(.L_41 - .L_40)
	.align		4
.L_40:
        /*0070*/ 	.word	index@(_ZN7cutlass13device_kernelIN5flash11enable_sm90INS1_16FlashAttnFwdSm90INS1_25CollectiveMainloopFwdSm90ILi2EN4cute5tupleIJNS5_1CILi1EEES8_S8_EEENS6_IJNS7_ILi128EEENS7_ILi64EEENS7_ILi256EEEEEELi256ENS_10bfloat16_tEfNS_4arch4Sm90ELb0ELb1ELb0ELb1ELb0ELb0ELb0ELb1ELb1ELb1ELb0ELb0EEENS1_21CollectiveEpilogueFwdINS6_IJSA_SC_SB_EEES9_SE_SG_Li256ELb1ELb1ELb0ELb0EEENS1_36VarlenDynamicPersistentTileSchedulerILi128ELi64ELi256ELi128ELb0ELb1ELb1ELb1ELb0ELb1EEEEEEEEEvNT_6ParamsE)
        /*0074*/ 	.word	0x00000050


	//----- nvinfo : EIATTR_REGCOUNT
	.align		4
.L_41:
        /*0078*/ 	.byte	0x04, 0x2f
        /*007a*/ 	.short	(.L_43 - .L_42)
	.align		4
.L_42:
        /*007c*/ 	.word	index@(_ZN7cutlass13device_kernelIN5flash11enable_sm90INS1_16FlashAttnFwdSm90INS1_25CollectiveMainloopFwdSm90ILi2EN4cute5tupleIJNS5_1CILi1EEES8_S8_EEENS6_IJNS7_ILi128EEENS7_ILi64EEENS7_ILi256EEEEEELi256ENS_10bfloat16_tEfNS_4arch4Sm90ELb0ELb1ELb0ELb0ELb0ELb0ELb0ELb1ELb1ELb1ELb0ELb0EEENS1_21CollectiveEpilogueFwdINS6_IJSA_SC_SB_EEES9_SE_SG_Li256ELb0ELb1ELb0ELb0EEENS1_30DynamicPersistentTileSchedulerILi256ELi128ELb0ELb1ELb1EEEEEEEEEvNT_6ParamsE)
        /*0080*/ 	.word	0x000000a8


	//----- nvinfo : EIATTR_FRAME_SIZE
	.align		4
.L_43:
        /*0084*/ 	.byte	0x04, 0x11
        /*0086*/ 	.short	(.L_45 - .L_44)
	.align		4
.L_44:
        /*0088*/ 	.word	index@(_ZN7cutlass13device_kernelIN5flash11enable_sm90INS1_16FlashAttnFwdSm90INS1_25CollectiveMainloopFwdSm90ILi2EN4cute5tupleIJNS5_1CILi1EEES8_S8_EEENS6_IJNS7_ILi128EEENS7_ILi64EEENS7_ILi256EEEEEELi256ENS_10bfloat16_tEfNS_4arch4Sm90ELb0ELb1ELb0ELb0ELb0ELb0ELb0ELb1ELb1ELb1ELb0ELb0EEENS1_21CollectiveEpilogueFwdINS6_IJSA_SC_SB_EEES9_SE_SG_Li256ELb0ELb1ELb0ELb0EEENS1_30DynamicPersistentTileSchedulerILi256ELi128ELb0ELb1ELb1EEEEEEEEEvNT_6ParamsE)
        /*008c*/ 	.word	0x00000020


	//----- nvinfo : EIATTR_REGCOUNT
	.align		4
.L_45:
        /*0090*/ 	.byte	0x04, 0x2f
        /*0092*/ 	.short	(.L_47 - .L_46)
	.align		4
.L_46:
        /*0094*/ 	.word	index@(_ZN7cutlass13device_kernelIN5flash11enable_sm90INS1_16FlashAttnFwdSm90INS1_25CollectiveMainloopFwdSm90ILi2EN4cute5tupleIJNS5_1CILi1EEES8_S8_EEENS6_IJNS7_ILi128EEENS7_ILi80EEENS7_ILi256EEEEEELi256ENS_10bfloat16_tEfNS_4arch4Sm90ELb0ELb0ELb0ELb1ELb0ELb1ELb0ELb1ELb1ELb1ELb0ELb0EEENS1_21CollectiveEpilogueFwdINS6_IJSA_SC_SB_EEES9_SE_SG_Li256ELb1ELb1ELb0ELb0EEENS1_36VarlenDynamicPersistentTileSchedulerILi128ELi80ELi256ELi128ELb0ELb1ELb1ELb0ELb1ELb1EEEEEEEEEvNT_6ParamsE)
        /*0098*/ 	.word	0x000000a8


	//----- nvinfo : EIATTR_FRAME_SIZE
	.align		4
.L_47:
        /*009c*/ 	.byte	0x04, 0x11
        /*009e*/ 	.short	(.L_49 - .L_48)
	.align		4
.L_48:
        /*00a0*/ 	.word	index@(_ZN7cutlass13device_kernelIN5flash11enable_sm90INS1_16FlashAttnFwdSm90INS1_25CollectiveMainloopFwdSm90ILi2EN4cute5tupleIJNS5_1CILi1EEES8_S8_EEENS6_IJNS7_ILi128EEENS7_ILi80EEENS7_ILi256EEEEEELi256ENS_10bfloat16_tEfNS_4arch4Sm90ELb0ELb0ELb0ELb1ELb0ELb1ELb0ELb1ELb1ELb1ELb0ELb0EEENS1_21CollectiveEpilogueFwdINS6_IJSA_SC_SB_EEES9_SE_SG_Li256ELb1ELb1ELb0ELb0EEENS1_36VarlenDynamicPersistentTileSchedulerILi128ELi80ELi256ELi128ELb0ELb1ELb1ELb0ELb1ELb1EEEEEEEEEvNT_6ParamsE)
        /*00a4*/ 	.word	0x00000090


	//----- nvinfo : EIATTR_REGCOUNT
	.align		4
.L_49:
        /*00a8*/ 	.byte	0x04, 0x2f
        /*00aa*/ 	.short	(.L_51 - .L_50)
	.align		4
.L_50:
        /*00ac*/ 	.word	index@(_ZN7cutlass13device_kernelIN5flash11enable_sm90INS1_16FlashAttnFwdSm90INS1_25CollectiveMainloopFwdSm90ILi2EN4cute5tupleIJNS5_1CILi1EEES8_S8_EEENS6_IJNS7_ILi128EEENS7_ILi80EEENS7_ILi256EEEEEELi256ENS_10bfloat16_tEfNS_4arch4Sm90ELb0ELb0ELb0ELb1ELb0ELb0ELb0ELb1ELb1ELb1ELb0ELb0EEENS1_21CollectiveEpilogueFwdINS6_IJSA_SC_SB_EEES9_SE_SG_Li256ELb1ELb1ELb0ELb0EEENS1_36VarlenDynamicPersistentTileSchedulerILi128ELi80ELi256ELi128ELb0ELb1ELb1ELb0ELb1ELb1EEEEEEEEEvNT_6ParamsE)
        /*00b0*/ 	.word	0x000000a8


	//----- nvinfo : EIATTR_FRAME_SIZE
	.align		4
.L_51:
        /*00b4*/ 	.byte	0x04, 0x11
        /*00b6*/ 	.short	(.L_53 - .L_52)
	.align		4
.L_52:
        /*00b8*/ 	.word	index@(_ZN7cutlass13device_kernelIN5flash11enable_sm90INS1_16FlashAttnFwdSm90INS1_25CollectiveMainloopFwdSm90ILi2EN4cute5tupleIJNS5_1CILi1EEES8_S8_EEENS6_IJNS7_ILi128EEENS7_ILi80EEENS7_ILi256EEEEEELi256ENS_10bfloat16_tEfNS_4arch4Sm90ELb0ELb0ELb0ELb1ELb0ELb0ELb0ELb1ELb1ELb1ELb0ELb0EEENS1_21CollectiveEpilogueFwdINS6_IJSA_SC_SB_EEES9_SE_SG_Li256ELb1ELb1ELb0ELb0EEENS1_36VarlenDynamicPersistentTileSchedulerILi128ELi80ELi256ELi128ELb0ELb1ELb1ELb0ELb1ELb1EEEEEEEEEvNT_6ParamsE)
        /*00bc*/ 	.word	0x00000060


	//----- nvinfo : EIATTR_REGCOUNT
	.align		4
.L_53:
        /*00c0*/ 	.byte	0x04, 0x2f
        /*00c2*/ 	.short	(.L_55 - .L_54)
	.align		4
.L_54:
        /*00c4*/ 	.word	index@(_ZN7cutlass13device_kernelIN5flash11enable_sm90INS1_16FlashAttnFwdSm90INS1_25CollectiveMainloopFwdSm90ILi2EN4cute5tupleIJNS5_1CILi2EEENS7_ILi1EEES9_EEENS6_IJNS7_ILi128EEENS7_ILi80EEENS7_ILi256EEEEEELi256ENS_10bfloat16_tEfNS_4arch4Sm90ELb0ELb0ELb0ELb0ELb0ELb0ELb0ELb1ELb1ELb1ELb0ELb0EEENS1_21CollectiveEpilogueFwdINS6_IJSB_SD_SC_EEESA_SF_SH_Li256ELb0ELb1ELb0ELb0EEENS1_29StaticPersistentTileSchedulerILb0EEEEEEEEEvNT_6ParamsE)
        /*00c8*/ 	.word	0x000000a8


	//----- nvinfo : EIATTR_FRAME_SIZE
	.align		4
.L_55:
        /*00cc*/ 	.byte	0x04, 0x11
        /*00ce*/ 	.short	(.L_57 - .L_56)
	.align		4
.L_56:
        /*00d0*/ 	.word	index@(_ZN7cutlass13device_kernelIN5flash11enable_sm90INS1_16FlashAttnFwdSm90INS1_25CollectiveMainloopFwdSm90ILi2EN4cute5tupleIJNS5_1CILi2EEENS7_ILi1EEES9_EEENS6_IJNS7_ILi128EEENS7_ILi80EEENS7_ILi256EEEEEELi256ENS_10bfloat16_tEfNS_4arch4Sm90ELb0ELb0ELb0ELb0ELb0ELb0ELb0ELb1ELb1ELb1ELb0ELb0EEENS1_21CollectiveEpilogueFwdINS6_IJSB_SD_SC_EEESA_SF_SH_Li256ELb0ELb1ELb0ELb0EEENS1_29StaticPersistentTileSchedulerILb0EEEEEEEEEvNT_6ParamsE)
        /*00d4*/ 	.word	0x00000038


	//----- nvinfo : EIATTR_REGCOUNT
	.align		4
.L_57:
        /*00d8*/ 	.byte	0x04, 0x2f
        /*00da*/ 	.short	(.L_59 - .L_58)
	.align		4
.L_58:
        /*00dc*/ 	.word	index@(_ZN7cutlass13device_kernelIN5flash11enable_sm90INS1_16FlashAttnFwdSm90INS1_25CollectiveMainloopFwdSm90ILi2EN4cute5tupleIJNS5_1CILi1EEES8_S8_EEENS6_IJNS7_ILi128EEENS7_ILi80EEENS7_ILi256EEEEEELi256ENS_10bfloat16_tEfNS_4arch4Sm90ELb0ELb0ELb0ELb0ELb0ELb0ELb0ELb1ELb1ELb1ELb0ELb0EEENS1_21CollectiveEpilogueFwdINS6_IJSA_SC_SB_EEES9_SE_SG_Li256ELb0ELb1ELb0ELb0EEENS1_29StaticPersistentTileSchedulerILb0EEEEEEEEEvNT_6ParamsE)
        /*00e0*/ 	.word	0x000000a8


	//----- nvinfo : EIATTR_FRAME_SIZE
	.align		4
.L_59:
        /*00e4*/ 	.byte	0x04, 0x11
        /*00e6*/ 	.short	(.L_61 - .L_60)
	.align		4
.L_60:
        /*00e8*/ 	.word	index@(_ZN7cutlass13device_kernelIN5flash11enable_sm90INS1_16FlashAttnFwdSm90INS1_25CollectiveMainloopFwdSm90ILi2EN4cute5tupleIJNS5_1CILi1EEES8_S8_EEENS6_IJNS7_ILi128EEENS7_ILi80EEENS7_ILi256EEEEEELi256ENS_10bfloat16_tEfNS_4arch4Sm90ELb0ELb0ELb0ELb0ELb0ELb0ELb0ELb1ELb1ELb1ELb0ELb0EEENS1_21CollectiveEpilogueFwdINS6_IJSA_SC_SB_EEES9_SE_SG_Li256ELb0ELb1ELb0ELb0EEENS1_29StaticPersistentTileSchedulerILb0EEEEEEEEEvNT_6ParamsE)
        /*00ec*/ 	.word	0x00000038


	//----- nvinfo : EIATTR_MIN_STACK_SIZE
	.align		4
.L_61:
        /*00f0*/ 	.byte	0x04, 0x12
        /*00f2*/ 	.short	(.L_63 - .L_62)
	.align		4
.L_62:
        /*00f4*/ 	.word	index@(_ZN7cutlass13device_kernelIN5flash11enable_sm90INS1_16FlashAttnFwdSm90INS1_25CollectiveMainloopFwdSm90ILi2EN4cute5tupleIJNS5_1CILi1EEES8_S8_EEENS6_IJNS7_ILi128EEENS7_ILi80EEENS7_ILi256EEEEEELi256ENS_10bfloat16_tEfNS_4arch4Sm90ELb0ELb0ELb0ELb0ELb0ELb0ELb0ELb1ELb1ELb1ELb0ELb0EEENS1_21CollectiveEpilogueFwdINS6_IJSA_SC_SB_EEES9_SE_SG_Li256ELb0ELb1ELb0ELb0EEENS1_29StaticPersistentTileSchedulerILb0EEEEEEEEEvNT_6ParamsE)
        /*00f8*/ 	.word	0x00000038


	//----- nvinfo : EIATTR_MIN_STACK_SIZE
	.align		4
.L_63:
        /*00fc*/ 	.byte	0x04, 0x12
        /*00fe*/ 	.short	(.L_65 - .L_64)
	.align		4
.L_64:
        /*0100*/ 	.word	index@(_ZN7cutlass13device_kernelIN5flash11enable_sm90INS1_16FlashAttnFwdSm90INS1_25CollectiveMainloopFwdSm90ILi2EN4cute5tupleIJNS5_1CILi2EEENS7_ILi1EEES9_EEENS6_IJNS7_ILi128EEENS7_ILi80EEENS7_ILi256EEEEEELi256ENS_10bfloat16_tEfNS_4arch4Sm90ELb0ELb0ELb0ELb0ELb0ELb0ELb0ELb1ELb1ELb1ELb0ELb0EEENS1_21CollectiveEpilogueFwdINS6_IJSB_SD_SC_EEESA_SF_SH_Li256ELb0ELb1ELb0ELb0EEENS1_29StaticPersistentTileSchedulerILb0EEEEEEEEEvNT_6ParamsE)
        /*0104*/ 	.word	0x00000038


	//----- nvinfo : EIATTR_MIN_STACK_SIZE
	.align		4
.L_65:
        /*0108*/ 	.byte	0x04, 0x12
        /*010a*/ 	.short	(.L_67 - .L_66)
	.align		4
.L_66:
        /*010c*/ 	.word	index@(_ZN7cutlass13device_kernelIN5flash11enable_sm90INS1_16FlashAttnFwdSm90INS1_25CollectiveMainloopFwdSm90ILi2EN4cute5tupleIJNS5_1CILi1EEES8_S8_EEENS6_IJNS7_ILi128EEENS7_ILi80EEENS7_ILi256EEEEEELi256ENS_10bfloat16_tEfNS_4arch4Sm90ELb0ELb0ELb0ELb1ELb0ELb0ELb0ELb1ELb1ELb1ELb0ELb0EEENS1_21CollectiveEpilogueFwdINS6_IJSA_SC_SB_EEES9_SE_SG_Li256ELb1ELb1ELb0ELb0EEENS1_36VarlenDynamicPersistentTileSchedulerILi128ELi80ELi256ELi128ELb0ELb1ELb1ELb0ELb1ELb1EEEEEEEEEvNT_6ParamsE)
        /*0110*/ 	.word	0x00000060


	//----- nvinfo : EIATTR_MIN_STACK_SIZE
	.align		4
.L_67:
        /*0114*/ 	.byte	0x04, 0x12
        /*0116*/ 	.short	(.L_69 - .L_68)
	.align		4
.L_68:
        /*0118*/ 	.word	index@(_ZN7cutlass13device_kernelIN5flash11enable_sm90INS1_16FlashAttnFwdSm90INS1_25CollectiveMainloopFwdSm90ILi2EN4cute5tupleIJNS5_1CILi1EEES8_S8_EEENS6_IJNS7_ILi128EEENS7_ILi80EEENS7_ILi256EEEEEELi256ENS_10bfloat16_tEfNS_4arch4Sm90ELb0ELb0ELb0ELb1ELb0ELb1ELb0ELb1ELb1ELb1ELb0ELb0EEENS1_21CollectiveEpilogueFwdINS6_IJSA_SC_SB_EEES9_SE_SG_Li256ELb1ELb1ELb0ELb0EEENS1_36VarlenDynamicPersistentTileSchedulerILi128ELi80ELi256ELi128ELb0ELb1ELb1ELb0ELb1ELb1EEEEEEEEEvNT_6ParamsE)
        /*011c*/ 	.word	0x00000090


	//----- nvinfo : EIATTR_MIN_STACK_SIZE
	.align		4
.L_69:
        /*0120*/ 	.byte	0x04, 0x12
        /*0122*/ 	.short	(.L_71 - .L_70)
	.align		4
.L_70:
        /*0124*/ 	.word	index@(_ZN7cutlass13device_kernelIN5flash11enable_sm90INS1_16FlashAttnFwdSm90INS1_25CollectiveMainloopFwdSm90ILi2EN4cute5tupleIJNS5_1CILi1EEES8_S8_EEENS6_IJNS7_ILi128EEENS7_ILi64EEENS7_ILi256EEEEEELi256ENS_10bfloat16_tEfNS_4arch4Sm90ELb0ELb1ELb0ELb0ELb0ELb0ELb0ELb1ELb1ELb1ELb0ELb0EEENS1_21CollectiveEpilogueFwdINS6_IJSA_SC_SB_EEES9_SE_SG_Li256ELb0ELb1ELb0ELb0EEENS1_30DynamicPersistentTileSchedulerILi256ELi128ELb0ELb1ELb1EEEEEEEEEvNT_6ParamsE)
        /*0128*/ 	.word	0x00000020


	//----- nvinfo : EIATTR_MIN_STACK_SIZE
	.align		4
.L_71:
        /*012c*/ 	.byte	0x04, 0x12
        /*012e*/ 	.short	(.L_73 - .L_72)
	.align		4
.L_72:
        /*0130*/ 	.word	index@(_ZN7cutlass13device_kernelIN5flash11enable_sm90INS1_16FlashAttnFwdSm90INS1_25CollectiveMainloopFwdSm90ILi2EN4cute5tupleIJNS5_1CILi1EEES8_S8_EEENS6_IJNS7_ILi128EEENS7_ILi64EEENS7_ILi256EEEEEELi256ENS_10bfloat16_tEfNS_4arch4Sm90ELb0ELb1ELb0ELb1ELb0ELb0ELb0ELb1ELb1ELb1ELb0ELb0EEENS1_21CollectiveEpilogueFwdINS6_IJSA_SC_SB_EEES9_SE_SG_Li256ELb1ELb1ELb0ELb0EEENS1_36VarlenDynamicPersistentTileSchedulerILi128ELi64ELi256ELi128ELb0ELb1ELb1ELb1ELb0ELb1EEEEEEEEEvNT_6ParamsE)
        /*0134*/ 	.word	0x00000050


	//----- nvinfo : EIATTR_MIN_STACK_SIZE
	.align		4
.L_73:
        /*0138*/ 	.byte	0x04, 0x12
        /*013a*/ 	.short	(.L_75 - .L_74)
	.align		4
.L_74:
        /*013c*/ 	.word	index@(_ZN7cutlass13device_kernelIN5flash11enable_sm90INS1_16FlashAttnFwdSm90INS1_25CollectiveMainloopFwdSm90ILi2EN4cute5tupleIJNS5_1CILi1EEES8_S8_EEENS6_IJNS7_ILi128EEENS7_ILi64EEENS7_ILi256EEEEEELi256ENS_10bfloat16_tEfNS_4arch4Sm90ELb0ELb1ELb0ELb1ELb0ELb1ELb0ELb1ELb1ELb1ELb0ELb0EEENS1_21CollectiveEpilogueFwdINS6_IJSA_SC_SB_EEES9_SE_SG_Li256ELb1ELb1ELb0ELb0EEENS1_36VarlenDynamicPersistentTileSchedulerILi128ELi64ELi256ELi128ELb0ELb1ELb1ELb1ELb0ELb1EEEEEEEEEvNT_6ParamsE)
        /*0140*/ 	.word	0x00000098


	//----- nvinfo : EIATTR_MIN_STACK_SIZE
	.align		4
.L_75:
        /*0144*/ 	.byte	0x04, 0x12
        /*0146*/ 	.short	(.L_77 - .L_76)
	.align		4
.L_76:
        /*0148*/ 	.word	index@(_ZN7cutlass13device_kernelIN5flash11enable_sm90INS1_16FlashAttnFwdSm90INS1_25CollectiveMainloopFwdSm90ILi2EN4cute5tupleIJNS5_1CILi1EEES8_S8_EEENS6_IJNS7_ILi128EEENS7_ILi80EEENS7_ILi256EEEEEELi256ENS_10bfloat16_tEfNS_4arch4Sm90ELb1ELb0ELb0ELb0ELb0ELb0ELb0ELb1ELb1ELb1ELb0ELb0EEENS1_21CollectiveEpilogueFwdINS6_IJSA_SC_SB_EEES9_SE_SG_Li256ELb0ELb1ELb0ELb0EEENS1_30DynamicPersistentTileSchedulerILi256ELi128ELb0ELb1ELb1EEEEEEEEEvNT_6ParamsE)
        /*014c*/ 	.word	0x00000028


	//----- nvinfo : EIATTR_MIN_STACK_SIZE
	.align		4
.L_77:
        /*0150*/ 	.byte	0x04, 0x12
        /*0152*/ 	.short	(.L_79 - .L_78)
	.align		4
.L_78:
        /*0154*/ 	.word	index@(_ZN7cutlass13device_kernelIN5flash11enable_sm90INS1_16FlashAttnFwdSm90INS1_25CollectiveMainloopFwdSm90ILi2EN4cute5tupleIJNS5_1CILi1EEES8_S8_EEENS6_IJNS7_ILi128EEENS7_ILi80EEENS7_ILi256EEEEEELi256ENS_10bfloat16_tEfNS_4arch4Sm90ELb1ELb0ELb0ELb1ELb0ELb0ELb0ELb1ELb1ELb1ELb0ELb0EEENS1_21CollectiveEpilogueFwdINS6_IJSA_SC_SB_EEES9_SE_SG_Li256ELb1ELb1ELb0ELb0EEENS1_36VarlenDynamicPersistentTileSchedulerILi128ELi80ELi256ELi128ELb0ELb1ELb1ELb1ELb1ELb1EEEEEEEEEvNT_6ParamsE)
        /*0158*/ 	.word	0x00000058


	//----- nvinfo : EIATTR_MIN_STACK_SIZE
	.align		4
.L_79:
        /*015c*/ 	.byte	0x04, 0x12
        /*015e*/ 	.short	(.L_81 - .L_80)
	.align		4
.L_80:
        /*0160*/ 	.word	index@(_ZN7cutlass13device_kernelIN5flash11enable_sm90INS1_16FlashAttnFwdSm90INS1_25CollectiveMainloopFwdSm90ILi2EN4cute5tupleIJNS5_1CILi1EEES8_S8_EEENS6_IJNS7_ILi128EEENS7_ILi80EEENS7_ILi256EEEEEELi256ENS_10bfloat16_tEfNS_4arch4Sm90ELb1ELb0ELb0ELb1ELb0ELb1ELb0ELb1ELb1ELb1ELb0ELb0EEENS1_21CollectiveEpilogueFwdINS6_IJSA_SC_SB_EEES9_SE_SG_Li256ELb1ELb1ELb0ELb0EEENS1_36VarlenDynamicPersistentTileSchedulerILi128ELi80ELi256ELi128ELb0ELb1ELb1ELb1ELb1ELb1EEEEEEEEEvNT_6ParamsE)
        /*0164*/ 	.word	0x00000090
.L_81:


//--------------------- .nv.compat                --------------------------
	.section	.nv.compat,"",@"SHT_CUDA_COMPAT_INFO"
	.align	4
        /*0000*/ 	.byte	0x02, 0x09, 0x01, 0x00, 0x02, 0x02, 0x04, 0x00, 0x02, 0x05, 0x05, 0x00, 0x03, 0x07, 0x01, 0x01
        /*0010*/ 	.byte	0x02, 0x03, 0x01, 0x00, 0x02, 0x06, 0x01, 0x00, 0x04, 0x0b, 0x08, 0x00, 0x00, 0x00, 0x00, 0x00
        /*0020*/ 	.byte	0x00, 0x00, 0x00, 0x00


//--------------------- .nv.info._ZN7cutlass13device_kernelIN5flash11enable_sm90INS1_16FlashAttnFwdSm90INS1_25CollectiveMainloopFwdSm90ILi2EN4cute5tupleIJNS5_1CILi1EEES8_S8_EEENS6_IJNS7_ILi128EEENS7_ILi80EEENS7_ILi256EEEEEELi256ENS_10bfloat16_tEfNS_4arch4Sm90ELb0ELb0ELb0ELb0ELb0ELb0ELb0ELb1ELb1ELb1ELb0ELb0EEENS1_21CollectiveEpilogueFwdINS6_IJSA_SC_SB_EEES9_SE_SG_Li256ELb0ELb1ELb0ELb0EEENS1_29StaticPersistentTileSchedulerILb0EEEEEEEEEvNT_6ParamsE --------------------------
	.section	.nv.info._ZN7cutlass13device_kernelIN5flash11enable_sm90INS1_16FlashAttnFwdSm90INS1_25CollectiveMainloopFwdSm90ILi2EN4cute5tupleIJNS5_1CILi1EEES8_S8_EEENS6_IJNS7_ILi128EEENS7_ILi80EEENS7_ILi256EEEEEELi256ENS_10bfloat16_tEfNS_4arch4Sm90ELb0ELb0ELb0ELb0ELb0ELb0ELb0ELb1ELb1ELb1ELb0ELb0EEENS1_21CollectiveEpilogueFwdINS6_IJSA_SC_SB_EEES9_SE_SG_Li256ELb0ELb1ELb0ELb0EEENS1_29StaticPersistentTileSchedulerILb0EEEEEEEEEvNT_6ParamsE,"",@"SHT_CUDA_INFO"
	.sectionflags	@""
	.align	4


	//----- nvinfo : EIATTR_CUDA_API_VERSION
	.align		4
        /*0000*/ 	.byte	0x04, 0x37
        /*0002*/ 	.short	(.L_83 - .L_82)
.L_82:
        /*0004*/ 	.word	0x00000082


	//----- nvinfo : EIATTR_KPARAM_INFO
	.align		4
.L_83:
        /*0008*/ 	.byte	0x04, 0x17
        /*000a*/ 	.short	(.L_85 - .L_84)
.L_84:
        /*000c*/ 	.word	0x00000000
        /*0010*/ 	.short	0x0000
        /*0012*/ 	.short	0x0070
        /*0014*/ 	.byte	0x00, 0xf0, 0x01, 0x28


	//----- nvinfo : EIATTR_SPARSE_MMA_MASK
	.align		4
.L_85:
        /*0018*/ 	.byte	0x03, 0x50
        /*001a*/ 	.short	0x0000


	//----- nvinfo : EIATTR_MAXREG_COUNT
	.align		4
        /*001c*/ 	.byte	0x03, 0x1b
        /*001e*/ 	.short	0x00a8


	//----- nvinfo : EIATTR_NUM_BARRIERS
	.align		4
        /*0020*/ 	.byte	0x02, 0x4c
        /*0022*/ 	.byte	0x09
	.zero		1


	//----- nvinfo : EIATTR_EXTERNS
	.align		4
        /*0024*/ 	.byte	0x04, 0x0f
        /*0026*/ 	.short	(.L_87 - .L_86)


	//   ....[0]....
	.align		4
.L_86:
        /*0028*/ 	.word	index@(__assertfail)


	//----- nvinfo : EIATTR_ANNOTATIONS
	.align		4
.L_87:
        /*002c*/ 	.byte	0x04, 0x55
        /*002e*/ 	.short	(.L_89 - .L_88)


	//   ....[0]....
.L_88:
        /*0030*/ 	.word	0x00000001
        /*0034*/ 	.byte	0x50, 0x09, 0x00, 0x00, 0x01, 0x00, 0x00, 0x00, 0x10, 0x0a, 0x00, 0x00, 0x01, 0x00, 0x00, 0x00
        /* <DEDUP_REMOVED lines=30> */
        /*0224*/ 	.byte	0x20, 0x0b, 0x01, 0x00


	//----- nvinfo : EIATTR_MERCURY_ISA_VERSION
	.align		4
.L_89:
        /*0228*/ 	.byte	0x03, 0x5f
        /*022a*/ 	.short	0x0101


	//----- nvinfo : EIATTR_INT_WARP_WIDE_INSTR_OFFSETS
	.align		4
        /*022c*/ 	.byte	0x04, 0x31
        /*022e*/ 	.short	(.L_91 - .L_90)


	//   ....[0]....
.L_90:
        /*0230*/ 	.word	0x00000130


	//   ....[1]....
        /*0234*/ 	.word	0x00000170


	//   ....[2]....
        /*0238*/ 	.word	0x000001e0


	//----- nvinfo : EIATTR_COOP_GROUP_MASK_REGIDS
	.align		4
.L_91:
        /*023c*/ 	.byte	0x04, 0x29
        /*023e*/ 	.short	(.L_93 - .L_92)


	//   ....[0]....
.L_92:
        /*0240*/ 	.word	0xffffffff


	//   ....[1]....
        /*0244*/ 	.word	0xffffffff


	//   ....[2]....
        /*0248*/ 	.word	0xffffffff


	//   ....[3]....
        /*024c*/ 	.word	0xffffffff


	//   ....[4]....
        /*0250*/ 	.word	0xffffffff


	//   ....[5]....
        /*0254*/ 	.word	0xffffffff


	//   ....[6]....
        /*0258*/ 	.word	0xffffffff


	//   ....[7]....
        /*025c*/ 	.word	0xffffffff


	//   ....[8]....
        /*0260*/ 	.word	0xffffffff


	//   ....[9]....
        /*0264*/ 	.word	0xffffffff


	//   ....[10]....
        /*0268*/ 	.word	0xffffffff


	//   ....[11]....
        /*026c*/ 	.word	0xffffffff


	//   ....[12]....
        /*0270*/ 	.word	0xffffffff


	//   ....[13]....
        /*0274*/ 	.word	0xffffffff


	//   ....[14]....
        /*0278*/ 	.word	0xffffffff


	//   ....[15]....
        /*027c*/ 	.word	0xffffffff


	//   ....[16]....
        /*0280*/ 	.word	0xffffffff


	//   ....[17]....
        /*0284*/ 	.word	0xffffffff


	//   ....[18]....
        /*0288*/ 	.word	0xffffffff


	//   ....[19]....
        /*028c*/ 	.word	0xffffffff


	//   ....[20]....
        /*0290*/ 	.word	0xffffffff


	//   ....[21]....
        /*0294*/ 	.word	0xffffffff


	//   ....[22]....
        /*0298*/ 	.word	0xffffffff


	//   ....[23]....
        /*029c*/ 	.word	0xffffffff


	//   ....[24]....
        /*02a0*/ 	.word	0xffffffff


	//   ....[25]....
        /*02a4*/ 	.word	0xffffffff


	//   ....[26]....
        /*02a8*/ 	.word	0xffffffff


	//   ....[27]....
        /*02ac*/ 	.word	0xffffffff


	//   ....[28]....
        /*02b0*/ 	.word	0xffffffff


	//   ....[29]....
        /*02b4*/ 	.word	0xffffffff


	//   ....[30]....
        /*02b8*/ 	.word	0xffffffff


	//   ....[31]....
        /*02bc*/ 	.word	0xffffffff


	//   ....[32]....
        /*02c0*/ 	.word	0xffffffff


	//   ....[33]....
        /*02c4*/ 	.word	0xffffffff


	//   ....[34]....
        /*02c8*/ 	.word	0xffffffff


	//   ....[35]....
        /*02cc*/ 	.word	0xffffffff


	//   ....[36]....
        /*02d0*/ 	.word	0xffffffff


	//   ....[37]....
        /*02d4*/ 	.word	0xffffffff


	//   ....[38]....
        /*02d8*/ 	.word	0xffffffff


	//   ....[39]....
        /*02dc*/ 	.word	0xffffffff


	//   ....[40]....
        /*02e0*/ 	.word	0xffffffff


	//   ....[41]....
        /*02e4*/ 	.word	0xffffffff


	//   ....[42]....
        /*02e8*/ 	.word	0xffffffff


	//   ....[43]....
        /*02ec*/ 	.word	0xffffffff


	//   ....[44]....
        /*02f0*/ 	.word	0xffffffff


	//   ....[45]....
        /*02f4*/ 	.word	0xffffffff


	//   ....[46]....
        /*02f8*/ 	.word	0xffffffff


	//   ....[47]....
        /*02fc*/ 	.word	0xffffffff


	//   ....[48]....
        /*0300*/ 	.word	0xffffffff


	//   ....[49]....
        /*0304*/ 	.word	0xffffffff


	//   ....[50]....
        /*0308*/ 	.word	0x0500000f


	//   ....[51]....
        /*030c*/ 	.word	0x0500000f


	//   ....[52]....
        /*0310*/ 	.word	0x0500000f


	//   ....[53]....
        /*0314*/ 	.word	0x0500000f


	//   ....[54]....
        /*0318*/ 	.word	0x0500000f


	//   ....[55]....
        /*031c*/ 	.word	0x0500000f


	//   ....[56]....
        /*0320*/ 	.word	0x0500000f


	//   ....[57]....
        /*0324*/ 	.word	0x0500000f


	//   ....[58]....
        /*0328*/ 	.word	0x0500000f


	//   ....[59]....
        /*032c*/ 	.word	0x0500000f


	//   ....[60]....
        /*0330*/ 	.word	0x0500000f


	//   ....[61]....
        /*0334*/ 	.word	0x0500000f


	//   ....[62]....
        /*0338*/ 	.word	0x0500000f


	//   ....[63]....
        /*033c*/ 	.word	0x0500000f


	//   ....[64]....
        /*0340*/ 	.word	0x0500000f


	//   ....[65]....
        /*0344*/ 	.word	0x0500000f


	//   ....[66]....
        /*0348*/ 	.word	0x0500000f


	//   ....[67]....
        /*034c*/ 	.word	0x0500000f


	//----- nvinfo : EIATTR_COOP_GROUP_INSTR_OFFSETS
	.align		4
.L_93:
        /*0350*/ 	.byte	0x04, 0x28
        /*0352*/ 	.short	(.L_95 - .L_94)


	//   ....[0]....
.L_94:
        /*0354*/ 	.word	0x00000060


	//   ....[1]....
        /*0358*/ 	.word	0x00000140


	//   ....[2]....
        /*035c*/ 	.word	0x00000190


	//   ....[3]....
        /*0360*/ 	.word	0x000003c0


	//   ....[4]....
        /*0364*/ 	.word	0x00000520


	//   ....[5]....
        /*0368*/ 	.word	0x00000640


	//   ....[6]....
        /*036c*/ 	.word	0x000007a0


	//   ....[7]....
        /*0370*/ 	.word	0x00000e00


	//   ....[8]....
        /*0374*/ 	.word	0x00003e50


	//   ....[9]....
        /*0378*/ 	.word	0x00003e80


	//   ....[10]....
        /*037c*/ 	.word	0x000042c0


	//   ....[11]....
        /*0380*/ 	.word	0x00004330


	//   ....[12]....
        /*0384*/ 	.word	0x00007d30


	//   ....[13]....
        /*0388*/ 	.word	0x00007e40


	//   ....[14]....
        /*038c*/ 	.word	0x000082b0


	//   ....[15]....
        /*0390*/ 	.word	0x000082d0


	//   ....[16]....
        /*0394*/ 	.word	0x000093b0


	//   ....[17]....
        /*0398*/ 	.word	0x000093f0


	//   ....[18]....
        /*039c*/ 	.word	0x000094e0


	//   ....[19]....
        /*03a0*/ 	.word	0x000094f0


	//   ....[20]....
        /*03a4*/ 	.word	0x0000b260


	//   ....[21]....
        /*03a8*/ 	.word	0x0000b2c0


	//   ....[22]....
        /*03ac*/ 	.word	0x0000b3d0


	//   ....[23]....
        /*03b0*/ 	.word	0x0000b3e0


	//   ....[24]....
        /*03b4*/ 	.word	0x0000b830


	//   ....[25]....
        /*03b8*/ 	.word	0x0000b870


	//   ....[26]....
        /*03bc*/ 	.word	0x0000b9b0


	//   ....[27]....
        /*03c0*/ 	.word	0x0000b9d0


	//   ....[28]....
        /*03c4*/ 	.word	0x0000bb10


	//   ....[29]....
        /*03c8*/ 	.word	0x0000bb30


	//   ....[30]....
        /*03cc*/ 	.word	0x0000bc90


	//   ....[31]....
        /*03d0*/ 	.word	0x0000bcc0


	//   ....[32]....
        /*03d4*/ 	.word	0x0000c790


	//   ....[33]....
        /*03d8*/ 	.word	0x0000d2a0


	//   ....[34]....
        /*03dc*/ 	.word	0x0000d2d0


	//   ....[35]....
        /*03e0*/ 	.word	0x0000d390


	//   ....[36]....
        /*03e4*/ 	.word	0x0000d3a0


	//   ....[37]....
        /*03e8*/ 	.word	0x0000d440


	//   ....[38]....
        /*03ec*/ 	.word	0x0000d450


	//   ....[39]....
        /*03f0*/ 	.word	0x0000d4f0


	//   ....[40]....
        /*03f4*/ 	.word	0x0000d500


	//   ....[41]....
        /*03f8*/ 	.word	0x0000d5a0


	//   ....[42]....
        /*03fc*/ 	.word	0x0000d5b0


	//   ....[43]....
        /*0400*/ 	.word	0x0000d650


	//   ....[44]....
        /*0404*/ 	.word	0x0000d660


	//   ....[45]....
        /*0408*/ 	.word	0x0000d700


	//   ....[46]....
        /*040c*/ 	.word	0x0000d710


	//   ....[47]....
        /*0410*/ 	.word	0x0000d750


	//   ....[48]....
        /*0414*/ 	.word	0x0000d7a0


	//   ....[49]....
        /*0418*/ 	.word	0x00010a30


	//   ....[50]....
        /*041c*/ 	.word	0x00010f50


	//   ....[51]....
        /*0420*/ 	.word	0x000110c0


	//   ....[52]....
        /*0424*/ 	.word	0x00011120


	//   ....[53]....
        /*0428*/ 	.word	0x00011290


	//   ....[54]....
        /*042c*/ 	.word	0x000112e0


	//   ....[55]....
        /*0430*/ 	.word	0x00011410


	//   ....[56]....
        /*0434*/ 	.word	0x00011460


	//   ....[57]....
        /*0438*/ 	.word	0x00011590


	//   ....[58]....
        /*043c*/ 	.word	0x000115e0


	//   ....[59]....
        /*0440*/ 	.word	0x00011710


	//   ....[60]....
        /*0444*/ 	.word	0x00011760


	//   ....[61]....
        /*0448*/ 	.word	0x00011890


	//   ....[62]....
        /*044c*/ 	.word	0x000118e0


	//   ....[63]....
        /*0450*/ 	.word	0x00011a10


	//   ....[64]....
        /*0454*/ 	.word	0x00011a60


	//   ....[65]....
        /*0458*/ 	.word	0x00011b70


	//   ....[66]....
        /*045c*/ 	.word	0x00011bc0


	//   ....[67]....
        /*0460*/ 	.word	0x00011f60


	//----- nvinfo : EIATTR_REG_RECONFIG
	.align		4
.L_95:
        /*0464*/ 	.byte	0x01, 0x54
	.zero		2


	//----- nvinfo : EIATTR_SYSCALL_OFFSETS
	.align		4
        /*0468*/ 	.byte	0x04, 0x46
        /*046a*/ 	.short	(.L_97 - .L_96)


	//   ....[0]....
.L_96:
        /*046c*/ 	.word	0x000011c0


	//   ....[1]....
        /*0470*/ 	.word	0x0000c3e0


	//   ....[2]....
        /*0474*/ 	.word	0x0000c520


	//   ....[3]....
        /*0478*/ 	.word	0x0000c610


	//   ....[4]....
        /*047c*/ 	.word	0x0000ce20


	//----- nvinfo : EIATTR_MBARRIER_INSTR_OFFSETS
	.align		4
.L_97:
        /*0480*/ 	.byte	0x04, 0x39
        /*0482*/ 	.short	(.L_99 - .L_98)


	//   ....[0]....
.L_98:
        /*0484*/ 	.word	0x00000270
        /*0488*/ 	.word	0x000000ff
        /*048c*/ 	.word	0x00038800
        /*0490*/ 	.short	0x0100
        /*0492*/ 	.byte	0x08
	.zero		1


	//   ....[1]....
        /*0494*/ 	.word	0x00000280
        /*0498*/ 	.word	0x000000ff
        /*049c*/ 	.word	0x00038820
        /*04a0*/ 	.short	0x0100
        /*04a2*/ 	.byte	0x08
	.zero		1


	//   ....[2]....
        /*04a4*/ 	.word	0x00000370
        /*04a8*/ 	.word	0x000000ff
        /*04ac*/ 	.word	0x00038830
        /*04b0*/ 	.short	0x0100
        /*04b2*/ 	.byte	0x08
	.zero		1


	//   ....[3]....
        /*04b4*/ 	.word	0x00000380
        /*04b8*/ 	.word	0x000000ff
        /*04bc*/ 	.word	0x00038840
        /*04c0*/ 	.short	0x0100
        /*04c2*/ 	.byte	0x08
	.zero		1


	//   ....[4]....
        /*04c4*/ 	.word	0x00000390
        /*04c8*/ 	.word	0x000000ff
        /*04cc*/ 	.word	0x00038838
        /*04d0*/ 	.short	0x0100
        /*04d2*/ 	.byte	0x08
	.zero		1


	//   ....[5]....
        /*04d4*/ 	.word	0x000003a0
        /*04d8*/ 	.word	0x000000ff
        /*04dc*/ 	.word	0x00038848
        /*04e0*/ 	.short	0x0100
        /*04e2*/ 	.byte	0x08
	.zero		1


	//   ....[6]....
        /*04e4*/ 	.word	0x000004d0
        /*04e8*/ 	.word	0x000000ff
        /*04ec*/ 	.word	0x00038850
        /*04f0*/ 	.short	0x0100
        /*04f2*/ 	.byte	0x08
	.zero		1


	//   ....[7]....
        /*04f4*/ 	.word	0x000004e0
        /*04f8*/ 	.word	0x000000ff
        /*04fc*/ 	.word	0x00038860
        /*0500*/ 	.short	0x0100
        /*0502*/ 	.byte	0x08
	.zero		1


	//   ....[8]....
        /*0504*/ 	.word	0x000004f0
        /*0508*/ 	.word	0x000000ff
        /*050c*/ 	.word	0x00038858
        /*0510*/ 	.short	0x0100
        /*0512*/ 	.byte	0x08
	.zero		1


	//   ....[9]....
        /*0514*/ 	.word	0x00000500
        /*0518*/ 	.word	0x000000ff
        /*051c*/ 	.word	0x00038868
        /*0520*/ 	.short	0x0100
        /*0522*/ 	.byte	0x08
	.zero		1


	//   ....[10]....
        /*0524*/ 	.word	0x000005f0
        /*0528*/ 	.word	0x000000ff
        /*052c*/ 	.word	0x00038870
        /*0530*/ 	.short	0x0100
        /*0532*/ 	.byte	0x06
	.zero		1


	//   ....[11]....
        /*0534*/ 	.word	0x00000600
        /*0538*/ 	.word	0x000000ff
        /*053c*/ 	.word	0x00038880
        /*0540*/ 	.short	0x0100
        /*0542*/ 	.byte	0x06
	.zero		1


	//   ....[12]....
        /*0544*/ 	.word	0x00000610
        /*0548*/ 	.word	0x000000ff
        /*054c*/ 	.word	0x00038878
        /*0550*/ 	.short	0x0100
        /*0552*/ 	.byte	0x06
	.zero		1


	//   ....[13]....
        /*0554*/ 	.word	0x00000620
        /*0558*/ 	.word	0x000000ff
        /*055c*/ 	.word	0x00038888
        /*0560*/ 	.short	0x0100
        /*0562*/ 	.byte	0x06
	.zero		1


	//   ....[14]....
        /*0564*/ 	.word	0x00000750
        /*0568*/ 	.word	0x000000ff
        /*056c*/ 	.word	0x00038890
        /*0570*/ 	.short	0x0100
        /*0572*/ 	.byte	0x08
	.zero		1


	//   ....[15]....
        /*0574*/ 	.word	0x00000760
        /*0578*/ 	.word	0x000000ff
        /*057c*/ 	.word	0x000388a0
        /*0580*/ 	.short	0x0100
        /*0582*/ 	.byte	0x08
	.zero		1


	//   ....[16]....
        /*0584*/ 	.word	0x00000770
        /*0588*/ 	.word	0x000000ff
        /*058c*/ 	.word	0x00038898
        /*0590*/ 	.short	0x0100
        /*0592*/ 	.byte	0x08
	.zero		1


	//   ....[17]....
        /*0594*/ 	.word	0x00000780
        /*0598*/ 	.word	0x000000ff
        /*059c*/ 	.word	0x000388a8
        /*05a0*/ 	.short	0x0100
        /*05a2*/ 	.byte	0x08
	.zero		1


	//   ....[18]....
        /*05a4*/ 	.word	0x000008b0
        /*05a8*/ 	.word	0x000000ff
        /*05ac*/ 	.word	0x000388b0
        /*05b0*/ 	.short	0x0100
        /*05b2*/ 	.byte	0x08
	.zero		1


	//   ....[19]....
        /*05b4*/ 	.word	0x000008c0
        /*05b8*/ 	.word	0x000000ff
        /*05bc*/ 	.word	0x000388c0
        /*05c0*/ 	.short	0x0100
        /*05c2*/ 	.byte	0x08
	.zero		1


	//   ....[20]....
        /*05c4*/ 	.word	0x000008d0
        /*05c8*/ 	.word	0x000000ff
        /*05cc*/ 	.word	0x000388b8
        /*05d0*/ 	.short	0x0100
        /*05d2*/ 	.byte	0x08
	.zero		1


	//   ....[21]....
        /*05d4*/ 	.word	0x000008e0
        /*05d8*/ 	.word	0x000000ff
        /*05dc*/ 	.word	0x000388c8
        /*05e0*/ 	.short	0x0100
        /*05e2*/ 	.byte	0x08
	.zero		1


	//   ....[22]....
        /*05e4*/ 	.word	0x00001240
        /*05e8*/ 	.word	0x000000ff
        /*05ec*/ 	.word	0x00038800
        /*05f0*/ 	.short	0x010a
        /*05f2*/ 	.byte	0x24
	.zero		1


	//   ....[23]....
        /*05f4*/ 	.word	0x000012d0
        /*05f8*/ 	.word	0x00000000
        /*05fc*/ 	.word	0x00038830
        /*0600*/ 	.short	0x010a
        /*0602*/ 	.byte	0x3f
	.zero		1


	//   ....[24]....
        /*0604*/ 	.word	0x00001350
        /*0608*/ 	.word	0x00000000
        /*060c*/ 	.word	0x00038830
        /*0610*/ 	.short	0x010a
        /*0612*/ 	.byte	0x3f
	.zero		1


	//   ....[25]....
        /*0614*/ 	.word	0x00003da0
        /*0618*/ 	.word	0x00000000
        /*061c*/ 	.word	0x00000000
        /*0620*/ 	.short	0x0101
        /*0622*/ 	.byte	0x3f
	.zero		1


	//   ....[26]....
        /*0624*/ 	.word	0x00005190
        /*0628*/ 	.word	0x000000ff
        /*062c*/ 	.word	0x00038830
        /*0630*/ 	.short	0x010a
        /*0632*/ 	.byte	0x06
	.zero		1


	//   ....[27]....
        /*0634*/ 	.word	0x000051e0
        /*0638*/ 	.word	0x000000ff
        /*063c*/ 	.word	0x00038830
        /*0640*/ 	.short	0x010a
        /*0642*/ 	.byte	0x04
	.zero		1


	//   ....[28]....
        /*0644*/ 	.word	0x00007a90
        /*0648*/ 	.word	0x000000ff
        /*064c*/ 	.word	0x00038850
        /*0650*/ 	.short	0x010a
        /*0652*/ 	.byte	0x04
	.zero		1


	//   ....[29]....
        /*0654*/ 	.word	0x00007ad0
        /*0658*/ 	.word	0x000000ff
        /*065c*/ 	.word	0x00038850
        /*0660*/ 	.short	0x010a
        /*0662*/ 	.byte	0x04
	.zero		1


	//   ....[30]....
        /*0664*/ 	.word	0x00008620
        /*0668*/ 	.word	0x0000009d
        /*066c*/ 	.word	0x00000000
        /*0670*/ 	.short	0x0101
        /*0672*/ 	.byte	0x3f
	.zero		1


	//   ....[31]....
        /*0674*/ 	.word	0x00008680
        /*0678*/ 	.word	0x000000ab
        /*067c*/ 	.word	0x00000000
        /*0680*/ 	.short	0x0101
        /*0682*/ 	.byte	0x3f
	.zero		1


	//   ....[32]....
        /*0684*/ 	.word	0x00009320
        /*0688*/ 	.word	0x000000ff
        /*068c*/ 	.word	0x00038850
        /*0690*/ 	.short	0x010a
        /*0692*/ 	.byte	0x0c
	.zero		1


	//   ....[33]....
        /*0694*/ 	.word	0x00009360
        /*0698*/ 	.word	0x000000ff
        /*069c*/ 	.word	0x00038850
        /*06a0*/ 	.short	0x010a
        /*06a2*/ 	.byte	0x0c
	.zero		1


	//   ....[34]....
        /*06a4*/ 	.word	0x0000a4b0
        /*06a8*/ 	.word	0x0000009b
        /*06ac*/ 	.word	0x00000000
        /*06b0*/ 	.short	0x0101
        /*06b2*/ 	.byte	0x3f
	.zero		1


	//   ....[35]....
        /*06b4*/ 	.word	0x0000b750
        /*06b8*/ 	.word	0x000000ff
        /*06bc*/ 	.word	0x00000000
        /*06c0*/ 	.short	0x0101
        /*06c2*/ 	.byte	0x04
	.zero		1


	//   ....[36]....
        /*06c4*/ 	.word	0x0000c9d0
        /*06c8*/ 	.word	0x00000000
        /*06cc*/ 	.word	0x00038840
        /*06d0*/ 	.short	0x010a
        /*06d2*/ 	.byte	0x3f
	.zero		1


	//   ....[37]....
        /*06d4*/ 	.word	0x0000d8b0
        /*06d8*/ 	.word	0x000000ff
        /*06dc*/ 	.word	0x00038800
        /*06e0*/ 	.short	0x0107
        /*06e2*/ 	.byte	0x24
	.zero		1


	//   ....[38]....
        /*06e4*/ 	.word	0x0000d920
        /*06e8*/ 	.word	0x000000ff
        /*06ec*/ 	.word	0x00038800
        /*06f0*/ 	.short	0x0101
        /*06f2*/ 	.byte	0x24
	.zero		1


	//   ....[39]....
        /*06f4*/ 	.word	0x0000d950
        /*06f8*/ 	.word	0x000000ff
        /*06fc*/ 	.word	0x00038820
        /*0700*/ 	.short	0x010a
        /*0702*/ 	.byte	0x24
	.zero		1


	//   ....[40]....
        /*0704*/ 	.word	0x0000dc90
        /*0708*/ 	.word	0x00000003
        /*070c*/ 	.word	0x00038840
        /*0710*/ 	.short	0x010a
        /*0712*/ 	.byte	0x3f
	.zero		1


	//   ....[41]....
        /*0714*/ 	.word	0x0000e220
        /*0718*/ 	.word	0x00000003
        /*071c*/ 	.word	0x00000060
        /*0720*/ 	.short	0x010a
        /*0722*/ 	.byte	0x3f
	.zero		1


	//   ....[42]....
        /*0724*/ 	.word	0x0000ea70
        /*0728*/ 	.word	0x00000003
        /*072c*/ 	.word	0x00038840
        /*0730*/ 	.short	0x010a
        /*0732*/ 	.byte	0x3f
	.zero		1


	//   ....[43]....
        /*0734*/ 	.word	0x0000f000
        /*0738*/ 	.word	0x00000005
        /*073c*/ 	.word	0x00000060
        /*0740*/ 	.short	0x010a
        /*0742*/ 	.byte	0x3f
	.zero		1


	//   ....[44]....
        /*0744*/ 	.word	0x0000f790
        /*0748*/ 	.word	0x00000002
        /*074c*/ 	.word	0x00038840
        /*0750*/ 	.short	0x010a
        /*0752*/ 	.byte	0x3f
	.zero		1


	//   ....[45]....
        /*0754*/ 	.word	0x0000fd20
        /*0758*/ 	.word	0x00000005
        /*075c*/ 	.word	0x00000060
        /*0760*/ 	.short	0x010a
        /*0762*/ 	.byte	0x3f
	.zero		1


	//   ....[46]....
        /*0764*/ 	.word	0x00010350
        /*0768*/ 	.word	0x00000002
        /*076c*/ 	.word	0x00038860
        /*0770*/ 	.short	0x010a
        /*0772*/ 	.byte	0x3f
	.zero		1


	//   ....[47]....
        /*0774*/ 	.word	0x000109b0
        /*0778*/ 	.word	0x00000000
        /*077c*/ 	.word	0x00038820
        /*0780*/ 	.short	0x010a
        /*0782*/ 	.byte	0x3f
	.zero		1


	//   ....[48]....
        /*0784*/ 	.word	0x00010ba0
        /*0788*/ 	.word	0x00000006
        /*078c*/ 	.word	0x00000000
        /*0790*/ 	.short	0x010a
        /*0792*/ 	.byte	0x3f
	.zero		1


	//   ....[49]....
        /*0794*/ 	.word	0x00010bf0
        /*0798*/ 	.word	0x00000003
        /*079c*/ 	.word	0x00000000
        /*07a0*/ 	.short	0x010a
        /*07a2*/ 	.byte	0x3f
	.zero		1


	//   ....[50]....
        /*07a4*/ 	.word	0x00010c50
        /*07a8*/ 	.word	0x00000012
        /*07ac*/ 	.word	0x00000000
        /*07b0*/ 	.short	0x010a
        /*07b2*/ 	.byte	0x3f
	.zero		1


	//   ....[51]....
        /*07b4*/ 	.word	0x00010c80
        /*07b8*/ 	.word	0x00000003
        /*07bc*/ 	.word	0x00000000
        /*07c0*/ 	.short	0x010a
        /*07c2*/ 	.byte	0x3f
	.zero		1


	//   ....[52]....
        /*07c4*/ 	.word	0x00010cf0
        /*07c8*/ 	.word	0x00000003
        /*07cc*/ 	.word	0x00038800
        /*07d0*/ 	.short	0x010a
        /*07d2*/ 	.byte	0x3f
	.zero		1


	//   ....[53]....
        /*07d4*/ 	.word	0x00010d40
        /*07d8*/ 	.word	0x00000000
        /*07dc*/ 	.word	0x00038830
        /*07e0*/ 	.short	0x010a
        /*07e2*/ 	.byte	0x3f
	.zero		1


	//   ....[54]....
        /*07e4*/ 	.word	0x00010db0
        /*07e8*/ 	.word	0x00000004
        /*07ec*/ 	.word	0x00038830
        /*07f0*/ 	.short	0x010a
        /*07f2*/ 	.byte	0x3f
	.zero		1


	//   ....[55]....
        /*07f4*/ 	.word	0x00010e10
        /*07f8*/ 	.word	0x00000003
        /*07fc*/ 	.word	0x00038850
        /*0800*/ 	.short	0x010a
        /*0802*/ 	.byte	0x3f
	.zero		1


	//   ....[56]....
        /*0804*/ 	.word	0x00010e70
        /*0808*/ 	.word	0x00000007
        /*080c*/ 	.word	0x00038850
        /*0810*/ 	.short	0x010a
        /*0812*/ 	.byte	0x3f
	.zero		1


	//   ....[57]....
        /*0814*/ 	.word	0x00011010
        /*0818*/ 	.word	0x00000000
        /*081c*/ 	.word	0x00038840
        /*0820*/ 	.short	0x010a
        /*0822*/ 	.byte	0x3f
	.zero		1


	//   ....[58]....
        /*0824*/ 	.word	0x00011c00
        /*0828*/ 	.word	0x0000000c
        /*082c*/ 	.word	0x00038820
        /*0830*/ 	.short	0x010a
        /*0832*/ 	.byte	0x3f
	.zero		1


	//   ....[59]....
        /*0834*/ 	.word	0x00011c50
        /*0838*/ 	.word	0x00000003
        /*083c*/ 	.word	0x00038840
        /*0840*/ 	.short	0x010a
        /*0842*/ 	.byte	0x3f
	.zero		1


	//   ....[60]....
        /*0844*/ 	.word	0x00011ca0
        /*0848*/ 	.word	0x00000003
        /*084c*/ 	.word	0x00000060
        /*0850*/ 	.short	0x010a
        /*0852*/ 	.byte	0x3f
	.zero		1


	//   ....[61]....
        /*0854*/ 	.word	0x00011cf0
        /*0858*/ 	.word	0x00000003
        /*085c*/ 	.word	0x00038840
        /*0860*/ 	.short	0x010a
        /*0862*/ 	.byte	0x3f
	.zero		1


	//   ....[62]....
        /*0864*/ 	.word	0x00011d40
        /*0868*/ 	.word	0x00000005
        /*086c*/ 	.word	0x00000060
        /*0870*/ 	.short	0x010a
        /*0872*/ 	.byte	0x3f
	.zero		1


	//   ....[63]....
        /*0874*/ 	.word	0x00011d90
        /*0878*/ 	.word	0x00000002
        /*087c*/ 	.word	0x00038840
        /*0880*/ 	.short	0x010a
        /*0882*/ 	.byte	0x3f
	.zero		1


	//   ....[64]....
        /*0884*/ 	.word	0x00011de0
        /*0888*/ 	.word	0x00000005
        /*088c*/ 	.word	0x00000060
        /*0890*/ 	.short	0x010a
        /*0892*/ 	.byte	0x3f
	.zero		1


	//   ....[65]....
        /*0894*/ 	.word	0x00011e30
        /*0898*/ 	.word	0x00000002
        /*089c*/ 	.word	0x00038860
        /*08a0*/ 	.short	0x010a
        /*08a2*/ 	.byte	0x3f
	.zero		1


	//   ....[66]....
        /*08a4*/ 	.word	0x00011e80
        /*08a8*/ 	.word	0x00000000
        /*08ac*/ 	.word	0x00038820
        /*08b0*/ 	.short	0x010a
        /*08b2*/ 	.byte	0x3f
	.zero		1


	//   ....[67]....
        /*08b4*/ 	.word	0x00012020
        /*08b8*/ 	.word	0x00000006
        /*08bc*/ 	.word	0x00000000
        /*08c0*/ 	.short	0x010a
        /*08c2*/ 	.byte	0x3f
	.zero		1


	//   ....[68]....
        /*08c4*/ 	.word	0x00012070
        /*08c8*/ 	.word	0x00000003
        /*08cc*/ 	.word	0x00000000
        /*08d0*/ 	.short	0x010a
        /*08d2*/ 	.byte	0x3f
	.zero		1


	//   ....[69]....
        /*08d4*/ 	.word	0x000120c0
        /*08d8*/ 	.word	0x00000012
        /*08dc*/ 	.word	0x00000000
        /*08e0*/ 	.short	0x010a
        /*08e2*/ 	.byte	0x3f
	.zero		1


	//----- nvinfo : EIATTR_NUM_MBARRIERS
	.align		4
.L_99:
        /*08e4*/ 	.byte	0x03, 0x38
        /*08e6*/ 	.short	0x0016


	//----- nvinfo : EIATTR_EXIT_INSTR_OFFSETS
	.align		4
        /*08e8*/ 	.byte	0x04, 0x1c
        /*08ea*/ 	.short	(.L_101 - .L_100)


	//   ....[0]....
.L_100:
        /*08ec*/ 	.word	0x00000a00


	//   ....[1]....
        /*08f0*/ 	.word	0x0000be60


	//   ....[2]....
        /*08f4*/ 	.word	0x00010cd0


	//----- nvinfo : EIATTR_MAX_THREADS
	.align		4
.L_101:
        /*08f8*/ 	.byte	0x04, 0x05
        /*08fa*/ 	.short	(.L_103 - .L_102)
.L_102:
        /*08fc*/ 	.word	0x00000180
        /*0900*/ 	.word	0x00000001
        /*0904*/ 	.word	0x00000001


	//----- nvinfo : EIATTR_CRS_STACK_SIZE
	.align		4
.L_103:
        /*0908*/ 	.byte	0x04, 0x1e
        /*090a*/ 	.short	(.L_105 - .L_104)
.L_104:
        /*090c*/ 	.word	0x00000000


	//----- nvinfo : EIATTR_CBANK_PARAM_SIZE
	.align		4
.L_105:
        /*0910*/ 	.byte	0x03, 0x19
        /*0912*/ 	.short	0x0a70


	//----- nvinfo : EIATTR_PARAM_CBANK
	.align		4
        /*0914*/ 	.byte	0x04, 0x0a
        /*0916*/ 	.short	(.L_107 - .L_106)
	.align		4
.L_106:
        /*0918*/ 	.word	index@(.nv.constant0._ZN7cutlass13device_kernelIN5flash11enable_sm90INS1_16FlashAttnFwdSm90INS1_25CollectiveMainloopFwdSm90ILi2EN4cute5tupleIJNS5_1CILi1EEES8_S8_EEENS6_IJNS7_ILi128EEENS7_ILi80EEENS7_ILi256EEEEEELi256ENS_10bfloat16_tEfNS_4arch4Sm90ELb0ELb0ELb0ELb0ELb0ELb0ELb0ELb1ELb1ELb1ELb0ELb0EEENS1_21CollectiveEpilogueFwdINS6_IJSA_SC_SB_EEES9_SE_SG_Li256ELb0ELb1ELb0ELb0EEENS1_29StaticPersistentTileSchedulerILb0EEEEEEEEEvNT_6ParamsE)
        /*091c*/ 	.short	0x0210
        /*091e*/ 	.short	0x0a70


	//----- nvinfo : EIATTR_SW_WAR
	.align		4
.L_107:
        /*0920*/ 	.byte	0x04, 0x36
        /*0922*/ 	.short	(.L_109 - .L_108)
.L_108:
        /*0924*/ 	.word	0x00000008
.L_109:


//--------------------- .nv.info._ZN7cutlass13device_kernelIN5flash11enable_sm90INS1_16FlashAttnFwdSm90INS1_25CollectiveMainloopFwdSm90ILi2EN4cute5tupleIJNS5_1CILi2EEENS7_ILi1EEES9_EEENS6_IJNS7_ILi128EEENS7_ILi80EEENS7_ILi256EEEEEELi256ENS_10bfloat16_tEfNS_4arch4Sm90ELb0ELb0ELb0ELb0ELb0ELb0ELb0ELb1ELb1ELb1ELb0ELb0EEENS1_21CollectiveEpilogueFwdINS6_IJSB_SD_SC_EEESA_SF_SH_Li256ELb0ELb1ELb0ELb0EEENS1_29StaticPersistentTileSchedulerILb0EEEEEEEEEvNT_6ParamsE --------------------------
	.section	.nv.info._ZN7cutlass13device_kernelIN5flash11enable_sm90INS1_16FlashAttnFwdSm90INS1_25CollectiveMainloopFwdSm90ILi2EN4cute5tupleIJNS5_1CILi2EEENS7_ILi1EEES9_EEENS6_IJNS7_ILi128EEENS7_ILi80EEENS7_ILi256EEEEEELi256ENS_10bfloat16_tEfNS_4arch4Sm90ELb0ELb0ELb0ELb0ELb0ELb0ELb0ELb1ELb1ELb1ELb0ELb0EEENS1_21CollectiveEpilogueFwdINS6_IJSB_SD_SC_EEESA_SF_SH_Li256ELb0ELb1ELb0ELb0EEENS1_29StaticPersistentTileSchedulerILb0EEEEEEEEEvNT_6ParamsE,"",@"SHT_CUDA_INFO"
	.sectionflags	@""
	.align	4


	//----- nvinfo : EIATTR_CUDA_API_VERSION
	.align		4
        /*0000*/ 	.byte	0x04, 0x37
        /*0002*/ 	.short	(.L_111 - .L_110)
.L_110:
        /*0004*/ 	.word	0x00000082


	//----- nvinfo : EIATTR_KPARAM_INFO
	.align		4
.L_111:
        /*0008*/ 	.byte	0x04, 0x17
        /*000a*/ 	.short	(.L_113 - .L_112)
.L_112:
        /*000c*/ 	.word	0x00000000
        /*0010*/ 	.short	0x0000
        /*0012*/ 	.short	0x0070
        /*0014*/ 	.byte	0x00, 0xf0, 0x01, 0x28


	//----- nvinfo : EIATTR_SPARSE_MMA_MASK
	.align		4
.L_113:
        /*0018*/ 	.byte	0x03, 0x50
        /*001a*/ 	.short	0x0000


	//----- nvinfo : EIATTR_MAXREG_COUNT
	.align		4
        /*001c*/ 	.byte	0x03, 0x1b
        /*001e*/ 	.short	0x00a8


	//----- nvinfo : EIATTR_NUM_BARRIERS
	.align		4
        /*0020*/ 	.byte	0x02, 0x4c
        /*0022*/ 	.byte	0x09
	.zero		1


	//----- nvinfo : EIATTR_EXTERNS
	.align		4
        /*0024*/ 	.byte	0x04, 0x0f
        /*0026*/ 	.short	(.L_115 - .L_114)


	//   ....[0]....
	.align		4
.L_114:
        /*0028*/ 	.word	index@(__assertfail)


	//----- nvinfo : EIATTR_ANNOTATIONS
	.align		4
.L_115:
        /*002c*/ 	.byte	0x04, 0x55
        /*002e*/ 	.short	(.L_117 - .L_116)


	//   ....[0]....
.L_116:
        /* <DEDUP_REMOVED lines=32> */


	//----- nvinfo : EIATTR_MERCURY_ISA_VERSION
	.align		4
.L_117:
        /*0218*/ 	.byte	0x03, 0x5f
        /*021a*/ 	.short	0x0101


	//----- nvinfo : EIATTR_INT_WARP_WIDE_INSTR_OFFSETS
	.align		4
        /*021c*/ 	.byte	0x04, 0x31
        /*021e*/ 	.short	(.L_119 - .L_118)


	//   ....[0]....
.L_118:
        /*0220*/ 	.word	0x00000130


	//   ....[1]....
        /*0224*/ 	.word	0x00000170


	//   ....[2]....
        /*0228*/ 	.word	0x000001e0


	//----- nvinfo : EIATTR_COOP_GROUP_MASK_REGIDS
	.align		4
.L_119:
        /*022c*/ 	.byte	0x04, 0x29
        /*022e*/ 	.short	(.L_121 - .L_120)


	//   ....[0]....
.L_120:
        /*0230*/ 	.word	0xffffffff


	//   ....[1]....
        /*0234*/ 	.word	0xffffffff


	//   ....[2]....
        /*0238*/ 	.word	0xffffffff


	//   ....[3]....
        /*023c*/ 	.word	0xffffffff


	//   ....[4]....
        /*0240*/ 	.word	0xffffffff


	//   ....[5]....
        /*0244*/ 	.word	0xffffffff


	//   ....[6]....
        /*0248*/ 	.word	0xffffffff


	//   ....[7]....
        /*024c*/ 	.word	0xffffffff


	//   ....[8]....
        /*0250*/ 	.word	0xffffffff


	//   ....[9]....
        /*0254*/ 	.word	0xffffffff


	//   ....[10]....
        /*0258*/ 	.word	0xffffffff


	//   ....[11]....
        /*025c*/ 	.word	0xffffffff


	//   ....[12]....
        /*0260*/ 	.word	0xffffffff


	//   ....[13]....
        /*0264*/ 	.word	0xffffffff


	//   ....[14]....
        /*0268*/ 	.word	0xffffffff


	//   ....[15]....
        /*026c*/ 	.word	0xffffffff


	//   ....[16]....
        /*0270*/ 	.word	0xffffffff


	//   ....[17]....
        /*0274*/ 	.word	0xffffffff


	//   ....[18]....
        /*0278*/ 	.word	0xffffffff


	//   ....[19]....
        /*027c*/ 	.word	0xffffffff


	//   ....[20]....
        /*0280*/ 	.word	0xffffffff


	//   ....[21]....
        /*0284*/ 	.word	0xffffffff


	//   ....[22]....
        /*0288*/ 	.word	0xffffffff


	//   ....[23]....
        /*028c*/ 	.word	0xffffffff


	//   ....[24]....
        /*0290*/ 	.word	0xffffffff


	//   ....[25]....
        /*0294*/ 	.word	0xffffffff


	//   ....[26]....
        /*0298*/ 	.word	0xffffffff


	//   ....[27]....
        /*029c*/ 	.word	0xffffffff


	//   ....[28]....
        /*02a0*/ 	.word	0xffffffff


	//   ....[29]....
        /*02a4*/ 	.word	0xffffffff


	//   ....[30]....
        /*02a8*/ 	.word	0xffffffff


	//   ....[31]....
        /*02ac*/ 	.word	0xffffffff


	//   ....[32]....
        /*02b0*/ 	.word	0xffffffff


	//   ....[33]....
        /*02b4*/ 	.word	0xffffffff


	//   ....[34]....
        /*02b8*/ 	.word	0xffffffff


	//   ....[35]....
        /*02bc*/ 	.word	0xffffffff


	//   ....[36]....
        /*02c0*/ 	.word	0xffffffff


	//   ....[37]....
        /*02c4*/ 	.word	0xffffffff


	//   ....[38]....
        /*02c8*/ 	.word	0xffffffff


	//   ....[39]....
        /*02cc*/ 	.word	0xffffffff


	//   ....[40]....
        /*02d0*/ 	.word	0xffffffff


	//   ....[41]....
        /*02d4*/ 	.word	0xffffffff


	//   ....[42]....
        /*02d8*/ 	.word	0xffffffff


	//   ....[43]....
        /*02dc*/ 	.word	0xffffffff


	//   ....[44]....
        /*02e0*/ 	.word	0xffffffff


	//   ....[45]....
        /*02e4*/ 	.word	0xffffffff


	//   ....[46]....
        /*02e8*/ 	.word	0xffffffff


	//   ....[47]....
        /*02ec*/ 	.word	0xffffffff


	//   ....[48]....
        /*02f0*/ 	.word	0xffffffff


	//   ....[49]....
        /*02f4*/ 	.word	0xffffffff


	//   ....[50]....
        /*02f8*/ 	.word	0xffffffff


	//   ....[51]....
        /*02fc*/ 	.word	0x0500000f


	//   ....[52]....
        /*0300*/ 	.word	0x0500000f


	//   ....[53]....
        /*0304*/ 	.word	0x0500000f


	//   ....[54]....
        /*0308*/ 	.word	0x0500000f


	//   ....[55]....
        /*030c*/ 	.word	0x0500000f


	//   ....[56]....
        /*0310*/ 	.word	0x0500000f


	//   ....[57]....
        /*0314*/ 	.word	0x0500000f


	//   ....[58]....
        /*0318*/ 	.word	0x0500000f


	//   ....[59]....
        /*031c*/ 	.word	0x0500000f


	//   ....[60]....
        /*0320*/ 	.word	0x0500000f


	//   ....[61]....
        /*0324*/ 	.word	0x0500000f


	//   ....[62]....
        /*0328*/ 	.word	0x0500000f


	//   ....[63]....
        /*032c*/ 	.word	0x0500000f


	//   ....[64]....
        /*0330*/ 	.word	0x0500000f


	//   ....[65]....
        /*0334*/ 	.word	0x0500000f


	//   ....[66]....
        /*0338*/ 	.word	0x0500000f


	//   ....[67]....
        /*033c*/ 	.word	0x0500000f


	//   ....[68]....
        /*0340*/ 	.word	0x0500000f


	//----- nvinfo : EIATTR_COOP_GROUP_INSTR_OFFSETS
	.align		4
.L_121:
        /*0344*/ 	.byte	0x04, 0x28
        /*0346*/ 	.short	(.L_123 - .L_122)


	//   ....[0]....
.L_122:
        /*0348*/ 	.word	0x00000060


	//   ....[1]....
        /*034c*/ 	.word	0x00000140


	//   ....[2]....
        /*0350*/ 	.word	0x00000190


	//   ....[3]....
        /*0354*/ 	.word	0x000003d0


	//   ....[4]....
        /*0358*/ 	.word	0x00000600


	//   ....[5]....
        /*035c*/ 	.word	0x00000830


	//   ....[6]....
        /*0360*/ 	.word	0x00000ac0


	//   ....[7]....
        /*0364*/ 	.word	0x00000dd0


	//   ....[8]....
        /*0368*/ 	.word	0x00001310


	//   ....[9]....
        /*036c*/ 	.word	0x00004390


	//   ....[10]....
        /*0370*/ 	.word	0x000043e0


	//   ....[11]....
        /*0374*/ 	.word	0x000047f0


	//   ....[12]....
        /*0378*/ 	.word	0x00004860


	//   ....[13]....
        /*037c*/ 	.word	0x00008040


	//   ....[14]....
        /*0380*/ 	.word	0x00008060


	//   ....[15]....
        /*0384*/ 	.word	0x00008090


	//   ....[16]....
        /*0388*/ 	.word	0x000080a0


	//   ....[17]....
        /*038c*/ 	.word	0x00009490


	//   ....[18]....
        /*0390*/ 	.word	0x000094c0


	//   ....[19]....
        /*0394*/ 	.word	0x00009580


	//   ....[20]....
        /*0398*/ 	.word	0x00009590


	//   ....[21]....
        /*039c*/ 	.word	0x0000b130


	//   ....[22]....
        /*03a0*/ 	.word	0x0000b160


	//   ....[23]....
        /*03a4*/ 	.word	0x0000b280


	//   ....[24]....
        /*03a8*/ 	.word	0x0000b2b0


	//   ....[25]....
        /*03ac*/ 	.word	0x0000b980


	//   ....[26]....
        /*03b0*/ 	.word	0x0000b9b0


	//   ....[27]....
        /*03b4*/ 	.word	0x0000bb10


	//   ....[28]....
        /*03b8*/ 	.word	0x0000bb30


	//   ....[29]....
        /*03bc*/ 	.word	0x0000bc70


	//   ....[30]....
        /*03c0*/ 	.word	0x0000bc90


	//   ....[31]....
        /*03c4*/ 	.word	0x0000bdf0


	//   ....[32]....
        /*03c8*/ 	.word	0x0000be20


	//   ....[33]....
        /*03cc*/ 	.word	0x0000c9d0


	//   ....[34]....
        /*03d0*/ 	.word	0x0000d560


	//   ....[35]....
        /*03d4*/ 	.word	0x0000d5a0


	//   ....[36]....
        /*03d8*/ 	.word	0x0000d6a0


	//   ....[37]....
        /*03dc*/ 	.word	0x0000d6b0


	//   ....[38]....
        /*03e0*/ 	.word	0x0000d760


	//   ....[39]....
        /*03e4*/ 	.word	0x0000d770


	//   ....[40]....
        /*03e8*/ 	.word	0x0000d830


	//   ....[41]....
        /*03ec*/ 	.word	0x0000d840


	//   ....[42]....
        /*03f0*/ 	.word	0x0000d900


	//   ....[43]....
        /*03f4*/ 	.word	0x0000d910


	//   ....[44]....
        /*03f8*/ 	.word	0x0000d9d0


	//   ....[45]....
        /*03fc*/ 	.word	0x0000d9e0


	//   ....[46]....
        /*0400*/ 	.word	0x0000daa0


	//   ....[47]....
        /*0404*/ 	.word	0x0000dab0


	//   ....[48]....
        /*0408*/ 	.word	0x0000db20


	//   ....[49]....
        /*040c*/ 	.word	0x0000db70


	//   ....[50]....
        /*0410*/ 	.word	0x000112d0


	//   ....[51]....
        /*0414*/ 	.word	0x000117f0


	//   ....[52]....
        /*0418*/ 	.word	0x00011970


	//   ....[53]....
        /*041c*/ 	.word	0x000119d0


	//   ....[54]....
        /*0420*/ 	.word	0x00011b80


	//   ....[55]....
        /*0424*/ 	.word	0x00011bd0


	//   ....[56]....
        /*0428*/ 	.word	0x00011d20


	//   ....[57]....
        /*042c*/ 	.word	0x00011d70


	//   ....[58]....
        /*0430*/ 	.word	0x00011ec0


	//   ....[59]....
        /*0434*/ 	.word	0x00011f10


	//   ....[60]....
        /*0438*/ 	.word	0x00012060


	//   ....[61]....
        /*043c*/ 	.word	0x000120b0


	//   ....[62]....
        /*0440*/ 	.word	0x00012200


	//   ....[63]....
        /*0444*/ 	.word	0x00012250


	//   ....[64]....
        /*0448*/ 	.word	0x00012390


	//   ....[65]....
        /*044c*/ 	.word	0x000123e0


	//   ....[66]....
        /*0450*/ 	.word	0x00012510


	//   ....[67]....
        /*0454*/ 	.word	0x00012560


	//   ....[68]....
        /*0458*/ 	.word	0x00012910


	//----- nvinfo : EIATTR_REG_RECONFIG
	.align		4
.L_123:
        /*045c*/ 	.byte	0x01, 0x54
	.zero		2


	//----- nvinfo : EIATTR_SYSCALL_OFFSETS
	.align		4
        /*0460*/ 	.byte	0x04, 0x46
        /*0462*/ 	.short	(.L_125 - .L_124)


	//   ....[0]....
.L_124:
        /*0464*/ 	.word	0x000016d0


	//   ....[1]....
        /*0468*/ 	.word	0x0000c5f0


	//   ....[2]....
        /*046c*/ 	.word	0x0000c730


	//   ....[3]....
        /*0470*/ 	.word	0x0000c820


	//   ....[4]....
        /*0474*/ 	.word	0x0000d100


	//----- nvinfo : EIATTR_MBARRIER_INSTR_OFFSETS
	.align		4
.L_125:
        /*0478*/ 	.byte	0x04, 0x39
        /*047a*/ 	.short	(.L_127 - .L_126)


	//   ....[0]....
.L_126:
        /*047c*/ 	.word	0x00000270
        /*0480*/ 	.word	0x000000ff
        /*0484*/ 	.word	0x00038800
        /*0488*/ 	.short	0x0100
        /*048a*/ 	.byte	0x08
	.zero		1


	//   ....[1]....
        /*048c*/ 	.word	0x00000280
        /*0490*/ 	.word	0x000000ff
        /*0494*/ 	.word	0x00038820
        /*0498*/ 	.short	0x0100
        /*049a*/ 	.byte	0x08
	.zero		1


	//   ....[2]....
        /*049c*/ 	.word	0x00000370
        /*04a0*/ 	.word	0x000000ff
        /*04a4*/ 	.word	0x00038830
        /*04a8*/ 	.short	0x0100
        /*04aa*/ 	.byte	0x08
	.zero		1


	//   ....[3]....
        /*04ac*/ 	.word	0x00000380
        /*04b0*/ 	.word	0x000000ff
        /*04b4*/ 	.word	0x00038840
        /*04b8*/ 	.short	0x0100
        /*04ba*/ 	.byte	0x08
	.zero		1


	//   ....[4]....
        /*04bc*/ 	.word	0x00000390
        /*04c0*/ 	.word	0x000000ff
        /*04c4*/ 	.word	0x00038838
        /*04c8*/ 	.short	0x0100
        /*04ca*/ 	.byte	0x08
	.zero		1


	//   ....[5]....
        /*04cc*/ 	.word	0x000003a0
        /*04d0*/ 	.word	0x000000ff
        /*04d4*/ 	.word	0x00038848
        /*04d8*/ 	.short	0x0100
        /*04da*/ 	.byte	0x08
	.zero		1


	//   ....[6]....
        /*04dc*/ 	.word	0x000005b0
        /*04e0*/ 	.word	0x000000ff
        /*04e4*/ 	.word	0x00038850
        /*04e8*/ 	.short	0x0100
        /*04ea*/ 	.byte	0x08
	.zero		1


	//   ....[7]....
        /*04ec*/ 	.word	0x000005c0
        /*04f0*/ 	.word	0x000000ff
        /*04f4*/ 	.word	0x00038860
        /*04f8*/ 	.short	0x0100
        /*04fa*/ 	.byte	0x08
	.zero		1


	//   ....[8]....
        /*04fc*/ 	.word	0x000005d0
        /*0500*/ 	.word	0x000000ff
        /*0504*/ 	.word	0x00038858
        /*0508*/ 	.short	0x0100
        /*050a*/ 	.byte	0x08
	.zero		1


	//   ....[9]....
        /*050c*/ 	.word	0x000005e0
        /*0510*/ 	.word	0x000000ff
        /*0514*/ 	.word	0x00038868
        /*0518*/ 	.short	0x0100
        /*051a*/ 	.byte	0x08
	.zero		1


	//   ....[10]....
        /*051c*/ 	.word	0x000007e0
        /*0520*/ 	.word	0x000000ff
        /*0524*/ 	.word	0x00038870
        /*0528*/ 	.short	0x0100
        /*052a*/ 	.byte	0x08
	.zero		1


	//   ....[11]....
        /*052c*/ 	.word	0x000007f0
        /*0530*/ 	.word	0x000000ff
        /*0534*/ 	.word	0x00038880
        /*0538*/ 	.short	0x0100
        /*053a*/ 	.byte	0x08
	.zero		1


	//   ....[12]....
        /*053c*/ 	.word	0x00000800
        /*0540*/ 	.word	0x000000ff
        /*0544*/ 	.word	0x00038878
        /*0548*/ 	.short	0x0100
        /*054a*/ 	.byte	0x08
	.zero		1


	//   ....[13]....
        /*054c*/ 	.word	0x00000810
        /*0550*/ 	.word	0x000000ff
        /*0554*/ 	.word	0x00038888
        /*0558*/ 	.short	0x0100
        /*055a*/ 	.byte	0x08
	.zero		1


	//   ....[14]....
        /*055c*/ 	.word	0x00000a70
        /*0560*/ 	.word	0x000000ff
        /*0564*/ 	.word	0x00038890
        /*0568*/ 	.short	0x0100
        /*056a*/ 	.byte	0x08
	.zero		1


	//   ....[15]....
        /*056c*/ 	.word	0x00000a80
        /*0570*/ 	.word	0x000000ff
        /*0574*/ 	.word	0x000388a0
        /*0578*/ 	.short	0x0100
        /*057a*/ 	.byte	0x08
	.zero		1


	//   ....[16]....
        /*057c*/ 	.word	0x00000a90
        /*0580*/ 	.word	0x000000ff
        /*0584*/ 	.word	0x00038898
        /*0588*/ 	.short	0x0100
        /*058a*/ 	.byte	0x08
	.zero		1


	//   ....[17]....
        /*058c*/ 	.word	0x00000aa0
        /*0590*/ 	.word	0x000000ff
        /*0594*/ 	.word	0x000388a8
        /*0598*/ 	.short	0x0100
        /*059a*/ 	.byte	0x08
	.zero		1


	//   ....[18]....
        /*059c*/ 	.word	0x00000d30
        /*05a0*/ 	.word	0x000000ff
        /*05a4*/ 	.word	0x000388b0
        /*05a8*/ 	.short	0x0100
        /*05aa*/ 	.byte	0x08
	.zero		1


	//   ....[19]....
        /*05ac*/ 	.word	0x00000d40
        /*05b0*/ 	.word	0x000000ff
        /*05b4*/ 	.word	0x000388c0
        /*05b8*/ 	.short	0x0100
        /*05ba*/ 	.byte	0x08
	.zero		1


	//   ....[20]....
        /*05bc*/ 	.word	0x00000d50
        /*05c0*/ 	.word	0x000000ff
        /*05c4*/ 	.word	0x000388b8
        /*05c8*/ 	.short	0x0100
        /*05ca*/ 	.byte	0x08
	.zero		1


	//   ....[21]....
        /*05cc*/ 	.word	0x00000d60
        /*05d0*/ 	.word	0x000000ff
        /*05d4*/ 	.word	0x000388c8
        /*05d8*/ 	.short	0x0100
        /*05da*/ 	.byte	0x08
	.zero		1


	//   ....[22]....
        /*05dc*/ 	.word	0x00001750
        /*05e0*/ 	.word	0x000000ff
        /*05e4*/ 	.word	0x00038800
        /*05e8*/ 	.short	0x010a
        /*05ea*/ 	.byte	0x24
	.zero		1


	//   ....[23]....
        /*05ec*/ 	.word	0x000017e0
        /*05f0*/ 	.word	0x00000000
        /*05f4*/ 	.word	0x00038830
        /*05f8*/ 	.short	0x010a
        /*05fa*/ 	.byte	0x3f
	.zero		1


	//   ....[24]....
        /*05fc*/ 	.word	0x00001820
        /*0600*/ 	.word	0x00000000
        /*0604*/ 	.word	0x00038830
        /*0608*/ 	.short	0x010a
        /*060a*/ 	.byte	0x3f
	.zero		1


	//   ....[25]....
        /*060c*/ 	.word	0x00004ab0
        /*0610*/ 	.word	0x00000000
        /*0614*/ 	.word	0x00000000
        /*0618*/ 	.short	0x0101
        /*061a*/ 	.byte	0x3f
	.zero		1


	//   ....[26]....
        /*061c*/ 	.word	0x00005200
        /*0620*/ 	.word	0x000000ff
        /*0624*/ 	.word	0x00038830
        /*0628*/ 	.short	0x010a
        /*062a*/ 	.byte	0x06
	.zero		1


	//   ....[27]....
        /*062c*/ 	.word	0x00005250
        /*0630*/ 	.word	0x000000ff
        /*0634*/ 	.word	0x00038830
        /*0638*/ 	.short	0x010a
        /*063a*/ 	.byte	0x04
	.zero		1


	//   ....[28]....
        /*063c*/ 	.word	0x00007af0
        /*0640*/ 	.word	0x000000ff
        /*0644*/ 	.word	0x00038850
        /*0648*/ 	.short	0x010a
        /*064a*/ 	.byte	0x04
	.zero		1


	//   ....[29]....
        /*064c*/ 	.word	0x00007b30
        /*0650*/ 	.word	0x000000ff
        /*0654*/ 	.word	0x00038850
        /*0658*/ 	.short	0x010a
        /*065a*/ 	.byte	0x04
	.zero		1


	//   ....[30]....
        /*065c*/ 	.word	0x00008780
        /*0660*/ 	.word	0x0000000e
        /*0664*/ 	.word	0x00000000
        /*0668*/ 	.short	0x0101
        /*066a*/ 	.byte	0x3f
	.zero		1


	//   ....[31]....
        /*066c*/ 	.word	0x00008a50
        /*0670*/ 	.word	0x0000009b
        /*0674*/ 	.word	0x00000000
        /*0678*/ 	.short	0x0101
        /*067a*/ 	.byte	0x3f
	.zero		1


	//   ....[32]....
        /*067c*/ 	.word	0x00009400
        /*0680*/ 	.word	0x000000ff
        /*0684*/ 	.word	0x00038850
        /*0688*/ 	.short	0x010a
        /*068a*/ 	.byte	0x09
	.zero		1


	//   ....[33]....
        /*068c*/ 	.word	0x00009440
        /*0690*/ 	.word	0x000000ff
        /*0694*/ 	.word	0x00038850
        /*0698*/ 	.short	0x010a
        /*069a*/ 	.byte	0x09
	.zero		1


	//   ....[34]....
        /*069c*/ 	.word	0x00009e00
        /*06a0*/ 	.word	0x00000007
        /*06a4*/ 	.word	0x00000000
        /*06a8*/ 	.short	0x0101
        /*06aa*/ 	.byte	0x3f
	.zero		1


	//   ....[35]....
        /*06ac*/ 	.word	0x0000b950
        /*06b0*/ 	.word	0x000000ff
        /*06b4*/ 	.word	0x00000000
        /*06b8*/ 	.short	0x0101
        /*06ba*/ 	.byte	0x05
	.zero		1


	//   ....[36]....
        /*06bc*/ 	.word	0x0000b9c0
        /*06c0*/ 	.word	0x000000ff
        /*06c4*/ 	.word	0x00000000
        /*06c8*/ 	.short	0x0101
        /*06ca*/ 	.byte	0x04
	.zero		1


	//   ....[37]....
        /*06cc*/ 	.word	0x0000cbf0
        /*06d0*/ 	.word	0x00000002
        /*06d4*/ 	.word	0x00038840
        /*06d8*/ 	.short	0x010a
        /*06da*/ 	.byte	0x3f
	.zero		1


	//   ....[38]....
        /*06dc*/ 	.word	0x0000dc90
        /*06e0*/ 	.word	0x000000ff
        /*06e4*/ 	.word	0x00038800
        /*06e8*/ 	.short	0x0107
        /*06ea*/ 	.byte	0x24
	.zero		1


	//   ....[39]....
        /*06ec*/ 	.word	0x0000dd00
        /*06f0*/ 	.word	0x000000ff
        /*06f4*/ 	.word	0x00038800
        /*06f8*/ 	.short	0x0101
        /*06fa*/ 	.byte	0x24
	.zero		1


	//   ....[40]....
        /*06fc*/ 	.word	0x0000dd20
        /*0700*/ 	.word	0x000000ff
        /*0704*/ 	.word	0x00038820
        /*0708*/ 	.short	0x010a
        /*070a*/ 	.byte	0x24
	.zero		1


	//   ....[41]....
        /*070c*/ 	.word	0x0000e040
        /*0710*/ 	.word	0x00000003
        /*0714*/ 	.word	0x00038840
        /*0718*/ 	.short	0x010a
        /*071a*/ 	.byte	0x3f
	.zero		1


	//   ....[42]....
        /*071c*/ 	.word	0x0000e6a0
        /*0720*/ 	.word	0x00000002
        /*0724*/ 	.word	0x00038860
        /*0728*/ 	.short	0x010a
        /*072a*/ 	.byte	0x3f
	.zero		1


	//   ....[43]....
        /*072c*/ 	.word	0x0000ef70
        /*0730*/ 	.word	0x00000003
        /*0734*/ 	.word	0x00038840
        /*0738*/ 	.short	0x010a
        /*073a*/ 	.byte	0x3f
	.zero		1


	//   ....[44]....
        /*073c*/ 	.word	0x0000f5d0
        /*0740*/ 	.word	0x00000002
        /*0744*/ 	.word	0x00038860
        /*0748*/ 	.short	0x010a
        /*074a*/ 	.byte	0x3f
	.zero		1


	//   ....[45]....
        /*074c*/ 	.word	0x0000fe00
        /*0750*/ 	.word	0x00000003
        /*0754*/ 	.word	0x00038840
        /*0758*/ 	.short	0x010a
        /*075a*/ 	.byte	0x3f
	.zero		1


	//   ....[46]....
        /*075c*/ 	.word	0x00010450
        /*0760*/ 	.word	0x00000002
        /*0764*/ 	.word	0x00038860
        /*0768*/ 	.short	0x010a
        /*076a*/ 	.byte	0x3f
	.zero		1


	//   ....[47]....
        /*076c*/ 	.word	0x00010af0
        /*0770*/ 	.word	0x00000000
        /*0774*/ 	.word	0x00038860
        /*0778*/ 	.short	0x010a
        /*077a*/ 	.byte	0x3f
	.zero		1


	//   ....[48]....
        /*077c*/ 	.word	0x00011250
        /*0780*/ 	.word	0x00000000
        /*0784*/ 	.word	0x00038820
        /*0788*/ 	.short	0x010a
        /*078a*/ 	.byte	0x3f
	.zero		1


	//   ....[49]....
        /*078c*/ 	.word	0x00011460
        /*0790*/ 	.word	0x00000006
        /*0794*/ 	.word	0x00000000
        /*0798*/ 	.short	0x010a
        /*079a*/ 	.byte	0x3f
	.zero		1


	//   ....[50]....
        /*079c*/ 	.word	0x00011490
        /*07a0*/ 	.word	0x00000007
        /*07a4*/ 	.word	0x00000000
        /*07a8*/ 	.short	0x010a
        /*07aa*/ 	.byte	0x3f
	.zero		1


	//   ....[51]....
        /*07ac*/ 	.word	0x000114f0
        /*07b0*/ 	.word	0x00000004
        /*07b4*/ 	.word	0x00000000
        /*07b8*/ 	.short	0x010a
        /*07ba*/ 	.byte	0x3f
	.zero		1


	//   ....[52]....
        /*07bc*/ 	.word	0x00011520
        /*07c0*/ 	.word	0x00000003
        /*07c4*/ 	.word	0x00000000
        /*07c8*/ 	.short	0x010a
        /*07ca*/ 	.byte	0x3f
	.zero		1


	//   ....[53]....
        /*07cc*/ 	.word	0x00011590
        /*07d0*/ 	.word	0x00000003
        /*07d4*/ 	.word	0x00038800
        /*07d8*/ 	.short	0x010a
        /*07da*/ 	.byte	0x3f
	.zero		1


	//   ....[54]....
        /*07dc*/ 	.word	0x000115e0
        /*07e0*/ 	.word	0x00000000
        /*07e4*/ 	.word	0x00038830
        /*07e8*/ 	.short	0x010a
        /*07ea*/ 	.byte	0x3f
	.zero		1


	//   ....[55]....
        /*07ec*/ 	.word	0x00011650
        /*07f0*/ 	.word	0x00000098
        /*07f4*/ 	.word	0x00038830
        /*07f8*/ 	.short	0x010a
        /*07fa*/ 	.byte	0x3f
	.zero		1


	//   ....[56]....
        /*07fc*/ 	.word	0x000116b0
        /*0800*/ 	.word	0x00000003
        /*0804*/ 	.word	0x00038850
        /*0808*/ 	.short	0x010a
        /*080a*/ 	.byte	0x3f
	.zero		1


	//   ....[57]....
        /*080c*/ 	.word	0x00011710
        /*0810*/ 	.word	0x00000007
        /*0814*/ 	.word	0x00038850
        /*0818*/ 	.short	0x010a
        /*081a*/ 	.byte	0x3f
	.zero		1


	//   ....[58]....
        /*081c*/ 	.word	0x000118b0
        /*0820*/ 	.word	0x00000002
        /*0824*/ 	.word	0x00038840
        /*0828*/ 	.short	0x010a
        /*082a*/ 	.byte	0x3f
	.zero		1


	//   ....[59]....
        /*082c*/ 	.word	0x000125b0
        /*0830*/ 	.word	0x00000002
        /*0834*/ 	.word	0x00038820
        /*0838*/ 	.short	0x010a
        /*083a*/ 	.byte	0x3f
	.zero		1


	//   ....[60]....
        /*083c*/ 	.word	0x00012600
        /*0840*/ 	.word	0x00000003
        /*0844*/ 	.word	0x00038840
        /*0848*/ 	.short	0x010a
        /*084a*/ 	.byte	0x3f
	.zero		1


	//   ....[61]....
        /*084c*/ 	.word	0x00012650
        /*0850*/ 	.word	0x00000002
        /*0854*/ 	.word	0x00038860
        /*0858*/ 	.short	0x010a
        /*085a*/ 	.byte	0x3f
	.zero		1


	//   ....[62]....
        /*085c*/ 	.word	0x000126a0
        /*0860*/ 	.word	0x00000003
        /*0864*/ 	.word	0x00038840
        /*0868*/ 	.short	0x010a
        /*086a*/ 	.byte	0x3f
	.zero		1


	//   ....[63]....
        /*086c*/ 	.word	0x000126f0
        /*0870*/ 	.word	0x00000002
        /*0874*/ 	.word	0x00038860
        /*0878*/ 	.short	0x010a
        /*087a*/ 	.byte	0x3f
	.zero		1


	//   ....[64]....
        /*087c*/ 	.word	0x00012740
        /*0880*/ 	.word	0x00000003
        /*0884*/ 	.word	0x00038840
        /*0888*/ 	.short	0x010a
        /*088a*/ 	.byte	0x3f
	.zero		1


	//   ....[65]....
        /*088c*/ 	.word	0x00012790
        /*0890*/ 	.word	0x00000002
        /*0894*/ 	.word	0x00038860
        /*0898*/ 	.short	0x010a
        /*089a*/ 	.byte	0x3f
	.zero		1


	//   ....[66]....
        /*089c*/ 	.word	0x000127e0
        /*08a0*/ 	.word	0x00000000
        /*08a4*/ 	.word	0x00038860
        /*08a8*/ 	.short	0x010a
        /*08aa*/ 	.byte	0x3f
	.zero		1


	//   ....[67]....
        /*08ac*/ 	.word	0x00012830
        /*08b0*/ 	.word	0x00000000
        /*08b4*/ 	.word	0x00038820
        /*08b8*/ 	.short	0x010a
        /*08ba*/ 	.byte	0x3f
	.zero		1


	//   ....[68]....
        /*08bc*/ 	.word	0x000129d0
        /*08c0*/ 	.word	0x00000006
        /*08c4*/ 	.word	0x00000000
        /*08c8*/ 	.short	0x010a
        /*08ca*/ 	.byte	0x3f
	.zero		1


	//   ....[69]....
        /*08cc*/ 	.word	0x00012a20
        /*08d0*/ 	.word	0x00000007
        /*08d4*/ 	.word	0x00000000
        /*08d8*/ 	.short	0x010a
        /*08da*/ 	.byte	0x3f
	.zero		1


	//   ....[70]....
        /*08dc*/ 	.word	0x00012a70
        /*08e0*/ 	.word	0x00000004
        /*08e4*/ 	.word	0x00000000
        /*08e8*/ 	.short	0x010a
        /*08ea*/ 	.byte	0x3f
	.zero		1


	//----- nvinfo : EIATTR_NUM_MBARRIERS
	.align		4
.L_127:
        /*08ec*/ 	.byte	0x03, 0x38
        /*08ee*/ 	.short	0x0016


	//----- nvinfo : EIATTR_EXIT_INSTR_OFFSETS
	.align		4
        /*08f0*/ 	.byte	0x04, 0x1c
        /*08f2*/ 	.short	(.L_129 - .L_128)


	//   ....[0]....
.L_128:
        /*08f4*/ 	.word	0x00000f10


	//   ....[1]....
        /*08f8*/ 	.word	0x0000bfc0


	//   ....[2]....
        /*08fc*/ 	.word	0x00011570


	//----- nvinfo : EIATTR_MAX_THREADS
	.align		4
.L_129:
        /*0900*/ 	.byte	0x04, 0x05
        /*0902*/ 	.short	(.L_131 - .L_130)
.L_130:
        /*0904*/ 	.word	0x00000180
        /*0908*/ 	.word	0x00000001
        /*090c*/ 	.word	0x00000001


	//----- nvinfo : EIATTR_CRS_STACK_SIZE
	.align		4
.L_131:
        /*0910*/ 	.byte	0x04, 0x1e
        /*0912*/ 	.short	(.L_133 - .L_132)
.L_132:
        /*0914*/ 	.word	0x00000000


	//----- nvinfo : EIATTR_CBANK_PARAM_SIZE
	.align		4
.L_133:
        /*0918*/ 	.byte	0x03, 0x19
        /*091a*/ 	.short	0x0a70


	//----- nvinfo : EIATTR_PARAM_CBANK
	.align		4
        /*091c*/ 	.byte	0x04, 0x0a
        /*091e*/ 	.short	(.L_135 - .L_134)
	.align		4
.L_134:
        /*0920*/ 	.word	index@(.nv.constant0._ZN7cutlass13device_kernelIN5flash11enable_sm90INS1_16FlashAttnFwdSm90INS1_25CollectiveMainloopFwdSm90ILi2EN4cute5tupleIJNS5_1CILi2EEENS7_ILi1EEES9_EEENS6_IJNS7_ILi128EEENS7_ILi80EEENS7_ILi256EEEEEELi256ENS_10bfloat16_tEfNS_4arch4Sm90ELb0ELb0ELb0ELb0ELb0ELb0ELb0ELb1ELb1ELb1ELb0ELb0EEENS1_21CollectiveEpilogueFwdINS6_IJSB_SD_SC_EEESA_SF_SH_Li256ELb0ELb1ELb0ELb0EEENS1_29StaticPersistentTileSchedulerILb0EEEEEEEEEvNT_6ParamsE)
        /*0924*/ 	.short	0x0210
        /*0926*/ 	.short	0x0a70


	//----- nvinfo : EIATTR_SW_WAR
	.align		4
.L_135:
        /*0928*/ 	.byte	0x04, 0x36
        /*092a*/ 	.short	(.L_137 - .L_136)
.L_136:
        /*092c*/ 	.word	0x00000008
.L_137:


//--------------------- .nv.info._ZN7cutlass13device_kernelIN5flash11enable_sm90INS1_16FlashAttnFwdSm90INS1_25CollectiveMainloopFwdSm90ILi2EN4cute5tupleIJNS5_1CILi1EEES8_S8_EEENS6_IJNS7_ILi128EEENS7_ILi80EEENS7_ILi256EEEEEELi256ENS_10bfloat16_tEfNS_4arch4Sm90ELb0ELb0ELb0ELb1ELb0ELb0ELb0ELb1ELb1ELb1ELb0ELb0EEENS1_21CollectiveEpilogueFwdINS6_IJSA_SC_SB_EEES9_SE_SG_Li256ELb1ELb1ELb0ELb0EEENS1_36VarlenDynamicPersistentTileSchedulerILi128ELi80ELi256ELi128ELb0ELb1ELb1ELb0ELb1ELb1EEEEEEEEEvNT_6ParamsE --------------------------
	.section	.nv.info._ZN7cutlass13device_kernelIN5flash11enable_sm90INS1_16FlashAttnFwdSm90INS1_25CollectiveMainloopFwdSm90ILi2EN4cute5tupleIJNS5_1CILi1EEES8_S8_EEENS6_IJNS7_ILi128EEENS7_ILi80EEENS7_ILi256EEEEEELi256ENS_10bfloat16_tEfNS_4arch4Sm90ELb0ELb0ELb0ELb1ELb0ELb0ELb0ELb1ELb1ELb1ELb0ELb0EEENS1_21CollectiveEpilogueFwdINS6_IJSA_SC_SB_EEES9_SE_SG_Li256ELb1ELb1ELb0ELb0EEENS1_36VarlenDynamicPersistentTileSchedulerILi128ELi80ELi256ELi128ELb0ELb1ELb1ELb0ELb1ELb1EEEEEEEEEvNT_6ParamsE,"",@"SHT_CUDA_INFO"
	.sectionflags	@""
	.align	4


	//----- nvinfo : EIATTR_CUDA_API_VERSION
	.align		4
        /*0000*/ 	.byte	0x04, 0x37
        /*0002*/ 	.short	(.L_139 - .L_138)
.L_138:
        /*0004*/ 	.word	0x00000082


	//----- nvinfo : EIATTR_KPARAM_INFO
	.align		4
.L_139:
        /*0008*/ 	.byte	0x04, 0x17
        /*000a*/ 	.short	(.L_141 - .L_140)
.L_140:
        /*000c*/ 	.word	0x00000000
        /*0010*/ 	.short	0x0000
        /*0012*/ 	.short	0x0070
        /*0014*/ 	.byte	0x00, 0xf0, 0x01, 0x2a


	//----- nvinfo : EIATTR_SPARSE_MMA_MASK
	.align		4
.L_141:
        /*0018*/ 	.byte	0x03, 0x50
        /*001a*/ 	.short	0x0000


	//----- nvinfo : EIATTR_MAXREG_COUNT
	.align		4
        /*001c*/ 	.byte	0x03, 0x1b
        /*001e*/ 	.short	0x00a8


	//----- nvinfo : EIATTR_NUM_BARRIERS
	.align		4
        /*0020*/ 	.byte	0x02, 0x4c
        /*0022*/ 	.byte	0x09
	.zero		1


	//----- nvinfo : EIATTR_EXTERNS
	.align		4
        /*0024*/ 	.byte	0x04, 0x0f
        /*0026*/ 	.short	(.L_143 - .L_142)


	//   ....[0]....
	.align		4
.L_142:
        /*0028*/ 	.word	index@(__assertfail)


	//----- nvinfo : EIATTR_ANNOTATIONS
	.align		4
.L_143:
        /*002c*/ 	.byte	0x04, 0x55
        /*002e*/ 	.short	(.L_145 - .L_144)


	//   ....[0]....
.L_144:
        /* <DEDUP_REMOVED lines=80> */
        /*0524*/ 	.byte	0xf0, 0x47, 0x01, 0x00, 0x01, 0x00, 0x00, 0x00, 0x10, 0x54, 0x01, 0x00


	//----- nvinfo : EIATTR_MERCURY_ISA_VERSION
	.align		4
.L_145:
        /*0530*/ 	.byte	0x03, 0x5f
        /*0532*/ 	.short	0x0101


	//----- nvinfo : EIATTR_UNUSED_LOAD_BYTE_OFFSET
	.align		4
        /*0534*/ 	.byte	0x04, 0x44
        /*0536*/ 	.short	(.L_147 - .L_146)


	//   ....[0]....
.L_146:
        /*0538*/ 	.word	0x00000a10
        /*053c*/ 	.word	0x0000fff0


	//   ....[1]....
        /*0540*/ 	.word	0x0000a6e0
        /*0544*/ 	.word	0x0000fff0


	//----- nvinfo : EIATTR_INT_WARP_WIDE_INSTR_OFFSETS
	.align		4
.L_147:
        /*0548*/ 	.byte	0x04, 0x31
        /*054a*/ 	.short	(.L_149 - .L_148)


	//   ....[0]....
.L_148:
        /*054c*/ 	.word	0x00000130


	//   ....[1]....
        /*0550*/ 	.word	0x00000170


	//   ....[2]....
        /*0554*/ 	.word	0x000001e0


	//   ....[3]....
        /*0558*/ 	.word	0x000081d0


	//   ....[4]....
        /*055c*/ 	.word	0x0000e790


	//   ....[5]....
        /*0560*/ 	.word	0x0000e830


	//   ....[6]....
        /*0564*/ 	.word	0x00012ed0


	//   ....[7]....
        /*0568*/ 	.word	0x00012f40


	//----- nvinfo : EIATTR_COOP_GROUP_MASK_REGIDS
	.align		4
.L_149:
        /*056c*/ 	.byte	0x04, 0x29
        /*056e*/ 	.short	(.L_151 - .L_150)


	//   ....[0]....
.L_150:
        /*0570*/ 	.word	0xffffffff


	//   ....[1]....
        /*0574*/ 	.word	0xffffffff


	//   ....[2]....
        /*0578*/ 	.word	0xffffffff


	//   ....[3]....
        /*057c*/ 	.word	0xffffffff


	//   ....[4]....
        /*0580*/ 	.word	0xffffffff


	//   ....[5]....
        /*0584*/ 	.word	0xffffffff


	//   ....[6]....
        /*0588*/ 	.word	0xffffffff


	//   ....[7]....
        /*058c*/ 	.word	0xffffffff


	//   ....[8]....
        /*0590*/ 	.word	0xffffffff


	//   ....[9]....
        /*0594*/ 	.word	0xffffffff


	//   ....[10]....
        /*0598*/ 	.word	0xffffffff


	//   ....[11]....
        /*059c*/ 	.word	0xffffffff


	//   ....[12]....
        /*05a0*/ 	.word	0xffffffff


	//   ....[13]....
        /*05a4*/ 	.word	0xffffffff


	//   ....[14]....
        /*05a8*/ 	.word	0xffffffff


	//   ....[15]....
        /*05ac*/ 	.word	0xffffffff


	//   ....[16]....
        /*05b0*/ 	.word	0xffffffff


	//   ....[17]....
        /*05b4*/ 	.word	0xffffffff


	//   ....[18]....
        /*05b8*/ 	.word	0xffffffff


	//   ....[19]....
        /*05bc*/ 	.word	0xffffffff


	//   ....[20]....
        /*05c0*/ 	.word	0xffffffff


	//   ....[21]....
        /*05c4*/ 	.word	0xffffffff


	//   ....[22]....
        /*05c8*/ 	.word	0xffffffff


	//   ....[23]....
        /*05cc*/ 	.word	0xffffffff


	//   ....[24]....
        /*05d0*/ 	.word	0xffffffff


	//   ....[25]....
        /*05d4*/ 	.word	0xffffffff


	//   ....[26]....
        /*05d8*/ 	.word	0xffffffff


	//   ....[27]....
        /*05dc*/ 	.word	0xffffffff


	//   ....[28]....
        /*05e0*/ 	.word	0xffffffff


	//   ....[29]....
        /*05e4*/ 	.word	0xffffffff


	//   ....[30]....
        /*05e8*/ 	.word	0xffffffff


	//   ....[31]....
        /*05ec*/ 	.word	0xffffffff


	//   ....[32]....
        /*05f0*/ 	.word	0xffffffff


	//   ....[33]....
        /*05f4*/ 	.word	0xffffffff


	//   ....[34]....
        /*05f8*/ 	.word	0xffffffff


	//   ....[35]....
        /*05fc*/ 	.word	0xffffffff


	//   ....[36]....
        /*0600*/ 	.word	0xffffffff


	//   ....[37]....
        /*0604*/ 	.word	0xffffffff


	//   ....[38]....
        /*0608*/ 	.word	0xffffffff


	//   ....[39]....
        /*060c*/ 	.word	0xffffffff


	//   ....[40]....
        /*0610*/ 	.word	0xffffffff


	//   ....[41]....
        /*0614*/ 	.word	0xffffffff


	//   ....[42]....
        /*0618*/ 	.word	0xffffffff


	//   ....[43]....
        /*061c*/ 	.word	0xffffffff


	//   ....[44]....
        /*0620*/ 	.word	0xffffffff


	//   ....[45]....
        /*0624*/ 	.word	0xffffffff


	//   ....[46]....
        /*0628*/ 	.word	0xffffffff


	//   ....[47]....
        /*062c*/ 	.word	0xffffffff


	//   ....[48]....
        /*0630*/ 	.word	0xffffffff


	//   ....[49]....
        /*0634*/ 	.word	0xffffffff


	//   ....[50]....
        /*0638*/ 	.word	0xffffffff


	//   ....[51]....
        /*063c*/ 	.word	0xffffffff


	//   ....[52]....
        /*0640*/ 	.word	0xffffffff


	//   ....[53]....
        /*0644*/ 	.word	0xffffffff


	//   ....[54]....
        /*0648*/ 	.word	0xffffffff


	//   ....[55]....
        /*064c*/ 	.word	0xffffffff


	//   ....[56]....
        /*0650*/ 	.word	0xffffffff


	//   ....[57]....
        /*0654*/ 	.word	0xffffffff


	//   ....[58]....
        /*0658*/ 	.word	0xffffffff


	//   ....[59]....
        /*065c*/ 	.word	0xffffffff


	//   ....[60]....
        /*0660*/ 	.word	0xffffffff


	//   ....[61]....
        /*0664*/ 	.word	0xffffffff


	//   ....[62]....
        /*0668*/ 	.word	0xffffffff


	//   ....[63]....
        /*066c*/ 	.word	0xffffffff


	//   ....[64]....
        /*0670*/ 	.word	0xffffffff


	//   ....[65]....
        /*0674*/ 	.word	0xffffffff


	//   ....[66]....
        /*0678*/ 	.word	0xffffffff


	//   ....[67]....
        /*067c*/ 	.word	0xffffffff


	//   ....[68]....
        /*0680*/ 	.word	0xffffffff


	//   ....[69]....
        /*0684*/ 	.word	0xffffffff


	//   ....[70]....
        /*0688*/ 	.word	0xffffffff


	//   ....[71]....
        /*068c*/ 	.word	0xffffffff


	//   ....[72]....
        /*0690*/ 	.word	0xffffffff


	//   ....[73]....
        /*0694*/ 	.word	0xffffffff


	//   ....[74]....
        /*0698*/ 	.word	0xffffffff


	//   ....[75]....
        /*069c*/ 	.word	0xffffffff


	//   ....[76]....
        /*06a0*/ 	.word	0xffffffff


	//   ....[77]....
        /*06a4*/ 	.word	0xffffffff


	//   ....[78]....
        /*06a8*/ 	.word	0xffffffff


	//   ....[79]....
        /*06ac*/ 	.word	0xffffffff


	//   ....[80]....
        /*06b0*/ 	.word	0xffffffff


	//   ....[81]....
        /*06b4*/ 	.word	0xffffffff


	//   ....[82]....
        /*06b8*/ 	.word	0xffffffff


	//   ....[83]....
        /*06bc*/ 	.word	0xffffffff


	//   ....[84]....
        /*06c0*/ 	.word	0xffffffff


	//   ....[85]....
        /*06c4*/ 	.word	0xffffffff


	//   ....[86]....
        /*06c8*/ 	.word	0xffffffff


	//   ....[87]....
        /*06cc*/ 	.word	0xffffffff


	//   ....[88]....
        /*06d0*/ 	.word	0xffffffff


	//   ....[89]....
        /*06d4*/ 	.word	0xffffffff


	//   ....[90]....
        /*06d8*/ 	.word	0xffffffff


	//   ....[91]....
        /*06dc*/ 	.word	0x0500000f


	//   ....[92]....
        /*06e0*/ 	.word	0x0500000f


	//   ....[93]....
        /*06e4*/ 	.word	0x0500000f


	//   ....[94]....
        /*06e8*/ 	.word	0x0500000f


	//   ....[95]....
        /*06ec*/ 	.word	0x0500000f


	//   ....[96]....
        /*06f0*/ 	.word	0x0500000f


	//   ....[97]....
        /*06f4*/ 	.word	0x0500000f


	//   ....[98]....
        /*06f8*/ 	.word	0x0500000f


	//   ....[99]....
        /*06fc*/ 	.word	0x0500000f


	//   ....[100]....
        /*0700*/ 	.word	0x0500000f


	//   ....[101]....
        /*0704*/ 	.word	0x0500000f


	//   ....[102]....
        /*0708*/ 	.word	0x0500000f


	//   ....[103]....
        /*070c*/ 	.word	0x0500000f


	//   ....[104]....
        /*0710*/ 	.word	0x0500000f


	//   ....[105]....
        /*0714*/ 	.word	0x0500000f


	//   ....[106]....
        /*0718*/ 	.word	0x0500000f


	//   ....[107]....
        /*071c*/ 	.word	0x0500000f


	//   ....[108]....
        /*0720*/ 	.word	0x0500000f


	//   ....[109]....
        /*0724*/ 	.word	0x0500000f


	//   ....[110]....
        /*0728*/ 	.word	0x0500000f


	//   ....[111]....
        /*072c*/ 	.word	0x0500000f


	//   ....[112]....
        /*0730*/ 	.word	0x0500000f


	//   ....[113]....
        /*0734*/ 	.word	0x0500000f


	//   ....[114]....
        /*0738*/ 	.word	0x0500000f


	//   ....[115]....
        /*073c*/ 	.word	0x0500000f


	//   ....[116]....
        /*0740*/ 	.word	0x0500000f


	//   ....[117]....
        /*0744*/ 	.word	0x0500000f


	//   ....[118]....
        /*0748*/ 	.word	0x0500000f


	//   ....[119]....
        /*074c*/ 	.word	0x0500000f


	//   ....[120]....
        /*0750*/ 	.word	0x0500000f


	//   ....[121]....
        /*0754*/ 	.word	0x0500000f


	//   ....[122]....
        /*0758*/ 	.word	0x0500000f


	//   ....[123]....
        /*075c*/ 	.word	0x0500000f


	//   ....[124]....
        /*0760*/ 	.word	0x0500000f


	//   ....[125]....
        /*0764*/ 	.word	0x0500000f


	//----- nvinfo : EIATTR_COOP_GROUP_INSTR_OFFSETS
	.align		4
.L_151:
        /*0768*/ 	.byte	0x04, 0x28
        /*076a*/ 	.short	(.L_153 - .L_152)


	//   ....[0]....
.L_152:
        /*076c*/ 	.word	0x00000060


	//   ....[1]....
        /*0770*/ 	.word	0x00000140


	//   ....[2]....
        /*0774*/ 	.word	0x00000190


	//   ....[3]....
        /*0778*/ 	.word	0x000003c0


	//   ....[4]....
        /*077c*/ 	.word	0x00000520


	//   ....[5]....
        /*0780*/ 	.word	0x00000640


	//   ....[6]....
        /*0784*/ 	.word	0x000007a0


	//   ....[7]....
        /*0788*/ 	.word	0x000016b0


	//   ....[8]....
        /*078c*/ 	.word	0x00004550


	//   ....[9]....
        /*0790*/ 	.word	0x00004590


	//   ....[10]....
        /*0794*/ 	.word	0x00004930


	//   ....[11]....
        /*0798*/ 	.word	0x000049b0


	//   ....[12]....
        /*079c*/ 	.word	0x00008430


	//   ....[13]....
        /*07a0*/ 	.word	0x00008550


	//   ....[14]....
        /*07a4*/ 	.word	0x000089e0


	//   ....[15]....
        /*07a8*/ 	.word	0x00008a00


	//   ....[16]....
        /*07ac*/ 	.word	0x000099f0


	//   ....[17]....
        /*07b0*/ 	.word	0x00009ab0


	//   ....[18]....
        /*07b4*/ 	.word	0x00009b80


	//   ....[19]....
        /*07b8*/ 	.word	0x00009d60


	//   ....[20]....
        /*07bc*/ 	.word	0x0000b8e0


	//   ....[21]....
        /*07c0*/ 	.word	0x0000b910


	//   ....[22]....
        /*07c4*/ 	.word	0x0000b9c0


	//   ....[23]....
        /*07c8*/ 	.word	0x0000ba00


	//   ....[24]....
        /*07cc*/ 	.word	0x0000c180


	//   ....[25]....
        /*07d0*/ 	.word	0x0000c1c0


	//   ....[26]....
        /*07d4*/ 	.word	0x0000c330


	//   ....[27]....
        /*07d8*/ 	.word	0x0000c350


	//   ....[28]....
        /*07dc*/ 	.word	0x0000c4a0


	//   ....[29]....
        /*07e0*/ 	.word	0x0000c4c0


	//   ....[30]....
        /*07e4*/ 	.word	0x0000c620


	//   ....[31]....
        /*07e8*/ 	.word	0x0000c640


	//   ....[32]....
        /*07ec*/ 	.word	0x0000d060


	//   ....[33]....
        /*07f0*/ 	.word	0x0000d090


	//   ....[34]....
        /*07f4*/ 	.word	0x0000d1f0


	//   ....[35]....
        /*07f8*/ 	.word	0x0000d210


	//   ....[36]....
        /*07fc*/ 	.word	0x0000d360


	//   ....[37]....
        /*0800*/ 	.word	0x0000d380


	//   ....[38]....
        /*0804*/ 	.word	0x0000d4e0


	//   ....[39]....
        /*0808*/ 	.word	0x0000d500


	//   ....[40]....
        /*080c*/ 	.word	0x0000d6c0


	//   ....[41]....
        /*0810*/ 	.word	0x0000d8b0


	//   ....[42]....
        /*0814*/ 	.word	0x0000d8e0


	//   ....[43]....
        /*0818*/ 	.word	0x0000d910


	//   ....[44]....
        /*081c*/ 	.word	0x0000d940


	//   ....[45]....
        /*0820*/ 	.word	0x0000d970


	//   ....[46]....
        /*0824*/ 	.word	0x0000d9a0


	//   ....[47]....
        /*0828*/ 	.word	0x0000db20


	//   ....[48]....
        /*082c*/ 	.word	0x0000db50


	//   ....[49]....
        /*0830*/ 	.word	0x0000db80


	//   ....[50]....
        /*0834*/ 	.word	0x0000dbb0


	//   ....[51]....
        /*0838*/ 	.word	0x0000dbe0


	//   ....[52]....
        /*083c*/ 	.word	0x0000dc10


	//   ....[53]....
        /*0840*/ 	.word	0x0000dcb0


	//   ....[54]....
        /*0844*/ 	.word	0x0000dce0


	//   ....[55]....
        /*0848*/ 	.word	0x0000dd70


	//   ....[56]....
        /*084c*/ 	.word	0x0000edc0


	//   ....[57]....
        /*0850*/ 	.word	0x0000fac0


	//   ....[58]....
        /*0854*/ 	.word	0x0000faf0


	//   ....[59]....
        /*0858*/ 	.word	0x0000fb10


	//   ....[60]....
        /*085c*/ 	.word	0x0000fbc0


	//   ....[61]....
        /*0860*/ 	.word	0x0000fbd0


	//   ....[62]....
        /*0864*/ 	.word	0x0000fc80


	//   ....[63]....
        /*0868*/ 	.word	0x0000fc90


	//   ....[64]....
        /*086c*/ 	.word	0x0000fd40


	//   ....[65]....
        /*0870*/ 	.word	0x0000fd50


	//   ....[66]....
        /*0874*/ 	.word	0x0000fe00


	//   ....[67]....
        /*0878*/ 	.word	0x0000fe10


	//   ....[68]....
        /*087c*/ 	.word	0x0000fec0


	//   ....[69]....
        /*0880*/ 	.word	0x0000fed0


	//   ....[70]....
        /*0884*/ 	.word	0x0000ff80


	//   ....[71]....
        /*0888*/ 	.word	0x0000ff90


	//   ....[72]....
        /*088c*/ 	.word	0x0000ffe0


	//   ....[73]....
        /*0890*/ 	.word	0x00013810


	//   ....[74]....
        /*0894*/ 	.word	0x00013840


	//   ....[75]....
        /*0898*/ 	.word	0x00013880


	//   ....[76]....
        /*089c*/ 	.word	0x000138b0


	//   ....[77]....
        /*08a0*/ 	.word	0x000138e0


	//   ....[78]....
        /*08a4*/ 	.word	0x00013910


	//   ....[79]....
        /*08a8*/ 	.word	0x00013940


	//   ....[80]....
        /*08ac*/ 	.word	0x00013970


	//   ....[81]....
        /*08b0*/ 	.word	0x00013b00


	//   ....[82]....
        /*08b4*/ 	.word	0x00013b30


	//   ....[83]....
        /*08b8*/ 	.word	0x00013b60


	//   ....[84]....
        /*08bc*/ 	.word	0x00013b90


	//   ....[85]....
        /*08c0*/ 	.word	0x00013bc0


	//   ....[86]....
        /*08c4*/ 	.word	0x00013bf0


	//   ....[87]....
        /*08c8*/ 	.word	0x00013cb0


	//   ....[88]....
        /*08cc*/ 	.word	0x00013cd0


	//   ....[89]....
        /*08d0*/ 	.word	0x00013d40


	//   ....[90]....
        /*08d4*/ 	.word	0x000141d0


	//   ....[91]....
        /*08d8*/ 	.word	0x000146e0


	//   ....[92]....
        /*08dc*/ 	.word	0x000148b0


	//   ....[93]....
        /*08e0*/ 	.word	0x00014900


	//   ....[94]....
        /*08e4*/ 	.word	0x00014a40


	//   ....[95]....
        /*08e8*/ 	.word	0x00014a90


	//   ....[96]....
        /*08ec*/ 	.word	0x00014bd0


	//   ....[97]....
        /*08f0*/ 	.word	0x00014c20


	//   ....[98]....
        /*08f4*/ 	.word	0x00014d60


	//   ....[99]....
        /*08f8*/ 	.word	0x00014db0


	//   ....[100]....
        /*08fc*/ 	.word	0x00014ef0


	//   ....[101]....
        /*0900*/ 	.word	0x00014f40


	//   ....[102]....
        /*0904*/ 	.word	0x00015080


	//   ....[103]....
        /*0908*/ 	.word	0x000150d0


	//   ....[104]....
        /*090c*/ 	.word	0x000151f0


	//   ....[105]....
        /*0910*/ 	.word	0x00015260


	//   ....[106]....
        /*0914*/ 	.word	0x00015380


	//   ....[107]....
        /*0918*/ 	.word	0x000153d0


	//   ....[108]....
        /*091c*/ 	.word	0x00015700


	//   ....[109]....
        /*0920*/ 	.word	0x000157a0


	//   ....[110]....
        /*0924*/ 	.word	0x000158d0


	//   ....[111]....
        /*0928*/ 	.word	0x00015950


	//   ....[112]....
        /*092c*/ 	.word	0x000159d0


	//   ....[113]....
        /*0930*/ 	.word	0x00015a50


	//   ....[114]....
        /*0934*/ 	.word	0x00015ad0


	//   ....[115]....
        /*0938*/ 	.word	0x00015b60


	//   ....[116]....
        /*093c*/ 	.word	0x00015c00


	//   ....[117]....
        /*0940*/ 	.word	0x00015cb0


	//   ....[118]....
        /*0944*/ 	.word	0x00015d30


	//   ....[119]....
        /*0948*/ 	.word	0x00015db0


	//   ....[120]....
        /*094c*/ 	.word	0x00015e30


	//   ....[121]....
        /*0950*/ 	.word	0x00015ec0


	//   ....[122]....
        /*0954*/ 	.word	0x00015f40


	//   ....[123]....
        /*0958*/ 	.word	0x00015fe0


	//   ....[124]....
        /*095c*/ 	.word	0x00016070


	//   ....[125]....
        /*0960*/ 	.word	0x000161a0


	//----- nvinfo : EIATTR_REG_RECONFIG
	.align		4
.L_153:
        /*0964*/ 	.byte	0x01, 0x54
	.zero		2


	//----- nvinfo : EIATTR_SYSCALL_OFFSETS
	.align		4
        /*0968*/ 	.byte	0x04, 0x46
        /*096a*/ 	.short	(.L_155 - .L_154)


	//   ....[0]....
.L_154:
        /*096c*/ 	.word	0x00001890


	//   ....[1]....
        /*0970*/ 	.word	0x0000e9a0


	//   ....[2]....
        /*0974*/ 	.word	0x0000eb00


	//   ....[3]....
        /*0978*/ 	.word	0x0000ec00


	//   ....[4]....
        /*097c*/ 	.word	0x0000f640


	//----- nvinfo : EIATTR_MBARRIER_INSTR_OFFSETS
	.align		4
.L_155:
        /*0980*/ 	.byte	0x04, 0x39
        /*0982*/ 	.short	(.L_157 - .L_156)


	//   ....[0]....
.L_156:
        /*0984*/ 	.word	0x00000270
        /*0988*/ 	.word	0x000000ff
        /*098c*/ 	.word	0x00038800
        /*0990*/ 	.short	0x0100
        /*0992*/ 	.byte	0x08
	.zero		1


	//   ....[1]....
        /*0994*/ 	.word	0x00000280
        /*0998*/ 	.word	0x000000ff
        /*099c*/ 	.word	0x00038820
        /*09a0*/ 	.short	0x0100
        /*09a2*/ 	.byte	0x08
	.zero		1


	//   ....[2]....
        /*09a4*/ 	.word	0x00000370
        /*09a8*/ 	.word	0x000000ff
        /*09ac*/ 	.word	0x00038830
        /*09b0*/ 	.short	0x0100
        /*09b2*/ 	.byte	0x08
	.zero		1


	//   ....[3]....
        /*09b4*/ 	.word	0x00000380
        /*09b8*/ 	.word	0x000000ff
        /*09bc*/ 	.word	0x00038840
        /*09c0*/ 	.short	0x0100
        /*09c2*/ 	.byte	0x08
	.zero		1


	//   ....[4]....
        /*09c4*/ 	.word	0x00000390
        /*09c8*/ 	.word	0x000000ff
        /*09cc*/ 	.word	0x00038838
        /*09d0*/ 	.short	0x0100
        /*09d2*/ 	.byte	0x08
	.zero		1


	//   ....[5]....
        /*09d4*/ 	.word	0x000003a0
        /*09d8*/ 	.word	0x000000ff
        /*09dc*/ 	.word	0x00038848
        /*09e0*/ 	.short	0x0100
        /*09e2*/ 	.byte	0x08
	.zero		1


	//   ....[6]....
        /*09e4*/ 	.word	0x000004d0
        /*09e8*/ 	.word	0x000000ff
        /*09ec*/ 	.word	0x00038850
        /*09f0*/ 	.short	0x0100
        /*09f2*/ 	.byte	0x08
	.zero		1


	//   ....[7]....
        /*09f4*/ 	.word	0x000004e0
        /*09f8*/ 	.word	0x000000ff
        /*09fc*/ 	.word	0x00038860
        /*0a00*/ 	.short	0x0100
        /*0a02*/ 	.byte	0x08
	.zero		1


	//   ....[8]....
        /*0a04*/ 	.word	0x000004f0
        /*0a08*/ 	.word	0x000000ff
        /*0a0c*/ 	.word	0x00038858
        /*0a10*/ 	.short	0x0100
        /*0a12*/ 	.byte	0x08
	.zero		1


	//   ....[9]....
        /*0a14*/ 	.word	0x00000500
        /*0a18*/ 	.word	0x000000ff
        /*0a1c*/ 	.word	0x00038868
        /*0a20*/ 	.short	0x0100
        /*0a22*/ 	.byte	0x08
	.zero		1


	//   ....[10]....
        /*0a24*/ 	.word	0x000005f0
        /*0a28*/ 	.word	0x000000ff
        /*0a2c*/ 	.word	0x00038870
        /*0a30*/ 	.short	0x0100
        /*0a32*/ 	.byte	0x06
	.zero		1


	//   ....[11]....
        /*0a34*/ 	.word	0x00000600
        /*0a38*/ 	.word	0x000000ff
        /*0a3c*/ 	.word	0x00038880
        /*0a40*/ 	.short	0x0100
        /*0a42*/ 	.byte	0x06
	.zero		1


	//   ....[12]....
        /*0a44*/ 	.word	0x00000610
        /*0a48*/ 	.word	0x000000ff
        /*0a4c*/ 	.word	0x00038878
        /*0a50*/ 	.short	0x0100
        /*0a52*/ 	.byte	0x06
	.zero		1


	//   ....[13]....
        /*0a54*/ 	.word	0x00000620
        /*0a58*/ 	.word	0x000000ff
        /*0a5c*/ 	.word	0x00038888
        /*0a60*/ 	.short	0x0100
        /*0a62*/ 	.byte	0x06
	.zero		1


	//   ....[14]....
        /*0a64*/ 	.word	0x00000750
        /*0a68*/ 	.word	0x000000ff
        /*0a6c*/ 	.word	0x00038890
        /*0a70*/ 	.short	0x0100
        /*0a72*/ 	.byte	0x08
	.zero		1


	//   ....[15]....
        /*0a74*/ 	.word	0x00000760
        /*0a78*/ 	.word	0x000000ff
        /*0a7c*/ 	.word	0x000388a0
        /*0a80*/ 	.short	0x0100
        /*0a82*/ 	.byte	0x08
	.zero		1


	//   ....[16]....
        /*0a84*/ 	.word	0x00000770
        /*0a88*/ 	.word	0x000000ff
        /*0a8c*/ 	.word	0x00038898
        /*0a90*/ 	.short	0x0100
        /*0a92*/ 	.byte	0x08
	.zero		1


	//   ....[17]....
        /*0a94*/ 	.word	0x00000780
        /*0a98*/ 	.word	0x000000ff
        /*0a9c*/ 	.word	0x000388a8
        /*0aa0*/ 	.short	0x0100
        /*0aa2*/ 	.byte	0x08
	.zero		1


	//   ....[18]....
        /*0aa4*/ 	.word	0x000008b0
        /*0aa8*/ 	.word	0x000000ff
        /*0aac*/ 	.word	0x000388b0
        /*0ab0*/ 	.short	0x0100
        /*0ab2*/ 	.byte	0x08
	.zero		1


	//   ....[19]....
        /*0ab4*/ 	.word	0x000008c0
        /*0ab8*/ 	.word	0x000000ff
        /*0abc*/ 	.word	0x000388c0
        /*0ac0*/ 	.short	0x0100
        /*0ac2*/ 	.byte	0x08
	.zero		1


	//   ....[20]....
        /*0ac4*/ 	.word	0x000008d0
        /*0ac8*/ 	.word	0x000000ff
        /*0acc*/ 	.word	0x000388b8
        /*0ad0*/ 	.short	0x0100
        /*0ad2*/ 	.byte	0x08
	.zero		1


	//   ....[21]....
        /*0ad4*/ 	.word	0x000008e0
        /*0ad8*/ 	.word	0x000000ff
        /*0adc*/ 	.word	0x000388c8
        /*0ae0*/ 	.short	0x0100
        /*0ae2*/ 	.byte	0x08
	.zero		1


	//   ....[22]....
        /*0ae4*/ 	.word	0x00001960
        /*0ae8*/ 	.word	0x00000005
        /*0aec*/ 	.word	0x00038800
        /*0af0*/ 	.short	0x010a
        /*0af2*/ 	.byte	0x3f
	.zero		1


	//   ....[23]....
        /*0af4*/ 	.word	0x000019d0
        /*0af8*/ 	.word	0x00000000
        /*0afc*/ 	.word	0x00038830
        /*0b00*/ 	.short	0x010a
        /*0b02*/ 	.byte	0x3f
	.zero		1


	//   ....[24]....
        /*0b04*/ 	.word	0x00001a40
        /*0b08*/ 	.word	0x00000000
        /*0b0c*/ 	.word	0x00038830
        /*0b10*/ 	.short	0x010a
        /*0b12*/ 	.byte	0x3f
	.zero		1


	//   ....[25]....
        /*0b14*/ 	.word	0x000044a0
        /*0b18*/ 	.word	0x00000000
        /*0b1c*/ 	.word	0x00000000
        /*0b20*/ 	.short	0x0101
        /*0b22*/ 	.byte	0x3f
	.zero		1


	//   ....[26]....
        /*0b24*/ 	.word	0x00005840
        /*0b28*/ 	.word	0x000000ff
        /*0b2c*/ 	.word	0x00038830
        /*0b30*/ 	.short	0x010a
        /*0b32*/ 	.byte	0x3d
	.zero		1


	//   ....[27]....
        /*0b34*/ 	.word	0x00005880
        /*0b38*/ 	.word	0x000000ff
        /*0b3c*/ 	.word	0x00038830
        /*0b40*/ 	.short	0x010a
        /*0b42*/ 	.byte	0x3d
	.zero		1


	//   ....[28]....
        /*0b44*/ 	.word	0x00008120
        /*0b48*/ 	.word	0x000000ff
        /*0b4c*/ 	.word	0x00038850
        /*0b50*/ 	.short	0x010a
        /*0b52*/ 	.byte	0x04
	.zero		1


	//   ....[29]....
        /*0b54*/ 	.word	0x00008160
        /*0b58*/ 	.word	0x000000ff
        /*0b5c*/ 	.word	0x00038850
        /*0b60*/ 	.short	0x010a
        /*0b62*/ 	.byte	0x04
	.zero		1


	//   ....[30]....
        /*0b64*/ 	.word	0x00008f20
        /*0b68*/ 	.word	0x000000ff
        /*0b6c*/ 	.word	0x00000000
        /*0b70*/ 	.short	0x0101
        /*0b72*/ 	.byte	0x3d
	.zero		1


	//   ....[31]....
        /*0b74*/ 	.word	0x00008f90
        /*0b78*/ 	.word	0x000000ff
        /*0b7c*/ 	.word	0x00000000
        /*0b80*/ 	.short	0x0101
        /*0b82*/ 	.byte	0x04
	.zero		1


	//   ....[32]....
        /*0b84*/ 	.word	0x00009950
        /*0b88*/ 	.word	0x0000000b
        /*0b8c*/ 	.word	0x00038850
        /*0b90*/ 	.short	0x010a
        /*0b92*/ 	.byte	0x3f
	.zero		1


	//   ....[33]....
        /*0b94*/ 	.word	0x00009990
        /*0b98*/ 	.word	0x0000000b
        /*0b9c*/ 	.word	0x00038850
        /*0ba0*/ 	.short	0x010a
        /*0ba2*/ 	.byte	0x3f
	.zero		1


	//   ....[34]....
        /*0ba4*/ 	.word	0x00009e80
        /*0ba8*/ 	.word	0x0000000b
        /*0bac*/ 	.word	0x00000000
        /*0bb0*/ 	.short	0x0101
        /*0bb2*/ 	.byte	0x3f
	.zero		1


	//   ....[35]....
        /*0bb4*/ 	.word	0x0000c1d0
        /*0bb8*/ 	.word	0x000000ab
        /*0bbc*/ 	.word	0x00000000
        /*0bc0*/ 	.short	0x0101
        /*0bc2*/ 	.byte	0x3f
	.zero		1


	//   ....[36]....
        /*0bc4*/ 	.word	0x0000f050
        /*0bc8*/ 	.word	0x00000000
        /*0bcc*/ 	.word	0x00038840
        /*0bd0*/ 	.short	0x010a
        /*0bd2*/ 	.byte	0x3f
	.zero		1


	//   ....[37]....
        /*0bd4*/ 	.word	0x00010140
        /*0bd8*/ 	.word	0x00000009
        /*0bdc*/ 	.word	0x00038800
        /*0be0*/ 	.short	0x0107
        /*0be2*/ 	.byte	0x3f
	.zero		1


	//   ....[38]....
        /*0be4*/ 	.word	0x00010250
        /*0be8*/ 	.word	0x00000002
        /*0bec*/ 	.word	0x00038800
        /*0bf0*/ 	.short	0x0101
        /*0bf2*/ 	.byte	0x3f
	.zero		1


	//   ....[39]....
        /*0bf4*/ 	.word	0x00010270
        /*0bf8*/ 	.word	0x00000002
        /*0bfc*/ 	.word	0x00038820
        /*0c00*/ 	.short	0x010a
        /*0c02*/ 	.byte	0x3f
	.zero		1


	//   ....[40]....
        /*0c04*/ 	.word	0x00010600
        /*0c08*/ 	.word	0x00000003
        /*0c0c*/ 	.word	0x00038840
        /*0c10*/ 	.short	0x010a
        /*0c12*/ 	.byte	0x3f
	.zero		1


	//   ....[41]....
        /*0c14*/ 	.word	0x00010bc0
        /*0c18*/ 	.word	0x00000003
        /*0c1c*/ 	.word	0x00000060
        /*0c20*/ 	.short	0x010a
        /*0c22*/ 	.byte	0x3f
	.zero		1


	//   ....[42]....
        /*0c24*/ 	.word	0x000114e0
        /*0c28*/ 	.word	0x00000003
        /*0c2c*/ 	.word	0x00038840
        /*0c30*/ 	.short	0x010a
        /*0c32*/ 	.byte	0x3f
	.zero		1


	//   ....[43]....
        /*0c34*/ 	.word	0x00011aa0
        /*0c38*/ 	.word	0x00000002
        /*0c3c*/ 	.word	0x00000060
        /*0c40*/ 	.short	0x010a
        /*0c42*/ 	.byte	0x3f
	.zero		1


	//   ....[44]....
        /*0c44*/ 	.word	0x000122d0
        /*0c48*/ 	.word	0x00000002
        /*0c4c*/ 	.word	0x00038840
        /*0c50*/ 	.short	0x010a
        /*0c52*/ 	.byte	0x3f
	.zero		1


	//   ....[45]....
        /*0c54*/ 	.word	0x00012890
        /*0c58*/ 	.word	0x00000002
        /*0c5c*/ 	.word	0x00000060
        /*0c60*/ 	.short	0x010a
        /*0c62*/ 	.byte	0x3f
	.zero		1


	//   ....[46]....
        /*0c64*/ 	.word	0x00013050
        /*0c68*/ 	.word	0x00000002
        /*0c6c*/ 	.word	0x00038860
        /*0c70*/ 	.short	0x010a
        /*0c72*/ 	.byte	0x3f
	.zero		1


	//   ....[47]....
        /*0c74*/ 	.word	0x00014150
        /*0c78*/ 	.word	0x00000000
        /*0c7c*/ 	.word	0x00038820
        /*0c80*/ 	.short	0x010a
        /*0c82*/ 	.byte	0x3f
	.zero		1


	//   ....[48]....
        /*0c84*/ 	.word	0x00014330
        /*0c88*/ 	.word	0x00000006
        /*0c8c*/ 	.word	0x00000000
        /*0c90*/ 	.short	0x010a
        /*0c92*/ 	.byte	0x3f
	.zero		1


	//   ....[49]....
        /*0c94*/ 	.word	0x000143a0
        /*0c98*/ 	.word	0x00000007
        /*0c9c*/ 	.word	0x00000000
        /*0ca0*/ 	.short	0x010a
        /*0ca2*/ 	.byte	0x3f
	.zero		1


	//   ....[50]....
        /*0ca4*/ 	.word	0x00014410
        /*0ca8*/ 	.word	0x00000004
        /*0cac*/ 	.word	0x00000000
        /*0cb0*/ 	.short	0x010a
        /*0cb2*/ 	.byte	0x3f
	.zero		1


	//   ....[51]....
        /*0cb4*/ 	.word	0x00014440
        /*0cb8*/ 	.word	0x00000003
        /*0cbc*/ 	.word	0x00000000
        /*0cc0*/ 	.short	0x010a
        /*0cc2*/ 	.byte	0x3f
	.zero		1


	//   ....[52]....
        /*0cc4*/ 	.word	0x000144a0
        /*0cc8*/ 	.word	0x00000005
        /*0ccc*/ 	.word	0x00038800
        /*0cd0*/ 	.short	0x010a
        /*0cd2*/ 	.byte	0x3f
	.zero		1


	//   ....[53]....
        /*0cd4*/ 	.word	0x000144f0
        /*0cd8*/ 	.word	0x00000000
        /*0cdc*/ 	.word	0x00038830
        /*0ce0*/ 	.short	0x010a
        /*0ce2*/ 	.byte	0x3f
	.zero		1


	//   ....[54]....
        /*0ce4*/ 	.word	0x00014550
        /*0ce8*/ 	.word	0x00000004
        /*0cec*/ 	.word	0x00038830
        /*0cf0*/ 	.short	0x010a
        /*0cf2*/ 	.byte	0x3f
	.zero		1


	//   ....[55]....
        /*0cf4*/ 	.word	0x000145b0
        /*0cf8*/ 	.word	0x00000003
        /*0cfc*/ 	.word	0x00038850
        /*0d00*/ 	.short	0x010a
        /*0d02*/ 	.byte	0x3f
	.zero		1


	//   ....[56]....
        /*0d04*/ 	.word	0x00014600
        /*0d08*/ 	.word	0x0000000b
        /*0d0c*/ 	.word	0x00038850
        /*0d10*/ 	.short	0x010a
        /*0d12*/ 	.byte	0x3f
	.zero		1


	//   ....[57]....
        /*0d14*/ 	.word	0x000147a0
        /*0d18*/ 	.word	0x00000000
        /*0d1c*/ 	.word	0x00038840
        /*0d20*/ 	.short	0x010a
        /*0d22*/ 	.byte	0x3f
	.zero		1


	//   ....[58]....
        /*0d24*/ 	.word	0x00015420
        /*0d28*/ 	.word	0x00000002
        /*0d2c*/ 	.word	0x00038820
        /*0d30*/ 	.short	0x010a
        /*0d32*/ 	.byte	0x3f
	.zero		1


	//   ....[59]....
        /*0d34*/ 	.word	0x00015470
        /*0d38*/ 	.word	0x00000003
        /*0d3c*/ 	.word	0x00038840
        /*0d40*/ 	.short	0x010a
        /*0d42*/ 	.byte	0x3f
	.zero		1


	//   ....[60]....
        /*0d44*/ 	.word	0x000154c0
        /*0d48*/ 	.word	0x00000003
        /*0d4c*/ 	.word	0x00000060
        /*0d50*/ 	.short	0x010a
        /*0d52*/ 	.byte	0x3f
	.zero		1


	//   ....[61]....
        /*0d54*/ 	.word	0x00015510
        /*0d58*/ 	.word	0x00000003
        /*0d5c*/ 	.word	0x00038840
        /*0d60*/ 	.short	0x010a
        /*0d62*/ 	.byte	0x3f
	.zero		1


	//   ....[62]....
        /*0d64*/ 	.word	0x00015560
        /*0d68*/ 	.word	0x00000002
        /*0d6c*/ 	.word	0x00000060
        /*0d70*/ 	.short	0x010a
        /*0d72*/ 	.byte	0x3f
	.zero		1


	//   ....[63]....
        /*0d74*/ 	.word	0x000155b0
        /*0d78*/ 	.word	0x00000002
        /*0d7c*/ 	.word	0x00038840
        /*0d80*/ 	.short	0x010a
        /*0d82*/ 	.byte	0x3f
	.zero		1


	//   ....[64]....
        /*0d84*/ 	.word	0x00015600
        /*0d88*/ 	.word	0x00000002
        /*0d8c*/ 	.word	0x00000060
        /*0d90*/ 	.short	0x010a
        /*0d92*/ 	.byte	0x3f
	.zero		1


	//   ....[65]....
        /*0d94*/ 	.word	0x00015650
        /*0d98*/ 	.word	0x00000002
        /*0d9c*/ 	.word	0x00038860
        /*0da0*/ 	.short	0x010a
        /*0da2*/ 	.byte	0x3f
	.zero		1


	//   ....[66]....
        /*0da4*/ 	.word	0x000160c0
        /*0da8*/ 	.word	0x00000000
        /*0dac*/ 	.word	0x00038820
        /*0db0*/ 	.short	0x010a
        /*0db2*/ 	.byte	0x3f
	.zero		1


	//   ....[67]....
        /*0db4*/ 	.word	0x00016260
        /*0db8*/ 	.word	0x00000006
        /*0dbc*/ 	.word	0x00000000
        /*0dc0*/ 	.short	0x010a
        /*0dc2*/ 	.byte	0x3f
	.zero		1


	//   ....[68]....
        /*0dc4*/ 	.word	0x000162b0
        /*0dc8*/ 	.word	0x00000007
        /*0dcc*/ 	.word	0x00000000
        /*0dd0*/ 	.short	0x010a
        /*0dd2*/ 	.byte	0x3f
	.zero		1


	//   ....[69]....
        /*0dd4*/ 	.word	0x00016300
        /*0dd8*/ 	.word	0x00000004
        /*0ddc*/ 	.word	0x00000000
        /*0de0*/ 	.short	0x010a
        /*0de2*/ 	.byte	0x3f
	.zero		1


	//----- nvinfo : EIATTR_NUM_MBARRIERS
	.align		4
.L_157:
        /*0de4*/ 	.byte	0x03, 0x38
        /*0de6*/ 	.short	0x0016


	//----- nvinfo : EIATTR_EXIT_INSTR_OFFSETS
	.align		4
        /*0de8*/ 	.byte	0x04, 0x1c
        /*0dea*/ 	.short	(.L_159 - .L_158)


	//   ....[0]....
.L_158:
        /*0dec*/ 	.word	0x00000a50


	//   ....[1]....
        /*0df0*/ 	.word	0x0000d680


	//   ....[2]....
        /*0df4*/ 	.word	0x00014490


	//----- nvinfo : EIATTR_MAX_THREADS
	.align		4
.L_159:
        /*0df8*/ 	.byte	0x04, 0x05
        /*0dfa*/ 	.short	(.L_161 - .L_160)
.L_160:
        /*0dfc*/ 	.word	0x00000180
        /*0e00*/ 	.word	0x00000001
        /*0e04*/ 	.word	0x00000001


	//----- nvinfo : EIATTR_CRS_STACK_SIZE
	.align		4
.L_161:
        /*0e08*/ 	.byte	0x04, 0x1e
        /*0e0a*/ 	.short	(.L_163 - .L_162)
.L_162:
        /*0e0c*/ 	.word	0x00000000


	//----- nvinfo : EIATTR_CBANK_PARAM_SIZE
	.align		4
.L_163:
        /*0e10*/ 	.byte	0x03, 0x19
        /*0e12*/ 	.short	0x0af0


	//----- nvinfo : EIATTR_PARAM_CBANK
	.align		4
        /*0e14*/ 	.byte	0x04, 0x0a
        /*0e16*/ 	.short	(.L_165 - .L_164)
	.align		4
.L_164:
        /*0e18*/ 	.word	index@(.nv.constant0._ZN7cutlass13device_kernelIN5flash11enable_sm90INS1_16FlashAttnFwdSm90INS1_25CollectiveMainloopFwdSm90ILi2EN4cute5tupleIJNS5_1CILi1EEES8_S8_EEENS6_IJNS7_ILi128EEENS7_ILi80EEENS7_ILi256EEEEEELi256ENS_10bfloat16_tEfNS_4arch4Sm90ELb0ELb0ELb0ELb1ELb0ELb0ELb0ELb1ELb1ELb1ELb0ELb0EEENS1_21CollectiveEpilogueFwdINS6_IJSA_SC_SB_EEES9_SE_SG_Li256ELb1ELb1ELb0ELb0EEENS1_36VarlenDynamicPersistentTileSchedulerILi128ELi80ELi256ELi128ELb0ELb1ELb1ELb0ELb1ELb1EEEEEEEEEvNT_6ParamsE)
        /*0e1c*/ 	.short	0x0210
        /*0e1e*/ 	.short	0x0af0


	//----- nvinfo : EIATTR_SW_WAR
	.align		4
.L_165:
        /*0e20*/ 	.byte	0x04, 0x36
        /*0e22*/ 	.short	(.L_167 - .L_166)
.L_166:
        /*0e24*/ 	.word	0x00000008
.L_167:


//--------------------- .nv.info._ZN7cutlass13device_kernelIN5flash11enable_sm90INS1_16FlashAttnFwdSm90INS1_25CollectiveMainloopFwdSm90ILi2EN4cute5tupleIJNS5_1CILi1EEES8_S8_EEENS6_IJNS7_ILi128EEENS7_ILi80EEENS7_ILi256EEEEEELi256ENS_10bfloat16_tEfNS_4arch4Sm90ELb0ELb0ELb0ELb1ELb0ELb1ELb0ELb1ELb1ELb1ELb0ELb0EEENS1_21CollectiveEpilogueFwdINS6_IJSA_SC_SB_EEES9_SE_SG_Li256ELb1ELb1ELb0ELb0EEENS1_36VarlenDynamicPersistentTileSchedulerILi128ELi80ELi256ELi128ELb0ELb1ELb1ELb0ELb1ELb1EEEEEEEEEvNT_6ParamsE --------------------------
	.section	.nv.info._ZN7cutlass13device_kernelIN5flash11enable_sm90INS1_16FlashAttnFwdSm90INS1_25CollectiveMainloopFwdSm90ILi2EN4cute5tupleIJNS5_1CILi1EEES8_S8_EEENS6_IJNS7_ILi128EEENS7_ILi80EEENS7_ILi256EEEEEELi256ENS_10bfloat16_tEfNS_4arch4Sm90ELb0ELb0ELb0ELb1ELb0ELb1ELb0ELb1ELb1ELb1ELb0ELb0EEENS1_21CollectiveEpilogueFwdINS6_IJSA_SC_SB_EEES9_SE_SG_Li256ELb1ELb1ELb0ELb0EEENS1_36VarlenDynamicPersistentTileSchedulerILi128ELi80ELi256ELi128ELb0ELb1ELb1ELb0ELb1ELb1EEEEEEEEEvNT_6ParamsE,"",@"SHT_CUDA_INFO"
	.sectionflags	@""
	.align	4


	//----- nvinfo : EIATTR_CUDA_API_VERSION
	.align		4
        /*0000*/ 	.byte	0x04, 0x37
        /*0002*/ 	.short	(.L_169 - .L_168)
.L_168:
        /*0004*/ 	.word	0x00000082


	//----- nvinfo : EIATTR_KPARAM_INFO
	.align		4
.L_169:
        /*0008*/ 	.byte	0x04, 0x17
        /*000a*/ 	.short	(.L_171 - .L_170)
.L_170:
        /*000c*/ 	.word	0x00000000
        /*0010*/ 	.short	0x0000
        /*0012*/ 	.short	0x0070
        /*0014*/ 	.byte	0x00, 0xf0, 0x01, 0x2a


	//----- nvinfo : EIATTR_SPARSE_MMA_MASK
	.align		4
.L_171:
        /*0018*/ 	.byte	0x03, 0x50
        /*001a*/ 	.short	0x0000


	//----- nvinfo : EIATTR_MAXREG_COUNT
	.align		4
        /*001c*/ 	.byte	0x03, 0x1b
        /*001e*/ 	.short	0x00a8


	//----- nvinfo : EIATTR_NUM_BARRIERS
	.align		4
        /*0020*/ 	.byte	0x02, 0x4c
        /*0022*/ 	.byte	0x10
	.zero		1


	//----- nvinfo : EIATTR_EXTERNS
	.align		4
        /*0024*/ 	.byte	0x04, 0x0f
        /*0026*/ 	.short	(.L_173 - .L_172)


	//   ....[0]....
	.align		4
.L_172:
        /*0028*/ 	.word	index@(__assertfail)


	//----- nvinfo : EIATTR_ANNOTATIONS
	.align		4
.L_173:
        /*002c*/ 	.byte	0x04, 0x55
        /*002e*/ 	.short	(.L_175 - .L_174)


	//   ....[0]....
.L_174:
        /* <DEDUP_REMOVED lines=122> */


	//----- nvinfo : EIATTR_MERCURY_ISA_VERSION
	.align		4
.L_175:
        /*07b8*/ 	.byte	0x03, 0x5f
        /*07ba*/ 	.short	0x0101


	//----- nvinfo : EIATTR_UNUSED_LOAD_BYTE_OFFSET
	.align		4
        /*07bc*/ 	.byte	0x04, 0x44
        /*07be*/ 	.short	(.L_177 - .L_176)


	//   ....[0]....
.L_176:
        /*07c0*/ 	.word	0x00000a70
        /*07c4*/ 	.word	0x0000fff0


	//   ....[1]....
        /*07c8*/ 	.word	0x0001cd00
        /*07cc*/ 	.word	0x0000fff0


	//----- nvinfo : EIATTR_INT_WARP_WIDE_INSTR_OFFSETS
	.align		4
.L_177:
        /*07d0*/ 	.byte	0x04, 0x31
        /*07d2*/ 	.short	(.L_179 - .L_178)


	//   ....[0]....
.L_178:
        /*07d4*/ 	.word	0x00000180


	//   ....[1]....
        /*07d8*/ 	.word	0x000001c0


	//   ....[2]....
        /*07dc*/ 	.word	0x00000280


	//   ....[3]....
        /*07e0*/ 	.word	0x000227a0


	//   ....[4]....
        /*07e4*/ 	.word	0x00022810


	//   ....[5]....
        /*07e8*/ 	.word	0x00026f40


	//   ....[6]....
        /*07ec*/ 	.word	0x00026fb0


	//----- nvinfo : EIATTR_COOP_GROUP_MASK_REGIDS
	.align		4
.L_179:
        /*07f0*/ 	.byte	0x04, 0x29
        /*07f2*/ 	.short	(.L_181 - .L_180)


	//   ....[0]....
.L_180:
        /*07f4*/ 	.word	0xffffffff


	//   ....[1]....
        /*07f8*/ 	.word	0xffffffff


	//   ....[2]....
        /*07fc*/ 	.word	0xffffffff


	//   ....[3]....
        /*0800*/ 	.word	0xffffffff


	//   ....[4]....
        /*0804*/ 	.word	0xffffffff


	//   ....[5]....
        /*0808*/ 	.word	0xffffffff


	//   ....[6]....
        /*080c*/ 	.word	0xffffffff


	//   ....[7]....
        /*0810*/ 	.word	0xffffffff


	//   ....[8]....
        /*0814*/ 	.word	0xffffffff


	//   ....[9]....
        /*0818*/ 	.word	0xffffffff


	//   ....[10]....
        /*081c*/ 	.word	0xffffffff


	//   ....[11]....
        /*0820*/ 	.word	0xffffffff


	//   ....[12]....
        /*0824*/ 	.word	0xffffffff


	//   ....[13]....
        /*0828*/ 	.word	0xffffffff


	//   ....[14]....
        /*082c*/ 	.word	0xffffffff


	//   ....[15]....
        /*0830*/ 	.word	0xffffffff


	//   ....[16]....
        /*0834*/ 	.word	0xffffffff


	//   ....[17]....
        /*0838*/ 	.word	0xffffffff


	//   ....[18]....
        /*083c*/ 	.word	0xffffffff


	//   ....[19]....
        /*0840*/ 	.word	0xffffffff


	//   ....[20]....
        /*0844*/ 	.word	0xffffffff


	//   ....[21]....
        /*0848*/ 	.word	0xffffffff


	//   ....[22]....
        /*084c*/ 	.word	0xffffffff


	//   ....[23]....
        /*0850*/ 	.word	0xffffffff


	//   ....[24]....
        /*0854*/ 	.word	0xffffffff


	//   ....[25]....
        /*0858*/ 	.word	0xffffffff


	//   ....[26]....
        /*085c*/ 	.word	0xffffffff


	//   ....[27]....
        /*0860*/ 	.word	0xffffffff


	//   ....[28]....
        /*0864*/ 	.word	0xffffffff


	//   ....[29]....
        /*0868*/ 	.word	0xffffffff


	//   ....[30]....
        /*086c*/ 	.word	0xffffffff


	//   ....[31]....
        /*0870*/ 	.word	0xffffffff


	//   ....[32]....
        /*0874*/ 	.word	0xffffffff


	//   ....[33]....
        /*0878*/ 	.word	0xffffffff


	//   ....[34]....
        /*087c*/ 	.word	0xffffffff


	//   ....[35]....
        /*0880*/ 	.word	0xffffffff


	//   ....[36]....
        /*0884*/ 	.word	0xffffffff


	//   ....[37]....
        /*0888*/ 	.word	0xffffffff


	//   ....[38]....
        /*088c*/ 	.word	0xffffffff


	//   ....[39]....
        /*0890*/ 	.word	0xffffffff


	//   ....[40]....
        /*0894*/ 	.word	0xffffffff


	//   ....[41]....
        /*0898*/ 	.word	0xffffffff


	//   ....[42]....
        /*089c*/ 	.word	0xffffffff


	//   ....[43]....
        /*08a0*/ 	.word	0xffffffff


	//   ....[44]....
        /*08a4*/ 	.word	0xffffffff


	//   ....[45]....
        /*08a8*/ 	.word	0xffffffff


	//   ....[46]....
        /*08ac*/ 	.word	0xffffffff


	//   ....[47]....
        /*08b0*/ 	.word	0xffffffff


	//   ....[48]....
        /*08b4*/ 	.word	0xffffffff


	//   ....[49]....
        /*08b8*/ 	.word	0xffffffff


	//   ....[50]....
        /*08bc*/ 	.word	0xffffffff


	//   ....[51]....
        /*08c0*/ 	.word	0xffffffff


	//   ....[52]....
        /*08c4*/ 	.word	0xffffffff


	//   ....[53]....
        /*08c8*/ 	.word	0xffffffff


	//   ....[54]....
        /*08cc*/ 	.word	0xffffffff


	//   ....[55]....
        /*08d0*/ 	.word	0xffffffff


	//   ....[56]....
        /*08d4*/ 	.word	0xffffffff


	//   ....[57]....
        /*08d8*/ 	.word	0xffffffff


	//   ....[58]....
        /*08dc*/ 	.word	0xffffffff


	//   ....[59]....
        /*08e0*/ 	.word	0xffffffff


	//   ....[60]....
        /*08e4*/ 	.word	0xffffffff


	//   ....[61]....
        /*08e8*/ 	.word	0xffffffff


	//   ....[62]....
        /*08ec*/ 	.word	0xffffffff


	//   ....[63]....
        /*08f0*/ 	.word	0xffffffff


	//   ....[64]....
        /*08f4*/ 	.word	0xffffffff


	//   ....[65]....
        /*08f8*/ 	.word	0xffffffff


	//   ....[66]....
        /*08fc*/ 	.word	0xffffffff


	//   ....[67]....
        /*0900*/ 	.word	0xffffffff


	//   ....[68]....
        /*0904*/ 	.word	0xffffffff


	//   ....[69]....
        /*0908*/ 	.word	0xffffffff


	//   ....[70]....
        /*090c*/ 	.word	0xffffffff


	//   ....[71]....
        /*0910*/ 	.word	0xffffffff


	//   ....[72]....
        /*0914*/ 	.word	0xffffffff


	//   ....[73]....
        /*0918*/ 	.word	0xffffffff


	//   ....[74]....
        /*091c*/ 	.word	0xffffffff


	//   ....[75]....
        /*0920*/ 	.word	0xffffffff


	//   ....[76]....
        /*0924*/ 	.word	0xffffffff


	//   ....[77]....
        /*0928*/ 	.word	0xffffffff


	//   ....[78]....
        /*092c*/ 	.word	0xffffffff


	//   ....[79]....
        /*0930*/ 	.word	0xffffffff


	//   ....[80]....
        /*0934*/ 	.word	0xffffffff


	//   ....[81]....
        /*0938*/ 	.word	0xffffffff


	//   ....[82]....
        /*093c*/ 	.word	0xffffffff


	//   ....[83]....
        /*0940*/ 	.word	0xffffffff


	//   ....[84]....
        /*0944*/ 	.word	0xffffffff


	//   ....[85]....
        /*0948*/ 	.word	0xffffffff


	//   ....[86]....
        /*094c*/ 	.word	0xffffffff


	//   ....[87]....
        /*0950*/ 	.word	0xffffffff


	//   ....[88]....
        /*0954*/ 	.word	0xffffffff


	//   ....[89]....
        /*0958*/ 	.word	0xffffffff


	//   ....[90]....
        /*095c*/ 	.word	0xffffffff


	//   ....[91]....
        /*0960*/ 	.word	0xffffffff


	//   ....[92]....
        /*0964*/ 	.word	0xffffffff


	//   ....[93]....
        /*0968*/ 	.word	0xffffffff


	//   ....[94]....
        /*096c*/ 	.word	0xffffffff


	//   ....[95]....
        /*0970*/ 	.word	0xffffffff


	//   ....[96]....
        /*0974*/ 	.word	0xffffffff


	//   ....[97]....
        /*0978*/ 	.word	0xffffffff


	//   ....[98]....
        /*097c*/ 	.word	0xffffffff


	//   ....[99]....
        /*0980*/ 	.word	0xffffffff


	//   ....[100]....
        /*0984*/ 	.word	0x0500000f


	//   ....[101]....
        /*0988*/ 	.word	0x0500000f


	//   ....[102]....
        /*098c*/ 	.word	0x0500000f


	//   ....[103]....
        /*0990*/ 	.word	0x0500000f


	//   ....[104]....
        /*0994*/ 	.word	0x0500000f


	//   ....[105]....
        /*0998*/ 	.word	0x0500000f


	//   ....[106]....
        /*099c*/ 	.word	0x0500000f


	//   ....[107]....
        /*09a0*/ 	.word	0x0500000f


	//   ....[108]....
        /*09a4*/ 	.word	0x0500000f


	//   ....[109]....
        /*09a8*/ 	.word	0x0500000f


	//   ....[110]....
        /*09ac*/ 	.word	0x0500000f


	//   ....[111]....
        /*09b0*/ 	.word	0x0500000f


	//   ....[112]....
        /*09b4*/ 	.word	0x0500000f


	//   ....[113]....
        /*09b8*/ 	.word	0x0500000f


	//   ....[114]....
        /*09bc*/ 	.word	0x0500000f


	//   ....[115]....
        /*09c0*/ 	.word	0x0500000f


	//   ....[116]....
        /*09c4*/ 	.word	0x0500000f


	//   ....[117]....
        /*09c8*/ 	.word	0x0500000f


	//   ....[118]....
        /*09cc*/ 	.word	0x0500000f


	//   ....[119]....
        /*09d0*/ 	.word	0x0500000f


	//   ....[120]....
        /*09d4*/ 	.word	0x0500000f


	//   ....[121]....
        /*09d8*/ 	.word	0x0500000f


	//   ....[122]....
        /*09dc*/ 	.word	0x0500000f


	//   ....[123]....
        /*09e0*/ 	.word	0x0500000f


	//   ....[124]....
        /*09e4*/ 	.word	0x0500000f


	//   ....[125]....
        /*09e8*/ 	.word	0x0500000f


	//   ....[126]....
        /*09ec*/ 	.word	0x0500000f


	//   ....[127]....
        /*09f0*/ 	.word	0x0500000f


	//   ....[128]....
        /*09f4*/ 	.word	0x0500000f


	//   ....[129]....
        /*09f8*/ 	.word	0x0500000f


	//   ....[130]....
        /*09fc*/ 	.word	0x0500000f


	//   ....[131]....
        /*0a00*/ 	.word	0x0500000f


	//   ....[132]....
        /*0a04*/ 	.word	0x0500000f


	//   ....[133]....
        /*0a08*/ 	.word	0x0500000f


	//   ....[134]....
        /*0a0c*/ 	.word	0x0500000f


	//   ....[135]....
        /*0a10*/ 	.word	0x0500000f


	//   ....[136]....
        /*0a14*/ 	.word	0x0500000f


	//   ....[137]....
        /*0a18*/ 	.word	0x0500000f


	//   ....[138]....
        /*0a1c*/ 	.word	0x0500000f


	//   ....[139]....
        /*0a20*/ 	.word	0x0500000f


	//   ....[140]....
        /*0a24*/ 	.word	0x0500000f


	//   ....[141]....
        /*0a28*/ 	.word	0x0500000f


	//   ....[142]....
        /*0a2c*/ 	.word	0x0500000f


	//   ....[143]....
        /*0a30*/ 	.word	0x0500000f


	//----- nvinfo : EIATTR_COOP_GROUP_INSTR_OFFSETS
	.align		4
.L_181:
        /*0a34*/ 	.byte	0x04, 0x28
        /*0a36*/ 	.short	(.L_183 - .L_182)


	//   ....[0]....
.L_182:
        /*0a38*/ 	.word	0x00000060


	//   ....[1]....
        /*0a3c*/ 	.word	0x00000190


	//   ....[2]....
        /*0a40*/ 	.word	0x00000290


	//   ....[3]....
        /*0a44*/ 	.word	0x00000400


	//   ....[4]....
        /*0a48*/ 	.word	0x00000560


	//   ....[5]....
        /*0a4c*/ 	.word	0x00000680


	//   ....[6]....
        /*0a50*/ 	.word	0x000007e0


	//   ....[7]....
        /*0a54*/ 	.word	0x0000b400


	//   ....[8]....
        /*0a58*/ 	.word	0x0000b970


	//   ....[9]....
        /*0a5c*/ 	.word	0x0000b980


	//   ....[10]....
        /*0a60*/ 	.word	0x0000b990


	//   ....[11]....
        /*0a64*/ 	.word	0x0000b9a0


	//   ....[12]....
        /*0a68*/ 	.word	0x0000ec30


	//   ....[13]....
        /*0a6c*/ 	.word	0x0000ec40


	//   ....[14]....
        /*0a70*/ 	.word	0x0000ec50


	//   ....[15]....
        /*0a74*/ 	.word	0x0000ec60


	//   ....[16]....
        /*0a78*/ 	.word	0x00015760


	//   ....[17]....
        /*0a7c*/ 	.word	0x00015780


	//   ....[18]....
        /*0a80*/ 	.word	0x00015990


	//   ....[19]....
        /*0a84*/ 	.word	0x000159b0


	//   ....[20]....
        /*0a88*/ 	.word	0x0001aae0


	//   ....[21]....
        /*0a8c*/ 	.word	0x0001ab00


	//   ....[22]....
        /*0a90*/ 	.word	0x0001ac60


	//   ....[23]....
        /*0a94*/ 	.word	0x0001ac80


	//   ....[24]....
        /*0a98*/ 	.word	0x0001c260


	//   ....[25]....
        /*0a9c*/ 	.word	0x0001c2e0


	//   ....[26]....
        /*0aa0*/ 	.word	0x0001c300


	//   ....[27]....
        /*0aa4*/ 	.word	0x0001c310


	//   ....[28]....
        /*0aa8*/ 	.word	0x0001df40


	//   ....[29]....
        /*0aac*/ 	.word	0x0001df80


	//   ....[30]....
        /*0ab0*/ 	.word	0x0001e030


	//   ....[31]....
        /*0ab4*/ 	.word	0x0001e070


	//   ....[32]....
        /*0ab8*/ 	.word	0x0001e750


	//   ....[33]....
        /*0abc*/ 	.word	0x0001e790


	//   ....[34]....
        /*0ac0*/ 	.word	0x0001e8f0


	//   ....[35]....
        /*0ac4*/ 	.word	0x0001e910


	//   ....[36]....
        /*0ac8*/ 	.word	0x0001ea60


	//   ....[37]....
        /*0acc*/ 	.word	0x0001ea80


	//   ....[38]....
        /*0ad0*/ 	.word	0x0001ebe0


	//   ....[39]....
        /*0ad4*/ 	.word	0x0001ec00


	//   ....[40]....
        /*0ad8*/ 	.word	0x0001f560


	//   ....[41]....
        /*0adc*/ 	.word	0x0001f570


	//   ....[42]....
        /*0ae0*/ 	.word	0x0001f6d0


	//   ....[43]....
        /*0ae4*/ 	.word	0x0001f6f0


	//   ....[44]....
        /*0ae8*/ 	.word	0x0001f840


	//   ....[45]....
        /*0aec*/ 	.word	0x0001f860


	//   ....[46]....
        /*0af0*/ 	.word	0x0001f9c0


	//   ....[47]....
        /*0af4*/ 	.word	0x0001f9e0


	//   ....[48]....
        /*0af8*/ 	.word	0x0001fbc0


	//   ....[49]....
        /*0afc*/ 	.word	0x0001fda0


	//   ....[50]....
        /*0b00*/ 	.word	0x0001fdd0


	//   ....[51]....
        /*0b04*/ 	.word	0x0001fe00


	//   ....[52]....
        /*0b08*/ 	.word	0x0001fe30


	//   ....[53]....
        /*0b0c*/ 	.word	0x0001fe60


	//   ....[54]....
        /*0b10*/ 	.word	0x0001fe90


	//   ....[55]....
        /*0b14*/ 	.word	0x00020010


	//   ....[56]....
        /*0b18*/ 	.word	0x00020040


	//   ....[57]....
        /*0b1c*/ 	.word	0x00020070


	//   ....[58]....
        /*0b20*/ 	.word	0x000200a0


	//   ....[59]....
        /*0b24*/ 	.word	0x000200d0


	//   ....[60]....
        /*0b28*/ 	.word	0x00020100


	//   ....[61]....
        /*0b2c*/ 	.word	0x00020190


	//   ....[62]....
        /*0b30*/ 	.word	0x000201c0


	//   ....[63]....
        /*0b34*/ 	.word	0x00020250


	//   ....[64]....
        /*0b38*/ 	.word	0x00020e30


	//   ....[65]....
        /*0b3c*/ 	.word	0x00022dd0


	//   ....[66]....
        /*0b40*/ 	.word	0x00023b40


	//   ....[67]....
        /*0b44*/ 	.word	0x00023b50


	//   ....[68]....
        /*0b48*/ 	.word	0x00023c20


	//   ....[69]....
        /*0b4c*/ 	.word	0x00023c30


	//   ....[70]....
        /*0b50*/ 	.word	0x00023ce0


	//   ....[71]....
        /*0b54*/ 	.word	0x00023cf0


	//   ....[72]....
        /*0b58*/ 	.word	0x00023da0


	//   ....[73]....
        /*0b5c*/ 	.word	0x00023db0


	//   ....[74]....
        /*0b60*/ 	.word	0x00023e60


	//   ....[75]....
        /*0b64*/ 	.word	0x00023e70


	//   ....[76]....
        /*0b68*/ 	.word	0x00023f20


	//   ....[77]....
        /*0b6c*/ 	.word	0x00023f30


	//   ....[78]....
        /*0b70*/ 	.word	0x00023fe0


	//   ....[79]....
        /*0b74*/ 	.word	0x00023ff0


	//   ....[80]....
        /*0b78*/ 	.word	0x00024040


	//   ....[81]....
        /*0b7c*/ 	.word	0x00024090


	//   ....[82]....
        /*0b80*/ 	.word	0x00027880


	//   ....[83]....
        /*0b84*/ 	.word	0x000278b0


	//   ....[84]....
        /*0b88*/ 	.word	0x000278f0


	//   ....[85]....
        /*0b8c*/ 	.word	0x00027920


	//   ....[86]....
        /*0b90*/ 	.word	0x00027950


	//   ....[87]....
        /*0b94*/ 	.word	0x00027980


	//   ....[88]....
        /*0b98*/ 	.word	0x000279b0


	//   ....[89]....
        /*0b9c*/ 	.word	0x000279e0


	//   ....[90]....
        /*0ba0*/ 	.word	0x00027b70


	//   ....[91]....
        /*0ba4*/ 	.word	0x00027ba0


	//   ....[92]....
        /*0ba8*/ 	.word	0x00027bd0


	//   ....[93]....
        /*0bac*/ 	.word	0x00027c00


	//   ....[94]....
        /*0bb0*/ 	.word	0x00027c30


	//   ....[95]....
        /*0bb4*/ 	.word	0x00027c60


	//   ....[96]....
        /*0bb8*/ 	.word	0x00027d20


	//   ....[97]....
        /*0bbc*/ 	.word	0x00027d40


	//   ....[98]....
        /*0bc0*/ 	.word	0x00027db0


	//   ....[99]....
        /*0bc4*/ 	.word	0x00028240


	//   ....[100]....
        /*0bc8*/ 	.word	0x00028680


	//   ....[101]....
        /*0bcc*/ 	.word	0x00028710


	//   ....[102]....
        /*0bd0*/ 	.word	0x00028760


	//   ....[103]....
        /*0bd4*/ 	.word	0x000287b0


	//   ....[104]....
        /*0bd8*/ 	.word	0x00028890


	//   ....[105]....
        /*0bdc*/ 	.word	0x00028920


	//   ....[106]....
        /*0be0*/ 	.word	0x00028970


	//   ....[107]....
        /*0be4*/ 	.word	0x000289c0


	//   ....[108]....
        /*0be8*/ 	.word	0x00028c20


	//   ....[109]....
        /*0bec*/ 	.word	0x00028f10


	//   ....[110]....
        /*0bf0*/ 	.word	0x00029080


	//   ....[111]....
        /*0bf4*/ 	.word	0x000290d0


	//   ....[112]....
        /*0bf8*/ 	.word	0x00029280


	//   ....[113]....
        /*0bfc*/ 	.word	0x000292d0


	//   ....[114]....
        /*0c00*/ 	.word	0x00029410


	//   ....[115]....
        /*0c04*/ 	.word	0x00029460


	//   ....[116]....
        /*0c08*/ 	.word	0x000295a0


	//   ....[117]....
        /*0c0c*/ 	.word	0x000295f0


	//   ....[118]....
        /*0c10*/ 	.word	0x00029730


	//   ....[119]....
        /*0c14*/ 	.word	0x00029780


	//   ....[120]....
        /*0c18*/ 	.word	0x000298c0


	//   ....[121]....
        /*0c1c*/ 	.word	0x00029910


	//   ....[122]....
        /*0c20*/ 	.word	0x00029a30


	//   ....[123]....
        /*0c24*/ 	.word	0x00029aa0


	//   ....[124]....
        /*0c28*/ 	.word	0x00029bc0


	//   ....[125]....
        /*0c2c*/ 	.word	0x00029c10


	//   ....[126]....
        /*0c30*/ 	.word	0x00029f40


	//   ....[127]....
        /*0c34*/ 	.word	0x00029fe0


	//   ....[128]....
        /*0c38*/ 	.word	0x0002a110


	//   ....[129]....
        /*0c3c*/ 	.word	0x0002a190


	//   ....[130]....
        /*0c40*/ 	.word	0x0002a210


	//   ....[131]....
        /*0c44*/ 	.word	0x0002a290


	//   ....[132]....
        /*0c48*/ 	.word	0x0002a310


	//   ....[133]....
        /*0c4c*/ 	.word	0x0002a3a0


	//   ....[134]....
        /*0c50*/ 	.word	0x0002a440


	//   ....[135]....
        /*0c54*/ 	.word	0x0002a4f0


	//   ....[136]....
        /*0c58*/ 	.word	0x0002a570


	//   ....[137]....
        /*0c5c*/ 	.word	0x0002a5f0


	//   ....[138]....
        /*0c60*/ 	.word	0x0002a670


	//   ....[139]....
        /*0c64*/ 	.word	0x0002a700


	//   ....[140]....
        /*0c68*/ 	.word	0x0002a780


	//   ....[141]....
        /*0c6c*/ 	.word	0x0002a820


	//   ....[142]....
        /*0c70*/ 	.word	0x0002a8b0


	//   ....[143]....
        /*0c74*/ 	.word	0x0002a9e0


	//----- nvinfo : EIATTR_REG_RECONFIG
	.align		4
.L_183:
        /*0c78*/ 	.byte	0x01, 0x54
	.zero		2


	//----- nvinfo : EIATTR_SYSCALL_OFFSETS
	.align		4
        /*0c7c*/ 	.byte	0x04, 0x46
        /*0c7e*/ 	.short	(.L_185 - .L_184)


	//   ....[0]....
.L_184:
        /*0c80*/ 	.word	0x00001b00


	//   ....[1]....
        /*0c84*/ 	.word	0x00001c50


	//   ....[2]....
        /*0c88*/ 	.word	0x0000b580


	//   ....[3]....
        /*0c8c*/ 	.word	0x0000b8e0


	//   ....[4]....
        /*0c90*/ 	.word	0x000229b0


	//   ....[5]....
        /*0c94*/ 	.word	0x00022b10


	//   ....[6]....
        /*0c98*/ 	.word	0x00022c10


	//   ....[7]....
        /*0c9c*/ 	.word	0x00023690


	//----- nvinfo : EIATTR_MBARRIER_INSTR_OFFSETS
	.align		4
.L_185:
        /*0ca0*/ 	.byte	0x04, 0x39
        /*0ca2*/ 	.short	(.L_187 - .L_186)


	//   ....[0]....
.L_186:
        /*0ca4*/ 	.word	0x000002b0
        /*0ca8*/ 	.word	0x000000ff
        /*0cac*/ 	.word	0x00038800
        /*0cb0*/ 	.short	0x0100
        /*0cb2*/ 	.byte	0x08
	.zero		1


	//   ....[1]....
        /*0cb4*/ 	.word	0x000002c0
        /*0cb8*/ 	.word	0x000000ff
        /*0cbc*/ 	.word	0x00038820
        /*0cc0*/ 	.short	0x0100
        /*0cc2*/ 	.byte	0x08
	.zero		1


	//   ....[2]....
        /*0cc4*/ 	.word	0x000003b0
        /*0cc8*/ 	.word	0x000000ff
        /*0ccc*/ 	.word	0x00038830
        /*0cd0*/ 	.short	0x0100
        /*0cd2*/ 	.byte	0x08
	.zero		1


	//   ....[3]....
        /*0cd4*/ 	.word	0x000003c0
        /*0cd8*/ 	.word	0x000000ff
        /*0cdc*/ 	.word	0x00038840
        /*0ce0*/ 	.short	0x0100
        /*0ce2*/ 	.byte	0x08
	.zero		1


	//   ....[4]....
        /*0ce4*/ 	.word	0x000003d0
        /*0ce8*/ 	.word	0x000000ff
        /*0cec*/ 	.word	0x00038838
        /*0cf0*/ 	.short	0x0100
        /*0cf2*/ 	.byte	0x08
	.zero		1


	//   ....[5]....
        /*0cf4*/ 	.word	0x000003e0
        /*0cf8*/ 	.word	0x000000ff
        /*0cfc*/ 	.word	0x00038848
        /*0d00*/ 	.short	0x0100
        /*0d02*/ 	.byte	0x08
	.zero		1


	//   ....[6]....
        /*0d04*/ 	.word	0x00000510
        /*0d08*/ 	.word	0x000000ff
        /*0d0c*/ 	.word	0x00038850
        /*0d10*/ 	.short	0x0100
        /*0d12*/ 	.byte	0x08
	.zero		1


	//   ....[7]....
        /*0d14*/ 	.word	0x00000520
        /*0d18*/ 	.word	0x000000ff
        /*0d1c*/ 	.word	0x00038860
        /*0d20*/ 	.short	0x0100
        /*0d22*/ 	.byte	0x08
	.zero		1


	//   ....[8]....
        /*0d24*/ 	.word	0x00000530
        /*0d28*/ 	.word	0x000000ff
        /*0d2c*/ 	.word	0x00038858
        /*0d30*/ 	.short	0x0100
        /*0d32*/ 	.byte	0x08
	.zero		1


	//   ....[9]....
        /*0d34*/ 	.word	0x00000540
        /*0d38*/ 	.word	0x000000ff
        /*0d3c*/ 	.word	0x00038868
        /*0d40*/ 	.short	0x0100
        /*0d42*/ 	.byte	0x08
	.zero		1


	//   ....[10]....
        /*0d44*/ 	.word	0x00000630
        /*0d48*/ 	.word	0x000000ff
        /*0d4c*/ 	.word	0x00038870
        /*0d50*/ 	.short	0x0100
        /*0d52*/ 	.byte	0x06
	.zero		1


	//   ....[11]....
        /*0d54*/ 	.word	0x00000640
        /*0d58*/ 	.word	0x000000ff
        /*0d5c*/ 	.word	0x00038880
        /*0d60*/ 	.short	0x0100
        /*0d62*/ 	.byte	0x06
	.zero		1


	//   ....[12]....
        /*0d64*/ 	.word	0x00000650
        /*0d68*/ 	.word	0x000000ff
        /*0d6c*/ 	.word	0x00038878
        /*0d70*/ 	.short	0x0100
        /*0d72*/ 	.byte	0x06
	.zero		1


	//   ....[13]....
        /*0d74*/ 	.word	0x00000660
        /*0d78*/ 	.word	0x000000ff
        /*0d7c*/ 	.word	0x00038888
        /*0d80*/ 	.short	0x0100
        /*0d82*/ 	.byte	0x06
	.zero		1


	//   ....[14]....
        /*0d84*/ 	.word	0x00000790
        /*0d88*/ 	.word	0x000000ff
        /*0d8c*/ 	.word	0x00038890
        /*0d90*/ 	.short	0x0100
        /*0d92*/ 	.byte	0x08
	.zero		1


	//   ....[15]....
        /*0d94*/ 	.word	0x000007a0
        /*0d98*/ 	.word	0x000000ff
        /*0d9c*/ 	.word	0x000388a0
        /*0da0*/ 	.short	0x0100
        /*0da2*/ 	.byte	0x08
	.zero		1


	//   ....[16]....
        /*0da4*/ 	.word	0x000007b0
        /*0da8*/ 	.word	0x000000ff
        /*0dac*/ 	.word	0x00038898
        /*0db0*/ 	.short	0x0100
        /*0db2*/ 	.byte	0x08
	.zero		1


	//   ....[17]....
        /*0db4*/ 	.word	0x000007c0
        /*0db8*/ 	.word	0x000000ff
        /*0dbc*/ 	.word	0x000388a8
        /*0dc0*/ 	.short	0x0100
        /*0dc2*/ 	.byte	0x08
	.zero		1


	//   ....[18]....
        /*0dc4*/ 	.word	0x000008f0
        /*0dc8*/ 	.word	0x000000ff
        /*0dcc*/ 	.word	0x000388b0
        /*0dd0*/ 	.short	0x0100
        /*0dd2*/ 	.byte	0x08
	.zero		1


	//   ....[19]....
        /*0dd4*/ 	.word	0x00000900
        /*0dd8*/ 	.word	0x000000ff
        /*0ddc*/ 	.word	0x000388c0
        /*0de0*/ 	.short	0x0100
        /*0de2*/ 	.byte	0x08
	.zero		1


	//   ....[20]....
        /*0de4*/ 	.word	0x00000910
        /*0de8*/ 	.word	0x000000ff
        /*0dec*/ 	.word	0x000388b8
        /*0df0*/ 	.short	0x0100
        /*0df2*/ 	.byte	0x08
	.zero		1


	//   ....[21]....
        /*0df4*/ 	.word	0x00000920
        /*0df8*/ 	.word	0x000000ff
        /*0dfc*/ 	.word	0x000388c8
        /*0e00*/ 	.short	0x0100
        /*0e02*/ 	.byte	0x08
	.zero		1


	//   ....[22]....
        /*0e04*/ 	.word	0x00003890
        /*0e08*/ 	.word	0x00000000
        /*0e0c*/ 	.word	0x00038890
        /*0e10*/ 	.short	0x010a
        /*0e12*/ 	.byte	0x3f
	.zero		1


	//   ....[23]....
        /*0e14*/ 	.word	0x00006f80
        /*0e18*/ 	.word	0x00000000
        /*0e1c*/ 	.word	0x00038890
        /*0e20*/ 	.short	0x010a
        /*0e22*/ 	.byte	0x3f
	.zero		1


	//   ....[24]....
        /*0e24*/ 	.word	0x0000a380
        /*0e28*/ 	.word	0x00000000
        /*0e2c*/ 	.word	0x00038890
        /*0e30*/ 	.short	0x010a
        /*0e32*/ 	.byte	0x3f
	.zero		1


	//   ....[25]....
        /*0e34*/ 	.word	0x0000a7e0
        /*0e38*/ 	.word	0x00000024
        /*0e3c*/ 	.word	0x00000000
        /*0e40*/ 	.short	0x0101
        /*0e42*/ 	.byte	0x3f
	.zero		1


	//   ....[26]....
        /*0e44*/ 	.word	0x0000a820
        /*0e48*/ 	.word	0x00000000
        /*0e4c*/ 	.word	0x000388b0
        /*0e50*/ 	.short	0x010a
        /*0e52*/ 	.byte	0x3f
	.zero		1


	//   ....[27]....
        /*0e54*/ 	.word	0x0000ae70
        /*0e58*/ 	.word	0x00000000
        /*0e5c*/ 	.word	0x00000000
        /*0e60*/ 	.short	0x0101
        /*0e62*/ 	.byte	0x3f
	.zero		1


	//   ....[28]....
        /*0e64*/ 	.word	0x0000b600
        /*0e68*/ 	.word	0x00000012
        /*0e6c*/ 	.word	0x00038800
        /*0e70*/ 	.short	0x010a
        /*0e72*/ 	.byte	0x3f
	.zero		1


	//   ....[29]....
        /*0e74*/ 	.word	0x0000b650
        /*0e78*/ 	.word	0x00000012
        /*0e7c*/ 	.word	0x00038800
        /*0e80*/ 	.short	0x010a
        /*0e82*/ 	.byte	0x3f
	.zero		1


	//   ....[30]....
        /*0e84*/ 	.word	0x0000be10
        /*0e88*/ 	.word	0x00000012
        /*0e8c*/ 	.word	0x00038800
        /*0e90*/ 	.short	0x010a
        /*0e92*/ 	.byte	0x3f
	.zero		1


	//   ....[31]....
        /*0e94*/ 	.word	0x0000ef90
        /*0e98*/ 	.word	0x00000012
        /*0e9c*/ 	.word	0x00038800
        /*0ea0*/ 	.short	0x010a
        /*0ea2*/ 	.byte	0x3f
	.zero		1


	//   ....[32]....
        /*0ea4*/ 	.word	0x000122d0
        /*0ea8*/ 	.word	0x00000000
        /*0eac*/ 	.word	0x00038830
        /*0eb0*/ 	.short	0x010a
        /*0eb2*/ 	.byte	0x3f
	.zero		1


	//   ....[33]....
        /*0eb4*/ 	.word	0x00012350
        /*0eb8*/ 	.word	0x00000000
        /*0ebc*/ 	.word	0x00038830
        /*0ec0*/ 	.short	0x010a
        /*0ec2*/ 	.byte	0x3f
	.zero		1


	//   ....[34]....
        /*0ec4*/ 	.word	0x00015fe0
        /*0ec8*/ 	.word	0x00000000
        /*0ecc*/ 	.word	0x00000000
        /*0ed0*/ 	.short	0x0101
        /*0ed2*/ 	.byte	0x3f
	.zero		1


	//   ....[35]....
        /*0ed4*/ 	.word	0x00016fd0
        /*0ed8*/ 	.word	0x0000000b
        /*0edc*/ 	.word	0x00038830
        /*0ee0*/ 	.short	0x010a
        /*0ee2*/ 	.byte	0x3f
	.zero		1


	//   ....[36]....
        /*0ee4*/ 	.word	0x00017050
        /*0ee8*/ 	.word	0x0000000b
        /*0eec*/ 	.word	0x00038830
        /*0ef0*/ 	.short	0x010a
        /*0ef2*/ 	.byte	0x3f
	.zero		1


	//   ....[37]....
        /*0ef4*/ 	.word	0x0001a6e0
        /*0ef8*/ 	.word	0x00000009
        /*0efc*/ 	.word	0x00038850
        /*0f00*/ 	.short	0x010a
        /*0f02*/ 	.byte	0x3f
	.zero		1


	//   ....[38]....
        /*0f04*/ 	.word	0x0001a730
        /*0f08*/ 	.word	0x00000009
        /*0f0c*/ 	.word	0x00038850
        /*0f10*/ 	.short	0x010a
        /*0f12*/ 	.byte	0x3f
	.zero		1


	//   ....[39]....
        /*0f14*/ 	.word	0x0001b1a0
        /*0f18*/ 	.word	0x000000a4
        /*0f1c*/ 	.word	0x00000000
        /*0f20*/ 	.short	0x0101
        /*0f22*/ 	.byte	0x3f
	.zero		1


	//   ....[40]....
        /*0f24*/ 	.word	0x0001b1c0
        /*0f28*/ 	.word	0x00000009
        /*0f2c*/ 	.word	0x00000000
        /*0f30*/ 	.short	0x0101
        /*0f32*/ 	.byte	0x3f
	.zero		1


	//   ....[41]....
        /*0f34*/ 	.word	0x0001bf60
        /*0f38*/ 	.word	0x00000000
        /*0f3c*/ 	.word	0x00038850
        /*0f40*/ 	.short	0x010a
        /*0f42*/ 	.byte	0x3f
	.zero		1


	//   ....[42]....
        /*0f44*/ 	.word	0x0001c000
        /*0f48*/ 	.word	0x00000000
        /*0f4c*/ 	.word	0x00038850
        /*0f50*/ 	.short	0x010a
        /*0f52*/ 	.byte	0x3f
	.zero		1


	//   ....[43]....
        /*0f54*/ 	.word	0x0001c490
        /*0f58*/ 	.word	0x0000000c
        /*0f5c*/ 	.word	0x00000000
        /*0f60*/ 	.short	0x0101
        /*0f62*/ 	.byte	0x3f
	.zero		1


	//   ....[44]....
        /*0f64*/ 	.word	0x0001e780
        /*0f68*/ 	.word	0x00000000
        /*0f6c*/ 	.word	0x00000000
        /*0f70*/ 	.short	0x0101
        /*0f72*/ 	.byte	0x3f
	.zero		1


	//   ....[45]....
        /*0f74*/ 	.word	0x00020f20
        /*0f78*/ 	.word	0x00000004
        /*0f7c*/ 	.word	0x00038820
        /*0f80*/ 	.short	0x010a
        /*0f82*/ 	.byte	0x3f
	.zero		1


	//   ....[46]....
        /*0f84*/ 	.word	0x00021000
        /*0f88*/ 	.word	0x00000006
        /*0f8c*/ 	.word	0x000388a0
        /*0f90*/ 	.short	0x010a
        /*0f92*/ 	.byte	0x3f
	.zero		1


	//   ....[47]....
        /*0f94*/ 	.word	0x00021550
        /*0f98*/ 	.word	0x00000006
        /*0f9c*/ 	.word	0x000388c0
        /*0fa0*/ 	.short	0x010a
        /*0fa2*/ 	.byte	0x3f
	.zero		1


	//   ....[48]....
        /*0fa4*/ 	.word	0x00021be0
        /*0fa8*/ 	.word	0x00000006
        /*0fac*/ 	.word	0x000388a0
        /*0fb0*/ 	.short	0x010a
        /*0fb2*/ 	.byte	0x3f
	.zero		1


	//   ....[49]....
        /*0fb4*/ 	.word	0x00022120
        /*0fb8*/ 	.word	0x00000006
        /*0fbc*/ 	.word	0x000388c0
        /*0fc0*/ 	.short	0x010a
        /*0fc2*/ 	.byte	0x3f
	.zero		1


	//   ....[50]....
        /*0fc4*/ 	.word	0x00023080
        /*0fc8*/ 	.word	0x00000000
        /*0fcc*/ 	.word	0x00038840
        /*0fd0*/ 	.short	0x010a
        /*0fd2*/ 	.byte	0x3f
	.zero		1


	//   ....[51]....
        /*0fd4*/ 	.word	0x000241b0
        /*0fd8*/ 	.word	0x00000009
        /*0fdc*/ 	.word	0x00038800
        /*0fe0*/ 	.short	0x0107
        /*0fe2*/ 	.byte	0x3f
	.zero		1


	//   ....[52]....
        /*0fe4*/ 	.word	0x000242c0
        /*0fe8*/ 	.word	0x00000002
        /*0fec*/ 	.word	0x00038800
        /*0ff0*/ 	.short	0x0101
        /*0ff2*/ 	.byte	0x3f
	.zero		1


	//   ....[53]....
        /*0ff4*/ 	.word	0x000242e0
        /*0ff8*/ 	.word	0x00000002
        /*0ffc*/ 	.word	0x00038820
        /*1000*/ 	.short	0x010a
        /*1002*/ 	.byte	0x3f
	.zero		1


	//   ....[54]....
        /*1004*/ 	.word	0x00024670
        /*1008*/ 	.word	0x00000003
        /*100c*/ 	.word	0x00038840
        /*1010*/ 	.short	0x010a
        /*1012*/ 	.byte	0x3f
	.zero		1


	//   ....[55]....
        /*1014*/ 	.word	0x00024c30
        /*1018*/ 	.word	0x00000003
        /*101c*/ 	.word	0x00000060
        /*1020*/ 	.short	0x010a
        /*1022*/ 	.byte	0x3f
	.zero		1


	//   ....[56]....
        /*1024*/ 	.word	0x00025550
        /*1028*/ 	.word	0x00000003
        /*102c*/ 	.word	0x00038840
        /*1030*/ 	.short	0x010a
        /*1032*/ 	.byte	0x3f
	.zero		1


	//   ....[57]....
        /*1034*/ 	.word	0x00025b10
        /*1038*/ 	.word	0x00000002
        /*103c*/ 	.word	0x00000060
        /*1040*/ 	.short	0x010a
        /*1042*/ 	.byte	0x3f
	.zero		1


	//   ....[58]....
        /*1044*/ 	.word	0x00026340
        /*1048*/ 	.word	0x00000002
        /*104c*/ 	.word	0x00038840
        /*1050*/ 	.short	0x010a
        /*1052*/ 	.byte	0x3f
	.zero		1


	//   ....[59]....
        /*1054*/ 	.word	0x00026900
        /*1058*/ 	.word	0x00000002
        /*105c*/ 	.word	0x00000060
        /*1060*/ 	.short	0x010a
        /*1062*/ 	.byte	0x3f
	.zero		1


	//   ....[60]....
        /*1064*/ 	.word	0x000270c0
        /*1068*/ 	.word	0x00000002
        /*106c*/ 	.word	0x00038860
        /*1070*/ 	.short	0x010a
        /*1072*/ 	.byte	0x3f
	.zero		1


	//   ....[61]....
        /*1074*/ 	.word	0x000281c0
        /*1078*/ 	.word	0x00000000
        /*107c*/ 	.word	0x00038820
        /*1080*/ 	.short	0x010a
        /*1082*/ 	.byte	0x3f
	.zero		1


	//   ....[62]....
        /*1084*/ 	.word	0x00028370
        /*1088*/ 	.word	0x00000006
        /*108c*/ 	.word	0x00000000
        /*1090*/ 	.short	0x010a
        /*1092*/ 	.byte	0x3f
	.zero		1


	//   ....[63]....
        /*1094*/ 	.word	0x000283e0
        /*1098*/ 	.word	0x00000007
        /*109c*/ 	.word	0x00000000
        /*10a0*/ 	.short	0x010a
        /*10a2*/ 	.byte	0x3f
	.zero		1


	//   ....[64]....
        /*10a4*/ 	.word	0x00028450
        /*10a8*/ 	.word	0x00000004
        /*10ac*/ 	.word	0x00000000
        /*10b0*/ 	.short	0x010a
        /*10b2*/ 	.byte	0x3f
	.zero		1


	//   ....[65]....
        /*10b4*/ 	.word	0x00028480
        /*10b8*/ 	.word	0x00000003
        /*10bc*/ 	.word	0x00000000
        /*10c0*/ 	.short	0x010a
        /*10c2*/ 	.byte	0x3f
	.zero		1


	//   ....[66]....
        /*10c4*/ 	.word	0x000284e0
        /*10c8*/ 	.word	0x00000000
        /*10cc*/ 	.word	0x00038890
        /*10d0*/ 	.short	0x010a
        /*10d2*/ 	.byte	0x3f
	.zero		1


	//   ....[67]....
        /*10d4*/ 	.word	0x00028530
        /*10d8*/ 	.word	0x00000000
        /*10dc*/ 	.word	0x00038890
        /*10e0*/ 	.short	0x010a
        /*10e2*/ 	.byte	0x3f
	.zero		1


	//   ....[68]....
        /*10e4*/ 	.word	0x00028580
        /*10e8*/ 	.word	0x00000000
        /*10ec*/ 	.word	0x00038890
        /*10f0*/ 	.short	0x010a
        /*10f2*/ 	.byte	0x3f
	.zero		1


	//   ....[69]....
        /*10f4*/ 	.word	0x000285d0
        /*10f8*/ 	.word	0x00000000
        /*10fc*/ 	.word	0x000388b0
        /*1100*/ 	.short	0x010a
        /*1102*/ 	.byte	0x3f
	.zero		1


	//   ....[70]....
        /*1104*/ 	.word	0x000287e0
        /*1108*/ 	.word	0x00000012
        /*110c*/ 	.word	0x00038800
        /*1110*/ 	.short	0x010a
        /*1112*/ 	.byte	0x3f
	.zero		1


	//   ....[71]....
        /*1114*/ 	.word	0x00028a00
        /*1118*/ 	.word	0x00000012
        /*111c*/ 	.word	0x00038800
        /*1120*/ 	.short	0x010a
        /*1122*/ 	.byte	0x3f
	.zero		1


	//   ....[72]....
        /*1124*/ 	.word	0x00028a50
        /*1128*/ 	.word	0x00000000
        /*112c*/ 	.word	0x00038830
        /*1130*/ 	.short	0x010a
        /*1132*/ 	.byte	0x3f
	.zero		1


	//   ....[73]....
        /*1134*/ 	.word	0x00028aa0
        /*1138*/ 	.word	0x0000000b
        /*113c*/ 	.word	0x00038830
        /*1140*/ 	.short	0x010a
        /*1142*/ 	.byte	0x3f
	.zero		1


	//   ....[74]....
        /*1144*/ 	.word	0x00028af0
        /*1148*/ 	.word	0x00000009
        /*114c*/ 	.word	0x00038850
        /*1150*/ 	.short	0x010a
        /*1152*/ 	.byte	0x3f
	.zero		1


	//   ....[75]....
        /*1154*/ 	.word	0x00028b40
        /*1158*/ 	.word	0x00000000
        /*115c*/ 	.word	0x00038850
        /*1160*/ 	.short	0x010a
        /*1162*/ 	.byte	0x3f
	.zero		1


	//   ....[76]....
        /*1164*/ 	.word	0x00028cf0
        /*1168*/ 	.word	0x00000003
        /*116c*/ 	.word	0x00038820
        /*1170*/ 	.short	0x010a
        /*1172*/ 	.byte	0x3f
	.zero		1


	//   ....[77]....
        /*1174*/ 	.word	0x00028d40
        /*1178*/ 	.word	0x00000006
        /*117c*/ 	.word	0x000388a0
        /*1180*/ 	.short	0x010a
        /*1182*/ 	.byte	0x3f
	.zero		1


	//   ....[78]....
        /*1184*/ 	.word	0x00028d90
        /*1188*/ 	.word	0x00000006
        /*118c*/ 	.word	0x000388c0
        /*1190*/ 	.short	0x010a
        /*1192*/ 	.byte	0x3f
	.zero		1


	//   ....[79]....
        /*1194*/ 	.word	0x00028de0
        /*1198*/ 	.word	0x00000006
        /*119c*/ 	.word	0x000388a0
        /*11a0*/ 	.short	0x010a
        /*11a2*/ 	.byte	0x3f
	.zero		1


	//   ....[80]....
        /*11a4*/ 	.word	0x00028e30
        /*11a8*/ 	.word	0x00000006
        /*11ac*/ 	.word	0x000388c0
        /*11b0*/ 	.short	0x010a
        /*11b2*/ 	.byte	0x3f
	.zero		1


	//   ....[81]....
        /*11b4*/ 	.word	0x00028fd0
        /*11b8*/ 	.word	0x00000000
        /*11bc*/ 	.word	0x00038840
        /*11c0*/ 	.short	0x010a
        /*11c2*/ 	.byte	0x3f
	.zero		1


	//   ....[82]....
        /*11c4*/ 	.word	0x00029c60
        /*11c8*/ 	.word	0x00000002
        /*11cc*/ 	.word	0x00038820
        /*11d0*/ 	.short	0x010a
        /*11d2*/ 	.byte	0x3f
	.zero		1


	//   ....[83]....
        /*11d4*/ 	.word	0x00029cb0
        /*11d8*/ 	.word	0x00000003
        /*11dc*/ 	.word	0x00038840
        /*11e0*/ 	.short	0x010a
        /*11e2*/ 	.byte	0x3f
	.zero		1


	//   ....[84]....
        /*11e4*/ 	.word	0x00029d00
        /*11e8*/ 	.word	0x00000003
        /*11ec*/ 	.word	0x00000060
        /*11f0*/ 	.short	0x010a
        /*11f2*/ 	.byte	0x3f
	.zero		1


	//   ....[85]....
        /*11f4*/ 	.word	0x00029d50
        /*11f8*/ 	.word	0x00000003
        /*11fc*/ 	.word	0x00038840
        /*1200*/ 	.short	0x010a
        /*1202*/ 	.byte	0x3f
	.zero		1


	//   ....[86]....
        /*1204*/ 	.word	0x00029da0
        /*1208*/ 	.word	0x00000002
        /*120c*/ 	.word	0x00000060
        /*1210*/ 	.short	0x010a
        /*1212*/ 	.byte	0x3f
	.zero		1


	//   ....[87]....
        /*1214*/ 	.word	0x00029df0
        /*1218*/ 	.word	0x00000002
        /*121c*/ 	.word	0x00038840
        /*1220*/ 	.short	0x010a
        /*1222*/ 	.byte	0x3f
	.zero		1


	//   ....[88]....
        /*1224*/ 	.word	0x00029e40
        /*1228*/ 	.word	0x00000002
        /*122c*/ 	.word	0x00000060
        /*1230*/ 	.short	0x010a
        /*1232*/ 	.byte	0x3f
	.zero		1


	//   ....[89]....
        /*1234*/ 	.word	0x00029e90
        /*1238*/ 	.word	0x00000002
        /*123c*/ 	.word	0x00038860
        /*1240*/ 	.short	0x010a
        /*1242*/ 	.byte	0x3f
	.zero		1


	//   ....[90]....
        /*1244*/ 	.word	0x0002a900
        /*1248*/ 	.word	0x00000000
        /*124c*/ 	.word	0x00038820
        /*1250*/ 	.short	0x010a
        /*1252*/ 	.byte	0x3f
	.zero		1


	//   ....[91]....
        /*1254*/ 	.word	0x0002aaa0
        /*1258*/ 	.word	0x00000006
        /*125c*/ 	.word	0x00000000
        /*1260*/ 	.short	0x010a
        /*1262*/ 	.byte	0x3f
	.zero		1


	//   ....[92]....
        /*1264*/ 	.word	0x0002aaf0
        /*1268*/ 	.word	0x00000007
        /*126c*/ 	.word	0x00000000
        /*1270*/ 	.short	0x010a
        /*1272*/ 	.byte	0x3f
	.zero		1


	//   ....[93]....
        /*1274*/ 	.word	0x0002ab40
        /*1278*/ 	.word	0x00000004
        /*127c*/ 	.word	0x00000000
        /*1280*/ 	.short	0x010a
        /*1282*/ 	.byte	0x3f
	.zero		1


	//----- nvinfo : EIATTR_NUM_MBARRIERS
	.align		4
.L_187:
        /*1284*/ 	.byte	0x03, 0x38
        /*1286*/ 	.short	0x0016


	//----- nvinfo : EIATTR_EXIT_INSTR_OFFSETS
	.align		4
        /*1288*/ 	.byte	0x04, 0x1c
        /*128a*/ 	.short	(.L_189 - .L_188)


	//   ....[0]....
.L_188:
        /*128c*/ 	.word	0x000284d0


	//----- nvinfo : EIATTR_MAX_THREADS
	.align		4
.L_189:
        /*1290*/ 	.byte	0x04, 0x05
        /*1292*/ 	.short	(.L_191 - .L_190)
.L_190:
        /*1294*/ 	.word	0x00000180
        /*1298*/ 	.word	0x00000001
        /*129c*/ 	.word	0x00000001


	//----- nvinfo : EIATTR_CRS_STACK_SIZE
	.align		4
.L_191:
        /*12a0*/ 	.byte	0x04, 0x1e
        /*12a2*/ 	.short	(.L_193 - .L_192)
.L_192:
        /*12a4*/ 	.word	0x00000000


	//----- nvinfo : EIATTR_CBANK_PARAM_SIZE
	.align		4
.L_193:
        /*12a8*/ 	.byte	0x03, 0x19
        /*12aa*/ 	.short	0x0af0


	//----- nvinfo : EIATTR_PARAM_CBANK
	.align		4
        /*12ac*/ 	.byte	0x04, 0x0a
        /*12ae*/ 	.short	(.L_195 - .L_194)
	.align		4
.L_194:
        /*12b0*/ 	.word	index@(.nv.constant0._ZN7cutlass13device_kernelIN5flash11enable_sm90INS1_16FlashAttnFwdSm90INS1_25CollectiveMainloopFwdSm90ILi2EN4cute5tupleIJNS5_1CILi1EEES8_S8_EEENS6_IJNS7_ILi128EEENS7_ILi80EEENS7_ILi256EEEEEELi256ENS_10bfloat16_tEfNS_4arch4Sm90ELb0ELb0ELb0ELb1ELb0ELb1ELb0ELb1ELb1ELb1ELb0ELb0EEENS1_21CollectiveEpilogueFwdINS6_IJSA_SC_SB_EEES9_SE_SG_Li256ELb1ELb1ELb0ELb0EEENS1_36VarlenDynamicPersistentTileSchedulerILi128ELi80ELi256ELi128ELb0ELb1ELb1ELb0ELb1ELb1EEEEEEEEEvNT_6ParamsE)
        /*12b4*/ 	.short	0x0210
        /*12b6*/ 	.short	0x0af0


	//----- nvinfo : EIATTR_SW_WAR
	.align		4
.L_195:
        /*12b8*/ 	.byte	0x04, 0x36
        /*12ba*/ 	.short	(.L_197 - .L_196)
.L_196:
        /*12bc*/ 	.word	0x00000008
.L_197:


//--------------------- .nv.info._ZN7cutlass13device_kernelIN5flash11enable_sm90INS1_16FlashAttnFwdSm90INS1_25CollectiveMainloopFwdSm90ILi2EN4cute5tupleIJNS5_1CILi1EEES8_S8_EEENS6_IJNS7_ILi128EEENS7_ILi64EEENS7_ILi256EEEEEELi256ENS_10bfloat16_tEfNS_4arch4Sm90ELb0ELb1ELb0ELb0ELb0ELb0ELb0ELb1ELb1ELb1ELb0ELb0EEENS1_21CollectiveEpilogueFwdINS6_IJSA_SC_SB_EEES9_SE_SG_Li256ELb0ELb1ELb0ELb0EEENS1_30DynamicPersistentTileSchedulerILi256ELi128ELb0ELb1ELb1EEEEEEEEEvNT_6ParamsE --------------------------
	.section	.nv.info._ZN7cutlass13device_kernelIN5flash11enable_sm90INS1_16FlashAttnFwdSm90INS1_25CollectiveMainloopFwdSm90ILi2EN4cute5tupleIJNS5_1CILi1EEES8_S8_EEENS6_IJNS7_ILi128EEENS7_ILi64EEENS7_ILi256EEEEEELi256ENS_10bfloat16_tEfNS_4arch4Sm90ELb0ELb1ELb0ELb0ELb0ELb0ELb0ELb1ELb1ELb1ELb0ELb0EEENS1_21CollectiveEpilogueFwdINS6_IJSA_SC_SB_EEES9_SE_SG_Li256ELb0ELb1ELb0ELb0EEENS1_30DynamicPersistentTileSchedulerILi256ELi128ELb0ELb1ELb1EEEEEEEEEvNT_6ParamsE,"",@"SHT_CUDA_INFO"
	.sectionflags	@""
	.align	4


	//----- nvinfo : EIATTR_CUDA_API_VERSION
	.align		4
        /*0000*/ 	.byte	0x04, 0x37
        /*0002*/ 	.short	(.L_199 - .L_198)
.L_198:
        /*0004*/ 	.word	0x00000082


	//----- nvinfo : EIATTR_KPARAM_INFO
	.align		4
.L_199:
        /*0008*/ 	.byte	0x04, 0x17
        /*000a*/ 	.short	(.L_201 - .L_200)
.L_200:
        /*000c*/ 	.word	0x00000000
        /*0010*/ 	.short	0x0000
        /*0012*/ 	.short	0x0070
        /*0014*/ 	.byte	0x00, 0xf0, 0x01, 0x2a


	//----- nvinfo : EIATTR_SPARSE_MMA_MASK
	.align		4
.L_201:
        /*0018*/ 	.byte	0x03, 0x50
        /*001a*/ 	.short	0x0000


	//----- nvinfo : EIATTR_MAXREG_COUNT
	.align		4
        /*001c*/ 	.byte	0x03, 0x1b
        /*001e*/ 	.short	0x00a8


	//----- nvinfo : EIATTR_NUM_BARRIERS
	.align		4
        /*0020*/ 	.byte	0x02, 0x4c
        /*0022*/ 	.byte	0x09
	.zero		1


	//----- nvinfo : EIATTR_EXTERNS
	.align		4
        /*0024*/ 	.byte	0x04, 0x0f
        /*0026*/ 	.short	(.L_203 - .L_202)


	//   ....[0]....
	.align		4
.L_202:
        /*0028*/ 	.word	index@(__assertfail)


	//----- nvinfo : EIATTR_ANNOTATIONS
	.align		4
.L_203:
        /*002c*/ 	.byte	0x04, 0x55
        /*002e*/ 	.short	(.L_205 - .L_204)


	//   ....[0]....
.L_204:
        /* <DEDUP_REMOVED lines=26> */


	//----- nvinfo : EIATTR_MERCURY_ISA_VERSION
	.align		4
.L_205:
        /*01b8*/ 	.byte	0x03, 0x5f
        /*01ba*/ 	.short	0x0101


	//----- nvinfo : EIATTR_INT_WARP_WIDE_INSTR_OFFSETS
	.align		4
        /*01bc*/ 	.byte	0x04, 0x31
        /*01be*/ 	.short	(.L_207 - .L_206)


	//   ....[0]....
.L_206:
        /*01c0*/ 	.word	0x00000130


	//   ....[1]....
        /*01c4*/ 	.word	0x00000170


	//   ....[2]....
        /*01c8*/ 	.word	0x000001e0


	//   ....[3]....
        /*01cc*/ 	.word	0x0000fe00


	//   ....[4]....
        /*01d0*/ 	.word	0x0000fea0


	//   ....[5]....
        /*01d4*/ 	.word	0x00014100


	//   ....[6]....
        /*01d8*/ 	.word	0x000141a0


	//----- nvinfo : EIATTR_COOP_GROUP_MASK_REGIDS
	.align		4
.L_207:
        /*01dc*/ 	.byte	0x04, 0x29
        /*01de*/ 	.short	(.L_209 - .L_208)


	//   ....[0]....
.L_208:
        /*01e0*/ 	.word	0xffffffff


	//   ....[1]....
        /*01e4*/ 	.word	0xffffffff


	//   ....[2]....
        /*01e8*/ 	.word	0xffffffff


	//   ....[3]....
        /*01ec*/ 	.word	0xffffffff


	//   ....[4]....
        /*01f0*/ 	.word	0xffffffff


	//   ....[5]....
        /*01f4*/ 	.word	0xffffffff


	//   ....[6]....
        /*01f8*/ 	.word	0xffffffff


	//   ....[7]....
        /*01fc*/ 	.word	0xffffffff


	//   ....[8]....
        /*0200*/ 	.word	0xffffffff


	//   ....[9]....
        /*0204*/ 	.word	0xffffffff


	//   ....[10]....
        /*0208*/ 	.word	0xffffffff


	//   ....[11]....
        /*020c*/ 	.word	0xffffffff


	//   ....[12]....
        /*0210*/ 	.word	0xffffffff


	//   ....[13]....
        /*0214*/ 	.word	0xffffffff


	//   ....[14]....
        /*0218*/ 	.word	0xffffffff


	//   ....[15]....
        /*021c*/ 	.word	0xffffffff


	//   ....[16]....
        /*0220*/ 	.word	0xffffffff


	//   ....[17]....
        /*0224*/ 	.word	0xffffffff


	//   ....[18]....
        /*0228*/ 	.word	0xffffffff


	//   ....[19]....
        /*022c*/ 	.word	0xffffffff


	//   ....[20]....
        /*0230*/ 	.word	0xffffffff


	//   ....[21]....
        /*0234*/ 	.word	0xffffffff


	//   ....[22]....
        /*0238*/ 	.word	0xffffffff


	//   ....[23]....
        /*023c*/ 	.word	0xffffffff


	//   ....[24]....
        /*0240*/ 	.word	0xffffffff


	//   ....[25]....
        /*0244*/ 	.word	0xffffffff


	//   ....[26]....
        /*0248*/ 	.word	0xffffffff


	//   ....[27]....
        /*024c*/ 	.word	0xffffffff


	//   ....[28]....
        /*0250*/ 	.word	0xffffffff


	//   ....[29]....
        /*0254*/ 	.word	0xffffffff


	//   ....[30]....
        /*0258*/ 	.word	0xffffffff


	//   ....[31]....
        /*025c*/ 	.word	0xffffffff


	//   ....[32]....
        /*0260*/ 	.word	0xffffffff


	//   ....[33]....
        /*0264*/ 	.word	0xffffffff


	//   ....[34]....
        /*0268*/ 	.word	0xffffffff


	//   ....[35]....
        /*026c*/ 	.word	0xffffffff


	//   ....[36]....
        /*0270*/ 	.word	0xffffffff


	//   ....[37]....
        /*0274*/ 	.word	0xffffffff


	//   ....[38]....
        /*0278*/ 	.word	0xffffffff


	//   ....[39]....
        /*027c*/ 	.word	0xffffffff


	//   ....[40]....
        /*0280*/ 	.word	0xffffffff


	//   ....[41]....
        /*0284*/ 	.word	0xffffffff


	//   ....[42]....
        /*0288*/ 	.word	0xffffffff


	//   ....[43]....
        /*028c*/ 	.word	0xffffffff


	//   ....[44]....
        /*0290*/ 	.word	0xffffffff


	//   ....[45]....
        /*0294*/ 	.word	0xffffffff


	//   ....[46]....
        /*0298*/ 	.word	0xffffffff


	//   ....[47]....
        /*029c*/ 	.word	0xffffffff


	//   ....[48]....
        /*02a0*/ 	.word	0xffffffff


	//   ....[49]....
        /*02a4*/ 	.word	0xffffffff


	//   ....[50]....
        /*02a8*/ 	.word	0xffffffff


	//   ....[51]....
        /*02ac*/ 	.word	0xffffffff


	//   ....[52]....
        /*02b0*/ 	.word	0xffffffff


	//   ....[53]....
        /*02b4*/ 	.word	0xffffffff


	//   ....[54]....
        /*02b8*/ 	.word	0xffffffff


	//   ....[55]....
        /*02bc*/ 	.word	0xffffffff


	//   ....[56]....
        /*02c0*/ 	.word	0xffffffff


	//   ....[57]....
        /*02c4*/ 	.word	0xffffffff


	//   ....[58]....
        /*02c8*/ 	.word	0xffffffff


	//   ....[59]....
        /*02cc*/ 	.word	0xffffffff


	//   ....[60]....
        /*02d0*/ 	.word	0xffffffff


	//   ....[61]....
        /*02d4*/ 	.word	0xffffffff


	//   ....[62]....
        /*02d8*/ 	.word	0xffffffff


	//   ....[63]....
        /*02dc*/ 	.word	0xffffffff


	//   ....[64]....
        /*02e0*/ 	.word	0xffffffff


	//   ....[65]....
        /*02e4*/ 	.word	0xffffffff


	//   ....[66]....
        /*02e8*/ 	.word	0xffffffff


	//   ....[67]....
        /*02ec*/ 	.word	0xffffffff


	//   ....[68]....
        /*02f0*/ 	.word	0xffffffff


	//   ....[69]....
        /*02f4*/ 	.word	0xffffffff


	//   ....[70]....
        /*02f8*/ 	.word	0xffffffff


	//   ....[71]....
        /*02fc*/ 	.word	0xffffffff


	//   ....[72]....
        /*0300*/ 	.word	0xffffffff


	//   ....[73]....
        /*0304*/ 	.word	0xffffffff


	//   ....[74]....
        /*0308*/ 	.word	0x0500000f


	//   ....[75]....
        /*030c*/ 	.word	0x0500000f


	//   ....[76]....
        /*0310*/ 	.word	0x0500000f


	//   ....[77]....
        /*0314*/ 	.word	0x0500000f


	//   ....[78]....
        /*0318*/ 	.word	0x0500000f


	//   ....[79]....
        /*031c*/ 	.word	0x0500000f


	//   ....[80]....
        /*0320*/ 	.word	0x0500000f


	//   ....[81]....
        /*0324*/ 	.word	0x0500000f


	//   ....[82]....
        /*0328*/ 	.word	0x0500000f


	//   ....[83]....
        /*032c*/ 	.word	0x0500000f


	//   ....[84]....
        /*0330*/ 	.word	0x0500000f


	//   ....[85]....
        /*0334*/ 	.word	0x0500000f


	//   ....[86]....
        /*0338*/ 	.word	0x0500000f


	//   ....[87]....
        /*033c*/ 	.word	0x0500000f


	//   ....[88]....
        /*0340*/ 	.word	0x0500000f


	//   ....[89]....
        /*0344*/ 	.word	0x0500000f


	//   ....[90]....
        /*0348*/ 	.word	0x0500000f


	//   ....[91]....
        /*034c*/ 	.word	0x0500000f


	//   ....[92]....
        /*0350*/ 	.word	0x0500000f


	//----- nvinfo : EIATTR_COOP_GROUP_INSTR_OFFSETS
	.align		4
.L_209:
        /*0354*/ 	.byte	0x04, 0x28
        /*0356*/ 	.short	(.L_211 - .L_210)


	//   ....[0]....
.L_210:
        /*0358*/ 	.word	0x00000060


	//   ....[1]....
        /*035c*/ 	.word	0x00000140


	//   ....[2]....
        /*0360*/ 	.word	0x00000190


	//   ....[3]....
        /*0364*/ 	.word	0x000003c0


	//   ....[4]....
        /*0368*/ 	.word	0x00000520


	//   ....[5]....
        /*036c*/ 	.word	0x00000640


	//   ....[6]....
        /*0370*/ 	.word	0x000007a0


	//   ....[7]....
        /*0374*/ 	.word	0x00001a40


	//   ....[8]....
        /*0378*/ 	.word	0x00002590


	//   ....[9]....
        /*037c*/ 	.word	0x00002a70


	//   ....[10]....
        /*0380*/ 	.word	0x000033b0


	//   ....[11]....
        /*0384*/ 	.word	0x00003540


	//   ....[12]....
        /*0388*/ 	.word	0x00003800


	//   ....[13]....
        /*038c*/ 	.word	0x000038a0


	//   ....[14]....
        /*0390*/ 	.word	0x000056e0


	//   ....[15]....
        /*0394*/ 	.word	0x00005910


	//   ....[16]....
        /*0398*/ 	.word	0x00006010


	//   ....[17]....
        /*039c*/ 	.word	0x00006110


	//   ....[18]....
        /*03a0*/ 	.word	0x000064c0


	//   ....[19]....
        /*03a4*/ 	.word	0x00006510


	//   ....[20]....
        /*03a8*/ 	.word	0x00008070


	//   ....[21]....
        /*03ac*/ 	.word	0x000081a0


	//   ....[22]....
        /*03b0*/ 	.word	0x000083d0


	//   ....[23]....
        /*03b4*/ 	.word	0x00008430


	//   ....[24]....
        /*03b8*/ 	.word	0x00009de0


	//   ....[25]....
        /*03bc*/ 	.word	0x0000a020


	//   ....[26]....
        /*03c0*/ 	.word	0x0000a710


	//   ....[27]....
        /*03c4*/ 	.word	0x0000a810


	//   ....[28]....
        /*03c8*/ 	.word	0x0000abc0


	//   ....[29]....
        /*03cc*/ 	.word	0x0000ac20


	//   ....[30]....
        /*03d0*/ 	.word	0x0000bc00


	//   ....[31]....
        /*03d4*/ 	.word	0x0000bc40


	//   ....[32]....
        /*03d8*/ 	.word	0x0000bd80


	//   ....[33]....
        /*03dc*/ 	.word	0x0000bda0


	//   ....[34]....
        /*03e0*/ 	.word	0x0000d780


	//   ....[35]....
        /*03e4*/ 	.word	0x0000d810


	//   ....[36]....
        /*03e8*/ 	.word	0x0000d840


	//   ....[37]....
        /*03ec*/ 	.word	0x0000d870


	//   ....[38]....
        /*03f0*/ 	.word	0x0000e050


	//   ....[39]....
        /*03f4*/ 	.word	0x0000e090


	//   ....[40]....
        /*03f8*/ 	.word	0x0000e1e0


	//   ....[41]....
        /*03fc*/ 	.word	0x0000e200


	//   ....[42]....
        /*0400*/ 	.word	0x0000e350


	//   ....[43]....
        /*0404*/ 	.word	0x0000e370


	//   ....[44]....
        /*0408*/ 	.word	0x0000e4d0


	//   ....[45]....
        /*040c*/ 	.word	0x0000e4f0


	//   ....[46]....
        /*0410*/ 	.word	0x0000eca0


	//   ....[47]....
        /*0414*/ 	.word	0x0000ecc0


	//   ....[48]....
        /*0418*/ 	.word	0x0000ee10


	//   ....[49]....
        /*041c*/ 	.word	0x0000ee30


	//   ....[50]....
        /*0420*/ 	.word	0x0000ef80


	//   ....[51]....
        /*0424*/ 	.word	0x0000efa0


	//   ....[52]....
        /*0428*/ 	.word	0x0000f100


	//   ....[53]....
        /*042c*/ 	.word	0x0000f120


	//   ....[54]....
        /*0430*/ 	.word	0x0000f330


	//   ....[55]....
        /*0434*/ 	.word	0x00010420


	//   ....[56]....
        /*0438*/ 	.word	0x00010f30


	//   ....[57]....
        /*043c*/ 	.word	0x00010f70


	//   ....[58]....
        /*0440*/ 	.word	0x00010f90


	//   ....[59]....
        /*0444*/ 	.word	0x00011050


	//   ....[60]....
        /*0448*/ 	.word	0x00011070


	//   ....[61]....
        /*044c*/ 	.word	0x00011120


	//   ....[62]....
        /*0450*/ 	.word	0x00011140


	//   ....[63]....
        /*0454*/ 	.word	0x000111f0


	//   ....[64]....
        /*0458*/ 	.word	0x00011210


	//   ....[65]....
        /*045c*/ 	.word	0x000112c0


	//   ....[66]....
        /*0460*/ 	.word	0x000112e0


	//   ....[67]....
        /*0464*/ 	.word	0x00011390


	//   ....[68]....
        /*0468*/ 	.word	0x000113b0


	//   ....[69]....
        /*046c*/ 	.word	0x00011460


	//   ....[70]....
        /*0470*/ 	.word	0x00011480


	//   ....[71]....
        /*0474*/ 	.word	0x00011520


	//   ....[72]....
        /*0478*/ 	.word	0x000148d0


	//   ....[73]....
        /*047c*/ 	.word	0x00014ac0


	//   ....[74]....
        /*0480*/ 	.word	0x00015110


	//   ....[75]....
        /*0484*/ 	.word	0x00015270


	//   ....[76]....
        /*0488*/ 	.word	0x000152c0


	//   ....[77]....
        /*048c*/ 	.word	0x00015440


	//   ....[78]....
        /*0490*/ 	.word	0x00015490


	//   ....[79]....
        /*0494*/ 	.word	0x000155c0


	//   ....[80]....
        /*0498*/ 	.word	0x00015630


	//   ....[81]....
        /*049c*/ 	.word	0x00015760


	//   ....[82]....
        /*04a0*/ 	.word	0x000157d0


	//   ....[83]....
        /*04a4*/ 	.word	0x00015900


	//   ....[84]....
        /*04a8*/ 	.word	0x00015970


	//   ....[85]....
        /*04ac*/ 	.word	0x00015aa0


	//   ....[86]....
        /*04b0*/ 	.word	0x00015b10


	//   ....[87]....
        /*04b4*/ 	.word	0x00015c40


	//   ....[88]....
        /*04b8*/ 	.word	0x00015cb0


	//   ....[89]....
        /*04bc*/ 	.word	0x00015de0


	//   ....[90]....
        /*04c0*/ 	.word	0x00015e30


	//   ....[91]....
        /*04c4*/ 	.word	0x00016150


	//   ....[92]....
        /*04c8*/ 	.word	0x00016270


	//----- nvinfo : EIATTR_REG_RECONFIG
	.align		4
.L_211:
        /*04cc*/ 	.byte	0x01, 0x54
	.zero		2


	//----- nvinfo : EIATTR_SYSCALL_OFFSETS
	.align		4
        /*04d0*/ 	.byte	0x04, 0x46
        /*04d2*/ 	.short	(.L_213 - .L_212)


	//   ....[0]....
.L_212:
        /*04d4*/ 	.word	0x00001c20


	//   ....[1]....
        /*04d8*/ 	.word	0x00010010


	//   ....[2]....
        /*04dc*/ 	.word	0x00010160


	//   ....[3]....
        /*04e0*/ 	.word	0x00010250


	//   ....[4]....
        /*04e4*/ 	.word	0x00010b00


	//----- nvinfo : EIATTR_MBARRIER_INSTR_OFFSETS
	.align		4
.L_213:
        /*04e8*/ 	.byte	0x04, 0x39
        /*04ea*/ 	.short	(.L_215 - .L_214)


	//   ....[0]....
.L_214:
        /*04ec*/ 	.word	0x00000270
        /*04f0*/ 	.word	0x000000ff
        /*04f4*/ 	.word	0x00030800
        /*04f8*/ 	.short	0x0100
        /*04fa*/ 	.byte	0x08
	.zero		1


	//   ....[1]....
        /*04fc*/ 	.word	0x00000280
        /*0500*/ 	.word	0x000000ff
        /*0504*/ 	.word	0x00030820
        /*0508*/ 	.short	0x0100
        /*050a*/ 	.byte	0x08
	.zero		1


	//   ....[2]....
        /*050c*/ 	.word	0x00000370
        /*0510*/ 	.word	0x000000ff
        /*0514*/ 	.word	0x00030830
        /*0518*/ 	.short	0x0100
        /*051a*/ 	.byte	0x08
	.zero		1


	//   ....[3]....
        /*051c*/ 	.word	0x00000380
        /*0520*/ 	.word	0x000000ff
        /*0524*/ 	.word	0x00030840
        /*0528*/ 	.short	0x0100
        /*052a*/ 	.byte	0x08
	.zero		1


	//   ....[4]....
        /*052c*/ 	.word	0x00000390
        /*0530*/ 	.word	0x000000ff
        /*0534*/ 	.word	0x00030838
        /*0538*/ 	.short	0x0100
        /*053a*/ 	.byte	0x08
	.zero		1


	//   ....[5]....
        /*053c*/ 	.word	0x000003a0
        /*0540*/ 	.word	0x000000ff
        /*0544*/ 	.word	0x00030848
        /*0548*/ 	.short	0x0100
        /*054a*/ 	.byte	0x08
	.zero		1


	//   ....[6]....
        /*054c*/ 	.word	0x000004d0
        /*0550*/ 	.word	0x000000ff
        /*0554*/ 	.word	0x00030850
        /*0558*/ 	.short	0x0100
        /*055a*/ 	.byte	0x08
	.zero		1


	//   ....[7]....
        /*055c*/ 	.word	0x000004e0
        /*0560*/ 	.word	0x000000ff
        /*0564*/ 	.word	0x00030860
        /*0568*/ 	.short	0x0100
        /*056a*/ 	.byte	0x08
	.zero		1


	//   ....[8]....
        /*056c*/ 	.word	0x000004f0
        /*0570*/ 	.word	0x000000ff
        /*0574*/ 	.word	0x00030858
        /*0578*/ 	.short	0x0100
        /*057a*/ 	.byte	0x08
	.zero		1


	//   ....[9]....
        /*057c*/ 	.word	0x00000500
        /*0580*/ 	.word	0x000000ff
        /*0584*/ 	.word	0x00030868
        /*0588*/ 	.short	0x0100
        /*058a*/ 	.byte	0x08
	.zero		1


	//   ....[10]....
        /*058c*/ 	.word	0x000005f0
        /*0590*/ 	.word	0x000000ff
        /*0594*/ 	.word	0x00030870
        /*0598*/ 	.short	0x0100
        /*059a*/ 	.byte	0x06
	.zero		1


	//   ....[11]....
        /*059c*/ 	.word	0x00000600
        /*05a0*/ 	.word	0x000000ff
        /*05a4*/ 	.word	0x00030880
        /*05a8*/ 	.short	0x0100
        /*05aa*/ 	.byte	0x06
	.zero		1


	//   ....[12]....
        /*05ac*/ 	.word	0x00000610
        /*05b0*/ 	.word	0x000000ff
        /*05b4*/ 	.word	0x00030878
        /*05b8*/ 	.short	0x0100
        /*05ba*/ 	.byte	0x06
	.zero		1


	//   ....[13]....
        /*05bc*/ 	.word	0x00000620
        /*05c0*/ 	.word	0x000000ff
        /*05c4*/ 	.word	0x00030888
        /*05c8*/ 	.short	0x0100
        /*05ca*/ 	.byte	0x06
	.zero		1


	//   ....[14]....
        /*05cc*/ 	.word	0x00000750
        /*05d0*/ 	.word	0x000000ff
        /*05d4*/ 	.word	0x00030890
        /*05d8*/ 	.short	0x0100
        /*05da*/ 	.byte	0x08
	.zero		1


	//   ....[15]....
        /*05dc*/ 	.word	0x00000760
        /*05e0*/ 	.word	0x000000ff
        /*05e4*/ 	.word	0x000308a0
        /*05e8*/ 	.short	0x0100
        /*05ea*/ 	.byte	0x08
	.zero		1


	//   ....[16]....
        /*05ec*/ 	.word	0x00000770
        /*05f0*/ 	.word	0x000000ff
        /*05f4*/ 	.word	0x00030898
        /*05f8*/ 	.short	0x0100
        /*05fa*/ 	.byte	0x08
	.zero		1


	//   ....[17]....
        /*05fc*/ 	.word	0x00000780
        /*0600*/ 	.word	0x000000ff
        /*0604*/ 	.word	0x000308a8
        /*0608*/ 	.short	0x0100
        /*060a*/ 	.byte	0x08
	.zero		1


	//   ....[18]....
        /*060c*/ 	.word	0x000008b0
        /*0610*/ 	.word	0x000000ff
        /*0614*/ 	.word	0x000308b0
        /*0618*/ 	.short	0x0100
        /*061a*/ 	.byte	0x08
	.zero		1


	//   ....[19]....
        /*061c*/ 	.word	0x000008c0
        /*0620*/ 	.word	0x000000ff
        /*0624*/ 	.word	0x000308c0
        /*0628*/ 	.short	0x0100
        /*062a*/ 	.byte	0x08
	.zero		1


	//   ....[20]....
        /*062c*/ 	.word	0x000008d0
        /*0630*/ 	.word	0x000000ff
        /*0634*/ 	.word	0x000308b8
        /*0638*/ 	.short	0x0100
        /*063a*/ 	.byte	0x08
	.zero		1


	//   ....[21]....
        /*063c*/ 	.word	0x000008e0
        /*0640*/ 	.word	0x000000ff
        /*0644*/ 	.word	0x000308c8
        /*0648*/ 	.short	0x0100
        /*064a*/ 	.byte	0x08
	.zero		1


	//   ....[22]....
        /*064c*/ 	.word	0x00001cc0
        /*0650*/ 	.word	0x000000ff
        /*0654*/ 	.word	0x00030800
        /*0658*/ 	.short	0x010a
        /*065a*/ 	.byte	0x25
	.zero		1


	//   ....[23]....
        /*065c*/ 	.word	0x00001d40
        /*0660*/ 	.word	0x00000003
        /*0664*/ 	.word	0x00030830
        /*0668*/ 	.short	0x010a
        /*066a*/ 	.byte	0x3f
	.zero		1


	//   ....[24]....
        /*066c*/ 	.word	0x00001da0
        /*0670*/ 	.word	0x00000003
        /*0674*/ 	.word	0x00030830
        /*0678*/ 	.short	0x010a
        /*067a*/ 	.byte	0x3f
	.zero		1


	//   ....[25]....
        /*067c*/ 	.word	0x00002830
        /*0680*/ 	.word	0x00000000
        /*0684*/ 	.word	0x00000000
        /*0688*/ 	.short	0x0101
        /*068a*/ 	.byte	0x3f
	.zero		1


	//   ....[26]....
        /*068c*/ 	.word	0x00004520
        /*0690*/ 	.word	0x000000ff
        /*0694*/ 	.word	0x00030830
        /*0698*/ 	.short	0x010a
        /*069a*/ 	.byte	0x06
	.zero		1


	//   ....[27]....
        /*069c*/ 	.word	0x00004560
        /*06a0*/ 	.word	0x000000ff
        /*06a4*/ 	.word	0x00030830
        /*06a8*/ 	.short	0x010a
        /*06aa*/ 	.byte	0x06
	.zero		1


	//   ....[28]....
        /*06ac*/ 	.word	0x000053a0
        /*06b0*/ 	.word	0x000000ff
        /*06b4*/ 	.word	0x00030850
        /*06b8*/ 	.short	0x010a
        /*06ba*/ 	.byte	0x0a
	.zero		1


	//   ....[29]....
        /*06bc*/ 	.word	0x000053e0
        /*06c0*/ 	.word	0x000000ff
        /*06c4*/ 	.word	0x00030850
        /*06c8*/ 	.short	0x010a
        /*06ca*/ 	.byte	0x0a
	.zero		1


	//   ....[30]....
        /*06cc*/ 	.word	0x00005710
        /*06d0*/ 	.word	0x00000000
        /*06d4*/ 	.word	0x00000000
        /*06d8*/ 	.short	0x0101
        /*06da*/ 	.byte	0x3f
	.zero		1


	//   ....[31]....
        /*06dc*/ 	.word	0x000067e0
        /*06e0*/ 	.word	0x0000009b
        /*06e4*/ 	.word	0x00000000
        /*06e8*/ 	.short	0x0101
        /*06ea*/ 	.byte	0x3f
	.zero		1


	//   ....[32]....
        /*06ec*/ 	.word	0x00006f90
        /*06f0*/ 	.word	0x000000ff
        /*06f4*/ 	.word	0x00030830
        /*06f8*/ 	.short	0x010a
        /*06fa*/ 	.byte	0x05
	.zero		1


	//   ....[33]....
        /*06fc*/ 	.word	0x00006fd0
        /*0700*/ 	.word	0x000000ff
        /*0704*/ 	.word	0x00030830
        /*0708*/ 	.short	0x010a
        /*070a*/ 	.byte	0x05
	.zero		1


	//   ....[34]....
        /*070c*/ 	.word	0x00007e10
        /*0710*/ 	.word	0x000000ff
        /*0714*/ 	.word	0x00030850
        /*0718*/ 	.short	0x010a
        /*071a*/ 	.byte	0x0e
	.zero		1


	//   ....[35]....
        /*071c*/ 	.word	0x00007e50
        /*0720*/ 	.word	0x000000ff
        /*0724*/ 	.word	0x00030850
        /*0728*/ 	.short	0x010a
        /*072a*/ 	.byte	0x0e
	.zero		1


	//   ....[36]....
        /*072c*/ 	.word	0x00008740
        /*0730*/ 	.word	0x0000009f
        /*0734*/ 	.word	0x00000000
        /*0738*/ 	.short	0x0101
        /*073a*/ 	.byte	0x3f
	.zero		1


	//   ....[37]....
        /*073c*/ 	.word	0x000087f0
        /*0740*/ 	.word	0x000000a3
        /*0744*/ 	.word	0x00000000
        /*0748*/ 	.short	0x0101
        /*074a*/ 	.byte	0x3f
	.zero		1


	//   ....[38]....
        /*074c*/ 	.word	0x00008c70
        /*0750*/ 	.word	0x000000ff
        /*0754*/ 	.word	0x00030830
        /*0758*/ 	.short	0x010a
        /*075a*/ 	.byte	0x05
	.zero		1


	//   ....[39]....
        /*075c*/ 	.word	0x00008cb0
        /*0760*/ 	.word	0x000000ff
        /*0764*/ 	.word	0x00030830
        /*0768*/ 	.short	0x010a
        /*076a*/ 	.byte	0x05
	.zero		1


	//   ....[40]....
        /*076c*/ 	.word	0x00009af0
        /*0770*/ 	.word	0x000000ff
        /*0774*/ 	.word	0x00030850
        /*0778*/ 	.short	0x010a
        /*077a*/ 	.byte	0x0e
	.zero		1


	//   ....[41]....
        /*077c*/ 	.word	0x00009b30
        /*0780*/ 	.word	0x000000ff
        /*0784*/ 	.word	0x00030850
        /*0788*/ 	.short	0x010a
        /*078a*/ 	.byte	0x0e
	.zero		1


	//   ....[42]....
        /*078c*/ 	.word	0x00009e30
        /*0790*/ 	.word	0x00000000
        /*0794*/ 	.word	0x00000000
        /*0798*/ 	.short	0x0101
        /*079a*/ 	.byte	0x3f
	.zero		1


	//   ....[43]....
        /*079c*/ 	.word	0x0000af40
        /*07a0*/ 	.word	0x0000009b
        /*07a4*/ 	.word	0x00000000
        /*07a8*/ 	.short	0x0101
        /*07aa*/ 	.byte	0x3f
	.zero		1


	//   ....[44]....
        /*07ac*/ 	.word	0x0000bb70
        /*07b0*/ 	.word	0x000000ff
        /*07b4*/ 	.word	0x00030850
        /*07b8*/ 	.short	0x010a
        /*07ba*/ 	.byte	0x07
	.zero		1


	//   ....[45]....
        /*07bc*/ 	.word	0x0000bbb0
        /*07c0*/ 	.word	0x000000ff
        /*07c4*/ 	.word	0x00030850
        /*07c8*/ 	.short	0x010a
        /*07ca*/ 	.byte	0x07
	.zero		1


	//   ....[46]....
        /*07cc*/ 	.word	0x0000c010
        /*07d0*/ 	.word	0x00000009
        /*07d4*/ 	.word	0x00000000
        /*07d8*/ 	.short	0x0101
        /*07da*/ 	.byte	0x3f
	.zero		1


	//   ....[47]....
        /*07dc*/ 	.word	0x0000e080
        /*07e0*/ 	.word	0x000000c6
        /*07e4*/ 	.word	0x00000000
        /*07e8*/ 	.short	0x0101
        /*07ea*/ 	.byte	0x3f
	.zero		1


	//   ....[48]....
        /*07ec*/ 	.word	0x00010660
        /*07f0*/ 	.word	0x00000000
        /*07f4*/ 	.word	0x00030840
        /*07f8*/ 	.short	0x010a
        /*07fa*/ 	.byte	0x3f
	.zero		1


	//   ....[49]....
        /*07fc*/ 	.word	0x00011620
        /*0800*/ 	.word	0x00000011
        /*0804*/ 	.word	0x00030800
        /*0808*/ 	.short	0x0107
        /*080a*/ 	.byte	0x3f
	.zero		1


	//   ....[50]....
        /*080c*/ 	.word	0x00011730
        /*0810*/ 	.word	0x00000011
        /*0814*/ 	.word	0x00030800
        /*0818*/ 	.short	0x0101
        /*081a*/ 	.byte	0x3f
	.zero		1


	//   ....[51]....
        /*081c*/ 	.word	0x00011750
        /*0820*/ 	.word	0x00000011
        /*0824*/ 	.word	0x00030820
        /*0828*/ 	.short	0x010a
        /*082a*/ 	.byte	0x3f
	.zero		1


	//   ....[52]....
        /*082c*/ 	.word	0x00011a90
        /*0830*/ 	.word	0x00000003
        /*0834*/ 	.word	0x00030840
        /*0838*/ 	.short	0x010a
        /*083a*/ 	.byte	0x3f
	.zero		1


	//   ....[53]....
        /*083c*/ 	.word	0x00012020
        /*0840*/ 	.word	0x00000003
        /*0844*/ 	.word	0x00000060
        /*0848*/ 	.short	0x010a
        /*084a*/ 	.byte	0x3f
	.zero		1


	//   ....[54]....
        /*084c*/ 	.word	0x00012870
        /*0850*/ 	.word	0x00000003
        /*0854*/ 	.word	0x00030840
        /*0858*/ 	.short	0x010a
        /*085a*/ 	.byte	0x3f
	.zero		1


	//   ....[55]....
        /*085c*/ 	.word	0x00012e00
        /*0860*/ 	.word	0x00000009
        /*0864*/ 	.word	0x00000060
        /*0868*/ 	.short	0x010a
        /*086a*/ 	.byte	0x3f
	.zero		1


	//   ....[56]....
        /*086c*/ 	.word	0x00013590
        /*0870*/ 	.word	0x00000002
        /*0874*/ 	.word	0x00030840
        /*0878*/ 	.short	0x010a
        /*087a*/ 	.byte	0x3f
	.zero		1


	//   ....[57]....
        /*087c*/ 	.word	0x00013b20
        /*0880*/ 	.word	0x00000002
        /*0884*/ 	.word	0x00000060
        /*0888*/ 	.short	0x010a
        /*088a*/ 	.byte	0x3f
	.zero		1


	//   ....[58]....
        /*088c*/ 	.word	0x00014260
        /*0890*/ 	.word	0x00000000
        /*0894*/ 	.word	0x00030860
        /*0898*/ 	.short	0x010a
        /*089a*/ 	.byte	0x3f
	.zero		1


	//   ....[59]....
        /*089c*/ 	.word	0x00014a40
        /*08a0*/ 	.word	0x00000000
        /*08a4*/ 	.word	0x00030820
        /*08a8*/ 	.short	0x010a
        /*08aa*/ 	.byte	0x3f
	.zero		1


	//   ....[60]....
        /*08ac*/ 	.word	0x00014c30
        /*08b0*/ 	.word	0x00000006
        /*08b4*/ 	.word	0x00000000
        /*08b8*/ 	.short	0x010a
        /*08ba*/ 	.byte	0x3f
	.zero		1


	//   ....[61]....
        /*08bc*/ 	.word	0x00014c80
        /*08c0*/ 	.word	0x00000003
        /*08c4*/ 	.word	0x00000000
        /*08c8*/ 	.short	0x010a
        /*08ca*/ 	.byte	0x3f
	.zero		1


	//   ....[62]....
        /*08cc*/ 	.word	0x00014ce0
        /*08d0*/ 	.word	0x00000012
        /*08d4*/ 	.word	0x00000000
        /*08d8*/ 	.short	0x010a
        /*08da*/ 	.byte	0x3f
	.zero		1


	//   ....[63]....
        /*08dc*/ 	.word	0x00014d10
        /*08e0*/ 	.word	0x00000003
        /*08e4*/ 	.word	0x00000000
        /*08e8*/ 	.short	0x010a
        /*08ea*/ 	.byte	0x3f
	.zero		1


	//   ....[64]....
        /*08ec*/ 	.word	0x00014d80
        /*08f0*/ 	.word	0x00000003
        /*08f4*/ 	.word	0x00030800
        /*08f8*/ 	.short	0x010a
        /*08fa*/ 	.byte	0x3f
	.zero		1


	//   ....[65]....
        /*08fc*/ 	.word	0x00014dd0
        /*0900*/ 	.word	0x00000003
        /*0904*/ 	.word	0x00030830
        /*0908*/ 	.short	0x010a
        /*090a*/ 	.byte	0x3f
	.zero		1


	//   ....[66]....
        /*090c*/ 	.word	0x00014e30
        /*0910*/ 	.word	0x00000015
        /*0914*/ 	.word	0x00030830
        /*0918*/ 	.short	0x010a
        /*091a*/ 	.byte	0x3f
	.zero		1


	//   ....[67]....
        /*091c*/ 	.word	0x00014e90
        /*0920*/ 	.word	0x00000015
        /*0924*/ 	.word	0x00030850
        /*0928*/ 	.short	0x010a
        /*092a*/ 	.byte	0x3f
	.zero		1


	//   ....[68]....
        /*092c*/ 	.word	0x00014ef0
        /*0930*/ 	.word	0x00000004
        /*0934*/ 	.word	0x00030830
        /*0938*/ 	.short	0x010a
        /*093a*/ 	.byte	0x3f
	.zero		1


	//   ....[69]....
        /*093c*/ 	.word	0x00014f50
        /*0940*/ 	.word	0x00000003
        /*0944*/ 	.word	0x00030850
        /*0948*/ 	.short	0x010a
        /*094a*/ 	.byte	0x3f
	.zero		1


	//   ....[70]....
        /*094c*/ 	.word	0x00014fb0
        /*0950*/ 	.word	0x00000004
        /*0954*/ 	.word	0x00030830
        /*0958*/ 	.short	0x010a
        /*095a*/ 	.byte	0x3f
	.zero		1


	//   ....[71]....
        /*095c*/ 	.word	0x00015010
        /*0960*/ 	.word	0x00000003
        /*0964*/ 	.word	0x00030850
        /*0968*/ 	.short	0x010a
        /*096a*/ 	.byte	0x3f
	.zero		1


	//   ....[72]....
        /*096c*/ 	.word	0x00015070
        /*0970*/ 	.word	0x00000007
        /*0974*/ 	.word	0x00030850
        /*0978*/ 	.short	0x010a
        /*097a*/ 	.byte	0x3f
	.zero		1


	//   ....[73]....
        /*097c*/ 	.word	0x000151c0
        /*0980*/ 	.word	0x00000000
        /*0984*/ 	.word	0x00030840
        /*0988*/ 	.short	0x010a
        /*098a*/ 	.byte	0x3f
	.zero		1


	//   ....[74]....
        /*098c*/ 	.word	0x00015e70
        /*0990*/ 	.word	0x00000011
        /*0994*/ 	.word	0x00030820
        /*0998*/ 	.short	0x010a
        /*099a*/ 	.byte	0x3f
	.zero		1


	//   ....[75]....
        /*099c*/ 	.word	0x00015ec0
        /*09a0*/ 	.word	0x00000003
        /*09a4*/ 	.word	0x00030840
        /*09a8*/ 	.short	0x010a
        /*09aa*/ 	.byte	0x3f
	.zero		1


	//   ....[76]....
        /*09ac*/ 	.word	0x00015f10
        /*09b0*/ 	.word	0x00000003
        /*09b4*/ 	.word	0x00000060
        /*09b8*/ 	.short	0x010a
        /*09ba*/ 	.byte	0x3f
	.zero		1


	//   ....[77]....
        /*09bc*/ 	.word	0x00015f60
        /*09c0*/ 	.word	0x00000003
        /*09c4*/ 	.word	0x00030840
        /*09c8*/ 	.short	0x010a
        /*09ca*/ 	.byte	0x3f
	.zero		1


	//   ....[78]....
        /*09cc*/ 	.word	0x00015fb0
        /*09d0*/ 	.word	0x00000009
        /*09d4*/ 	.word	0x00000060
        /*09d8*/ 	.short	0x010a
        /*09da*/ 	.byte	0x3f
	.zero		1


	//   ....[79]....
        /*09dc*/ 	.word	0x00016000
        /*09e0*/ 	.word	0x00000002
        /*09e4*/ 	.word	0x00030840
        /*09e8*/ 	.short	0x010a
        /*09ea*/ 	.byte	0x3f
	.zero		1


	//   ....[80]....
        /*09ec*/ 	.word	0x00016050
        /*09f0*/ 	.word	0x00000002
        /*09f4*/ 	.word	0x00000060
        /*09f8*/ 	.short	0x010a
        /*09fa*/ 	.byte	0x3f
	.zero		1


	//   ....[81]....
        /*09fc*/ 	.word	0x000160a0
        /*0a00*/ 	.word	0x00000000
        /*0a04*/ 	.word	0x00030860
        /*0a08*/ 	.short	0x010a
        /*0a0a*/ 	.byte	0x3f
	.zero		1


	//   ....[82]....
        /*0a0c*/ 	.word	0x00016190
        /*0a10*/ 	.word	0x00000000
        /*0a14*/ 	.word	0x00030820
        /*0a18*/ 	.short	0x010a
        /*0a1a*/ 	.byte	0x3f
	.zero		1


	//   ....[83]....
        /*0a1c*/ 	.word	0x00016330
        /*0a20*/ 	.word	0x00000006
        /*0a24*/ 	.word	0x00000000
        /*0a28*/ 	.short	0x010a
        /*0a2a*/ 	.byte	0x3f
	.zero		1


	//   ....[84]....
        /*0a2c*/ 	.word	0x00016380
        /*0a30*/ 	.word	0x00000003
        /*0a34*/ 	.word	0x00000000
        /*0a38*/ 	.short	0x010a
        /*0a3a*/ 	.byte	0x3f
	.zero		1


	//   ....[85]....
        /*0a3c*/ 	.word	0x000163d0
        /*0a40*/ 	.word	0x00000012
        /*0a44*/ 	.word	0x00000000
        /*0a48*/ 	.short	0x010a
        /*0a4a*/ 	.byte	0x3f
	.zero		1


	//----- nvinfo : EIATTR_NUM_MBARRIERS
	.align		4
.L_215:
        /*0a4c*/ 	.byte	0x03, 0x38
        /*0a4e*/ 	.short	0x0016


	//----- nvinfo : EIATTR_EXIT_INSTR_OFFSETS
	.align		4
        /*0a50*/ 	.byte	0x04, 0x1c
        /*0a52*/ 	.short	(.L_217 - .L_216)


	//   ....[0]....
.L_216:
        /*0a54*/ 	.word	0x00000a10


	//   ....[1]....
        /*0a58*/ 	.word	0x0000f2b0


	//   ....[2]....
        /*0a5c*/ 	.word	0x00014d60


	//----- nvinfo : EIATTR_MAX_THREADS
	.align		4
.L_217:
        /*0a60*/ 	.byte	0x04, 0x05
        /*0a62*/ 	.short	(.L_219 - .L_218)
.L_218:
        /*0a64*/ 	.word	0x00000180
        /*0a68*/ 	.word	0x00000001
        /*0a6c*/ 	.word	0x00000001


	//----- nvinfo : EIATTR_CRS_STACK_SIZE
	.align		4
.L_219:
        /*0a70*/ 	.byte	0x04, 0x1e
        /*0a72*/ 	.short	(.L_221 - .L_220)
.L_220:
        /*0a74*/ 	.word	0x00000000


	//----- nvinfo : EIATTR_CBANK_PARAM_SIZE
	.align		4
.L_221:
        /*0a78*/ 	.byte	0x03, 0x19
        /*0a7a*/ 	.short	0x0af0


	//----- nvinfo : EIATTR_PARAM_CBANK
	.align		4
        /*0a7c*/ 	.byte	0x04, 0x0a
        /*0a7e*/ 	.short	(.L_223 - .L_222)
	.align		4
.L_222:
        /*0a80*/ 	.word	index@(.nv.constant0._ZN7cutlass13device_kernelIN5flash11enable_sm90INS1_16FlashAttnFwdSm90INS1_25CollectiveMainloopFwdSm90ILi2EN4cute5tupleIJNS5_1CILi1EEES8_S8_EEENS6_IJNS7_ILi128EEENS7_ILi64EEENS7_ILi256EEEEEELi256ENS_10bfloat16_tEfNS_4arch4Sm90ELb0ELb1ELb0ELb0ELb0ELb0ELb0ELb1ELb1ELb1ELb0ELb0EEENS1_21CollectiveEpilogueFwdINS6_IJSA_SC_SB_EEES9_SE_SG_Li256ELb0ELb1ELb0ELb0EEENS1_30DynamicPersistentTileSchedulerILi256ELi128ELb0ELb1ELb1EEEEEEEEEvNT_6ParamsE)
        /*0a84*/ 	.short	0x0210
        /*0a86*/ 	.short	0x0af0


	//----- nvinfo : EIATTR_SW_WAR
	.align		4
.L_223:
        /*0a88*/ 	.byte	0x04, 0x36
        /*0a8a*/ 	.short	(.L_225 - .L_224)
.L_224:
        /*0a8c*/ 	.word	0x00000008
.L_225:


//--------------------- .nv.info._ZN7cutlass13device_kernelIN5flash11enable_sm90INS1_16FlashAttnFwdSm90INS1_25CollectiveMainloopFwdSm90ILi2EN4cute5tupleIJNS5_1CILi1EEES8_S8_EEENS6_IJNS7_ILi128EEENS7_ILi64EEENS7_ILi256EEEEEELi256ENS_10bfloat16_tEfNS_4arch4Sm90ELb0ELb1ELb0ELb1ELb0ELb0ELb0ELb1ELb1ELb1ELb0ELb0EEENS1_21CollectiveEpilogueFwdINS6_IJSA_SC_SB_EEES9_SE_SG_Li256ELb1ELb1ELb0ELb0EEENS1_36VarlenDynamicPersistentTileSchedulerILi128ELi64ELi256ELi128ELb0ELb1ELb1ELb1ELb0ELb1EEEEEEEEEvNT_6ParamsE --------------------------
	.section	.nv.info._ZN7cutlass13device_kernelIN5flash11enable_sm90INS1_16FlashAttnFwdSm90INS1_25CollectiveMainloopFwdSm90ILi2EN4cute5tupleIJNS5_1CILi1EEES8_S8_EEENS6_IJNS7_ILi128EEENS7_ILi64EEENS7_ILi256EEEEEELi256ENS_10bfloat16_tEfNS_4arch4Sm90ELb0ELb1ELb0ELb1ELb0ELb0ELb0ELb1ELb1ELb1ELb0ELb0EEENS1_21CollectiveEpilogueFwdINS6_IJSA_SC_SB_EEES9_SE_SG_Li256ELb1ELb1ELb0ELb0EEENS1_36VarlenDynamicPersistentTileSchedulerILi128ELi64ELi256ELi128ELb0ELb1ELb1ELb1ELb0ELb1EEEEEEEEEvNT_6ParamsE,"",@"SHT_CUDA_INFO"
	.sectionflags	@""
	.align	4


	//----- nvinfo : EIATTR_CUDA_API_VERSION
	.align		4
        /*0000*/ 	.byte	0x04, 0x37
        /*0002*/ 	.short	(.L_227 - .L_226)
.L_226:
        /*0004*/ 	.word	0x00000082


	//----- nvinfo : EIATTR_KPARAM_INFO
	.align		4
.L_227:
        /*0008*/ 	.byte	0x04, 0x17
        /*000a*/ 	.short	(.L_229 - .L_228)
.L_228:
        /*000c*/ 	.word	0x00000000
        /*0010*/ 	.short	0x0000
        /*0012*/ 	.short	0x0070
        /*0014*/ 	.byte	0x00, 0xf0, 0x01, 0x2a


	//----- nvinfo : EIATTR_SPARSE_MMA_MASK
	.align		4
.L_229:
        /*0018*/ 	.byte	0x03, 0x50
        /*001a*/ 	.short	0x0000


	//----- nvinfo : EIATTR_MAXREG_COUNT
	.align		4
        /*001c*/ 	.byte	0x03, 0x1b
        /*001e*/ 	.short	0x00a8


	//----- nvinfo : EIATTR_NUM_BARRIERS
	.align		4
        /*0020*/ 	.byte	0x02, 0x4c
        /*0022*/ 	.byte	0x09
	.zero		1


	//----- nvinfo : EIATTR_EXTERNS
	.align		4
        /*0024*/ 	.byte	0x04, 0x0f
        /*0026*/ 	.short	(.L_231 - .L_230)


	//   ....[0]....
	.align		4
.L_230:
        /*0028*/ 	.word	index@(__assertfail)


	//----- nvinfo : EIATTR_ANNOTATIONS
	.align		4
.L_231:
        /*002c*/ 	.byte	0x04, 0x55
        /*002e*/ 	.short	(.L_233 - .L_232)


	//   ....[0]....
.L_232:
        /* <DEDUP_REMOVED lines=64> */


	//----- nvinfo : EIATTR_MERCURY_ISA_VERSION
	.align		4
.L_233:
        /*0418*/ 	.byte	0x03, 0x5f
        /*041a*/ 	.short	0x0101


	//----- nvinfo : EIATTR_UNUSED_LOAD_BYTE_OFFSET
	.align		4
        /*041c*/ 	.byte	0x04, 0x44
        /*041e*/ 	.short	(.L_235 - .L_234)


	//   ....[0]....
.L_234:
        /*0420*/ 	.word	0x00000a10
        /*0424*/ 	.word	0x0000fff0


	//   ....[1]....
        /*0428*/ 	.word	0x0000ca50
        /*042c*/ 	.word	0x0000fff0


	//----- nvinfo : EIATTR_INT_WARP_WIDE_INSTR_OFFSETS
	.align		4
.L_235:
        /*0430*/ 	.byte	0x04, 0x31
        /*0432*/ 	.short	(.L_237 - .L_236)


	//   ....[0]....
.L_236:
        /*0434*/ 	.word	0x00000130


	//   ....[1]....
        /*0438*/ 	.word	0x00000170


	//   ....[2]....
        /*043c*/ 	.word	0x000001e0


	//   ....[3]....
        /*0440*/ 	.word	0x00011010


	//   ....[4]....
        /*0444*/ 	.word	0x000110b0


	//   ....[5]....
        /*0448*/ 	.word	0x000156b0


	//   ....[6]....
        /*044c*/ 	.word	0x00015720


	//----- nvinfo : EIATTR_COOP_GROUP_MASK_REGIDS
	.align		4
.L_237:
        /*0450*/ 	.byte	0x04, 0x29
        /*0452*/ 	.short	(.L_239 - .L_238)


	//   ....[0]....
.L_238:
        /*0454*/ 	.word	0xffffffff


	//   ....[1]....
        /*0458*/ 	.word	0xffffffff


	//   ....[2]....
        /*045c*/ 	.word	0xffffffff


	//   ....[3]....
        /*0460*/ 	.word	0xffffffff


	//   ....[4]....
        /*0464*/ 	.word	0xffffffff


	//   ....[5]....
        /*0468*/ 	.word	0xffffffff


	//   ....[6]....
        /*046c*/ 	.word	0xffffffff


	//   ....[7]....
        /*0470*/ 	.word	0xffffffff


	//   ....[8]....
        /*0474*/ 	.word	0xffffffff


	//   ....[9]....
        /*0478*/ 	.word	0xffffffff


	//   ....[10]....
        /*047c*/ 	.word	0xffffffff


	//   ....[11]....
        /*0480*/ 	.word	0xffffffff


	//   ....[12]....
        /*0484*/ 	.word	0xffffffff


	//   ....[13]....
        /*0488*/ 	.word	0xffffffff


	//   ....[14]....
        /*048c*/ 	.word	0xffffffff


	//   ....[15]....
        /*0490*/ 	.word	0xffffffff


	//   ....[16]....
        /*0494*/ 	.word	0xffffffff


	//   ....[17]....
        /*0498*/ 	.word	0xffffffff


	//   ....[18]....
        /*049c*/ 	.word	0xffffffff


	//   ....[19]....
        /*04a0*/ 	.word	0xffffffff


	//   ....[20]....
        /*04a4*/ 	.word	0xffffffff


	//   ....[21]....
        /*04a8*/ 	.word	0xffffffff


	//   ....[22]....
        /*04ac*/ 	.word	0xffffffff


	//   ....[23]....
        /*04b0*/ 	.word	0xffffffff


	//   ....[24]....
        /*04b4*/ 	.word	0xffffffff


	//   ....[25]....
        /*04b8*/ 	.word	0xffffffff


	//   ....[26]....
        /*04bc*/ 	.word	0xffffffff


	//   ....[27]....
        /*04c0*/ 	.word	0xffffffff


	//   ....[28]....
        /*04c4*/ 	.word	0xffffffff


	//   ....[29]....
        /*04c8*/ 	.word	0xffffffff


	//   ....[30]....
        /*04cc*/ 	.word	0xffffffff


	//   ....[31]....
        /*04d0*/ 	.word	0xffffffff


	//   ....[32]....
        /*04d4*/ 	.word	0xffffffff


	//   ....[33]....
        /*04d8*/ 	.word	0xffffffff


	//   ....[34]....
        /*04dc*/ 	.word	0xffffffff


	//   ....[35]....
        /*04e0*/ 	.word	0xffffffff


	//   ....[36]....
        /*04e4*/ 	.word	0xffffffff


	//   ....[37]....
        /*04e8*/ 	.word	0xffffffff


	//   ....[38]....
        /*04ec*/ 	.word	0xffffffff


	//   ....[39]....
        /*04f0*/ 	.word	0xffffffff


	//   ....[40]....
        /*04f4*/ 	.word	0xffffffff


	//   ....[41]....
        /*04f8*/ 	.word	0xffffffff


	//   ....[42]....
        /*04fc*/ 	.word	0xffffffff


	//   ....[43]....
        /*0500*/ 	.word	0xffffffff


	//   ....[44]....
        /*0504*/ 	.word	0xffffffff


	//   ....[45]....
        /*0508*/ 	.word	0xffffffff


	//   ....[46]....
        /*050c*/ 	.word	0xffffffff


	//   ....[47]....
        /*0510*/ 	.word	0xffffffff


	//   ....[48]....
        /*0514*/ 	.word	0xffffffff


	//   ....[49]....
        /*0518*/ 	.word	0xffffffff


	//   ....[50]....
        /*051c*/ 	.word	0xffffffff


	//   ....[51]....
        /*0520*/ 	.word	0xffffffff


	//   ....[52]....
        /*0524*/ 	.word	0xffffffff


	//   ....[53]....
        /*0528*/ 	.word	0xffffffff


	//   ....[54]....
        /*052c*/ 	.word	0xffffffff


	//   ....[55]....
        /*0530*/ 	.word	0xffffffff


	//   ....[56]....
        /*0534*/ 	.word	0xffffffff


	//   ....[57]....
        /*0538*/ 	.word	0xffffffff


	//   ....[58]....
        /*053c*/ 	.word	0xffffffff


	//   ....[59]....
        /*0540*/ 	.word	0xffffffff


	//   ....[60]....
        /*0544*/ 	.word	0xffffffff


	//   ....[61]....
        /*0548*/ 	.word	0xffffffff


	//   ....[62]....
        /*054c*/ 	.word	0xffffffff


	//   ....[63]....
        /*0550*/ 	.word	0xffffffff


	//   ....[64]....
        /*0554*/ 	.word	0xffffffff


	//   ....[65]....
        /*0558*/ 	.word	0xffffffff


	//   ....[66]....
        /*055c*/ 	.word	0xffffffff


	//   ....[67]....
        /*0560*/ 	.word	0xffffffff


	//   ....[68]....
        /*0564*/ 	.word	0xffffffff


	//   ....[69]....
        /*0568*/ 	.word	0xffffffff


	//   ....[70]....
        /*056c*/ 	.word	0xffffffff


	//   ....[71]....
        /*0570*/ 	.word	0xffffffff


	//   ....[72]....
        /*0574*/ 	.word	0xffffffff


	//   ....[73]....
        /*0578*/ 	.word	0xffffffff


	//   ....[74]....
        /*057c*/ 	.word	0xffffffff


	//   ....[75]....
        /*0580*/ 	.word	0xffffffff


	//   ....[76]....
        /*0584*/ 	.word	0xffffffff


	//   ....[77]....
        /*0588*/ 	.word	0xffffffff


	//   ....[78]....
        /*058c*/ 	.word	0xffffffff


	//   ....[79]....
        /*0590*/ 	.word	0xffffffff


	//   ....[80]....
        /*0594*/ 	.word	0xffffffff


	//   ....[81]....
        /*0598*/ 	.word	0xffffffff


	//   ....[82]....
        /*059c*/ 	.word	0xffffffff


	//   ....[83]....
        /*05a0*/ 	.word	0xffffffff


	//   ....[84]....
        /*05a4*/ 	.word	0xffffffff


	//   ....[85]....
        /*05a8*/ 	.word	0xffffffff


	//   ....[86]....
        /*05ac*/ 	.word	0xffffffff


	//   ....[87]....
        /*05b0*/ 	.word	0xffffffff


	//   ....[88]....
        /*05b4*/ 	.word	0xffffffff


	//   ....[89]....
        /*05b8*/ 	.word	0xffffffff


	//   ....[90]....
        /*05bc*/ 	.word	0xffffffff


	//   ....[91]....
        /*05c0*/ 	.word	0xffffffff


	//   ....[92]....
        /*05c4*/ 	.word	0xffffffff


	//   ....[93]....
        /*05c8*/ 	.word	0xffffffff


	//   ....[94]....
        /*05cc*/ 	.word	0xffffffff


	//   ....[95]....
        /*05d0*/ 	.word	0xffffffff


	//   ....[96]....
        /*05d4*/ 	.word	0xffffffff


	//   ....[97]....
        /*05d8*/ 	.word	0xffffffff


	//   ....[98]....
        /*05dc*/ 	.word	0xffffffff


	//   ....[99]....
        /*05e0*/ 	.word	0xffffffff


	//   ....[100]....
        /*05e4*/ 	.word	0xffffffff


	//   ....[101]....
        /*05e8*/ 	.word	0xffffffff


	//   ....[102]....
        /*05ec*/ 	.word	0xffffffff


	//   ....[103]....
        /*05f0*/ 	.word	0xffffffff


	//   ....[104]....
        /*05f4*/ 	.word	0xffffffff


	//   ....[105]....
        /*05f8*/ 	.word	0x0500000f


	//   ....[106]....
        /*05fc*/ 	.word	0x0500000f


	//   ....[107]....
        /*0600*/ 	.word	0x0500000f


	//   ....[108]....
        /*0604*/ 	.word	0x0500000f


	//   ....[109]....
        /*0608*/ 	.word	0x0500000f


	//   ....[110]....
        /*060c*/ 	.word	0x0500000f


	//   ....[111]....
        /*0610*/ 	.word	0x0500000f


	//   ....[112]....
        /*0614*/ 	.word	0x0500000f


	//   ....[113]....
        /*0618*/ 	.word	0x0500000f


	//   ....[114]....
        /*061c*/ 	.word	0x0500000f


	//   ....[115]....
        /*0620*/ 	.word	0x0500000f


	//   ....[116]....
        /*0624*/ 	.word	0x0500000f


	//   ....[117]....
        /*0628*/ 	.word	0x0500000f


	//   ....[118]....
        /*062c*/ 	.word	0x0500000f


	//   ....[119]....
        /*0630*/ 	.word	0x0500000f


	//   ....[120]....
        /*0634*/ 	.word	0x0500000f


	//   ....[121]....
        /*0638*/ 	.word	0x0500000f


	//   ....[122]....
        /*063c*/ 	.word	0x0500000f


	//   ....[123]....
        /*0640*/ 	.word	0x0500000f


	//   ....[124]....
        /*0644*/ 	.word	0x0500000f


	//   ....[125]....
        /*0648*/ 	.word	0x0500000f


	//   ....[126]....
        /*064c*/ 	.word	0x0500000f


	//   ....[127]....
        /*0650*/ 	.word	0x0500000f


	//   ....[128]....
        /*0654*/ 	.word	0x0500000f


	//   ....[129]....
        /*0658*/ 	.word	0x0500000f


	//   ....[130]....
        /*065c*/ 	.word	0x0500000f


	//   ....[131]....
        /*0660*/ 	.word	0x0500000f


	//   ....[132]....
        /*0664*/ 	.word	0x0500000f


	//   ....[133]....
        /*0668*/ 	.word	0x0500000f


	//   ....[134]....
        /*066c*/ 	.word	0x0500000f


	//   ....[135]....
        /*0670*/ 	.word	0x0500000f


	//   ....[136]....
        /*0674*/ 	.word	0x0500000f


	//   ....[137]....
        /*0678*/ 	.word	0x0500000f


	//   ....[138]....
        /*067c*/ 	.word	0x0500000f


	//   ....[139]....
        /*0680*/ 	.word	0x0500000f


	//----- nvinfo : EIATTR_COOP_GROUP_INSTR_OFFSETS
	.align		4
.L_239:
        /*0684*/ 	.byte	0x04, 0x28
        /*0686*/ 	.short	(.L_241 - .L_240)


	//   ....[0]....
.L_240:
        /*0688*/ 	.word	0x00000060


	//   ....[1]....
        /*068c*/ 	.word	0x00000140


	//   ....[2]....
        /*0690*/ 	.word	0x00000190


	//   ....[3]....
        /*0694*/ 	.word	0x000003c0


	//   ....[4]....
        /*0698*/ 	.word	0x00000520


	//   ....[5]....
        /*069c*/ 	.word	0x00000640


	//   ....[6]....
        /*06a0*/ 	.word	0x000007a0


	//   ....[7]....
        /*06a4*/ 	.word	0x00001c10


	//   ....[8]....
        /*06a8*/ 	.word	0x00002720


	//   ....[9]....
        /*06ac*/ 	.word	0x00002bc0


	//   ....[10]....
        /*06b0*/ 	.word	0x000036d0


	//   ....[11]....
        /*06b4*/ 	.word	0x00003780


	//   ....[12]....
        /*06b8*/ 	.word	0x000039c0


	//   ....[13]....
        /*06bc*/ 	.word	0x00003a60


	//   ....[14]....
        /*06c0*/ 	.word	0x00005860


	//   ....[15]....
        /*06c4*/ 	.word	0x00005ab0


	//   ....[16]....
        /*06c8*/ 	.word	0x000061b0


	//   ....[17]....
        /*06cc*/ 	.word	0x000062b0


	//   ....[18]....
        /*06d0*/ 	.word	0x00006640


	//   ....[19]....
        /*06d4*/ 	.word	0x000066b0


	//   ....[20]....
        /*06d8*/ 	.word	0x00008250


	//   ....[21]....
        /*06dc*/ 	.word	0x00008380


	//   ....[22]....
        /*06e0*/ 	.word	0x000085b0


	//   ....[23]....
        /*06e4*/ 	.word	0x00008610


	//   ....[24]....
        /*06e8*/ 	.word	0x0000a000


	//   ....[25]....
        /*06ec*/ 	.word	0x0000a2b0


	//   ....[26]....
        /*06f0*/ 	.word	0x0000a8f0


	//   ....[27]....
        /*06f4*/ 	.word	0x0000a9f0


	//   ....[28]....
        /*06f8*/ 	.word	0x0000adb0


	//   ....[29]....
        /*06fc*/ 	.word	0x0000ae10


	//   ....[30]....
        /*0700*/ 	.word	0x0000bde0


	//   ....[31]....
        /*0704*/ 	.word	0x0000be20


	//   ....[32]....
        /*0708*/ 	.word	0x0000bf60


	//   ....[33]....
        /*070c*/ 	.word	0x0000bf80


	//   ....[34]....
        /*0710*/ 	.word	0x0000db80


	//   ....[35]....
        /*0714*/ 	.word	0x0000dbc0


	//   ....[36]....
        /*0718*/ 	.word	0x0000dc00


	//   ....[37]....
        /*071c*/ 	.word	0x0000dc40


	//   ....[38]....
        /*0720*/ 	.word	0x0000e490


	//   ....[39]....
        /*0724*/ 	.word	0x0000e4c0


	//   ....[40]....
        /*0728*/ 	.word	0x0000e620


	//   ....[41]....
        /*072c*/ 	.word	0x0000e640


	//   ....[42]....
        /*0730*/ 	.word	0x0000e790


	//   ....[43]....
        /*0734*/ 	.word	0x0000e7b0


	//   ....[44]....
        /*0738*/ 	.word	0x0000e910


	//   ....[45]....
        /*073c*/ 	.word	0x0000e930


	//   ....[46]....
        /*0740*/ 	.word	0x0000f320


	//   ....[47]....
        /*0744*/ 	.word	0x0000f340


	//   ....[48]....
        /*0748*/ 	.word	0x0000f490


	//   ....[49]....
        /*074c*/ 	.word	0x0000f4b0


	//   ....[50]....
        /*0750*/ 	.word	0x0000f600


	//   ....[51]....
        /*0754*/ 	.word	0x0000f620


	//   ....[52]....
        /*0758*/ 	.word	0x0000f780


	//   ....[53]....
        /*075c*/ 	.word	0x0000f7a0


	//   ....[54]....
        /*0760*/ 	.word	0x0000f990


	//   ....[55]....
        /*0764*/ 	.word	0x0000fb80


	//   ....[56]....
        /*0768*/ 	.word	0x0000fbb0


	//   ....[57]....
        /*076c*/ 	.word	0x0000fbe0


	//   ....[58]....
        /*0770*/ 	.word	0x0000fc10


	//   ....[59]....
        /*0774*/ 	.word	0x0000fc40


	//   ....[60]....
        /*0778*/ 	.word	0x0000fc70


	//   ....[61]....
        /*077c*/ 	.word	0x0000fdf0


	//   ....[62]....
        /*0780*/ 	.word	0x0000fe20


	//   ....[63]....
        /*0784*/ 	.word	0x0000fe50


	//   ....[64]....
        /*0788*/ 	.word	0x0000fe80


	//   ....[65]....
        /*078c*/ 	.word	0x0000feb0


	//   ....[66]....
        /*0790*/ 	.word	0x0000fee0


	//   ....[67]....
        /*0794*/ 	.word	0x0000ff90


	//   ....[68]....
        /*0798*/ 	.word	0x0000fff0


	//   ....[69]....
        /*079c*/ 	.word	0x00010080


	//   ....[70]....
        /*07a0*/ 	.word	0x000115f0


	//   ....[71]....
        /*07a4*/ 	.word	0x000122c0


	//   ....[72]....
        /*07a8*/ 	.word	0x000122e0


	//   ....[73]....
        /*07ac*/ 	.word	0x000123d0


	//   ....[74]....
        /*07b0*/ 	.word	0x000123e0


	//   ....[75]....
        /*07b4*/ 	.word	0x000124a0


	//   ....[76]....
        /*07b8*/ 	.word	0x000124b0


	//   ....[77]....
        /*07bc*/ 	.word	0x00012570


	//   ....[78]....
        /*07c0*/ 	.word	0x00012580


	//   ....[79]....
        /*07c4*/ 	.word	0x00012640


	//   ....[80]....
        /*07c8*/ 	.word	0x00012650


	//   ....[81]....
        /*07cc*/ 	.word	0x00012710


	//   ....[82]....
        /*07d0*/ 	.word	0x00012720


	//   ....[83]....
        /*07d4*/ 	.word	0x000127d0


	//   ....[84]....
        /*07d8*/ 	.word	0x000127e0


	//   ....[85]....
        /*07dc*/ 	.word	0x00012810


	//   ....[86]....
        /*07e0*/ 	.word	0x00012830


	//   ....[87]....
        /*07e4*/ 	.word	0x00015fb0


	//   ....[88]....
        /*07e8*/ 	.word	0x00016010


	//   ....[89]....
        /*07ec*/ 	.word	0x00016040


	//   ....[90]....
        /*07f0*/ 	.word	0x00016050


	//   ....[91]....
        /*07f4*/ 	.word	0x00016080


	//   ....[92]....
        /*07f8*/ 	.word	0x000160b0


	//   ....[93]....
        /*07fc*/ 	.word	0x000160e0


	//   ....[94]....
        /*0800*/ 	.word	0x00016110


	//   ....[95]....
        /*0804*/ 	.word	0x000162a0


	//   ....[96]....
        /*0808*/ 	.word	0x000162d0


	//   ....[97]....
        /*080c*/ 	.word	0x00016300


	//   ....[98]....
        /*0810*/ 	.word	0x00016330


	//   ....[99]....
        /*0814*/ 	.word	0x00016360


	//   ....[100]....
        /*0818*/ 	.word	0x00016390


	//   ....[101]....
        /*081c*/ 	.word	0x00016450


	//   ....[102]....
        /*0820*/ 	.word	0x00016470


	//   ....[103]....
        /*0824*/ 	.word	0x000164e0


	//   ....[104]....
        /*0828*/ 	.word	0x00016bc0


	//   ....[105]....
        /*082c*/ 	.word	0x00017270


	//   ....[106]....
        /*0830*/ 	.word	0x00017450


	//   ....[107]....
        /*0834*/ 	.word	0x000174a0


	//   ....[108]....
        /*0838*/ 	.word	0x000175f0


	//   ....[109]....
        /*083c*/ 	.word	0x00017640


	//   ....[110]....
        /*0840*/ 	.word	0x00017790


	//   ....[111]....
        /*0844*/ 	.word	0x000177e0


	//   ....[112]....
        /*0848*/ 	.word	0x00017930


	//   ....[113]....
        /*084c*/ 	.word	0x00017980


	//   ....[114]....
        /*0850*/ 	.word	0x00017ad0


	//   ....[115]....
        /*0854*/ 	.word	0x00017b20


	//   ....[116]....
        /*0858*/ 	.word	0x00017c60


	//   ....[117]....
        /*085c*/ 	.word	0x00017cb0


	//   ....[118]....
        /*0860*/ 	.word	0x00017df0


	//   ....[119]....
        /*0864*/ 	.word	0x00017e40


	//   ....[120]....
        /*0868*/ 	.word	0x00017f70


	//   ....[121]....
        /*086c*/ 	.word	0x00017fc0


	//   ....[122]....
        /*0870*/ 	.word	0x000182f0


	//   ....[123]....
        /*0874*/ 	.word	0x00018390


	//   ....[124]....
        /*0878*/ 	.word	0x000184c0


	//   ....[125]....
        /*087c*/ 	.word	0x00018540


	//   ....[126]....
        /*0880*/ 	.word	0x000185c0


	//   ....[127]....
        /*0884*/ 	.word	0x00018640


	//   ....[128]....
        /*0888*/ 	.word	0x000186c0


	//   ....[129]....
        /*088c*/ 	.word	0x00018750


	//   ....[130]....
        /*0890*/ 	.word	0x000187f0


	//   ....[131]....
        /*0894*/ 	.word	0x00018890


	//   ....[132]....
        /*0898*/ 	.word	0x00018910


	//   ....[133]....
        /*089c*/ 	.word	0x00018990


	//   ....[134]....
        /*08a0*/ 	.word	0x00018a10


	//   ....[135]....
        /*08a4*/ 	.word	0x00018aa0


	//   ....[136]....
        /*08a8*/ 	.word	0x00018b20


	//   ....[137]....
        /*08ac*/ 	.word	0x00018bc0


	//   ....[138]....
        /*08b0*/ 	.word	0x00018c50


	//   ....[139]....
        /*08b4*/ 	.word	0x00018d80


	//----- nvinfo : EIATTR_REG_RECONFIG
	.align		4
.L_241:
        /*08b8*/ 	.byte	0x01, 0x54
	.zero		2


	//----- nvinfo : EIATTR_SYSCALL_OFFSETS
	.align		4
        /*08bc*/ 	.byte	0x04, 0x46
        /*08be*/ 	.short	(.L_243 - .L_242)


	//   ....[0]....
.L_242:
        /*08c0*/ 	.word	0x00001df0


	//   ....[1]....
        /*08c4*/ 	.word	0x00011220


	//   ....[2]....
        /*08c8*/ 	.word	0x00011370


	//   ....[3]....
        /*08cc*/ 	.word	0x00011460


	//   ....[4]....
        /*08d0*/ 	.word	0x00011de0


	//----- nvinfo : EIATTR_MBARRIER_INSTR_OFFSETS
	.align		4
.L_243:
        /*08d4*/ 	.byte	0x04, 0x39
        /*08d6*/ 	.short	(.L_245 - .L_244)


	//   ....[0]....
.L_244:
        /*08d8*/ 	.word	0x00000270
        /*08dc*/ 	.word	0x000000ff
        /*08e0*/ 	.word	0x00030800
        /*08e4*/ 	.short	0x0100
        /*08e6*/ 	.byte	0x08
	.zero		1


	//   ....[1]....
        /*08e8*/ 	.word	0x00000280
        /*08ec*/ 	.word	0x000000ff
        /*08f0*/ 	.word	0x00030820
        /*08f4*/ 	.short	0x0100
        /*08f6*/ 	.byte	0x08
	.zero		1


	//   ....[2]....
        /*08f8*/ 	.word	0x00000370
        /*08fc*/ 	.word	0x000000ff
        /*0900*/ 	.word	0x00030830
        /*0904*/ 	.short	0x0100
        /*0906*/ 	.byte	0x08
	.zero		1


	//   ....[3]....
        /*0908*/ 	.word	0x00000380
        /*090c*/ 	.word	0x000000ff
        /*0910*/ 	.word	0x00030840
        /*0914*/ 	.short	0x0100
        /*0916*/ 	.byte	0x08
	.zero		1


	//   ....[4]....
        /*0918*/ 	.word	0x00000390
        /*091c*/ 	.word	0x000000ff
        /*0920*/ 	.word	0x00030838
        /*0924*/ 	.short	0x0100
        /*0926*/ 	.byte	0x08
	.zero		1


	//   ....[5]....
        /*0928*/ 	.word	0x000003a0
        /*092c*/ 	.word	0x000000ff
        /*0930*/ 	.word	0x00030848
        /*0934*/ 	.short	0x0100
        /*0936*/ 	.byte	0x08
	.zero		1


	//   ....[6]....
        /*0938*/ 	.word	0x000004d0
        /*093c*/ 	.word	0x000000ff
        /*0940*/ 	.word	0x00030850
        /*0944*/ 	.short	0x0100
        /*0946*/ 	.byte	0x08
	.zero		1


	//   ....[7]....
        /*0948*/ 	.word	0x000004e0
        /*094c*/ 	.word	0x000000ff
        /*0950*/ 	.word	0x00030860
        /*0954*/ 	.short	0x0100
        /*0956*/ 	.byte	0x08
	.zero		1


	//   ....[8]....
        /*0958*/ 	.word	0x000004f0
        /*095c*/ 	.word	0x000000ff
        /*0960*/ 	.word	0x00030858
        /*0964*/ 	.short	0x0100
        /*0966*/ 	.byte	0x08
	.zero		1


	//   ....[9]....
        /*0968*/ 	.word	0x00000500
        /*096c*/ 	.word	0x000000ff
        /*0970*/ 	.word	0x00030868
        /*0974*/ 	.short	0x0100
        /*0976*/ 	.byte	0x08
	.zero		1


	//   ....[10]....
        /*0978*/ 	.word	0x000005f0
        /*097c*/ 	.word	0x000000ff
        /*0980*/ 	.word	0x00030870
        /*0984*/ 	.short	0x0100
        /*0986*/ 	.byte	0x06
	.zero		1


	//   ....[11]....
        /*0988*/ 	.word	0x00000600
        /*098c*/ 	.word	0x000000ff
        /*0990*/ 	.word	0x00030880
        /*0994*/ 	.short	0x0100
        /*0996*/ 	.byte	0x06
	.zero		1


	//   ....[12]....
        /*0998*/ 	.word	0x00000610
        /*099c*/ 	.word	0x000000ff
        /*09a0*/ 	.word	0x00030878
        /*09a4*/ 	.short	0x0100
        /*09a6*/ 	.byte	0x06
	.zero		1


	//   ....[13]....
        /*09a8*/ 	.word	0x00000620
        /*09ac*/ 	.word	0x000000ff
        /*09b0*/ 	.word	0x00030888
        /*09b4*/ 	.short	0x0100
        /*09b6*/ 	.byte	0x06
	.zero		1


	//   ....[14]....
        /*09b8*/ 	.word	0x00000750
        /*09bc*/ 	.word	0x000000ff
        /*09c0*/ 	.word	0x00030890
        /*09c4*/ 	.short	0x0100
        /*09c6*/ 	.byte	0x08
	.zero		1


	//   ....[15]....
        /*09c8*/ 	.word	0x00000760
        /*09cc*/ 	.word	0x000000ff
        /*09d0*/ 	.word	0x000308a0
        /*09d4*/ 	.short	0x0100
        /*09d6*/ 	.byte	0x08
	.zero		1


	//   ....[16]....
        /*09d8*/ 	.word	0x00000770
        /*09dc*/ 	.word	0x000000ff
        /*09e0*/ 	.word	0x00030898
        /*09e4*/ 	.short	0x0100
        /*09e6*/ 	.byte	0x08
	.zero		1


	//   ....[17]....
        /*09e8*/ 	.word	0x00000780
        /*09ec*/ 	.word	0x000000ff
        /*09f0*/ 	.word	0x000308a8
        /*09f4*/ 	.short	0x0100
        /*09f6*/ 	.byte	0x08
	.zero		1


	//   ....[18]....
        /*09f8*/ 	.word	0x000008b0
        /*09fc*/ 	.word	0x000000ff
        /*0a00*/ 	.word	0x000308b0
        /*0a04*/ 	.short	0x0100
        /*0a06*/ 	.byte	0x08
	.zero		1


	//   ....[19]....
        /*0a08*/ 	.word	0x000008c0
        /*0a0c*/ 	.word	0x000000ff
        /*0a10*/ 	.word	0x000308c0
        /*0a14*/ 	.short	0x0100
        /*0a16*/ 	.byte	0x08
	.zero		1


	//   ....[20]....
        /*0a18*/ 	.word	0x000008d0
        /*0a1c*/ 	.word	0x000000ff
        /*0a20*/ 	.word	0x000308b8
        /*0a24*/ 	.short	0x0100
        /*0a26*/ 	.byte	0x08
	.zero		1


	//   ....[21]....
        /*0a28*/ 	.word	0x000008e0
        /*0a2c*/ 	.word	0x000000ff
        /*0a30*/ 	.word	0x000308c8
        /*0a34*/ 	.short	0x0100
        /*0a36*/ 	.byte	0x08
	.zero		1


	//   ....[22]....
        /*0a38*/ 	.word	0x00001e90
        /*0a3c*/ 	.word	0x000000ff
        /*0a40*/ 	.word	0x00030800
        /*0a44*/ 	.short	0x010a
        /*0a46*/ 	.byte	0x25
	.zero		1


	//   ....[23]....
        /*0a48*/ 	.word	0x00001f10
        /*0a4c*/ 	.word	0x00000005
        /*0a50*/ 	.word	0x00030830
        /*0a54*/ 	.short	0x010a
        /*0a56*/ 	.byte	0x3f
	.zero		1


	//   ....[24]....
        /*0a58*/ 	.word	0x00001f70
        /*0a5c*/ 	.word	0x00000005
        /*0a60*/ 	.word	0x00030830
        /*0a64*/ 	.short	0x010a
        /*0a66*/ 	.byte	0x3f
	.zero		1


	//   ....[25]....
        /*0a68*/ 	.word	0x000029f0
        /*0a6c*/ 	.word	0x00000000
        /*0a70*/ 	.word	0x00000000
        /*0a74*/ 	.short	0x0101
        /*0a76*/ 	.byte	0x3f
	.zero		1


	//   ....[26]....
        /*0a78*/ 	.word	0x000046e0
        /*0a7c*/ 	.word	0x000000ff
        /*0a80*/ 	.word	0x00030830
        /*0a84*/ 	.short	0x010a
        /*0a86*/ 	.byte	0x06
	.zero		1


	//   ....[27]....
        /*0a88*/ 	.word	0x00004720
        /*0a8c*/ 	.word	0x000000ff
        /*0a90*/ 	.word	0x00030830
        /*0a94*/ 	.short	0x010a
        /*0a96*/ 	.byte	0x06
	.zero		1


	//   ....[28]....
        /*0a98*/ 	.word	0x00005570
        /*0a9c*/ 	.word	0x000000ff
        /*0aa0*/ 	.word	0x00030850
        /*0aa4*/ 	.short	0x010a
        /*0aa6*/ 	.byte	0x0a
	.zero		1


	//   ....[29]....
        /*0aa8*/ 	.word	0x000055b0
        /*0aac*/ 	.word	0x000000ff
        /*0ab0*/ 	.word	0x00030850
        /*0ab4*/ 	.short	0x010a
        /*0ab6*/ 	.byte	0x0a
	.zero		1


	//   ....[30]....
        /*0ab8*/ 	.word	0x000058b0
        /*0abc*/ 	.word	0x00000000
        /*0ac0*/ 	.word	0x00000000
        /*0ac4*/ 	.short	0x0101
        /*0ac6*/ 	.byte	0x3f
	.zero		1


	//   ....[31]....
        /*0ac8*/ 	.word	0x00006970
        /*0acc*/ 	.word	0x0000009b
        /*0ad0*/ 	.word	0x00000000
        /*0ad4*/ 	.short	0x0101
        /*0ad6*/ 	.byte	0x3f
	.zero		1


	//   ....[32]....
        /*0ad8*/ 	.word	0x00007160
        /*0adc*/ 	.word	0x000000ff
        /*0ae0*/ 	.word	0x00030830
        /*0ae4*/ 	.short	0x010a
        /*0ae6*/ 	.byte	0x05
	.zero		1


	//   ....[33]....
        /*0ae8*/ 	.word	0x000071a0
        /*0aec*/ 	.word	0x000000ff
        /*0af0*/ 	.word	0x00030830
        /*0af4*/ 	.short	0x010a
        /*0af6*/ 	.byte	0x05
	.zero		1


	//   ....[34]....
        /*0af8*/ 	.word	0x00007ff0
        /*0afc*/ 	.word	0x000000ff
        /*0b00*/ 	.word	0x00030850
        /*0b04*/ 	.short	0x010a
        /*0b06*/ 	.byte	0x0e
	.zero		1


	//   ....[35]....
        /*0b08*/ 	.word	0x00008030
        /*0b0c*/ 	.word	0x000000ff
        /*0b10*/ 	.word	0x00030850
        /*0b14*/ 	.short	0x010a
        /*0b16*/ 	.byte	0x0e
	.zero		1


	//   ....[36]....
        /*0b18*/ 	.word	0x00008920
        /*0b1c*/ 	.word	0x0000009f
        /*0b20*/ 	.word	0x00000000
        /*0b24*/ 	.short	0x0101
        /*0b26*/ 	.byte	0x3f
	.zero		1


	//   ....[37]....
        /*0b28*/ 	.word	0x000089d0
        /*0b2c*/ 	.word	0x000000a3
        /*0b30*/ 	.word	0x00000000
        /*0b34*/ 	.short	0x0101
        /*0b36*/ 	.byte	0x3f
	.zero		1


	//   ....[38]....
        /*0b38*/ 	.word	0x00008e50
        /*0b3c*/ 	.word	0x000000ff
        /*0b40*/ 	.word	0x00030830
        /*0b44*/ 	.short	0x010a
        /*0b46*/ 	.byte	0x05
	.zero		1


	//   ....[39]....
        /*0b48*/ 	.word	0x00008e90
        /*0b4c*/ 	.word	0x000000ff
        /*0b50*/ 	.word	0x00030830
        /*0b54*/ 	.short	0x010a
        /*0b56*/ 	.byte	0x05
	.zero		1


	//   ....[40]....
        /*0b58*/ 	.word	0x00009ce0
        /*0b5c*/ 	.word	0x000000ff
        /*0b60*/ 	.word	0x00030850
        /*0b64*/ 	.short	0x010a
        /*0b66*/ 	.byte	0x0e
	.zero		1


	//   ....[41]....
        /*0b68*/ 	.word	0x00009d20
        /*0b6c*/ 	.word	0x000000ff
        /*0b70*/ 	.word	0x00030850
        /*0b74*/ 	.short	0x010a
        /*0b76*/ 	.byte	0x0e
	.zero		1


	//   ....[42]....
        /*0b78*/ 	.word	0x00009fa0
        /*0b7c*/ 	.word	0x00000000
        /*0b80*/ 	.word	0x00000000
        /*0b84*/ 	.short	0x0101
        /*0b86*/ 	.byte	0x3f
	.zero		1


	//   ....[43]....
        /*0b88*/ 	.word	0x0000b140
        /*0b8c*/ 	.word	0x0000009f
        /*0b90*/ 	.word	0x00000000
        /*0b94*/ 	.short	0x0101
        /*0b96*/ 	.byte	0x3f
	.zero		1


	//   ....[44]....
        /*0b98*/ 	.word	0x0000bd50
        /*0b9c*/ 	.word	0x000000ff
        /*0ba0*/ 	.word	0x00030850
        /*0ba4*/ 	.short	0x010a
        /*0ba6*/ 	.byte	0x07
	.zero		1


	//   ....[45]....
        /*0ba8*/ 	.word	0x0000bd90
        /*0bac*/ 	.word	0x000000ff
        /*0bb0*/ 	.word	0x00030850
        /*0bb4*/ 	.short	0x010a
        /*0bb6*/ 	.byte	0x07
	.zero		1


	//   ....[46]....
        /*0bb8*/ 	.word	0x0000c1f0
        /*0bbc*/ 	.word	0x00000009
        /*0bc0*/ 	.word	0x00000000
        /*0bc4*/ 	.short	0x0101
        /*0bc6*/ 	.byte	0x3f
	.zero		1


	//   ....[47]....
        /*0bc8*/ 	.word	0x0000e4d0
        /*0bcc*/ 	.word	0x00000017
        /*0bd0*/ 	.word	0x00000000
        /*0bd4*/ 	.short	0x0101
        /*0bd6*/ 	.byte	0x3f
	.zero		1


	//   ....[48]....
        /*0bd8*/ 	.word	0x00011890
        /*0bdc*/ 	.word	0x00000000
        /*0be0*/ 	.word	0x00030840
        /*0be4*/ 	.short	0x010a
        /*0be6*/ 	.byte	0x3f
	.zero		1


	//   ....[49]....
        /*0be8*/ 	.word	0x000129b0
        /*0bec*/ 	.word	0x00000008
        /*0bf0*/ 	.word	0x00030800
        /*0bf4*/ 	.short	0x0107
        /*0bf6*/ 	.byte	0x3f
	.zero		1


	//   ....[50]....
        /*0bf8*/ 	.word	0x00012ac0
        /*0bfc*/ 	.word	0x00000002
        /*0c00*/ 	.word	0x00030800
        /*0c04*/ 	.short	0x0101
        /*0c06*/ 	.byte	0x3f
	.zero		1


	//   ....[51]....
        /*0c08*/ 	.word	0x00012ae0
        /*0c0c*/ 	.word	0x00000002
        /*0c10*/ 	.word	0x00030820
        /*0c14*/ 	.short	0x010a
        /*0c16*/ 	.byte	0x3f
	.zero		1


	//   ....[52]....
        /*0c18*/ 	.word	0x00012e70
        /*0c1c*/ 	.word	0x00000003
        /*0c20*/ 	.word	0x00030840
        /*0c24*/ 	.short	0x010a
        /*0c26*/ 	.byte	0x3f
	.zero		1


	//   ....[53]....
        /*0c28*/ 	.word	0x00013430
        /*0c2c*/ 	.word	0x00000003
        /*0c30*/ 	.word	0x00000060
        /*0c34*/ 	.short	0x010a
        /*0c36*/ 	.byte	0x3f
	.zero		1


	//   ....[54]....
        /*0c38*/ 	.word	0x00013d20
        /*0c3c*/ 	.word	0x00000003
        /*0c40*/ 	.word	0x00030840
        /*0c44*/ 	.short	0x010a
        /*0c46*/ 	.byte	0x3f
	.zero		1


	//   ....[55]....
        /*0c48*/ 	.word	0x000142e0
        /*0c4c*/ 	.word	0x00000002
        /*0c50*/ 	.word	0x00000060
        /*0c54*/ 	.short	0x010a
        /*0c56*/ 	.byte	0x3f
	.zero		1


	//   ....[56]....
        /*0c58*/ 	.word	0x00014ae0
        /*0c5c*/ 	.word	0x00000002
        /*0c60*/ 	.word	0x00030840
        /*0c64*/ 	.short	0x010a
        /*0c66*/ 	.byte	0x3f
	.zero		1


	//   ....[57]....
        /*0c68*/ 	.word	0x000150a0
        /*0c6c*/ 	.word	0x00000002
        /*0c70*/ 	.word	0x00000060
        /*0c74*/ 	.short	0x010a
        /*0c76*/ 	.byte	0x3f
	.zero		1


	//   ....[58]....
        /*0c78*/ 	.word	0x00015830
        /*0c7c*/ 	.word	0x00000000
        /*0c80*/ 	.word	0x00030860
        /*0c84*/ 	.short	0x010a
        /*0c86*/ 	.byte	0x3f
	.zero		1


	//   ....[59]....
        /*0c88*/ 	.word	0x00016b40
        /*0c8c*/ 	.word	0x00000000
        /*0c90*/ 	.word	0x00030820
        /*0c94*/ 	.short	0x010a
        /*0c96*/ 	.byte	0x3f
	.zero		1


	//   ....[60]....
        /*0c98*/ 	.word	0x00016d20
        /*0c9c*/ 	.word	0x00000006
        /*0ca0*/ 	.word	0x00000000
        /*0ca4*/ 	.short	0x010a
        /*0ca6*/ 	.byte	0x3f
	.zero		1


	//   ....[61]....
        /*0ca8*/ 	.word	0x00016d90
        /*0cac*/ 	.word	0x00000007
        /*0cb0*/ 	.word	0x00000000
        /*0cb4*/ 	.short	0x010a
        /*0cb6*/ 	.byte	0x3f
	.zero		1


	//   ....[62]....
        /*0cb8*/ 	.word	0x00016e00
        /*0cbc*/ 	.word	0x00000004
        /*0cc0*/ 	.word	0x00000000
        /*0cc4*/ 	.short	0x010a
        /*0cc6*/ 	.byte	0x3f
	.zero		1


	//   ....[63]....
        /*0cc8*/ 	.word	0x00016e30
        /*0ccc*/ 	.word	0x00000003
        /*0cd0*/ 	.word	0x00000000
        /*0cd4*/ 	.short	0x010a
        /*0cd6*/ 	.byte	0x3f
	.zero		1


	//   ....[64]....
        /*0cd8*/ 	.word	0x00016ea0
        /*0cdc*/ 	.word	0x00000003
        /*0ce0*/ 	.word	0x00030800
        /*0ce4*/ 	.short	0x010a
        /*0ce6*/ 	.byte	0x3f
	.zero		1


	//   ....[65]....
        /*0ce8*/ 	.word	0x00016ef0
        /*0cec*/ 	.word	0x00000005
        /*0cf0*/ 	.word	0x00030830
        /*0cf4*/ 	.short	0x010a
        /*0cf6*/ 	.byte	0x3f
	.zero		1


	//   ....[66]....
        /*0cf8*/ 	.word	0x00016f50
        /*0cfc*/ 	.word	0x00000098
        /*0d00*/ 	.word	0x00030830
        /*0d04*/ 	.short	0x010a
        /*0d06*/ 	.byte	0x3f
	.zero		1


	//   ....[67]....
        /*0d08*/ 	.word	0x00016fb0
        /*0d0c*/ 	.word	0x00000015
        /*0d10*/ 	.word	0x00030850
        /*0d14*/ 	.short	0x010a
        /*0d16*/ 	.byte	0x3f
	.zero		1


	//   ....[68]....
        /*0d18*/ 	.word	0x00017010
        /*0d1c*/ 	.word	0x00000004
        /*0d20*/ 	.word	0x00030830
        /*0d24*/ 	.short	0x010a
        /*0d26*/ 	.byte	0x3f
	.zero		1


	//   ....[69]....
        /*0d28*/ 	.word	0x00017070
        /*0d2c*/ 	.word	0x00000003
        /*0d30*/ 	.word	0x00030850
        /*0d34*/ 	.short	0x010a
        /*0d36*/ 	.byte	0x3f
	.zero		1


	//   ....[70]....
        /*0d38*/ 	.word	0x000170d0
        /*0d3c*/ 	.word	0x00000004
        /*0d40*/ 	.word	0x00030830
        /*0d44*/ 	.short	0x010a
        /*0d46*/ 	.byte	0x3f
	.zero		1


	//   ....[71]....
        /*0d48*/ 	.word	0x00017130
        /*0d4c*/ 	.word	0x00000003
        /*0d50*/ 	.word	0x00030850
        /*0d54*/ 	.short	0x010a
        /*0d56*/ 	.byte	0x3f
	.zero		1


	//   ....[72]....
        /*0d58*/ 	.word	0x00017190
        /*0d5c*/ 	.word	0x00000007
        /*0d60*/ 	.word	0x00030850
        /*0d64*/ 	.short	0x010a
        /*0d66*/ 	.byte	0x3f
	.zero		1


	//   ....[73]....
        /*0d68*/ 	.word	0x00017330
        /*0d6c*/ 	.word	0x00000000
        /*0d70*/ 	.word	0x00030840
        /*0d74*/ 	.short	0x010a
        /*0d76*/ 	.byte	0x3f
	.zero		1


	//   ....[74]....
        /*0d78*/ 	.word	0x00018010
        /*0d7c*/ 	.word	0x00000002
        /*0d80*/ 	.word	0x00030820
        /*0d84*/ 	.short	0x010a
        /*0d86*/ 	.byte	0x3f
	.zero		1


	//   ....[75]....
        /*0d88*/ 	.word	0x00018060
        /*0d8c*/ 	.word	0x00000003
        /*0d90*/ 	.word	0x00030840
        /*0d94*/ 	.short	0x010a
        /*0d96*/ 	.byte	0x3f
	.zero		1


	//   ....[76]....
        /*0d98*/ 	.word	0x000180b0
        /*0d9c*/ 	.word	0x00000003
        /*0da0*/ 	.word	0x00000060
        /*0da4*/ 	.short	0x010a
        /*0da6*/ 	.byte	0x3f
	.zero		1


	//   ....[77]....
        /*0da8*/ 	.word	0x00018100
        /*0dac*/ 	.word	0x00000003
        /*0db0*/ 	.word	0x00030840
        /*0db4*/ 	.short	0x010a
        /*0db6*/ 	.byte	0x3f
	.zero		1


	//   ....[78]....
        /*0db8*/ 	.word	0x00018150
        /*0dbc*/ 	.word	0x00000002
        /*0dc0*/ 	.word	0x00000060
        /*0dc4*/ 	.short	0x010a
        /*0dc6*/ 	.byte	0x3f
	.zero		1


	//   ....[79]....
        /*0dc8*/ 	.word	0x000181a0
        /*0dcc*/ 	.word	0x00000002
        /*0dd0*/ 	.word	0x00030840
        /*0dd4*/ 	.short	0x010a
        /*0dd6*/ 	.byte	0x3f
	.zero		1


	//   ....[80]....
        /*0dd8*/ 	.word	0x000181f0
        /*0ddc*/ 	.word	0x00000002
        /*0de0*/ 	.word	0x00000060
        /*0de4*/ 	.short	0x010a
        /*0de6*/ 	.byte	0x3f
	.zero		1


	//   ....[81]....
        /*0de8*/ 	.word	0x00018240
        /*0dec*/ 	.word	0x00000000
        /*0df0*/ 	.word	0x00030860
        /*0df4*/ 	.short	0x010a
        /*0df6*/ 	.byte	0x3f
	.zero		1


	//   ....[82]....
        /*0df8*/ 	.word	0x00018ca0
        /*0dfc*/ 	.word	0x00000000
        /*0e00*/ 	.word	0x00030820
        /*0e04*/ 	.short	0x010a
        /*0e06*/ 	.byte	0x3f
	.zero		1


	//   ....[83]....
        /*0e08*/ 	.word	0x00018e40
        /*0e0c*/ 	.word	0x00000006
        /*0e10*/ 	.word	0x00000000
        /*0e14*/ 	.short	0x010a
        /*0e16*/ 	.byte	0x3f
	.zero		1


	//   ....[84]....
        /*0e18*/ 	.word	0x00018e90
        /*0e1c*/ 	.word	0x00000007
        /*0e20*/ 	.word	0x00000000
        /*0e24*/ 	.short	0x010a
        /*0e26*/ 	.byte	0x3f
	.zero		1


	//   ....[85]....
        /*0e28*/ 	.word	0x00018ee0
        /*0e2c*/ 	.word	0x00000004
        /*0e30*/ 	.word	0x00000000
        /*0e34*/ 	.short	0x010a
        /*0e36*/ 	.byte	0x3f
	.zero		1


	//----- nvinfo : EIATTR_NUM_MBARRIERS
	.align		4
.L_245:
        /*0e38*/ 	.byte	0x03, 0x38
        /*0e3a*/ 	.short	0x0016


	//----- nvinfo : EIATTR_EXIT_INSTR_OFFSETS
	.align		4
        /*0e3c*/ 	.byte	0x04, 0x1c
        /*0e3e*/ 	.short	(.L_247 - .L_246)


	//   ....[0]....
.L_246:
        /*0e40*/ 	.word	0x00000a50


	//   ....[1]....
        /*0e44*/ 	.word	0x0000f930


	//   ....[2]....
        /*0e48*/ 	.word	0x00016e80


	//----- nvinfo : EIATTR_MAX_THREADS
	.align		4
.L_247:
        /*0e4c*/ 	.byte	0x04, 0x05
        /*0e4e*/ 	.short	(.L_249 - .L_248)
.L_248:
        /*0e50*/ 	.word	0x00000180
        /*0e54*/ 	.word	0x00000001
        /*0e58*/ 	.word	0x00000001


	//----- nvinfo : EIATTR_CRS_STACK_SIZE
	.align		4
.L_249:
        /*0e5c*/ 	.byte	0x04, 0x1e
        /*0e5e*/ 	.short	(.L_251 - .L_250)
.L_250:
        /*0e60*/ 	.word	0x00000000


	//----- nvinfo : EIATTR_CBANK_PARAM_SIZE
	.align		4
.L_251:
        /*0e64*/ 	.byte	0x03, 0x19
        /*0e66*/ 	.short	0x0af0


	//----- nvinfo : EIATTR_PARAM_CBANK
	.align		4
        /*0e68*/ 	.byte	0x04, 0x0a
        /*0e6a*/ 	.short	(.L_253 - .L_252)
	.align		4
.L_252:
        /*0e6c*/ 	.word	index@(.nv.constant0._ZN7cutlass13device_kernelIN5flash11enable_sm90INS1_16FlashAttnFwdSm90INS1_25CollectiveMainloopFwdSm90ILi2EN4cute5tupleIJNS5_1CILi1EEES8_S8_EEENS6_IJNS7_ILi128EEENS7_ILi64EEENS7_ILi256EEEEEELi256ENS_10bfloat16_tEfNS_4arch4Sm90ELb0ELb1ELb0ELb1ELb0ELb0ELb0ELb1ELb1ELb1ELb0ELb0EEENS1_21CollectiveEpilogueFwdINS6_IJSA_SC_SB_EEES9_SE_SG_Li256ELb1ELb1ELb0ELb0EEENS1_36VarlenDynamicPersistentTileSchedulerILi128ELi64ELi256ELi128ELb0ELb1ELb1ELb1ELb0ELb1EEEEEEEEEvNT_6ParamsE)
        /*0e70*/ 	.short	0x0210
        /*0e72*/ 	.short	0x0af0


	//----- nvinfo : EIATTR_SW_WAR
	.align		4
.L_253:
        /*0e74*/ 	.byte	0x04, 0x36
        /*0e76*/ 	.short	(.L_255 - .L_254)
.L_254:
        /*0e78*/ 	.word	0x00000008
.L_255:


//--------------------- .nv.info._ZN7cutlass13device_kernelIN5flash11enable_sm90INS1_16FlashAttnFwdSm90INS1_25CollectiveMainloopFwdSm90ILi2EN4cute5tupleIJNS5_1CILi1EEES8_S8_EEENS6_IJNS7_ILi128EEENS7_ILi64EEENS7_ILi256EEEEEELi256ENS_10bfloat16_tEfNS_4arch4Sm90ELb0ELb1ELb0ELb1ELb0ELb1ELb0ELb1ELb1ELb1ELb0ELb0EEENS1_21CollectiveEpilogueFwdINS6_IJSA_SC_SB_EEES9_SE_SG_Li256ELb1ELb1ELb0ELb0EEENS1_36VarlenDynamicPersistentTileSchedulerILi128ELi64ELi256ELi128ELb0ELb1ELb1ELb1ELb0ELb1EEEEEEEEEvNT_6ParamsE --------------------------
	.section	.nv.info._ZN7cutlass13device_kernelIN5flash11enable_sm90INS1_16FlashAttnFwdSm90INS1_25CollectiveMainloopFwdSm90ILi2EN4cute5tupleIJNS5_1CILi1EEES8_S8_EEENS6_IJNS7_ILi128EEENS7_ILi64EEENS7_ILi256EEEEEELi256ENS_10bfloat16_tEfNS_4arch4Sm90ELb0ELb1ELb0ELb1ELb0ELb1ELb0ELb1ELb1ELb1ELb0ELb0EEENS1_21CollectiveEpilogueFwdINS6_IJSA_SC_SB_EEES9_SE_SG_Li256ELb1ELb1ELb0ELb0EEENS1_36VarlenDynamicPersistentTileSchedulerILi128ELi64ELi256ELi128ELb0ELb1ELb1ELb1ELb0ELb1EEEEEEEEEvNT_6ParamsE,"",@"SHT_CUDA_INFO"
	.sectionflags	@""
	.align	4


	//----- nvinfo : EIATTR_CUDA_API_VERSION
	.align		4
        /*0000*/ 	.byte	0x04, 0x37
        /*0002*/ 	.short	(.L_257 - .L_256)
.L_256:
        /*0004*/ 	.word	0x00000082


	//----- nvinfo : EIATTR_KPARAM_INFO
	.align		4
.L_257:
        /*0008*/ 	.byte	0x04, 0x17
        /*000a*/ 	.short	(.L_259 - .L_258)
.L_258:
        /*000c*/ 	.word	0x00000000
        /*0010*/ 	.short	0x0000
        /*0012*/ 	.short	0x0070
        /*0014*/ 	.byte	0x00, 0xf0, 0x01, 0x2a


	//----- nvinfo : EIATTR_SPARSE_MMA_MASK
	.align		4
.L_259:
        /*0018*/ 	.byte	0x03, 0x50
        /*001a*/ 	.short	0x0000


	//----- nvinfo : EIATTR_MAXREG_COUNT
	.align		4
        /*001c*/ 	.byte	0x03, 0x1b
        /*001e*/ 	.short	0x00a8


	//----- nvinfo : EIATTR_NUM_BARRIERS
	.align		4
        /*0020*/ 	.byte	0x02, 0x4c
        /*0022*/ 	.byte	0x10
	.zero		1


	//----- nvinfo : EIATTR_EXTERNS
	.align		4
        /*0024*/ 	.byte	0x04, 0x0f
        /*0026*/ 	.short	(.L_261 - .L_260)


	//   ....[0]....
	.align		4
.L_260:
        /*0028*/ 	.word	index@(__assertfail)


	//----- nvinfo : EIATTR_ANNOTATIONS
	.align		4
.L_261:
        /*002c*/ 	.byte	0x04, 0x55
        /*002e*/ 	.short	(.L_263 - .L_262)


	//   ....[0]....
.L_262:
        /* <DEDUP_REMOVED lines=143> */


	//----- nvinfo : EIATTR_MERCURY_ISA_VERSION
	.align		4
.L_263:
        /*0908*/ 	.byte	0x03, 0x5f
        /*090a*/ 	.short	0x0101


	//----- nvinfo : EIATTR_UNUSED_LOAD_BYTE_OFFSET
	.align		4
        /*090c*/ 	.byte	0x04, 0x44
        /*090e*/ 	.short	(.L_265 - .L_264)


	//   ....[0]....
.L_264:
        /*0910*/ 	.word	0x00000aa0
        /*0914*/ 	.word	0x0000fff0


	//   ....[1]....
        /*0918*/ 	.word	0x0001f020
        /*091c*/ 	.word	0x0000fff0


	//----- nvinfo : EIATTR_INT_WARP_WIDE_INSTR_OFFSETS
	.align		4
.L_265:
        /*0920*/ 	.byte	0x04, 0x31
        /*0922*/ 	.short	(.L_267 - .L_266)


	//   ....[0]....
.L_266:
        /*0924*/ 	.word	0x00000190


	//   ....[1]....
        /*0928*/ 	.word	0x000001d0


	//   ....[2]....
        /*092c*/ 	.word	0x00000240


	//   ....[3]....
        /*0930*/ 	.word	0x000254e0


	//   ....[4]....
        /*0934*/ 	.word	0x00025580


	//   ....[5]....
        /*0938*/ 	.word	0x00029b20


	//   ....[6]....
        /*093c*/ 	.word	0x00029b90


	//----- nvinfo : EIATTR_COOP_GROUP_MASK_REGIDS
	.align		4
.L_267:
        /*0940*/ 	.byte	0x04, 0x29
        /*0942*/ 	.short	(.L_269 - .L_268)


	//   ....[0]....
.L_268:
        /*0944*/ 	.word	0xffffffff


	//   ....[1]....
        /*0948*/ 	.word	0xffffffff


	//   ....[2]....
        /*094c*/ 	.word	0xffffffff


	//   ....[3]....
        /*0950*/ 	.word	0xffffffff


	//   ....[4]....
        /*0954*/ 	.word	0xffffffff


	//   ....[5]....
        /*0958*/ 	.word	0xffffffff


	//   ....[6]....
        /*095c*/ 	.word	0xffffffff


	//   ....[7]....
        /*0960*/ 	.word	0xffffffff


	//   ....[8]....
        /*0964*/ 	.word	0xffffffff


	//   ....[9]....
        /*0968*/ 	.word	0xffffffff


	//   ....[10]....
        /*096c*/ 	.word	0xffffffff


	//   ....[11]....
        /*0970*/ 	.word	0xffffffff


	//   ....[12]....
        /*0974*/ 	.word	0xffffffff


	//   ....[13]....
        /*0978*/ 	.word	0xffffffff


	//   ....[14]....
        /*097c*/ 	.word	0xffffffff


	//   ....[15]....
        /*0980*/ 	.word	0xffffffff


	//   ....[16]....
        /*0984*/ 	.word	0xffffffff


	//   ....[17]....
        /*0988*/ 	.word	0xffffffff


	//   ....[18]....
        /*098c*/ 	.word	0xffffffff


	//   ....[19]....
        /*0990*/ 	.word	0xffffffff


	//   ....[20]....
        /*0994*/ 	.word	0xffffffff


	//   ....[21]....
        /*0998*/ 	.word	0xffffffff


	//   ....[22]....
        /*099c*/ 	.word	0xffffffff


	//   ....[23]....
        /*09a0*/ 	.word	0xffffffff


	//   ....[24]....
        /*09a4*/ 	.word	0xffffffff


	//   ....[25]....
        /*09a8*/ 	.word	0xffffffff


	//   ....[26]....
        /*09ac*/ 	.word	0xffffffff


	//   ....[27]....
        /*09b0*/ 	.word	0xffffffff


	//   ....[28]....
        /*09b4*/ 	.word	0xffffffff


	//   ....[29]....
        /*09b8*/ 	.word	0xffffffff


	//   ....[30]....
        /*09bc*/ 	.word	0xffffffff


	//   ....[31]....
        /*09c0*/ 	.word	0xffffffff


	//   ....[32]....
        /*09c4*/ 	.word	0xffffffff


	//   ....[33]....
        /*09c8*/ 	.word	0xffffffff


	//   ....[34]....
        /*09cc*/ 	.word	0xffffffff


	//   ....[35]....
        /*09d0*/ 	.word	0xffffffff


	//   ....[36]....
        /*09d4*/ 	.word	0xffffffff


	//   ....[37]....
        /*09d8*/ 	.word	0xffffffff


	//   ....[38]....
        /*09dc*/ 	.word	0xffffffff


	//   ....[39]....
        /*09e0*/ 	.word	0xffffffff


	//   ....[40]....
        /*09e4*/ 	.word	0xffffffff


	//   ....[41]....
        /*09e8*/ 	.word	0xffffffff


	//   ....[42]....
        /*09ec*/ 	.word	0xffffffff


	//   ....[43]....
        /*09f0*/ 	.word	0xffffffff


	//   ....[44]....
        /*09f4*/ 	.word	0xffffffff


	//   ....[45]....
        /*09f8*/ 	.word	0xffffffff


	//   ....[46]....
        /*09fc*/ 	.word	0xffffffff


	//   ....[47]....
        /*0a00*/ 	.word	0xffffffff


	//   ....[48]....
        /*0a04*/ 	.word	0xffffffff


	//   ....[49]....
        /*0a08*/ 	.word	0xffffffff


	//   ....[50]....
        /*0a0c*/ 	.word	0xffffffff


	//   ....[51]....
        /*0a10*/ 	.word	0xffffffff


	//   ....[52]....
        /*0a14*/ 	.word	0xffffffff


	//   ....[53]....
        /*0a18*/ 	.word	0xffffffff


	//   ....[54]....
        /*0a1c*/ 	.word	0xffffffff


	//   ....[55]....
        /*0a20*/ 	.word	0xffffffff


	//   ....[56]....
        /*0a24*/ 	.word	0xffffffff


	//   ....[57]....
        /*0a28*/ 	.word	0xffffffff


	//   ....[58]....
        /*0a2c*/ 	.word	0xffffffff


	//   ....[59]....
        /*0a30*/ 	.word	0xffffffff


	//   ....[60]....
        /*0a34*/ 	.word	0xffffffff


	//   ....[61]....
        /*0a38*/ 	.word	0xffffffff


	//   ....[62]....
        /*0a3c*/ 	.word	0xffffffff


	//   ....[63]....
        /*0a40*/ 	.word	0xffffffff


	//   ....[64]....
        /*0a44*/ 	.word	0xffffffff


	//   ....[65]....
        /*0a48*/ 	.word	0xffffffff


	//   ....[66]....
        /*0a4c*/ 	.word	0xffffffff


	//   ....[67]....
        /*0a50*/ 	.word	0xffffffff


	//   ....[68]....
        /*0a54*/ 	.word	0xffffffff


	//   ....[69]....
        /*0a58*/ 	.word	0xffffffff


	//   ....[70]....
        /*0a5c*/ 	.word	0xffffffff


	//   ....[71]....
        /*0a60*/ 	.word	0xffffffff


	//   ....[72]....
        /*0a64*/ 	.word	0xffffffff


	//   ....[73]....
        /*0a68*/ 	.word	0xffffffff


	//   ....[74]....
        /*0a6c*/ 	.word	0xffffffff


	//   ....[75]....
        /*0a70*/ 	.word	0xffffffff


	//   ....[76]....
        /*0a74*/ 	.word	0xffffffff


	//   ....[77]....
        /*0a78*/ 	.word	0xffffffff


	//   ....[78]....
        /*0a7c*/ 	.word	0xffffffff


	//   ....[79]....
        /*0a80*/ 	.word	0xffffffff


	//   ....[80]....
        /*0a84*/ 	.word	0xffffffff


	//   ....[81]....
        /*0a88*/ 	.word	0xffffffff


	//   ....[82]....
        /*0a8c*/ 	.word	0xffffffff


	//   ....[83]....
        /*0a90*/ 	.word	0xffffffff


	//   ....[84]....
        /*0a94*/ 	.word	0xffffffff


	//   ....[85]....
        /*0a98*/ 	.word	0xffffffff


	//   ....[86]....
        /*0a9c*/ 	.word	0xffffffff


	//   ....[87]....
        /*0aa0*/ 	.word	0xffffffff


	//   ....[88]....
        /*0aa4*/ 	.word	0xffffffff


	//   ....[89]....
        /*0aa8*/ 	.word	0xffffffff


	//   ....[90]....
        /*0aac*/ 	.word	0xffffffff


	//   ....[91]....
        /*0ab0*/ 	.word	0xffffffff


	//   ....[92]....
        /*0ab4*/ 	.word	0xffffffff


	//   ....[93]....
        /*0ab8*/ 	.word	0xffffffff


	//   ....[94]....
        /*0abc*/ 	.word	0xffffffff


	//   ....[95]....
        /*0ac0*/ 	.word	0xffffffff


	//   ....[96]....
        /*0ac4*/ 	.word	0xffffffff


	//   ....[97]....
        /*0ac8*/ 	.word	0xffffffff


	//   ....[98]....
        /*0acc*/ 	.word	0xffffffff


	//   ....[99]....
        /*0ad0*/ 	.word	0xffffffff


	//   ....[100]....
        /*0ad4*/ 	.word	0xffffffff


	//   ....[101]....
        /*0ad8*/ 	.word	0xffffffff


	//   ....[102]....
        /*0adc*/ 	.word	0xffffffff


	//   ....[103]....
        /*0ae0*/ 	.word	0xffffffff


	//   ....[104]....
        /*0ae4*/ 	.word	0xffffffff


	//   ....[105]....
        /*0ae8*/ 	.word	0xffffffff


	//   ....[106]....
        /*0aec*/ 	.word	0xffffffff


	//   ....[107]....
        /*0af0*/ 	.word	0xffffffff


	//   ....[108]....
        /*0af4*/ 	.word	0xffffffff


	//   ....[109]....
        /*0af8*/ 	.word	0xffffffff


	//   ....[110]....
        /*0afc*/ 	.word	0xffffffff


	//   ....[111]....
        /*0b00*/ 	.word	0xffffffff


	//   ....[112]....
        /*0b04*/ 	.word	0xffffffff


	//   ....[113]....
        /*0b08*/ 	.word	0xffffffff


	//   ....[114]....
        /*0b0c*/ 	.word	0xffffffff


	//   ....[115]....
        /*0b10*/ 	.word	0xffffffff


	//   ....[116]....
        /*0b14*/ 	.word	0xffffffff


	//   ....[117]....
        /*0b18*/ 	.word	0xffffffff


	//   ....[118]....
        /*0b1c*/ 	.word	0xffffffff


	//   ....[119]....
        /*0b20*/ 	.word	0xffffffff


	//   ....[120]....
        /*0b24*/ 	.word	0xffffffff


	//   ....[121]....
        /*0b28*/ 	.word	0xffffffff


	//   ....[122]....
        /*0b2c*/ 	.word	0xffffffff


	//   ....[123]....
        /*0b30*/ 	.word	0xffffffff


	//   ....[124]....
        /*0b34*/ 	.word	0xffffffff


	//   ....[125]....
        /*0b38*/ 	.word	0xffffffff


	//   ....[126]....
        /*0b3c*/ 	.word	0xffffffff


	//   ....[127]....
        /*0b40*/ 	.word	0xffffffff


	//   ....[128]....
        /*0b44*/ 	.word	0xffffffff


	//   ....[129]....
        /*0b48*/ 	.word	0xffffffff


	//   ....[130]....
        /*0b4c*/ 	.word	0xffffffff


	//   ....[131]....
        /*0b50*/ 	.word	0xffffffff


	//   ....[132]....
        /*0b54*/ 	.word	0xffffffff


	//   ....[133]....
        /*0b58*/ 	.word	0xffffffff


	//   ....[134]....
        /*0b5c*/ 	.word	0xffffffff


	//   ....[135]....
        /*0b60*/ 	.word	0xffffffff


	//   ....[136]....
        /*0b64*/ 	.word	0xffffffff


	//   ....[137]....
        /*0b68*/ 	.word	0xffffffff


	//   ....[138]....
        /*0b6c*/ 	.word	0x0500000f


	//   ....[139]....
        /*0b70*/ 	.word	0x0500000f


	//   ....[140]....
        /*0b74*/ 	.word	0x0500000f


	//   ....[141]....
        /*0b78*/ 	.word	0x0500000f


	//   ....[142]....
        /*0b7c*/ 	.word	0x0500000f


	//   ....[143]....
        /*0b80*/ 	.word	0x0500000f


	//   ....[144]....
        /*0b84*/ 	.word	0x0500000f


	//   ....[145]....
        /*0b88*/ 	.word	0x0500000f


	//   ....[146]....
        /*0b8c*/ 	.word	0x0500000f


	//   ....[147]....
        /*0b90*/ 	.word	0x0500000f


	//   ....[148]....
        /*0b94*/ 	.word	0x0500000f


	//   ....[149]....
        /*0b98*/ 	.word	0x0500000f


	//   ....[150]....
        /*0b9c*/ 	.word	0x0500000f


	//   ....[151]....
        /*0ba0*/ 	.word	0x0500000f


	//   ....[152]....
        /*0ba4*/ 	.word	0x0500000f


	//   ....[153]....
        /*0ba8*/ 	.word	0x0500000f


	//   ....[154]....
        /*0bac*/ 	.word	0x0500000f


	//   ....[155]....
        /*0bb0*/ 	.word	0x0500000f


	//   ....[156]....
        /*0bb4*/ 	.word	0x0500000f


	//   ....[157]....
        /*0bb8*/ 	.word	0x0500000f


	//   ....[158]....
        /*0bbc*/ 	.word	0x0500000f


	//   ....[159]....
        /*0bc0*/ 	.word	0x0500000f


	//   ....[160]....
        /*0bc4*/ 	.word	0x0500000f


	//   ....[161]....
        /*0bc8*/ 	.word	0x0500000f


	//   ....[162]....
        /*0bcc*/ 	.word	0x0500000f


	//   ....[163]....
        /*0bd0*/ 	.word	0x0500000f


	//   ....[164]....
        /*0bd4*/ 	.word	0x0500000f


	//   ....[165]....
        /*0bd8*/ 	.word	0x0500000f


	//   ....[166]....
        /*0bdc*/ 	.word	0x0500000f


	//   ....[167]....
        /*0be0*/ 	.word	0x0500000f


	//   ....[168]....
        /*0be4*/ 	.word	0x0500000f


	//   ....[169]....
        /*0be8*/ 	.word	0x0500000f


	//   ....[170]....
        /*0bec*/ 	.word	0x0500000f


	//   ....[171]....
        /*0bf0*/ 	.word	0x0500000f


	//   ....[172]....
        /*0bf4*/ 	.word	0x0500000f


	//   ....[173]....
        /*0bf8*/ 	.word	0x0500000f


	//   ....[174]....
        /*0bfc*/ 	.word	0x0500000f


	//   ....[175]....
        /*0c00*/ 	.word	0x0500000f


	//   ....[176]....
        /*0c04*/ 	.word	0x0500000f


	//   ....[177]....
        /*0c08*/ 	.word	0x0500000f


	//   ....[178]....
        /*0c0c*/ 	.word	0x0500000f


	//   ....[179]....
        /*0c10*/ 	.word	0x0500000f


	//   ....[180]....
        /*0c14*/ 	.word	0x0500000f


	//   ....[181]....
        /*0c18*/ 	.word	0x0500000f


	//   ....[182]....
        /*0c1c*/ 	.word	0x0500000f


	//   ....[183]....
        /*0c20*/ 	.word	0x0500000f


	//   ....[184]....
        /*0c24*/ 	.word	0x0500000f


	//   ....[185]....
        /*0c28*/ 	.word	0x0500000f


	//   ....[186]....
        /*0c2c*/ 	.word	0x0500000f


	//   ....[187]....
        /*0c30*/ 	.word	0x0500000f


	//   ....[188]....
        /*0c34*/ 	.word	0x0500000f


	//   ....[189]....
        /*0c38*/ 	.word	0x0500000f


	//   ....[190]....
        /*0c3c*/ 	.word	0x0500000f


	//   ....[191]....
        /*0c40*/ 	.word	0x0500000f


	//   ....[192]....
        /*0c44*/ 	.word	0x0500000f


	//   ....[193]....
        /*0c48*/ 	.word	0x0500000f


	//   ....[194]....
        /*0c4c*/ 	.word	0x0500000f


	//   ....[195]....
        /*0c50*/ 	.word	0x0500000f


	//   ....[196]....
        /*0c54*/ 	.word	0x0500000f


	//   ....[197]....
        /*0c58*/ 	.word	0x0500000f


	//   ....[198]....
        /*0c5c*/ 	.word	0x0500000f


	//   ....[199]....
        /*0c60*/ 	.word	0x0500000f


	//   ....[200]....
        /*0c64*/ 	.word	0x0500000f


	//   ....[201]....
        /*0c68*/ 	.word	0x0500000f


	//   ....[202]....
        /*0c6c*/ 	.word	0x0500000f


	//   ....[203]....
        /*0c70*/ 	.word	0x0500000f


	//   ....[204]....
        /*0c74*/ 	.word	0x0500000f


	//   ....[205]....
        /*0c78*/ 	.word	0x0500000f


	//----- nvinfo : EIATTR_COOP_GROUP_INSTR_OFFSETS
	.align		4
.L_269:
        /*0c7c*/ 	.byte	0x04, 0x28
        /*0c7e*/ 	.short	(.L_271 - .L_270)


	//   ....[0]....
.L_270:
        /*0c80*/ 	.word	0x00000060


	//   ....[1]....
        /*0c84*/ 	.word	0x000001a0


	//   ....[2]....
        /*0c88*/ 	.word	0x000001f0


	//   ....[3]....
        /*0c8c*/ 	.word	0x00000420


	//   ....[4]....
        /*0c90*/ 	.word	0x00000580


	//   ....[5]....
        /*0c94*/ 	.word	0x000006a0


	//   ....[6]....
        /*0c98*/ 	.word	0x00000800


	//   ....[7]....
        /*0c9c*/ 	.word	0x00009530


	//   ....[8]....
        /*0ca0*/ 	.word	0x00009c90


	//   ....[9]....
        /*0ca4*/ 	.word	0x00009ca0


	//   ....[10]....
        /*0ca8*/ 	.word	0x00009cb0


	//   ....[11]....
        /*0cac*/ 	.word	0x00009cc0


	//   ....[12]....
        /*0cb0*/ 	.word	0x0000a280


	//   ....[13]....
        /*0cb4*/ 	.word	0x0000a290


	//   ....[14]....
        /*0cb8*/ 	.word	0x0000a2a0


	//   ....[15]....
        /*0cbc*/ 	.word	0x0000a2b0


	//   ....[16]....
        /*0cc0*/ 	.word	0x0000a850


	//   ....[17]....
        /*0cc4*/ 	.word	0x0000a860


	//   ....[18]....
        /*0cc8*/ 	.word	0x0000a870


	//   ....[19]....
        /*0ccc*/ 	.word	0x0000a880


	//   ....[20]....
        /*0cd0*/ 	.word	0x0000ae40


	//   ....[21]....
        /*0cd4*/ 	.word	0x0000ae50


	//   ....[22]....
        /*0cd8*/ 	.word	0x0000ae60


	//   ....[23]....
        /*0cdc*/ 	.word	0x0000ae70


	//   ....[24]....
        /*0ce0*/ 	.word	0x0000e950


	//   ....[25]....
        /*0ce4*/ 	.word	0x0000e960


	//   ....[26]....
        /*0ce8*/ 	.word	0x0000e970


	//   ....[27]....
        /*0cec*/ 	.word	0x0000e980


	//   ....[28]....
        /*0cf0*/ 	.word	0x0000ee60


	//   ....[29]....
        /*0cf4*/ 	.word	0x0000ee70


	//   ....[30]....
        /*0cf8*/ 	.word	0x0000ee80


	//   ....[31]....
        /*0cfc*/ 	.word	0x0000ee90


	//   ....[32]....
        /*0d00*/ 	.word	0x0000f350


	//   ....[33]....
        /*0d04*/ 	.word	0x0000f360


	//   ....[34]....
        /*0d08*/ 	.word	0x0000f370


	//   ....[35]....
        /*0d0c*/ 	.word	0x0000f380


	//   ....[36]....
        /*0d10*/ 	.word	0x0000f860


	//   ....[37]....
        /*0d14*/ 	.word	0x0000f870


	//   ....[38]....
        /*0d18*/ 	.word	0x0000f880


	//   ....[39]....
        /*0d1c*/ 	.word	0x0000f890


	//   ....[40]....
        /*0d20*/ 	.word	0x00014400


	//   ....[41]....
        /*0d24*/ 	.word	0x00014b50


	//   ....[42]....
        /*0d28*/ 	.word	0x00014fb0


	//   ....[43]....
        /*0d2c*/ 	.word	0x00015070


	//   ....[44]....
        /*0d30*/ 	.word	0x000154c0


	//   ....[45]....
        /*0d34*/ 	.word	0x00015580


	//   ....[46]....
        /*0d38*/ 	.word	0x000176f0


	//   ....[47]....
        /*0d3c*/ 	.word	0x00017900


	//   ....[48]....
        /*0d40*/ 	.word	0x00017f20


	//   ....[49]....
        /*0d44*/ 	.word	0x00017f40


	//   ....[50]....
        /*0d48*/ 	.word	0x00018630


	//   ....[51]....
        /*0d4c*/ 	.word	0x000186b0


	//   ....[52]....
        /*0d50*/ 	.word	0x0001a490


	//   ....[53]....
        /*0d54*/ 	.word	0x0001a4c0


	//   ....[54]....
        /*0d58*/ 	.word	0x0001a690


	//   ....[55]....
        /*0d5c*/ 	.word	0x0001a880


	//   ....[56]....
        /*0d60*/ 	.word	0x0001c560


	//   ....[57]....
        /*0d64*/ 	.word	0x0001c7b0


	//   ....[58]....
        /*0d68*/ 	.word	0x0001cde0


	//   ....[59]....
        /*0d6c*/ 	.word	0x0001ce00


	//   ....[60]....
        /*0d70*/ 	.word	0x0001d540


	//   ....[61]....
        /*0d74*/ 	.word	0x0001d5e0


	//   ....[62]....
        /*0d78*/ 	.word	0x0001e460


	//   ....[63]....
        /*0d7c*/ 	.word	0x0001e510


	//   ....[64]....
        /*0d80*/ 	.word	0x0001e650


	//   ....[65]....
        /*0d84*/ 	.word	0x0001e670


	//   ....[66]....
        /*0d88*/ 	.word	0x00020080


	//   ....[67]....
        /*0d8c*/ 	.word	0x000200b0


	//   ....[68]....
        /*0d90*/ 	.word	0x00020180


	//   ....[69]....
        /*0d94*/ 	.word	0x000201b0


	//   ....[70]....
        /*0d98*/ 	.word	0x00020a30


	//   ....[71]....
        /*0d9c*/ 	.word	0x00020a60


	//   ....[72]....
        /*0da0*/ 	.word	0x00020bd0


	//   ....[73]....
        /*0da4*/ 	.word	0x00020bf0


	//   ....[74]....
        /*0da8*/ 	.word	0x00020d40


	//   ....[75]....
        /*0dac*/ 	.word	0x00020d60


	//   ....[76]....
        /*0db0*/ 	.word	0x00020ec0


	//   ....[77]....
        /*0db4*/ 	.word	0x00020ee0


	//   ....[78]....
        /*0db8*/ 	.word	0x00021860


	//   ....[79]....
        /*0dbc*/ 	.word	0x00021880


	//   ....[80]....
        /*0dc0*/ 	.word	0x000219f0


	//   ....[81]....
        /*0dc4*/ 	.word	0x00021a10


	//   ....[82]....
        /*0dc8*/ 	.word	0x00021b60


	//   ....[83]....
        /*0dcc*/ 	.word	0x00021b80


	//   ....[84]....
        /*0dd0*/ 	.word	0x00021ce0


	//   ....[85]....
        /*0dd4*/ 	.word	0x00021d00


	//   ....[86]....
        /*0dd8*/ 	.word	0x00021ee0


	//   ....[87]....
        /*0ddc*/ 	.word	0x000220c0


	//   ....[88]....
        /*0de0*/ 	.word	0x000220f0


	//   ....[89]....
        /*0de4*/ 	.word	0x00022120


	//   ....[90]....
        /*0de8*/ 	.word	0x00022150


	//   ....[91]....
        /*0dec*/ 	.word	0x00022180


	//   ....[92]....
        /*0df0*/ 	.word	0x000221b0


	//   ....[93]....
        /*0df4*/ 	.word	0x00022330


	//   ....[94]....
        /*0df8*/ 	.word	0x00022360


	//   ....[95]....
        /*0dfc*/ 	.word	0x00022390


	//   ....[96]....
        /*0e00*/ 	.word	0x000223c0


	//   ....[97]....
        /*0e04*/ 	.word	0x000223f0


	//   ....[98]....
        /*0e08*/ 	.word	0x00022420


	//   ....[99]....
        /*0e0c*/ 	.word	0x000224d0


	//   ....[100]....
        /*0e10*/ 	.word	0x00022530


	//   ....[101]....
        /*0e14*/ 	.word	0x000225c0


	//   ....[102]....
        /*0e18*/ 	.word	0x00023700


	//   ....[103]....
        /*0e1c*/ 	.word	0x00025ac0


	//   ....[104]....
        /*0e20*/ 	.word	0x00026790


	//   ....[105]....
        /*0e24*/ 	.word	0x000267b0


	//   ....[106]....
        /*0e28*/ 	.word	0x00026890


	//   ....[107]....
        /*0e2c*/ 	.word	0x000268a0


	//   ....[108]....
        /*0e30*/ 	.word	0x00026950


	//   ....[109]....
        /*0e34*/ 	.word	0x00026960


	//   ....[110]....
        /*0e38*/ 	.word	0x00026a10


	//   ....[111]....
        /*0e3c*/ 	.word	0x00026a20


	//   ....[112]....
        /*0e40*/ 	.word	0x00026ad0


	//   ....[113]....
        /*0e44*/ 	.word	0x00026ae0


	//   ....[114]....
        /*0e48*/ 	.word	0x00026b90


	//   ....[115]....
        /*0e4c*/ 	.word	0x00026ba0


	//   ....[116]....
        /*0e50*/ 	.word	0x00026c50


	//   ....[117]....
        /*0e54*/ 	.word	0x00026c60


	//   ....[118]....
        /*0e58*/ 	.word	0x00026cb0


	//   ....[119]....
        /*0e5c*/ 	.word	0x00026d00


	//   ....[120]....
        /*0e60*/ 	.word	0x0002a420


	//   ....[121]....
        /*0e64*/ 	.word	0x0002a450


	//   ....[122]....
        /*0e68*/ 	.word	0x0002a490


	//   ....[123]....
        /*0e6c*/ 	.word	0x0002a4c0


	//   ....[124]....
        /*0e70*/ 	.word	0x0002a4f0


	//   ....[125]....
        /*0e74*/ 	.word	0x0002a520


	//   ....[126]....
        /*0e78*/ 	.word	0x0002a550


	//   ....[127]....
        /*0e7c*/ 	.word	0x0002a580


	//   ....[128]....
        /*0e80*/ 	.word	0x0002a710


	//   ....[129]....
        /*0e84*/ 	.word	0x0002a740


	//   ....[130]....
        /*0e88*/ 	.word	0x0002a770


	//   ....[131]....
        /*0e8c*/ 	.word	0x0002a7a0


	//   ....[132]....
        /*0e90*/ 	.word	0x0002a7d0


	//   ....[133]....
        /*0e94*/ 	.word	0x0002a800


	//   ....[134]....
        /*0e98*/ 	.word	0x0002a8c0


	//   ....[135]....
        /*0e9c*/ 	.word	0x0002a8e0


	//   ....[136]....
        /*0ea0*/ 	.word	0x0002a950


	//   ....[137]....
        /*0ea4*/ 	.word	0x0002b030


	//   ....[138]....
        /*0ea8*/ 	.word	0x0002b490


	//   ....[139]....
        /*0eac*/ 	.word	0x0002b520


	//   ....[140]....
        /*0eb0*/ 	.word	0x0002b570


	//   ....[141]....
        /*0eb4*/ 	.word	0x0002b5c0


	//   ....[142]....
        /*0eb8*/ 	.word	0x0002b650


	//   ....[143]....
        /*0ebc*/ 	.word	0x0002b6e0


	//   ....[144]....
        /*0ec0*/ 	.word	0x0002b730


	//   ....[145]....
        /*0ec4*/ 	.word	0x0002b780


	//   ....[146]....
        /*0ec8*/ 	.word	0x0002b810


	//   ....[147]....
        /*0ecc*/ 	.word	0x0002b8a0


	//   ....[148]....
        /*0ed0*/ 	.word	0x0002b8f0


	//   ....[149]....
        /*0ed4*/ 	.word	0x0002b940


	//   ....[150]....
        /*0ed8*/ 	.word	0x0002b9d0


	//   ....[151]....
        /*0edc*/ 	.word	0x0002ba60


	//   ....[152]....
        /*0ee0*/ 	.word	0x0002bab0


	//   ....[153]....
        /*0ee4*/ 	.word	0x0002bb00


	//   ....[154]....
        /*0ee8*/ 	.word	0x0002bbf0


	//   ....[155]....
        /*0eec*/ 	.word	0x0002bc80


	//   ....[156]....
        /*0ef0*/ 	.word	0x0002bcd0


	//   ....[157]....
        /*0ef4*/ 	.word	0x0002bd20


	//   ....[158]....
        /*0ef8*/ 	.word	0x0002bdb0


	//   ....[159]....
        /*0efc*/ 	.word	0x0002be40


	//   ....[160]....
        /*0f00*/ 	.word	0x0002be90


	//   ....[161]....
        /*0f04*/ 	.word	0x0002bee0


	//   ....[162]....
        /*0f08*/ 	.word	0x0002bf70


	//   ....[163]....
        /*0f0c*/ 	.word	0x0002c000


	//   ....[164]....
        /*0f10*/ 	.word	0x0002c050


	//   ....[165]....
        /*0f14*/ 	.word	0x0002c0a0


	//   ....[166]....
        /*0f18*/ 	.word	0x0002c130


	//   ....[167]....
        /*0f1c*/ 	.word	0x0002c1c0


	//   ....[168]....
        /*0f20*/ 	.word	0x0002c210


	//   ....[169]....
        /*0f24*/ 	.word	0x0002c260


	//   ....[170]....
        /*0f28*/ 	.word	0x0002c600


	//   ....[171]....
        /*0f2c*/ 	.word	0x0002c8f0


	//   ....[172]....
        /*0f30*/ 	.word	0x0002cad0


	//   ....[173]....
        /*0f34*/ 	.word	0x0002cb20


	//   ....[174]....
        /*0f38*/ 	.word	0x0002cc60


	//   ....[175]....
        /*0f3c*/ 	.word	0x0002ccb0


	//   ....[176]....
        /*0f40*/ 	.word	0x0002cdf0


	//   ....[177]....
        /*0f44*/ 	.word	0x0002ce40


	//   ....[178]....
        /*0f48*/ 	.word	0x0002cf80


	//   ....[179]....
        /*0f4c*/ 	.word	0x0002cfd0


	//   ....[180]....
        /*0f50*/ 	.word	0x0002d110


	//   ....[181]....
        /*0f54*/ 	.word	0x0002d160


	//   ....[182]....
        /*0f58*/ 	.word	0x0002d2a0


	//   ....[183]....
        /*0f5c*/ 	.word	0x0002d2f0


	//   ....[184]....
        /*0f60*/ 	.word	0x0002d410


	//   ....[185]....
        /*0f64*/ 	.word	0x0002d480


	//   ....[186]....
        /*0f68*/ 	.word	0x0002d5a0


	//   ....[187]....
        /*0f6c*/ 	.word	0x0002d5f0


	//   ....[188]....
        /*0f70*/ 	.word	0x0002d920


	//   ....[189]....
        /*0f74*/ 	.word	0x0002d9c0


	//   ....[190]....
        /*0f78*/ 	.word	0x0002daf0


	//   ....[191]....
        /*0f7c*/ 	.word	0x0002db70


	//   ....[192]....
        /*0f80*/ 	.word	0x0002dbf0


	//   ....[193]....
        /*0f84*/ 	.word	0x0002dc70


	//   ....[194]....
        /*0f88*/ 	.word	0x0002dcf0


	//   ....[195]....
        /*0f8c*/ 	.word	0x0002dd80


	//   ....[196]....
        /*0f90*/ 	.word	0x0002de20


	//   ....[197]....
        /*0f94*/ 	.word	0x0002ded0


	//   ....[198]....
        /*0f98*/ 	.word	0x0002df50


	//   ....[199]....
        /*0f9c*/ 	.word	0x0002dfd0


	//   ....[200]....
        /*0fa0*/ 	.word	0x0002e050


	//   ....[201]....
        /*0fa4*/ 	.word	0x0002e0e0


	//   ....[202]....
        /*0fa8*/ 	.word	0x0002e160


	//   ....[203]....
        /*0fac*/ 	.word	0x0002e200


	//   ....[204]....
        /*0fb0*/ 	.word	0x0002e290


	//   ....[205]....
        /*0fb4*/ 	.word	0x0002e3c0


	//----- nvinfo : EIATTR_REG_RECONFIG
	.align		4
.L_271:
        /*0fb8*/ 	.byte	0x01, 0x54
	.zero		2


	//----- nvinfo : EIATTR_SYSCALL_OFFSETS
	.align		4
        /*0fbc*/ 	.byte	0x04, 0x46
        /*0fbe*/ 	.short	(.L_273 - .L_272)


	//   ....[0]....
.L_272:
        /*0fc0*/ 	.word	0x00002060


	//   ....[1]....
        /*0fc4*/ 	.word	0x000021b0


	//   ....[2]....
        /*0fc8*/ 	.word	0x000096d0


	//   ....[3]....
        /*0fcc*/ 	.word	0x000099f0


	//   ....[4]....
        /*0fd0*/ 	.word	0x000256f0


	//   ....[5]....
        /*0fd4*/ 	.word	0x00025840


	//   ....[6]....
        /*0fd8*/ 	.word	0x00025930


	//   ....[7]....
        /*0fdc*/ 	.word	0x000262b0


	//----- nvinfo : EIATTR_MBARRIER_INSTR_OFFSETS
	.align		4
.L_273:
        /*0fe0*/ 	.byte	0x04, 0x39
        /*0fe2*/ 	.short	(.L_275 - .L_274)


	//   ....[0]....
.L_274:
        /*0fe4*/ 	.word	0x000002d0
        /*0fe8*/ 	.word	0x000000ff
        /*0fec*/ 	.word	0x00030800
        /*0ff0*/ 	.short	0x0100
        /*0ff2*/ 	.byte	0x08
	.zero		1


	//   ....[1]....
        /*0ff4*/ 	.word	0x000002e0
        /*0ff8*/ 	.word	0x000000ff
        /*0ffc*/ 	.word	0x00030820
        /*1000*/ 	.short	0x0100
        /*1002*/ 	.byte	0x08
	.zero		1


	//   ....[2]....
        /*1004*/ 	.word	0x000003d0
        /*1008*/ 	.word	0x000000ff
        /*100c*/ 	.word	0x00030830
        /*1010*/ 	.short	0x0100
        /*1012*/ 	.byte	0x08
	.zero		1


	//   ....[3]....
        /*1014*/ 	.word	0x000003e0
        /*1018*/ 	.word	0x000000ff
        /*101c*/ 	.word	0x00030840
        /*1020*/ 	.short	0x0100
        /*1022*/ 	.byte	0x08
	.zero		1


	//   ....[4]....
        /*1024*/ 	.word	0x000003f0
        /*1028*/ 	.word	0x000000ff
        /*102c*/ 	.word	0x00030838
        /*1030*/ 	.short	0x0100
        /*1032*/ 	.byte	0x08
	.zero		1


	//   ....[5]....
        /*1034*/ 	.word	0x00000400
        /*1038*/ 	.word	0x000000ff
        /*103c*/ 	.word	0x00030848
        /*1040*/ 	.short	0x0100
        /*1042*/ 	.byte	0x08
	.zero		1


	//   ....[6]....
        /*1044*/ 	.word	0x00000530
        /*1048*/ 	.word	0x000000ff
        /*104c*/ 	.word	0x00030850
        /*1050*/ 	.short	0x0100
        /*1052*/ 	.byte	0x08
	.zero		1


	//   ....[7]....
        /*1054*/ 	.word	0x00000540
        /*1058*/ 	.word	0x000000ff
        /*105c*/ 	.word	0x00030860
        /*1060*/ 	.short	0x0100
        /*1062*/ 	.byte	0x08
	.zero		1


	//   ....[8]....
        /*1064*/ 	.word	0x00000550
        /*1068*/ 	.word	0x000000ff
        /*106c*/ 	.word	0x00030858
        /*1070*/ 	.short	0x0100
        /*1072*/ 	.byte	0x08
	.zero		1


	//   ....[9]....
        /*1074*/ 	.word	0x00000560
        /*1078*/ 	.word	0x000000ff
        /*107c*/ 	.word	0x00030868
        /*1080*/ 	.short	0x0100
        /*1082*/ 	.byte	0x08
	.zero		1


	//   ....[10]....
        /*1084*/ 	.word	0x00000650
        /*1088*/ 	.word	0x000000ff
        /*108c*/ 	.word	0x00030870
        /*1090*/ 	.short	0x0100
        /*1092*/ 	.byte	0x06
	.zero		1


	//   ....[11]....
        /*1094*/ 	.word	0x00000660
        /*1098*/ 	.word	0x000000ff
        /*109c*/ 	.word	0x00030880
        /*10a0*/ 	.short	0x0100
        /*10a2*/ 	.byte	0x06
	.zero		1


	//   ....[12]....
        /*10a4*/ 	.word	0x00000670
        /*10a8*/ 	.word	0x000000ff
        /*10ac*/ 	.word	0x00030878
        /*10b0*/ 	.short	0x0100
        /*10b2*/ 	.byte	0x06
	.zero		1


	//   ....[13]....
        /*10b4*/ 	.word	0x00000680
        /*10b8*/ 	.word	0x000000ff
        /*10bc*/ 	.word	0x00030888
        /*10c0*/ 	.short	0x0100
        /*10c2*/ 	.byte	0x06
	.zero		1


	//   ....[14]....
        /*10c4*/ 	.word	0x000007b0
        /*10c8*/ 	.word	0x000000ff
        /*10cc*/ 	.word	0x00030890
        /*10d0*/ 	.short	0x0100
        /*10d2*/ 	.byte	0x08
	.zero		1


	//   ....[15]....
        /*10d4*/ 	.word	0x000007c0
        /*10d8*/ 	.word	0x000000ff
        /*10dc*/ 	.word	0x000308a0
        /*10e0*/ 	.short	0x0100
        /*10e2*/ 	.byte	0x08
	.zero		1


	//   ....[16]....
        /*10e4*/ 	.word	0x000007d0
        /*10e8*/ 	.word	0x000000ff
        /*10ec*/ 	.word	0x00030898
        /*10f0*/ 	.short	0x0100
        /*10f2*/ 	.byte	0x08
	.zero		1


	//   ....[17]....
        /*10f4*/ 	.word	0x000007e0
        /*10f8*/ 	.word	0x000000ff
        /*10fc*/ 	.word	0x000308a8
        /*1100*/ 	.short	0x0100
        /*1102*/ 	.byte	0x08
	.zero		1


	//   ....[18]....
        /*1104*/ 	.word	0x00000910
        /*1108*/ 	.word	0x000000ff
        /*110c*/ 	.word	0x000308b0
        /*1110*/ 	.short	0x0100
        /*1112*/ 	.byte	0x08
	.zero		1


	//   ....[19]....
        /*1114*/ 	.word	0x00000920
        /*1118*/ 	.word	0x000000ff
        /*111c*/ 	.word	0x000308c0
        /*1120*/ 	.short	0x0100
        /*1122*/ 	.byte	0x08
	.zero		1


	//   ....[20]....
        /*1124*/ 	.word	0x00000930
        /*1128*/ 	.word	0x000000ff
        /*112c*/ 	.word	0x000308b8
        /*1130*/ 	.short	0x0100
        /*1132*/ 	.byte	0x08
	.zero		1


	//   ....[21]....
        /*1134*/ 	.word	0x00000940
        /*1138*/ 	.word	0x000000ff
        /*113c*/ 	.word	0x000308c8
        /*1140*/ 	.short	0x0100
        /*1142*/ 	.byte	0x08
	.zero		1


	//   ....[22]....
        /*1144*/ 	.word	0x00003870
        /*1148*/ 	.word	0x00000062
        /*114c*/ 	.word	0x00030890
        /*1150*/ 	.short	0x010a
        /*1152*/ 	.byte	0x3f
	.zero		1


	//   ....[23]....
        /*1154*/ 	.word	0x00005e80
        /*1158*/ 	.word	0x00000062
        /*115c*/ 	.word	0x00030890
        /*1160*/ 	.short	0x010a
        /*1162*/ 	.byte	0x3f
	.zero		1


	//   ....[24]....
        /*1164*/ 	.word	0x00008280
        /*1168*/ 	.word	0x00000062
        /*116c*/ 	.word	0x00030890
        /*1170*/ 	.short	0x010a
        /*1172*/ 	.byte	0x3f
	.zero		1


	//   ....[25]....
        /*1174*/ 	.word	0x000085c0
        /*1178*/ 	.word	0x00000024
        /*117c*/ 	.word	0x00000000
        /*1180*/ 	.short	0x0101
        /*1182*/ 	.byte	0x3f
	.zero		1


	//   ....[26]....
        /*1184*/ 	.word	0x00008600
        /*1188*/ 	.word	0x00000062
        /*118c*/ 	.word	0x000308b0
        /*1190*/ 	.short	0x010a
        /*1192*/ 	.byte	0x3f
	.zero		1


	//   ....[27]....
        /*1194*/ 	.word	0x00008bf0
        /*1198*/ 	.word	0x00000062
        /*119c*/ 	.word	0x00000000
        /*11a0*/ 	.short	0x0101
        /*11a2*/ 	.byte	0x3f
	.zero		1


	//   ....[28]....
        /*11a4*/ 	.word	0x00009770
        /*11a8*/ 	.word	0x00000010
        /*11ac*/ 	.word	0x00030800
        /*11b0*/ 	.short	0x010a
        /*11b2*/ 	.byte	0x3f
	.zero		1


	//   ....[29]....
        /*11b4*/ 	.word	0x000097c0
        /*11b8*/ 	.word	0x00000010
        /*11bc*/ 	.word	0x00030800
        /*11c0*/ 	.short	0x010a
        /*11c2*/ 	.byte	0x3f
	.zero		1


	//   ....[30]....
        /*11c4*/ 	.word	0x0000b230
        /*11c8*/ 	.word	0x00000010
        /*11cc*/ 	.word	0x00030800
        /*11d0*/ 	.short	0x010a
        /*11d2*/ 	.byte	0x3f
	.zero		1


	//   ....[31]....
        /*11d4*/ 	.word	0x0000fb80
        /*11d8*/ 	.word	0x00000010
        /*11dc*/ 	.word	0x00030800
        /*11e0*/ 	.short	0x010a
        /*11e2*/ 	.byte	0x3f
	.zero		1


	//   ....[32]....
        /*11e4*/ 	.word	0x00013750
        /*11e8*/ 	.word	0x00000005
        /*11ec*/ 	.word	0x00030830
        /*11f0*/ 	.short	0x010a
        /*11f2*/ 	.byte	0x3f
	.zero		1


	//   ....[33]....
        /*11f4*/ 	.word	0x000137c0
        /*11f8*/ 	.word	0x00000005
        /*11fc*/ 	.word	0x00030830
        /*1200*/ 	.short	0x010a
        /*1202*/ 	.byte	0x3f
	.zero		1


	//   ....[34]....
        /*1204*/ 	.word	0x000144f0
        /*1208*/ 	.word	0x00000000
        /*120c*/ 	.word	0x00000000
        /*1210*/ 	.short	0x0101
        /*1212*/ 	.byte	0x3f
	.zero		1


	//   ....[35]....
        /*1214*/ 	.word	0x000161a0
        /*1218*/ 	.word	0x000000e8
        /*121c*/ 	.word	0x00030830
        /*1220*/ 	.short	0x010a
        /*1222*/ 	.byte	0x3f
	.zero		1


	//   ....[36]....
        /*1224*/ 	.word	0x00016230
        /*1228*/ 	.word	0x000000e8
        /*122c*/ 	.word	0x00030830
        /*1230*/ 	.short	0x010a
        /*1232*/ 	.byte	0x3f
	.zero		1


	//   ....[37]....
        /*1234*/ 	.word	0x00017350
        /*1238*/ 	.word	0x00000000
        /*123c*/ 	.word	0x00030850
        /*1240*/ 	.short	0x010a
        /*1242*/ 	.byte	0x3f
	.zero		1


	//   ....[38]....
        /*1244*/ 	.word	0x000173a0
        /*1248*/ 	.word	0x00000000
        /*124c*/ 	.word	0x00030850
        /*1250*/ 	.short	0x010a
        /*1252*/ 	.byte	0x3f
	.zero		1


	//   ....[39]....
        /*1254*/ 	.word	0x00017670
        /*1258*/ 	.word	0x000000e8
        /*125c*/ 	.word	0x00000000
        /*1260*/ 	.short	0x0101
        /*1262*/ 	.byte	0x3f
	.zero		1


	//   ....[40]....
        /*1264*/ 	.word	0x00017e10
        /*1268*/ 	.word	0x00000000
        /*126c*/ 	.word	0x00000000
        /*1270*/ 	.short	0x0101
        /*1272*/ 	.byte	0x3f
	.zero		1


	//   ....[41]....
        /*1274*/ 	.word	0x00018fe0
        /*1278*/ 	.word	0x00000004
        /*127c*/ 	.word	0x00030830
        /*1280*/ 	.short	0x010a
        /*1282*/ 	.byte	0x3f
	.zero		1


	//   ....[42]....
        /*1284*/ 	.word	0x00019070
        /*1288*/ 	.word	0x00000004
        /*128c*/ 	.word	0x00030830
        /*1290*/ 	.short	0x010a
        /*1292*/ 	.byte	0x3f
	.zero		1


	//   ....[43]....
        /*1294*/ 	.word	0x0001a190
        /*1298*/ 	.word	0x00000017
        /*129c*/ 	.word	0x00030850
        /*12a0*/ 	.short	0x010a
        /*12a2*/ 	.byte	0x3f
	.zero		1


	//   ....[44]....
        /*12a4*/ 	.word	0x0001a1e0
        /*12a8*/ 	.word	0x00000017
        /*12ac*/ 	.word	0x00030850
        /*12b0*/ 	.short	0x010a
        /*12b2*/ 	.byte	0x3f
	.zero		1


	//   ....[45]....
        /*12b4*/ 	.word	0x0001aa20
        /*12b8*/ 	.word	0x0000009f
        /*12bc*/ 	.word	0x00000000
        /*12c0*/ 	.short	0x0101
        /*12c2*/ 	.byte	0x3f
	.zero		1


	//   ....[46]....
        /*12c4*/ 	.word	0x0001aa80
        /*12c8*/ 	.word	0x0000009f
        /*12cc*/ 	.word	0x00000000
        /*12d0*/ 	.short	0x0101
        /*12d2*/ 	.byte	0x3f
	.zero		1


	//   ....[47]....
        /*12d4*/ 	.word	0x0001b060
        /*12d8*/ 	.word	0x00000004
        /*12dc*/ 	.word	0x00030830
        /*12e0*/ 	.short	0x010a
        /*12e2*/ 	.byte	0x3f
	.zero		1


	//   ....[48]....
        /*12e4*/ 	.word	0x0001b0f0
        /*12e8*/ 	.word	0x00000004
        /*12ec*/ 	.word	0x00030830
        /*12f0*/ 	.short	0x010a
        /*12f2*/ 	.byte	0x3f
	.zero		1


	//   ....[49]....
        /*12f4*/ 	.word	0x0001c210
        /*12f8*/ 	.word	0x00000000
        /*12fc*/ 	.word	0x00030850
        /*1300*/ 	.short	0x010a
        /*1302*/ 	.byte	0x3f
	.zero		1


	//   ....[50]....
        /*1304*/ 	.word	0x0001c260
        /*1308*/ 	.word	0x00000000
        /*130c*/ 	.word	0x00030850
        /*1310*/ 	.short	0x010a
        /*1312*/ 	.byte	0x3f
	.zero		1


	//   ....[51]....
        /*1314*/ 	.word	0x0001c590
        /*1318*/ 	.word	0x00000002
        /*131c*/ 	.word	0x00000000
        /*1320*/ 	.short	0x0101
        /*1322*/ 	.byte	0x3f
	.zero		1


	//   ....[52]....
        /*1324*/ 	.word	0x0001ccd0
        /*1328*/ 	.word	0x00000000
        /*132c*/ 	.word	0x00000000
        /*1330*/ 	.short	0x0101
        /*1332*/ 	.byte	0x3f
	.zero		1


	//   ....[53]....
        /*1334*/ 	.word	0x0001e300
        /*1338*/ 	.word	0x0000000b
        /*133c*/ 	.word	0x00030850
        /*1340*/ 	.short	0x010a
        /*1342*/ 	.byte	0x3f
	.zero		1


	//   ....[54]....
        /*1344*/ 	.word	0x0001e3a0
        /*1348*/ 	.word	0x0000000b
        /*134c*/ 	.word	0x00030850
        /*1350*/ 	.short	0x010a
        /*1352*/ 	.byte	0x3f
	.zero		1


	//   ....[55]....
        /*1354*/ 	.word	0x0001e7b0
        /*1358*/ 	.word	0x0000000b
        /*135c*/ 	.word	0x00000000
        /*1360*/ 	.short	0x0101
        /*1362*/ 	.byte	0x3f
	.zero		1


	//   ....[56]....
        /*1364*/ 	.word	0x00020a50
        /*1368*/ 	.word	0x00000000
        /*136c*/ 	.word	0x00000000
        /*1370*/ 	.short	0x0101
        /*1372*/ 	.byte	0x3f
	.zero		1


	//   ....[57]....
        /*1374*/ 	.word	0x000237f0
        /*1378*/ 	.word	0x00000007
        /*137c*/ 	.word	0x00030820
        /*1380*/ 	.short	0x010a
        /*1382*/ 	.byte	0x3f
	.zero		1


	//   ....[58]....
        /*1384*/ 	.word	0x000238d0
        /*1388*/ 	.word	0x00000008
        /*138c*/ 	.word	0x000308a0
        /*1390*/ 	.short	0x010a
        /*1392*/ 	.byte	0x3f
	.zero		1


	//   ....[59]....
        /*1394*/ 	.word	0x00023e30
        /*1398*/ 	.word	0x00000008
        /*139c*/ 	.word	0x000308c0
        /*13a0*/ 	.short	0x010a
        /*13a2*/ 	.byte	0x3f
	.zero		1


	//   ....[60]....
        /*13a4*/ 	.word	0x000244f0
        /*13a8*/ 	.word	0x00000008
        /*13ac*/ 	.word	0x000308a0
        /*13b0*/ 	.short	0x010a
        /*13b2*/ 	.byte	0x3f
	.zero		1


	//   ....[61]....
        /*13b4*/ 	.word	0x00024a30
        /*13b8*/ 	.word	0x00000008
        /*13bc*/ 	.word	0x000308c0
        /*13c0*/ 	.short	0x010a
        /*13c2*/ 	.byte	0x3f
	.zero		1


	//   ....[62]....
        /*13c4*/ 	.word	0x00025d60
        /*13c8*/ 	.word	0x00000000
        /*13cc*/ 	.word	0x00030840
        /*13d0*/ 	.short	0x010a
        /*13d2*/ 	.byte	0x3f
	.zero		1


	//   ....[63]....
        /*13d4*/ 	.word	0x00026e20
        /*13d8*/ 	.word	0x00000009
        /*13dc*/ 	.word	0x00030800
        /*13e0*/ 	.short	0x0107
        /*13e2*/ 	.byte	0x3f
	.zero		1


	//   ....[64]....
        /*13e4*/ 	.word	0x00026f30
        /*13e8*/ 	.word	0x00000002
        /*13ec*/ 	.word	0x00030800
        /*13f0*/ 	.short	0x0101
        /*13f2*/ 	.byte	0x3f
	.zero		1


	//   ....[65]....
        /*13f4*/ 	.word	0x00026f50
        /*13f8*/ 	.word	0x00000002
        /*13fc*/ 	.word	0x00030820
        /*1400*/ 	.short	0x010a
        /*1402*/ 	.byte	0x3f
	.zero		1


	//   ....[66]....
        /*1404*/ 	.word	0x000272e0
        /*1408*/ 	.word	0x00000003
        /*140c*/ 	.word	0x00030840
        /*1410*/ 	.short	0x010a
        /*1412*/ 	.byte	0x3f
	.zero		1


	//   ....[67]....
        /*1414*/ 	.word	0x000278a0
        /*1418*/ 	.word	0x00000003
        /*141c*/ 	.word	0x00000060
        /*1420*/ 	.short	0x010a
        /*1422*/ 	.byte	0x3f
	.zero		1


	//   ....[68]....
        /*1424*/ 	.word	0x00028190
        /*1428*/ 	.word	0x00000003
        /*142c*/ 	.word	0x00030840
        /*1430*/ 	.short	0x010a
        /*1432*/ 	.byte	0x3f
	.zero		1


	//   ....[69]....
        /*1434*/ 	.word	0x00028750
        /*1438*/ 	.word	0x00000002
        /*143c*/ 	.word	0x00000060
        /*1440*/ 	.short	0x010a
        /*1442*/ 	.byte	0x3f
	.zero		1


	//   ....[70]....
        /*1444*/ 	.word	0x00028f50
        /*1448*/ 	.word	0x00000002
        /*144c*/ 	.word	0x00030840
        /*1450*/ 	.short	0x010a
        /*1452*/ 	.byte	0x3f
	.zero		1


	//   ....[71]....
        /*1454*/ 	.word	0x00029510
        /*1458*/ 	.word	0x00000002
        /*145c*/ 	.word	0x00000060
        /*1460*/ 	.short	0x010a
        /*1462*/ 	.byte	0x3f
	.zero		1


	//   ....[72]....
        /*1464*/ 	.word	0x00029ca0
        /*1468*/ 	.word	0x00000000
        /*146c*/ 	.word	0x00030860
        /*1470*/ 	.short	0x010a
        /*1472*/ 	.byte	0x3f
	.zero		1


	//   ....[73]....
        /*1474*/ 	.word	0x0002afb0
        /*1478*/ 	.word	0x00000000
        /*147c*/ 	.word	0x00030820
        /*1480*/ 	.short	0x010a
        /*1482*/ 	.byte	0x3f
	.zero		1


	//   ....[74]....
        /*1484*/ 	.word	0x0002b180
        /*1488*/ 	.word	0x00000006
        /*148c*/ 	.word	0x00000000
        /*1490*/ 	.short	0x010a
        /*1492*/ 	.byte	0x3f
	.zero		1


	//   ....[75]....
        /*1494*/ 	.word	0x0002b1f0
        /*1498*/ 	.word	0x00000007
        /*149c*/ 	.word	0x00000000
        /*14a0*/ 	.short	0x010a
        /*14a2*/ 	.byte	0x3f
	.zero		1


	//   ....[76]....
        /*14a4*/ 	.word	0x0002b260
        /*14a8*/ 	.word	0x00000004
        /*14ac*/ 	.word	0x00000000
        /*14b0*/ 	.short	0x010a
        /*14b2*/ 	.byte	0x3f
	.zero		1


	//   ....[77]....
        /*14b4*/ 	.word	0x0002b290
        /*14b8*/ 	.word	0x00000003
        /*14bc*/ 	.word	0x00000000
        /*14c0*/ 	.short	0x010a
        /*14c2*/ 	.byte	0x3f
	.zero		1


	//   ....[78]....
        /*14c4*/ 	.word	0x0002b2f0
        /*14c8*/ 	.word	0x00000062
        /*14cc*/ 	.word	0x00030890
        /*14d0*/ 	.short	0x010a
        /*14d2*/ 	.byte	0x3f
	.zero		1


	//   ....[79]....
        /*14d4*/ 	.word	0x0002b340
        /*14d8*/ 	.word	0x00000062
        /*14dc*/ 	.word	0x00030890
        /*14e0*/ 	.short	0x010a
        /*14e2*/ 	.byte	0x3f
	.zero		1


	//   ....[80]....
        /*14e4*/ 	.word	0x0002b390
        /*14e8*/ 	.word	0x00000062
        /*14ec*/ 	.word	0x00030890
        /*14f0*/ 	.short	0x010a
        /*14f2*/ 	.byte	0x3f
	.zero		1


	//   ....[81]....
        /*14f4*/ 	.word	0x0002b3e0
        /*14f8*/ 	.word	0x00000062
        /*14fc*/ 	.word	0x000308b0
        /*1500*/ 	.short	0x010a
        /*1502*/ 	.byte	0x3f
	.zero		1


	//   ....[82]....
        /*1504*/ 	.word	0x0002bb40
        /*1508*/ 	.word	0x00000010
        /*150c*/ 	.word	0x00030800
        /*1510*/ 	.short	0x010a
        /*1512*/ 	.byte	0x3f
	.zero		1


	//   ....[83]....
        /*1514*/ 	.word	0x0002c2a0
        /*1518*/ 	.word	0x00000010
        /*151c*/ 	.word	0x00030800
        /*1520*/ 	.short	0x010a
        /*1522*/ 	.byte	0x3f
	.zero		1


	//   ....[84]....
        /*1524*/ 	.word	0x0002c2f0
        /*1528*/ 	.word	0x00000005
        /*152c*/ 	.word	0x00030830
        /*1530*/ 	.short	0x010a
        /*1532*/ 	.byte	0x3f
	.zero		1


	//   ....[85]....
        /*1534*/ 	.word	0x0002c340
        /*1538*/ 	.word	0x000000e8
        /*153c*/ 	.word	0x00030830
        /*1540*/ 	.short	0x010a
        /*1542*/ 	.byte	0x3f
	.zero		1


	//   ....[86]....
        /*1544*/ 	.word	0x0002c390
        /*1548*/ 	.word	0x00000000
        /*154c*/ 	.word	0x00030850
        /*1550*/ 	.short	0x010a
        /*1552*/ 	.byte	0x3f
	.zero		1


	//   ....[87]....
        /*1554*/ 	.word	0x0002c3e0
        /*1558*/ 	.word	0x00000004
        /*155c*/ 	.word	0x00030830
        /*1560*/ 	.short	0x010a
        /*1562*/ 	.byte	0x3f
	.zero		1


	//   ....[88]....
        /*1564*/ 	.word	0x0002c430
        /*1568*/ 	.word	0x00000017
        /*156c*/ 	.word	0x00030850
        /*1570*/ 	.short	0x010a
        /*1572*/ 	.byte	0x3f
	.zero		1


	//   ....[89]....
        /*1574*/ 	.word	0x0002c480
        /*1578*/ 	.word	0x00000004
        /*157c*/ 	.word	0x00030830
        /*1580*/ 	.short	0x010a
        /*1582*/ 	.byte	0x3f
	.zero		1


	//   ....[90]....
        /*1584*/ 	.word	0x0002c4d0
        /*1588*/ 	.word	0x00000000
        /*158c*/ 	.word	0x00030850
        /*1590*/ 	.short	0x010a
        /*1592*/ 	.byte	0x3f
	.zero		1


	//   ....[91]....
        /*1594*/ 	.word	0x0002c520
        /*1598*/ 	.word	0x0000000b
        /*159c*/ 	.word	0x00030850
        /*15a0*/ 	.short	0x010a
        /*15a2*/ 	.byte	0x3f
	.zero		1


	//   ....[92]....
        /*15a4*/ 	.word	0x0002c6d0
        /*15a8*/ 	.word	0x00000006
        /*15ac*/ 	.word	0x00030820
        /*15b0*/ 	.short	0x010a
        /*15b2*/ 	.byte	0x3f
	.zero		1


	//   ....[93]....
        /*15b4*/ 	.word	0x0002c720
        /*15b8*/ 	.word	0x00000008
        /*15bc*/ 	.word	0x000308a0
        /*15c0*/ 	.short	0x010a
        /*15c2*/ 	.byte	0x3f
	.zero		1


	//   ....[94]....
        /*15c4*/ 	.word	0x0002c770
        /*15c8*/ 	.word	0x00000008
        /*15cc*/ 	.word	0x000308c0
        /*15d0*/ 	.short	0x010a
        /*15d2*/ 	.byte	0x3f
	.zero		1


	//   ....[95]....
        /*15d4*/ 	.word	0x0002c7c0
        /*15d8*/ 	.word	0x00000008
        /*15dc*/ 	.word	0x000308a0
        /*15e0*/ 	.short	0x010a
        /*15e2*/ 	.byte	0x3f
	.zero		1


	//   ....[96]....
        /*15e4*/ 	.word	0x0002c810
        /*15e8*/ 	.word	0x00000008
        /*15ec*/ 	.word	0x000308c0
        /*15f0*/ 	.short	0x010a
        /*15f2*/ 	.byte	0x3f
	.zero		1


	//   ....[97]....
        /*15f4*/ 	.word	0x0002c9b0
        /*15f8*/ 	.word	0x00000000
        /*15fc*/ 	.word	0x00030840
        /*1600*/ 	.short	0x010a
        /*1602*/ 	.byte	0x3f
	.zero		1


	//   ....[98]....
        /*1604*/ 	.word	0x0002d640
        /*1608*/ 	.word	0x00000002
        /*160c*/ 	.word	0x00030820
        /*1610*/ 	.short	0x010a
        /*1612*/ 	.byte	0x3f
	.zero		1


	//   ....[99]....
        /*1614*/ 	.word	0x0002d690
        /*1618*/ 	.word	0x00000003
        /*161c*/ 	.word	0x00030840
        /*1620*/ 	.short	0x010a
        /*1622*/ 	.byte	0x3f
	.zero		1


	//   ....[100]....
        /*1624*/ 	.word	0x0002d6e0
        /*1628*/ 	.word	0x00000003
        /*162c*/ 	.word	0x00000060
        /*1630*/ 	.short	0x010a
        /*1632*/ 	.byte	0x3f
	.zero		1


	//   ....[101]....
        /*1634*/ 	.word	0x0002d730
        /*1638*/ 	.word	0x00000003
        /*163c*/ 	.word	0x00030840
        /*1640*/ 	.short	0x010a
        /*1642*/ 	.byte	0x3f
	.zero		1


	//   ....[102]....
        /*1644*/ 	.word	0x0002d780
        /*1648*/ 	.word	0x00000002
        /*164c*/ 	.word	0x00000060
        /*1650*/ 	.short	0x010a
        /*1652*/ 	.byte	0x3f
	.zero		1


	//   ....[103]....
        /*1654*/ 	.word	0x0002d7d0
        /*1658*/ 	.word	0x00000002
        /*165c*/ 	.word	0x00030840
        /*1660*/ 	.short	0x010a
        /*1662*/ 	.byte	0x3f
	.zero		1


	//   ....[104]....
        /*1664*/ 	.word	0x0002d820
        /*1668*/ 	.word	0x00000002
        /*166c*/ 	.word	0x00000060
        /*1670*/ 	.short	0x010a
        /*1672*/ 	.byte	0x3f
	.zero		1


	//   ....[105]....
        /*1674*/ 	.word	0x0002d870
        /*1678*/ 	.word	0x00000000
        /*167c*/ 	.word	0x00030860
        /*1680*/ 	.short	0x010a
        /*1682*/ 	.byte	0x3f
	.zero		1


	//   ....[106]....
        /*1684*/ 	.word	0x0002e2e0
        /*1688*/ 	.word	0x00000000
        /*168c*/ 	.word	0x00030820
        /*1690*/ 	.short	0x010a
        /*1692*/ 	.byte	0x3f
	.zero		1


	//   ....[107]....
        /*1694*/ 	.word	0x0002e480
        /*1698*/ 	.word	0x00000006
        /*169c*/ 	.word	0x00000000
        /*16a0*/ 	.short	0x010a
        /*16a2*/ 	.byte	0x3f
	.zero		1


	//   ....[108]....
        /*16a4*/ 	.word	0x0002e4d0
        /*16a8*/ 	.word	0x00000007
        /*16ac*/ 	.word	0x00000000
        /*16b0*/ 	.short	0x010a
        /*16b2*/ 	.byte	0x3f
	.zero		1


	//   ....[109]....
        /*16b4*/ 	.word	0x0002e520
        /*16b8*/ 	.word	0x00000004
        /*16bc*/ 	.word	0x00000000
        /*16c0*/ 	.short	0x010a
        /*16c2*/ 	.byte	0x3f
	.zero		1


	//----- nvinfo : EIATTR_NUM_MBARRIERS
	.align		4
.L_275:
        /*16c4*/ 	.byte	0x03, 0x38
        /*16c6*/ 	.short	0x0016


	//----- nvinfo : EIATTR_EXIT_INSTR_OFFSETS
	.align		4
        /*16c8*/ 	.byte	0x04, 0x1c
        /*16ca*/ 	.short	(.L_277 - .L_276)


	//   ....[0]....
.L_276:
        /*16cc*/ 	.word	0x0002b2e0


	//----- nvinfo : EIATTR_MAX_THREADS
	.align		4
.L_277:
        /*16d0*/ 	.byte	0x04, 0x05
        /*16d2*/ 	.short	(.L_279 - .L_278)
.L_278:
        /*16d4*/ 	.word	0x00000180
        /*16d8*/ 	.word	0x00000001
        /*16dc*/ 	.word	0x00000001


	//----- nvinfo : EIATTR_CRS_STACK_SIZE
	.align		4
.L_279:
        /*16e0*/ 	.byte	0x04, 0x1e
        /*16e2*/ 	.short	(.L_281 - .L_280)
.L_280:
        /*16e4*/ 	.word	0x00000000


	//----- nvinfo : EIATTR_CBANK_PARAM_SIZE
	.align		4
.L_281:
        /*16e8*/ 	.byte	0x03, 0x19
        /*16ea*/ 	.short	0x0af0


	//----- nvinfo : EIATTR_PARAM_CBANK
	.align		4
        /*16ec*/ 	.byte	0x04, 0x0a
        /*16ee*/ 	.short	(.L_283 - .L_282)
	.align		4
.L_282:
        /*16f0*/ 	.word	index@(.nv.constant0._ZN7cutlass13device_kernelIN5flash11enable_sm90INS1_16FlashAttnFwdSm90INS1_25CollectiveMainloopFwdSm90ILi2EN4cute5tupleIJNS5_1CILi1EEES8_S8_EEENS6_IJNS7_ILi128EEENS7_ILi64EEENS7_ILi256EEEEEELi256ENS_10bfloat16_tEfNS_4arch4Sm90ELb0ELb1ELb0ELb1ELb0ELb1ELb0ELb1ELb1ELb1ELb0ELb0EEENS1_21CollectiveEpilogueFwdINS6_IJSA_SC_SB_EEES9_SE_SG_Li256ELb1ELb1ELb0ELb0EEENS1_36VarlenDynamicPersistentTileSchedulerILi128ELi64ELi256ELi128ELb0ELb1ELb1ELb1ELb0ELb1EEEEEEEEEvNT_6ParamsE)
        /*16f4*/ 	.short	0x0210
        /*16f6*/ 	.short	0x0af0


	//----- nvinfo : EIATTR_SW_WAR
	.align		4
.L_283:
        /*16f8*/ 	.byte	0x04, 0x36
        /*16fa*/ 	.short	(.L_285 - .L_284)
.L_284:
        /*16fc*/ 	.word	0x00000008
.L_285:


//--------------------- .nv.info._ZN7cutlass13device_kernelIN5flash11enable_sm90INS1_16FlashAttnFwdSm90INS1_25CollectiveMainloopFwdSm90ILi2EN4cute5tupleIJNS5_1CILi1EEES8_S8_EEENS6_IJNS7_ILi128EEENS7_ILi80EEENS7_ILi256EEEEEELi256ENS_10bfloat16_tEfNS_4arch4Sm90ELb1ELb0ELb0ELb0ELb0ELb0ELb0ELb1ELb1ELb1ELb0ELb0EEENS1_21CollectiveEpilogueFwdINS6_IJSA_SC_SB_EEES9_SE_SG_Li256ELb0ELb1ELb0ELb0EEENS1_30DynamicPersistentTileSchedulerILi256ELi128ELb0ELb1ELb1EEEEEEEEEvNT_6ParamsE --------------------------
	.section	.nv.info._ZN7cutlass13device_kernelIN5flash11enable_sm90INS1_16FlashAttnFwdSm90INS1_25CollectiveMainloopFwdSm90ILi2EN4cute5tupleIJNS5_1CILi1EEES8_S8_EEENS6_IJNS7_ILi128EEENS7_ILi80EEENS7_ILi256EEEEEELi256ENS_10bfloat16_tEfNS_4arch4Sm90ELb1ELb0ELb0ELb0ELb0ELb0ELb0ELb1ELb1ELb1ELb0ELb0EEENS1_21CollectiveEpilogueFwdINS6_IJSA_SC_SB_EEES9_SE_SG_Li256ELb0ELb1ELb0ELb0EEENS1_30DynamicPersistentTileSchedulerILi256ELi128ELb0ELb1ELb1EEEEEEEEEvNT_6ParamsE,"",@"SHT_CUDA_INFO"
	.sectionflags	@""
	.align	4


	//----- nvinfo : EIATTR_CUDA_API_VERSION
	.align		4
        /*0000*/ 	.byte	0x04, 0x37
        /*0002*/ 	.short	(.L_287 - .L_286)
.L_286:
        /*0004*/ 	.word	0x00000082


	//----- nvinfo : EIATTR_KPARAM_INFO
	.align		4
.L_287:
        /*0008*/ 	.byte	0x04, 0x17
        /*000a*/ 	.short	(.L_289 - .L_288)
.L_288:
        /*000c*/ 	.word	0x00000000
        /*0010*/ 	.short	0x0000
        /*0012*/ 	.short	0x0070
        /*0014*/ 	.byte	0x00, 0xf0, 0x01, 0x2a


	//----- nvinfo : EIATTR_SPARSE_MMA_MASK
	.align		4
.L_289:
        /*0018*/ 	.byte	0x03, 0x50
        /*001a*/ 	.short	0x0000


	//----- nvinfo : EIATTR_MAXREG_COUNT
	.align		4
        /*001c*/ 	.byte	0x03, 0x1b
        /*001e*/ 	.short	0x00a8


	//----- nvinfo : EIATTR_NUM_BARRIERS
	.align		4
        /*0020*/ 	.byte	0x02, 0x4c
        /*0022*/ 	.byte	0x09
	.zero		1


	//----- nvinfo : EIATTR_EXTERNS
	.align		4
        /*0024*/ 	.byte	0x04, 0x0f
        /*0026*/ 	.short	(.L_291 - .L_290)


	//   ....[0]....
	.align		4
.L_290:
        /*0028*/ 	.word	index@(__assertfail)


	//----- nvinfo : EIATTR_ANNOTATIONS
	.align		4
.L_291:
        /*002c*/ 	.byte	0x04, 0x55
        /*002e*/ 	.short	(.L_293 - .L_292)


	//   ....[0]....
.L_292:
        /* <DEDUP_REMOVED lines=27> */


	//----- nvinfo : EIATTR_MERCURY_ISA_VERSION
	.align		4
.L_293:
        /*01c8*/ 	.byte	0x03, 0x5f
        /*01ca*/ 	.short	0x0101


	//----- nvinfo : EIATTR_INT_WARP_WIDE_INSTR_OFFSETS
	.align		4
        /*01cc*/ 	.byte	0x04, 0x31
        /*01ce*/ 	.short	(.L_295 - .L_294)


	//   ....[0]....
.L_294:
        /*01d0*/ 	.word	0x00000130


	//   ....[1]....
        /*01d4*/ 	.word	0x00000170


	//   ....[2]....
        /*01d8*/ 	.word	0x000001e0


	//   ....[3]....
        /*01dc*/ 	.word	0x00011690


	//   ....[4]....
        /*01e0*/ 	.word	0x00011730


	//   ....[5]....
        /*01e4*/ 	.word	0x00015860


	//   ....[6]....
        /*01e8*/ 	.word	0x00015900


	//----- nvinfo : EIATTR_COOP_GROUP_MASK_REGIDS
	.align		4
.L_295:
        /*01ec*/ 	.byte	0x04, 0x29
        /*01ee*/ 	.short	(.L_297 - .L_296)


	//   ....[0]....
.L_296:
        /*01f0*/ 	.word	0xffffffff


	//   ....[1]....
        /*01f4*/ 	.word	0xffffffff


	//   ....[2]....
        /*01f8*/ 	.word	0xffffffff


	//   ....[3]....
        /*01fc*/ 	.word	0xffffffff


	//   ....[4]....
        /*0200*/ 	.word	0xffffffff


	//   ....[5]....
        /*0204*/ 	.word	0xffffffff


	//   ....[6]....
        /*0208*/ 	.word	0xffffffff


	//   ....[7]....
        /*020c*/ 	.word	0xffffffff


	//   ....[8]....
        /*0210*/ 	.word	0xffffffff


	//   ....[9]....
        /*0214*/ 	.word	0xffffffff


	//   ....[10]....
        /*0218*/ 	.word	0xffffffff


	//   ....[11]....
        /*021c*/ 	.word	0xffffffff


	//   ....[12]....
        /*0220*/ 	.word	0xffffffff


	//   ....[13]....
        /*0224*/ 	.word	0xffffffff


	//   ....[14]....
        /*0228*/ 	.word	0xffffffff


	//   ....[15]....
        /*022c*/ 	.word	0xffffffff


	//   ....[16]....
        /*0230*/ 	.word	0xffffffff


	//   ....[17]....
        /*0234*/ 	.word	0xffffffff


	//   ....[18]....
        /*0238*/ 	.word	0xffffffff


	//   ....[19]....
        /*023c*/ 	.word	0xffffffff


	//   ....[20]....
        /*0240*/ 	.word	0xffffffff


	//   ....[21]....
        /*0244*/ 	.word	0xffffffff


	//   ....[22]....
        /*0248*/ 	.word	0xffffffff


	//   ....[23]....
        /*024c*/ 	.word	0xffffffff


	//   ....[24]....
        /*0250*/ 	.word	0xffffffff


	//   ....[25]....
        /*0254*/ 	.word	0xffffffff


	//   ....[26]....
        /*0258*/ 	.word	0xffffffff


	//   ....[27]....
        /*025c*/ 	.word	0xffffffff


	//   ....[28]....
        /*0260*/ 	.word	0xffffffff


	//   ....[29]....
        /*0264*/ 	.word	0xffffffff


	//   ....[30]....
        /*0268*/ 	.word	0xffffffff


	//   ....[31]....
        /*026c*/ 	.word	0xffffffff


	//   ....[32]....
        /*0270*/ 	.word	0xffffffff


	//   ....[33]....
        /*0274*/ 	.word	0xffffffff


	//   ....[34]....
        /*0278*/ 	.word	0xffffffff


	//   ....[35]....
        /*027c*/ 	.word	0xffffffff


	//   ....[36]....
        /*0280*/ 	.word	0xffffffff


	//   ....[37]....
        /*0284*/ 	.word	0xffffffff


	//   ....[38]....
        /*0288*/ 	.word	0xffffffff


	//   ....[39]....
        /*028c*/ 	.word	0xffffffff


	//   ....[40]....
        /*0290*/ 	.word	0xffffffff


	//   ....[41]....
        /*0294*/ 	.word	0xffffffff


	//   ....[42]....
        /*0298*/ 	.word	0xffffffff


	//   ....[43]....
        /*029c*/ 	.word	0xffffffff


	//   ....[44]....
        /*02a0*/ 	.word	0xffffffff


	//   ....[45]....
        /*02a4*/ 	.word	0xffffffff


	//   ....[46]....
        /*02a8*/ 	.word	0xffffffff


	//   ....[47]....
        /*02ac*/ 	.word	0xffffffff


	//   ....[48]....
        /*02b0*/ 	.word	0xffffffff


	//   ....[49]....
        /*02b4*/ 	.word	0xffffffff


	//   ....[50]....
        /*02b8*/ 	.word	0xffffffff


	//   ....[51]....
        /*02bc*/ 	.word	0xffffffff


	//   ....[52]....
        /*02c0*/ 	.word	0xffffffff


	//   ....[53]....
        /*02c4*/ 	.word	0xffffffff


	//   ....[54]....
        /*02c8*/ 	.word	0xffffffff


	//   ....[55]....
        /*02cc*/ 	.word	0xffffffff


	//   ....[56]....
        /*02d0*/ 	.word	0xffffffff


	//   ....[57]....
        /*02d4*/ 	.word	0xffffffff


	//   ....[58]....
        /*02d8*/ 	.word	0xffffffff


	//   ....[59]....
        /*02dc*/ 	.word	0xffffffff


	//   ....[60]....
        /*02e0*/ 	.word	0xffffffff


	//   ....[61]....
        /*02e4*/ 	.word	0xffffffff


	//   ....[62]....
        /*02e8*/ 	.word	0xffffffff


	//   ....[63]....
        /*02ec*/ 	.word	0xffffffff


	//   ....[64]....
        /*02f0*/ 	.word	0xffffffff


	//   ....[65]....
        /*02f4*/ 	.word	0xffffffff


	//   ....[66]....
        /*02f8*/ 	.word	0xffffffff


	//   ....[67]....
        /*02fc*/ 	.word	0xffffffff


	//   ....[68]....
        /*0300*/ 	.word	0x0500000f


	//   ....[69]....
        /*0304*/ 	.word	0x0500000f


	//   ....[70]....
        /*0308*/ 	.word	0x0500000f


	//   ....[71]....
        /*030c*/ 	.word	0x0500000f


	//   ....[72]....
        /*0310*/ 	.word	0x0500000f


	//   ....[73]....
        /*0314*/ 	.word	0x0500000f


	//   ....[74]....
        /*0318*/ 	.word	0x0500000f


	//   ....[75]....
        /*031c*/ 	.word	0x0500000f


	//   ....[76]....
        /*0320*/ 	.word	0x0500000f


	//   ....[77]....
        /*0324*/ 	.word	0x0500000f


	//   ....[78]....
        /*0328*/ 	.word	0x0500000f


	//   ....[79]....
        /*032c*/ 	.word	0x0500000f


	//   ....[80]....
        /*0330*/ 	.word	0x0500000f


	//   ....[81]....
        /*0334*/ 	.word	0x0500000f


	//   ....[82]....
        /*0338*/ 	.word	0x0500000f


	//   ....[83]....
        /*033c*/ 	.word	0x0500000f


	//   ....[84]....
        /*0340*/ 	.word	0x0500000f


	//   ....[85]....
        /*0344*/ 	.word	0x0500000f


	//   ....[86]....
        /*0348*/ 	.word	0x0500000f


	//----- nvinfo : EIATTR_COOP_GROUP_INSTR_OFFSETS
	.align		4
.L_297:
        /*034c*/ 	.byte	0x04, 0x28
        /*034e*/ 	.short	(.L_299 - .L_298)


	//   ....[0]....
.L_298:
        /*0350*/ 	.word	0x00000060


	//   ....[1]....
        /*0354*/ 	.word	0x00000140


	//   ....[2]....
        /*0358*/ 	.word	0x00000190


	//   ....[3]....
        /*035c*/ 	.word	0x000003c0


	//   ....[4]....
        /*0360*/ 	.word	0x00000520


	//   ....[5]....
        /*0364*/ 	.word	0x00000640


	//   ....[6]....
        /*0368*/ 	.word	0x000007a0


	//   ....[7]....
        /*036c*/ 	.word	0x00001710


	//   ....[8]....
        /*0370*/ 	.word	0x00003cb0


	//   ....[9]....
        /*0374*/ 	.word	0x00003d00


	//   ....[10]....
        /*0378*/ 	.word	0x000044b0


	//   ....[11]....
        /*037c*/ 	.word	0x000045b0


	//   ....[12]....
        /*0380*/ 	.word	0x00004850


	//   ....[13]....
        /*0384*/ 	.word	0x000049c0


	//   ....[14]....
        /*0388*/ 	.word	0x00008050


	//   ....[15]....
        /*038c*/ 	.word	0x00008080


	//   ....[16]....
        /*0390*/ 	.word	0x000084d0


	//   ....[17]....
        /*0394*/ 	.word	0x000085c0


	//   ....[18]....
        /*0398*/ 	.word	0x00008a90


	//   ....[19]....
        /*039c*/ 	.word	0x00008b20


	//   ....[20]....
        /*03a0*/ 	.word	0x0000c0e0


	//   ....[21]....
        /*03a4*/ 	.word	0x0000c200


	//   ....[22]....
        /*03a8*/ 	.word	0x0000c670


	//   ....[23]....
        /*03ac*/ 	.word	0x0000c6e0


	//   ....[24]....
        /*03b0*/ 	.word	0x0000d750


	//   ....[25]....
        /*03b4*/ 	.word	0x0000d790


	//   ....[26]....
        /*03b8*/ 	.word	0x0000d860


	//   ....[27]....
        /*03bc*/ 	.word	0x0000d8a0


	//   ....[28]....
        /*03c0*/ 	.word	0x0000f5f0


	//   ....[29]....
        /*03c4*/ 	.word	0x0000f620


	//   ....[30]....
        /*03c8*/ 	.word	0x0000f6c0


	//   ....[31]....
        /*03cc*/ 	.word	0x0000f6f0


	//   ....[32]....
        /*03d0*/ 	.word	0x0000fc40


	//   ....[33]....
        /*03d4*/ 	.word	0x0000fc70


	//   ....[34]....
        /*03d8*/ 	.word	0x0000fdd0


	//   ....[35]....
        /*03dc*/ 	.word	0x0000fdf0


	//   ....[36]....
        /*03e0*/ 	.word	0x0000ff40


	//   ....[37]....
        /*03e4*/ 	.word	0x0000ff60


	//   ....[38]....
        /*03e8*/ 	.word	0x000100c0


	//   ....[39]....
        /*03ec*/ 	.word	0x000100e0


	//   ....[40]....
        /*03f0*/ 	.word	0x000108b0


	//   ....[41]....
        /*03f4*/ 	.word	0x000108d0


	//   ....[42]....
        /*03f8*/ 	.word	0x00010a20


	//   ....[43]....
        /*03fc*/ 	.word	0x00010a40


	//   ....[44]....
        /*0400*/ 	.word	0x00010b90


	//   ....[45]....
        /*0404*/ 	.word	0x00010bb0


	//   ....[46]....
        /*0408*/ 	.word	0x00010d10


	//   ....[47]....
        /*040c*/ 	.word	0x00010d30


	//   ....[48]....
        /*0410*/ 	.word	0x00010f20


	//   ....[49]....
        /*0414*/ 	.word	0x00011cb0


	//   ....[50]....
        /*0418*/ 	.word	0x000127a0


	//   ....[51]....
        /*041c*/ 	.word	0x000127e0


	//   ....[52]....
        /*0420*/ 	.word	0x000128c0


	//   ....[53]....
        /*0424*/ 	.word	0x000128d0


	//   ....[54]....
        /*0428*/ 	.word	0x00012970


	//   ....[55]....
        /*042c*/ 	.word	0x00012980


	//   ....[56]....
        /*0430*/ 	.word	0x00012a20


	//   ....[57]....
        /*0434*/ 	.word	0x00012a30


	//   ....[58]....
        /*0438*/ 	.word	0x00012ad0


	//   ....[59]....
        /*043c*/ 	.word	0x00012ae0


	//   ....[60]....
        /*0440*/ 	.word	0x00012b80


	//   ....[61]....
        /*0444*/ 	.word	0x00012b90


	//   ....[62]....
        /*0448*/ 	.word	0x00012c30


	//   ....[63]....
        /*044c*/ 	.word	0x00012c40


	//   ....[64]....
        /*0450*/ 	.word	0x00012c80


	//   ....[65]....
        /*0454*/ 	.word	0x00012cd0


	//   ....[66]....
        /*0458*/ 	.word	0x00016040


	//   ....[67]....
        /*045c*/ 	.word	0x00016230


	//   ....[68]....
        /*0460*/ 	.word	0x000167e0


	//   ....[69]....
        /*0464*/ 	.word	0x00016940


	//   ....[70]....
        /*0468*/ 	.word	0x000169a0


	//   ....[71]....
        /*046c*/ 	.word	0x00016b00


	//   ....[72]....
        /*0470*/ 	.word	0x00016b50


	//   ....[73]....
        /*0474*/ 	.word	0x00016c80


	//   ....[74]....
        /*0478*/ 	.word	0x00016cd0


	//   ....[75]....
        /*047c*/ 	.word	0x00016e00


	//   ....[76]....
        /*0480*/ 	.word	0x00016e50


	//   ....[77]....
        /*0484*/ 	.word	0x00016f80


	//   ....[78]....
        /*0488*/ 	.word	0x00016fd0


	//   ....[79]....
        /*048c*/ 	.word	0x00017100


	//   ....[80]....
        /*0490*/ 	.word	0x00017150


	//   ....[81]....
        /*0494*/ 	.word	0x00017280


	//   ....[82]....
        /*0498*/ 	.word	0x000172d0


	//   ....[83]....
        /*049c*/ 	.word	0x000173e0


	//   ....[84]....
        /*04a0*/ 	.word	0x00017430


	//   ....[85]....
        /*04a4*/ 	.word	0x00017750


	//   ....[86]....
        /*04a8*/ 	.word	0x00017870


	//----- nvinfo : EIATTR_REG_RECONFIG
	.align		4
.L_299:
        /*04ac*/ 	.byte	0x01, 0x54
	.zero		2


	//----- nvinfo : EIATTR_SYSCALL_OFFSETS
	.align		4
        /*04b0*/ 	.byte	0x04, 0x46
        /*04b2*/ 	.short	(.L_301 - .L_300)


	//   ....[0]....
.L_300:
        /*04b4*/ 	.word	0x00001900


	//   ....[1]....
        /*04b8*/ 	.word	0x000118a0


	//   ....[2]....
        /*04bc*/ 	.word	0x000119f0


	//   ....[3]....
        /*04c0*/ 	.word	0x00011ae0


	//   ....[4]....
        /*04c4*/ 	.word	0x00012350


	//----- nvinfo : EIATTR_MBARRIER_INSTR_OFFSETS
	.align		4
.L_301:
        /*04c8*/ 	.byte	0x04, 0x39
        /*04ca*/ 	.short	(.L_303 - .L_302)


	//   ....[0]....
.L_302:
        /*04cc*/ 	.word	0x00000270
        /*04d0*/ 	.word	0x000000ff
        /*04d4*/ 	.word	0x00038800
        /*04d8*/ 	.short	0x0100
        /*04da*/ 	.byte	0x08
	.zero		1


	//   ....[1]....
        /*04dc*/ 	.word	0x00000280
        /*04e0*/ 	.word	0x000000ff
        /*04e4*/ 	.word	0x00038820
        /*04e8*/ 	.short	0x0100
        /*04ea*/ 	.byte	0x08
	.zero		1


	//   ....[2]....
        /*04ec*/ 	.word	0x00000370
        /*04f0*/ 	.word	0x000000ff
        /*04f4*/ 	.word	0x00038830
        /*04f8*/ 	.short	0x0100
        /*04fa*/ 	.byte	0x08
	.zero		1


	//   ....[3]....
        /*04fc*/ 	.word	0x00000380
        /*0500*/ 	.word	0x000000ff
        /*0504*/ 	.word	0x00038840
        /*0508*/ 	.short	0x0100
        /*050a*/ 	.byte	0x08
	.zero		1


	//   ....[4]....
        /*050c*/ 	.word	0x00000390
        /*0510*/ 	.word	0x000000ff
        /*0514*/ 	.word	0x00038838
        /*0518*/ 	.short	0x0100
        /*051a*/ 	.byte	0x08
	.zero		1


	//   ....[5]....
        /*051c*/ 	.word	0x000003a0
        /*0520*/ 	.word	0x000000ff
        /*0524*/ 	.word	0x00038848
        /*0528*/ 	.short	0x0100
        /*052a*/ 	.byte	0x08
	.zero		1


	//   ....[6]....
        /*052c*/ 	.word	0x000004d0
        /*0530*/ 	.word	0x000000ff
        /*0534*/ 	.word	0x00038850
        /*0538*/ 	.short	0x0100
        /*053a*/ 	.byte	0x08
	.zero		1


	//   ....[7]....
        /*053c*/ 	.word	0x000004e0
        /*0540*/ 	.word	0x000000ff
        /*0544*/ 	.word	0x00038860
        /*0548*/ 	.short	0x0100
        /*054a*/ 	.byte	0x08
	.zero		1


	//   ....[8]....
        /*054c*/ 	.word	0x000004f0
        /*0550*/ 	.word	0x000000ff
        /*0554*/ 	.word	0x00038858
        /*0558*/ 	.short	0x0100
        /*055a*/ 	.byte	0x08
	.zero		1


	//   ....[9]....
        /*055c*/ 	.word	0x00000500
        /*0560*/ 	.word	0x000000ff
        /*0564*/ 	.word	0x00038868
        /*0568*/ 	.short	0x0100
        /*056a*/ 	.byte	0x08
	.zero		1


	//   ....[10]....
        /*056c*/ 	.word	0x000005f0
        /*0570*/ 	.word	0x000000ff
        /*0574*/ 	.word	0x00038870
        /*0578*/ 	.short	0x0100
        /*057a*/ 	.byte	0x06
	.zero		1


	//   ....[11]....
        /*057c*/ 	.word	0x00000600
        /*0580*/ 	.word	0x000000ff
        /*0584*/ 	.word	0x00038880
        /*0588*/ 	.short	0x0100
        /*058a*/ 	.byte	0x06
	.zero		1


	//   ....[12]....
        /*058c*/ 	.word	0x00000610
        /*0590*/ 	.word	0x000000ff
        /*0594*/ 	.word	0x00038878
        /*0598*/ 	.short	0x0100
        /*059a*/ 	.byte	0x06
	.zero		1


	//   ....[13]....
        /*059c*/ 	.word	0x00000620
        /*05a0*/ 	.word	0x000000ff
        /*05a4*/ 	.word	0x00038888
        /*05a8*/ 	.short	0x0100
        /*05aa*/ 	.byte	0x06
	.zero		1


	//   ....[14]....
        /*05ac*/ 	.word	0x00000750
        /*05b0*/ 	.word	0x000000ff
        /*05b4*/ 	.word	0x00038890
        /*05b8*/ 	.short	0x0100
        /*05ba*/ 	.byte	0x08
	.zero		1


	//   ....[15]....
        /*05bc*/ 	.word	0x00000760
        /*05c0*/ 	.word	0x000000ff
        /*05c4*/ 	.word	0x000388a0
        /*05c8*/ 	.short	0x0100
        /*05ca*/ 	.byte	0x08
	.zero		1


	//   ....[16]....
        /*05cc*/ 	.word	0x00000770
        /*05d0*/ 	.word	0x000000ff
        /*05d4*/ 	.word	0x00038898
        /*05d8*/ 	.short	0x0100
        /*05da*/ 	.byte	0x08
	.zero		1


	//   ....[17]....
        /*05dc*/ 	.word	0x00000780
        /*05e0*/ 	.word	0x000000ff
        /*05e4*/ 	.word	0x000388a8
        /*05e8*/ 	.short	0x0100
        /*05ea*/ 	.byte	0x08
	.zero		1


	//   ....[18]....
        /*05ec*/ 	.word	0x000008b0
        /*05f0*/ 	.word	0x000000ff
        /*05f4*/ 	.word	0x000388b0
        /*05f8*/ 	.short	0x0100
        /*05fa*/ 	.byte	0x08
	.zero		1


	//   ....[19]....
        /*05fc*/ 	.word	0x000008c0
        /*0600*/ 	.word	0x000000ff
        /*0604*/ 	.word	0x000388c0
        /*0608*/ 	.short	0x0100
        /*060a*/ 	.byte	0x08
	.zero		1


	//   ....[20]....
        /*060c*/ 	.word	0x000008d0
        /*0610*/ 	.word	0x000000ff
        /*0614*/ 	.word	0x000388b8
        /*0618*/ 	.short	0x0100
        /*061a*/ 	.byte	0x08
	.zero		1


	//   ....[21]....
        /*061c*/ 	.word	0x000008e0
        /*0620*/ 	.word	0x000000ff
        /*0624*/ 	.word	0x000388c8
        /*0628*/ 	.short	0x0100
        /*062a*/ 	.byte	0x08
	.zero		1


	//   ....[22]....
        /*062c*/ 	.word	0x000019b0
        /*0630*/ 	.word	0x000000ff
        /*0634*/ 	.word	0x00038800
        /*0638*/ 	.short	0x010a
        /*063a*/ 	.byte	0x06
	.zero		1


	//   ....[23]....
        /*063c*/ 	.word	0x00001a50
        /*0640*/ 	.word	0x00000000
        /*0644*/ 	.word	0x00038830
        /*0648*/ 	.short	0x010a
        /*064a*/ 	.byte	0x3f
	.zero		1


	//   ....[24]....
        /*064c*/ 	.word	0x00001ab0
        /*0650*/ 	.word	0x00000000
        /*0654*/ 	.word	0x00038830
        /*0658*/ 	.short	0x010a
        /*065a*/ 	.byte	0x3f
	.zero		1


	//   ....[25]....
        /*065c*/ 	.word	0x000043e0
        /*0660*/ 	.word	0x00000000
        /*0664*/ 	.word	0x00000000
        /*0668*/ 	.short	0x0101
        /*066a*/ 	.byte	0x3f
	.zero		1


	//   ....[26]....
        /*066c*/ 	.word	0x00005470
        /*0670*/ 	.word	0x000000ff
        /*0674*/ 	.word	0x00038830
        /*0678*/ 	.short	0x010a
        /*067a*/ 	.byte	0x04
	.zero		1


	//   ....[27]....
        /*067c*/ 	.word	0x000054c0
        /*0680*/ 	.word	0x000000ff
        /*0684*/ 	.word	0x00038830
        /*0688*/ 	.short	0x010a
        /*068a*/ 	.byte	0x04
	.zero		1


	//   ....[28]....
        /*068c*/ 	.word	0x00007d60
        /*0690*/ 	.word	0x000000ff
        /*0694*/ 	.word	0x00038850
        /*0698*/ 	.short	0x010a
        /*069a*/ 	.byte	0x04
	.zero		1


	//   ....[29]....
        /*069c*/ 	.word	0x00007da0
        /*06a0*/ 	.word	0x000000ff
        /*06a4*/ 	.word	0x00038850
        /*06a8*/ 	.short	0x010a
        /*06aa*/ 	.byte	0x04
	.zero		1


	//   ....[30]....
        /*06ac*/ 	.word	0x00008fc0
        /*06b0*/ 	.word	0x00000014
        /*06b4*/ 	.word	0x00000000
        /*06b8*/ 	.short	0x0101
        /*06ba*/ 	.byte	0x3f
	.zero		1


	//   ....[31]....
        /*06bc*/ 	.word	0x00009020
        /*06c0*/ 	.word	0x000000a0
        /*06c4*/ 	.word	0x00000000
        /*06c8*/ 	.short	0x0101
        /*06ca*/ 	.byte	0x3f
	.zero		1


	//   ....[32]....
        /*06cc*/ 	.word	0x00009560
        /*06d0*/ 	.word	0x000000ff
        /*06d4*/ 	.word	0x00038830
        /*06d8*/ 	.short	0x010a
        /*06da*/ 	.byte	0x04
	.zero		1


	//   ....[33]....
        /*06dc*/ 	.word	0x000095a0
        /*06e0*/ 	.word	0x000000ff
        /*06e4*/ 	.word	0x00038830
        /*06e8*/ 	.short	0x010a
        /*06ea*/ 	.byte	0x04
	.zero		1


	//   ....[34]....
        /*06ec*/ 	.word	0x0000be40
        /*06f0*/ 	.word	0x000000ff
        /*06f4*/ 	.word	0x00038850
        /*06f8*/ 	.short	0x010a
        /*06fa*/ 	.byte	0x04
	.zero		1


	//   ....[35]....
        /*06fc*/ 	.word	0x0000be80
        /*0700*/ 	.word	0x000000ff
        /*0704*/ 	.word	0x00038850
        /*0708*/ 	.short	0x010a
        /*070a*/ 	.byte	0x04
	.zero		1


	//   ....[36]....
        /*070c*/ 	.word	0x0000ca20
        /*0710*/ 	.word	0x0000009d
        /*0714*/ 	.word	0x00000000
        /*0718*/ 	.short	0x0101
        /*071a*/ 	.byte	0x3f
	.zero		1


	//   ....[37]....
        /*071c*/ 	.word	0x0000caf0
        /*0720*/ 	.word	0x000000a5
        /*0724*/ 	.word	0x00000000
        /*0728*/ 	.short	0x0101
        /*072a*/ 	.byte	0x3f
	.zero		1


	//   ....[38]....
        /*072c*/ 	.word	0x0000d6c0
        /*0730*/ 	.word	0x000000ff
        /*0734*/ 	.word	0x00038850
        /*0738*/ 	.short	0x010a
        /*073a*/ 	.byte	0x07
	.zero		1


	//   ....[39]....
        /*073c*/ 	.word	0x0000d700
        /*0740*/ 	.word	0x000000ff
        /*0744*/ 	.word	0x00038850
        /*0748*/ 	.short	0x010a
        /*074a*/ 	.byte	0x07
	.zero		1


	//   ....[40]....
        /*074c*/ 	.word	0x0000dbf0
        /*0750*/ 	.word	0x0000000a
        /*0754*/ 	.word	0x00000000
        /*0758*/ 	.short	0x0101
        /*075a*/ 	.byte	0x3f
	.zero		1


	//   ....[41]....
        /*075c*/ 	.word	0x0000fc80
        /*0760*/ 	.word	0x000000c7
        /*0764*/ 	.word	0x00000000
        /*0768*/ 	.short	0x0101
        /*076a*/ 	.byte	0x3f
	.zero		1


	//   ....[42]....
        /*076c*/ 	.word	0x00011ec0
        /*0770*/ 	.word	0x00000000
        /*0774*/ 	.word	0x00038840
        /*0778*/ 	.short	0x010a
        /*077a*/ 	.byte	0x3f
	.zero		1


	//   ....[43]....
        /*077c*/ 	.word	0x00012dd0
        /*0780*/ 	.word	0x00000011
        /*0784*/ 	.word	0x00038800
        /*0788*/ 	.short	0x0107
        /*078a*/ 	.byte	0x3f
	.zero		1


	//   ....[44]....
        /*078c*/ 	.word	0x00012ee0
        /*0790*/ 	.word	0x00000011
        /*0794*/ 	.word	0x00038800
        /*0798*/ 	.short	0x0101
        /*079a*/ 	.byte	0x3f
	.zero		1


	//   ....[45]....
        /*079c*/ 	.word	0x00012f00
        /*07a0*/ 	.word	0x00000011
        /*07a4*/ 	.word	0x00038820
        /*07a8*/ 	.short	0x010a
        /*07aa*/ 	.byte	0x3f
	.zero		1


	//   ....[46]....
        /*07ac*/ 	.word	0x00013240
        /*07b0*/ 	.word	0x00000002
        /*07b4*/ 	.word	0x00038840
        /*07b8*/ 	.short	0x010a
        /*07ba*/ 	.byte	0x3f
	.zero		1


	//   ....[47]....
        /*07bc*/ 	.word	0x000137a0
        /*07c0*/ 	.word	0x00000003
        /*07c4*/ 	.word	0x00000060
        /*07c8*/ 	.short	0x010a
        /*07ca*/ 	.byte	0x3f
	.zero		1


	//   ....[48]....
        /*07cc*/ 	.word	0x00013fe0
        /*07d0*/ 	.word	0x00000003
        /*07d4*/ 	.word	0x00038840
        /*07d8*/ 	.short	0x010a
        /*07da*/ 	.byte	0x3f
	.zero		1


	//   ....[49]....
        /*07dc*/ 	.word	0x00014570
        /*07e0*/ 	.word	0x00000002
        /*07e4*/ 	.word	0x00000060
        /*07e8*/ 	.short	0x010a
        /*07ea*/ 	.byte	0x3f
	.zero		1


	//   ....[50]....
        /*07ec*/ 	.word	0x00014d00
        /*07f0*/ 	.word	0x00000002
        /*07f4*/ 	.word	0x00038840
        /*07f8*/ 	.short	0x010a
        /*07fa*/ 	.byte	0x3f
	.zero		1


	//   ....[51]....
        /*07fc*/ 	.word	0x00015290
        /*0800*/ 	.word	0x00000002
        /*0804*/ 	.word	0x00000060
        /*0808*/ 	.short	0x010a
        /*080a*/ 	.byte	0x3f
	.zero		1


	//   ....[52]....
        /*080c*/ 	.word	0x000159d0
        /*0810*/ 	.word	0x00000002
        /*0814*/ 	.word	0x00038860
        /*0818*/ 	.short	0x010a
        /*081a*/ 	.byte	0x3f
	.zero		1


	//   ....[53]....
        /*081c*/ 	.word	0x000161b0
        /*0820*/ 	.word	0x00000000
        /*0824*/ 	.word	0x00038820
        /*0828*/ 	.short	0x010a
        /*082a*/ 	.byte	0x3f
	.zero		1


	//   ....[54]....
        /*082c*/ 	.word	0x000163a0
        /*0830*/ 	.word	0x00000006
        /*0834*/ 	.word	0x00000000
        /*0838*/ 	.short	0x010a
        /*083a*/ 	.byte	0x3f
	.zero		1


	//   ....[55]....
        /*083c*/ 	.word	0x000163f0
        /*0840*/ 	.word	0x00000003
        /*0844*/ 	.word	0x00000000
        /*0848*/ 	.short	0x010a
        /*084a*/ 	.byte	0x3f
	.zero		1


	//   ....[56]....
        /*084c*/ 	.word	0x00016450
        /*0850*/ 	.word	0x00000012
        /*0854*/ 	.word	0x00000000
        /*0858*/ 	.short	0x010a
        /*085a*/ 	.byte	0x3f
	.zero		1


	//   ....[57]....
        /*085c*/ 	.word	0x00016480
        /*0860*/ 	.word	0x00000003
        /*0864*/ 	.word	0x00000000
        /*0868*/ 	.short	0x010a
        /*086a*/ 	.byte	0x3f
	.zero		1


	//   ....[58]....
        /*086c*/ 	.word	0x00016500
        /*0870*/ 	.word	0x00000003
        /*0874*/ 	.word	0x00038800
        /*0878*/ 	.short	0x010a
        /*087a*/ 	.byte	0x3f
	.zero		1


	//   ....[59]....
        /*087c*/ 	.word	0x00016550
        /*0880*/ 	.word	0x00000000
        /*0884*/ 	.word	0x00038830
        /*0888*/ 	.short	0x010a
        /*088a*/ 	.byte	0x3f
	.zero		1


	//   ....[60]....
        /*088c*/ 	.word	0x000165c0
        /*0890*/ 	.word	0x00000004
        /*0894*/ 	.word	0x00038830
        /*0898*/ 	.short	0x010a
        /*089a*/ 	.byte	0x3f
	.zero		1


	//   ....[61]....
        /*089c*/ 	.word	0x00016620
        /*08a0*/ 	.word	0x00000003
        /*08a4*/ 	.word	0x00038850
        /*08a8*/ 	.short	0x010a
        /*08aa*/ 	.byte	0x3f
	.zero		1


	//   ....[62]....
        /*08ac*/ 	.word	0x00016680
        /*08b0*/ 	.word	0x00000004
        /*08b4*/ 	.word	0x00038830
        /*08b8*/ 	.short	0x010a
        /*08ba*/ 	.byte	0x3f
	.zero		1


	//   ....[63]....
        /*08bc*/ 	.word	0x000166e0
        /*08c0*/ 	.word	0x00000003
        /*08c4*/ 	.word	0x00038850
        /*08c8*/ 	.short	0x010a
        /*08ca*/ 	.byte	0x3f
	.zero		1


	//   ....[64]....
        /*08cc*/ 	.word	0x00016740
        /*08d0*/ 	.word	0x00000007
        /*08d4*/ 	.word	0x00038850
        /*08d8*/ 	.short	0x010a
        /*08da*/ 	.byte	0x3f
	.zero		1


	//   ....[65]....
        /*08dc*/ 	.word	0x00016890
        /*08e0*/ 	.word	0x00000000
        /*08e4*/ 	.word	0x00038840
        /*08e8*/ 	.short	0x010a
        /*08ea*/ 	.byte	0x3f
	.zero		1


	//   ....[66]....
        /*08ec*/ 	.word	0x00017470
        /*08f0*/ 	.word	0x00000011
        /*08f4*/ 	.word	0x00038820
        /*08f8*/ 	.short	0x010a
        /*08fa*/ 	.byte	0x3f
	.zero		1


	//   ....[67]....
        /*08fc*/ 	.word	0x000174c0
        /*0900*/ 	.word	0x00000002
        /*0904*/ 	.word	0x00038840
        /*0908*/ 	.short	0x010a
        /*090a*/ 	.byte	0x3f
	.zero		1


	//   ....[68]....
        /*090c*/ 	.word	0x00017510
        /*0910*/ 	.word	0x00000003
        /*0914*/ 	.word	0x00000060
        /*0918*/ 	.short	0x010a
        /*091a*/ 	.byte	0x3f
	.zero		1


	//   ....[69]....
        /*091c*/ 	.word	0x00017560
        /*0920*/ 	.word	0x00000003
        /*0924*/ 	.word	0x00038840
        /*0928*/ 	.short	0x010a
        /*092a*/ 	.byte	0x3f
	.zero		1


	//   ....[70]....
        /*092c*/ 	.word	0x000175b0
        /*0930*/ 	.word	0x00000002
        /*0934*/ 	.word	0x00000060
        /*0938*/ 	.short	0x010a
        /*093a*/ 	.byte	0x3f
	.zero		1


	//   ....[71]....
        /*093c*/ 	.word	0x00017600
        /*0940*/ 	.word	0x00000002
        /*0944*/ 	.word	0x00038840
        /*0948*/ 	.short	0x010a
        /*094a*/ 	.byte	0x3f
	.zero		1


	//   ....[72]....
        /*094c*/ 	.word	0x00017650
        /*0950*/ 	.word	0x00000002
        /*0954*/ 	.word	0x00000060
        /*0958*/ 	.short	0x010a
        /*095a*/ 	.byte	0x3f
	.zero		1


	//   ....[73]....
        /*095c*/ 	.word	0x000176a0
        /*0960*/ 	.word	0x00000002
        /*0964*/ 	.word	0x00038860
        /*0968*/ 	.short	0x010a
        /*096a*/ 	.byte	0x3f
	.zero		1


	//   ....[74]....
        /*096c*/ 	.word	0x00017790
        /*0970*/ 	.word	0x00000000
        /*0974*/ 	.word	0x00038820
        /*0978*/ 	.short	0x010a
        /*097a*/ 	.byte	0x3f
	.zero		1


	//   ....[75]....
        /*097c*/ 	.word	0x00017930
        /*0980*/ 	.word	0x00000006
        /*0984*/ 	.word	0x00000000
        /*0988*/ 	.short	0x010a
        /*098a*/ 	.byte	0x3f
	.zero		1


	//   ....[76]....
        /*098c*/ 	.word	0x00017980
        /*0990*/ 	.word	0x00000003
        /*0994*/ 	.word	0x00000000
        /*0998*/ 	.short	0x010a
        /*099a*/ 	.byte	0x3f
	.zero		1


	//   ....[77]....
        /*099c*/ 	.word	0x000179d0
        /*09a0*/ 	.word	0x00000012
        /*09a4*/ 	.word	0x00000000
        /*09a8*/ 	.short	0x010a
        /*09aa*/ 	.byte	0x3f
	.zero		1


	//----- nvinfo : EIATTR_NUM_MBARRIERS
	.align		4
.L_303:
        /*09ac*/ 	.byte	0x03, 0x38
        /*09ae*/ 	.short	0x0016


	//----- nvinfo : EIATTR_EXIT_INSTR_OFFSETS
	.align		4
        /*09b0*/ 	.byte	0x04, 0x1c
        /*09b2*/ 	.short	(.L_305 - .L_304)


	//   ....[0]....
.L_304:
        /*09b4*/ 	.word	0x00000a10


	//   ....[1]....
        /*09b8*/ 	.word	0x00010ec0


	//   ....[2]....
        /*09bc*/ 	.word	0x000164d0


	//----- nvinfo : EIATTR_MAX_THREADS
	.align		4
.L_305:
        /*09c0*/ 	.byte	0x04, 0x05
        /*09c2*/ 	.short	(.L_307 - .L_306)
.L_306:
        /*09c4*/ 	.word	0x00000180
        /*09c8*/ 	.word	0x00000001
        /*09cc*/ 	.word	0x00000001


	//----- nvinfo : EIATTR_CRS_STACK_SIZE
	.align		4
.L_307:
        /*09d0*/ 	.byte	0x04, 0x1e
        /*09d2*/ 	.short	(.L_309 - .L_308)
.L_308:
        /*09d4*/ 	.word	0x00000000


	//----- nvinfo : EIATTR_CBANK_PARAM_SIZE
	.align		4
.L_309:
        /*09d8*/ 	.byte	0x03, 0x19
        /*09da*/ 	.short	0x0af0


	//----- nvinfo : EIATTR_PARAM_CBANK
	.align		4
        /*09dc*/ 	.byte	0x04, 0x0a
        /*09de*/ 	.short	(.L_311 - .L_310)
	.align		4
.L_310:
        /*09e0*/ 	.word	index@(.nv.constant0._ZN7cutlass13device_kernelIN5flash11enable_sm90INS1_16FlashAttnFwdSm90INS1_25CollectiveMainloopFwdSm90ILi2EN4cute5tupleIJNS5_1CILi1EEES8_S8_EEENS6_IJNS7_ILi128EEENS7_ILi80EEENS7_ILi256EEEEEELi256ENS_10bfloat16_tEfNS_4arch4Sm90ELb1ELb0ELb0ELb0ELb0ELb0ELb0ELb1ELb1ELb1ELb0ELb0EEENS1_21CollectiveEpilogueFwdINS6_IJSA_SC_SB_EEES9_SE_SG_Li256ELb0ELb1ELb0ELb0EEENS1_30DynamicPersistentTileSchedulerILi256ELi128ELb0ELb1ELb1EEEEEEEEEvNT_6ParamsE)
        /*09e4*/ 	.short	0x0210
        /*09e6*/ 	.short	0x0af0


	//----- nvinfo : EIATTR_SW_WAR
	.align		4
.L_311:
        /*09e8*/ 	.byte	0x04, 0x36
        /*09ea*/ 	.short	(.L_313 - .L_312)
.L_312:
        /*09ec*/ 	.word	0x00000008
.L_313:


//--------------------- .nv.info._ZN7cutlass13device_kernelIN5flash11enable_sm90INS1_16FlashAttnFwdSm90INS1_25CollectiveMainloopFwdSm90ILi2EN4cute5tupleIJNS5_1CILi1EEES8_S8_EEENS6_IJNS7_ILi128EEENS7_ILi80EEENS7_ILi256EEEEEELi256ENS_10bfloat16_tEfNS_4arch4Sm90ELb1ELb0ELb0ELb1ELb0ELb0ELb0ELb1ELb1ELb1ELb0ELb0EEENS1_21CollectiveEpilogueFwdINS6_IJSA_SC_SB_EEES9_SE_SG_Li256ELb1ELb1ELb0ELb0EEENS1_36VarlenDynamicPersistentTileSchedulerILi128ELi80ELi256ELi128ELb0ELb1ELb1ELb1ELb1ELb1EEEEEEEEEvNT_6ParamsE --------------------------
	.section	.nv.info._ZN7cutlass13device_kernelIN5flash11enable_sm90INS1_16FlashAttnFwdSm90INS1_25CollectiveMainloopFwdSm90ILi2EN4cute5tupleIJNS5_1CILi1EEES8_S8_EEENS6_IJNS7_ILi128EEENS7_ILi80EEENS7_ILi256EEEEEELi256ENS_10bfloat16_tEfNS_4arch4Sm90ELb1ELb0ELb0ELb1ELb0ELb0ELb0ELb1ELb1ELb1ELb0ELb0EEENS1_21CollectiveEpilogueFwdINS6_IJSA_SC_SB_EEES9_SE_SG_Li256ELb1ELb1ELb0ELb0EEENS1_36VarlenDynamicPersistentTileSchedulerILi128ELi80ELi256ELi128ELb0ELb1ELb1ELb1ELb1ELb1EEEEEEEEEvNT_6ParamsE,"",@"SHT_CUDA_INFO"
	.sectionflags	@""
	.align	4


	//----- nvinfo : EIATTR_CUDA_API_VERSION
	.align		4
        /*0000*/ 	.byte	0x04, 0x37
        /*0002*/ 	.short	(.L_315 - .L_314)
.L_314:
        /*0004*/ 	.word	0x00000082


	//----- nvinfo : EIATTR_KPARAM_INFO
	.align		4
.L_315:
        /*0008*/ 	.byte	0x04, 0x17
        /*000a*/ 	.short	(.L_317 - .L_316)
.L_316:
        /*000c*/ 	.word	0x00000000
        /*0010*/ 	.short	0x0000
        /*0012*/ 	.short	0x0070
        /*0014*/ 	.byte	0x00, 0xf0, 0x01, 0x2a


	//----- nvinfo : EIATTR_SPARSE_MMA_MASK
	.align		4
.L_317:
        /*0018*/ 	.byte	0x03, 0x50
        /*001a*/ 	.short	0x0000


	//----- nvinfo : EIATTR_MAXREG_COUNT
	.align		4
        /*001c*/ 	.byte	0x03, 0x1b
        /*001e*/ 	.short	0x00a8


	//----- nvinfo : EIATTR_NUM_BARRIERS
	.align		4
        /*0020*/ 	.byte	0x02, 0x4c
        /*0022*/ 	.byte	0x09
	.zero		1


	//----- nvinfo : EIATTR_EXTERNS
	.align		4
        /*0024*/ 	.byte	0x04, 0x0f
        /*0026*/ 	.short	(.L_319 - .L_318)


	//   ....[0]....
	.align		4
.L_318:
        /*0028*/ 	.word	index@(__assertfail)


	//----- nvinfo : EIATTR_ANNOTATIONS
	.align		4
.L_319:
        /*002c*/ 	.byte	0x04, 0x55
        /*002e*/ 	.short	(.L_321 - .L_320)


	//   ....[0]....
.L_320:
        /* <DEDUP_REMOVED lines=79> */


	//----- nvinfo : EIATTR_MERCURY_ISA_VERSION
	.align		4
.L_321:
        /*0510*/ 	.byte	0x03, 0x5f
        /*0512*/ 	.short	0x0101


	//----- nvinfo : EIATTR_UNUSED_LOAD_BYTE_OFFSET
	.align		4
        /*0514*/ 	.byte	0x04, 0x44
        /*0516*/ 	.short	(.L_323 - .L_322)


	//   ....[0]....
.L_322:
        /*0518*/ 	.word	0x00000a10
        /*051c*/ 	.word	0x0000fff0


	//   ....[1]....
        /*0520*/ 	.word	0x0000e2c0
        /*0524*/ 	.word	0x0000fff0


	//----- nvinfo : EIATTR_INT_WARP_WIDE_INSTR_OFFSETS
	.align		4
.L_323:
        /*0528*/ 	.byte	0x04, 0x31
        /*052a*/ 	.short	(.L_325 - .L_324)


	//   ....[0]....
.L_324:
        /*052c*/ 	.word	0x00000130


	//   ....[1]....
        /*0530*/ 	.word	0x00000170


	//   ....[2]....
        /*0534*/ 	.word	0x000001e0


	//   ....[3]....
        /*0538*/ 	.word	0x00012600


	//   ....[4]....
        /*053c*/ 	.word	0x000126a0


	//   ....[5]....
        /*0540*/ 	.word	0x00016d50


	//   ....[6]....
        /*0544*/ 	.word	0x00016dc0


	//----- nvinfo : EIATTR_COOP_GROUP_MASK_REGIDS
	.align		4
.L_325:
        /*0548*/ 	.byte	0x04, 0x29
        /*054a*/ 	.short	(.L_327 - .L_326)


	//   ....[0]....
.L_326:
        /*054c*/ 	.word	0xffffffff


	//   ....[1]....
        /*0550*/ 	.word	0xffffffff


	//   ....[2]....
        /*0554*/ 	.word	0xffffffff


	//   ....[3]....
        /*0558*/ 	.word	0xffffffff


	//   ....[4]....
        /*055c*/ 	.word	0xffffffff


	//   ....[5]....
        /*0560*/ 	.word	0xffffffff


	//   ....[6]....
        /*0564*/ 	.word	0xffffffff


	//   ....[7]....
        /*0568*/ 	.word	0xffffffff


	//   ....[8]....
        /*056c*/ 	.word	0xffffffff


	//   ....[9]....
        /*0570*/ 	.word	0xffffffff


	//   ....[10]....
        /*0574*/ 	.word	0xffffffff


	//   ....[11]....
        /*0578*/ 	.word	0xffffffff


	//   ....[12]....
        /*057c*/ 	.word	0xffffffff


	//   ....[13]....
        /*0580*/ 	.word	0xffffffff


	//   ....[14]....
        /*0584*/ 	.word	0xffffffff


	//   ....[15]....
        /*0588*/ 	.word	0xffffffff


	//   ....[16]....
        /*058c*/ 	.word	0xffffffff


	//   ....[17]....
        /*0590*/ 	.word	0xffffffff


	//   ....[18]....
        /*0594*/ 	.word	0xffffffff


	//   ....[19]....
        /*0598*/ 	.word	0xffffffff


	//   ....[20]....
        /*059c*/ 	.word	0xffffffff


	//   ....[21]....
        /*05a0*/ 	.word	0xffffffff


	//   ....[22]....
        /*05a4*/ 	.word	0xffffffff


	//   ....[23]....
        /*05a8*/ 	.word	0xffffffff


	//   ....[24]....
        /*05ac*/ 	.word	0xffffffff


	//   ....[25]....
        /*05b0*/ 	.word	0xffffffff


	//   ....[26]....
        /*05b4*/ 	.word	0xffffffff


	//   ....[27]....
        /*05b8*/ 	.word	0xffffffff


	//   ....[28]....
        /*05bc*/ 	.word	0xffffffff


	//   ....[29]....
        /*05c0*/ 	.word	0xffffffff


	//   ....[30]....
        /*05c4*/ 	.word	0xffffffff


	//   ....[31]....
        /*05c8*/ 	.word	0xffffffff


	//   ....[32]....
        /*05cc*/ 	.word	0xffffffff


	//   ....[33]....
        /*05d0*/ 	.word	0xffffffff


	//   ....[34]....
        /*05d4*/ 	.word	0xffffffff


	//   ....[35]....
        /*05d8*/ 	.word	0xffffffff


	//   ....[36]....
        /*05dc*/ 	.word	0xffffffff


	//   ....[37]....
        /*05e0*/ 	.word	0xffffffff


	//   ....[38]....
        /*05e4*/ 	.word	0xffffffff


	//   ....[39]....
        /*05e8*/ 	.word	0xffffffff


	//   ....[40]....
        /*05ec*/ 	.word	0xffffffff


	//   ....[41]....
        /*05f0*/ 	.word	0xffffffff


	//   ....[42]....
        /*05f4*/ 	.word	0xffffffff


	//   ....[43]....
        /*05f8*/ 	.word	0xffffffff


	//   ....[44]....
        /*05fc*/ 	.word	0xffffffff


	//   ....[45]....
        /*0600*/ 	.word	0xffffffff


	//   ....[46]....
        /*0604*/ 	.word	0xffffffff


	//   ....[47]....
        /*0608*/ 	.word	0xffffffff


	//   ....[48]....
        /*060c*/ 	.word	0xffffffff


	//   ....[49]....
        /*0610*/ 	.word	0xffffffff


	//   ....[50]....
        /*0614*/ 	.word	0xffffffff


	//   ....[51]....
        /*0618*/ 	.word	0xffffffff


	//   ....[52]....
        /*061c*/ 	.word	0xffffffff


	//   ....[53]....
        /*0620*/ 	.word	0xffffffff


	//   ....[54]....
        /*0624*/ 	.word	0xffffffff


	//   ....[55]....
        /*0628*/ 	.word	0xffffffff


	//   ....[56]....
        /*062c*/ 	.word	0xffffffff


	//   ....[57]....
        /*0630*/ 	.word	0xffffffff


	//   ....[58]....
        /*0634*/ 	.word	0xffffffff


	//   ....[59]....
        /*0638*/ 	.word	0xffffffff


	//   ....[60]....
        /*063c*/ 	.word	0xffffffff


	//   ....[61]....
        /*0640*/ 	.word	0xffffffff


	//   ....[62]....
        /*0644*/ 	.word	0xffffffff


	//   ....[63]....
        /*0648*/ 	.word	0xffffffff


	//   ....[64]....
        /*064c*/ 	.word	0xffffffff


	//   ....[65]....
        /*0650*/ 	.word	0xffffffff


	//   ....[66]....
        /*0654*/ 	.word	0xffffffff


	//   ....[67]....
        /*0658*/ 	.word	0xffffffff


	//   ....[68]....
        /*065c*/ 	.word	0xffffffff


	//   ....[69]....
        /*0660*/ 	.word	0xffffffff


	//   ....[70]....
        /*0664*/ 	.word	0xffffffff


	//   ....[71]....
        /*0668*/ 	.word	0xffffffff


	//   ....[72]....
        /*066c*/ 	.word	0xffffffff


	//   ....[73]....
        /*0670*/ 	.word	0xffffffff


	//   ....[74]....
        /*0674*/ 	.word	0xffffffff


	//   ....[75]....
        /*0678*/ 	.word	0xffffffff


	//   ....[76]....
        /*067c*/ 	.word	0xffffffff


	//   ....[77]....
        /*0680*/ 	.word	0xffffffff


	//   ....[78]....
        /*0684*/ 	.word	0xffffffff


	//   ....[79]....
        /*0688*/ 	.word	0xffffffff


	//   ....[80]....
        /*068c*/ 	.word	0xffffffff


	//   ....[81]....
        /*0690*/ 	.word	0xffffffff


	//   ....[82]....
        /*0694*/ 	.word	0xffffffff


	//   ....[83]....
        /*0698*/ 	.word	0xffffffff


	//   ....[84]....
        /*069c*/ 	.word	0xffffffff


	//   ....[85]....
        /*06a0*/ 	.word	0xffffffff


	//   ....[86]....
        /*06a4*/ 	.word	0xffffffff


	//   ....[87]....
        /*06a8*/ 	.word	0xffffffff


	//   ....[88]....
        /*06ac*/ 	.word	0xffffffff


	//   ....[89]....
        /*06b0*/ 	.word	0xffffffff


	//   ....[90]....
        /*06b4*/ 	.word	0xffffffff


	//   ....[91]....
        /*06b8*/ 	.word	0xffffffff


	//   ....[92]....
        /*06bc*/ 	.word	0xffffffff


	//   ....[93]....
        /*06c0*/ 	.word	0xffffffff


	//   ....[94]....
        /*06c4*/ 	.word	0xffffffff


	//   ....[95]....
        /*06c8*/ 	.word	0xffffffff


	//   ....[96]....
        /*06cc*/ 	.word	0xffffffff


	//   ....[97]....
        /*06d0*/ 	.word	0xffffffff


	//   ....[98]....
        /*06d4*/ 	.word	0xffffffff


	//   ....[99]....
        /*06d8*/ 	.word	0x0500000f


	//   ....[100]....
        /*06dc*/ 	.word	0x0500000f


	//   ....[101]....
        /*06e0*/ 	.word	0x0500000f


	//   ....[102]....
        /*06e4*/ 	.word	0x0500000f


	//   ....[103]....
        /*06e8*/ 	.word	0x0500000f


	//   ....[104]....
        /*06ec*/ 	.word	0x0500000f


	//   ....[105]....
        /*06f0*/ 	.word	0x0500000f


	//   ....[106]....
        /*06f4*/ 	.word	0x0500000f


	//   ....[107]....
        /*06f8*/ 	.word	0x0500000f


	//   ....[108]....
        /*06fc*/ 	.word	0x0500000f


	//   ....[109]....
        /*0700*/ 	.word	0x0500000f


	//   ....[110]....
        /*0704*/ 	.word	0x0500000f


	//   ....[111]....
        /*0708*/ 	.word	0x0500000f


	//   ....[112]....
        /*070c*/ 	.word	0x0500000f


	//   ....[113]....
        /*0710*/ 	.word	0x0500000f


	//   ....[114]....
        /*0714*/ 	.word	0x0500000f


	//   ....[115]....
        /*0718*/ 	.word	0x0500000f


	//   ....[116]....
        /*071c*/ 	.word	0x0500000f


	//   ....[117]....
        /*0720*/ 	.word	0x0500000f


	//   ....[118]....
        /*0724*/ 	.word	0x0500000f


	//   ....[119]....
        /*0728*/ 	.word	0x0500000f


	//   ....[120]....
        /*072c*/ 	.word	0x0500000f


	//   ....[121]....
        /*0730*/ 	.word	0x0500000f


	//   ....[122]....
        /*0734*/ 	.word	0x0500000f


	//   ....[123]....
        /*0738*/ 	.word	0x0500000f


	//   ....[124]....
        /*073c*/ 	.word	0x0500000f


	//   ....[125]....
        /*0740*/ 	.word	0x0500000f


	//   ....[126]....
        /*0744*/ 	.word	0x0500000f


	//   ....[127]....
        /*0748*/ 	.word	0x0500000f


	//   ....[128]....
        /*074c*/ 	.word	0x0500000f


	//   ....[129]....
        /*0750*/ 	.word	0x0500000f


	//   ....[130]....
        /*0754*/ 	.word	0x0500000f


	//   ....[131]....
        /*0758*/ 	.word	0x0500000f


	//   ....[132]....
        /*075c*/ 	.word	0x0500000f


	//   ....[133]....
        /*0760*/ 	.word	0x0500000f


	//----- nvinfo : EIATTR_COOP_GROUP_INSTR_OFFSETS
	.align		4
.L_327:
        /*0764*/ 	.byte	0x04, 0x28
        /*0766*/ 	.short	(.L_329 - .L_328)


	//   ....[0]....
.L_328:
        /*0768*/ 	.word	0x00000060


	//   ....[1]....
        /*076c*/ 	.word	0x00000140


	//   ....[2]....
        /*0770*/ 	.word	0x00000190


	//   ....[3]....
        /*0774*/ 	.word	0x000003c0


	//   ....[4]....
        /*0778*/ 	.word	0x00000520


	//   ....[5]....
        /*077c*/ 	.word	0x00000640


	//   ....[6]....
        /*0780*/ 	.word	0x000007a0


	//   ....[7]....
        /*0784*/ 	.word	0x000019a0


	//   ....[8]....
        /*0788*/ 	.word	0x00003d90


	//   ....[9]....
        /*078c*/ 	.word	0x00003db0


	//   ....[10]....
        /*0790*/ 	.word	0x00004700


	//   ....[11]....
        /*0794*/ 	.word	0x00004800


	//   ....[12]....
        /*0798*/ 	.word	0x00004aa0


	//   ....[13]....
        /*079c*/ 	.word	0x00004c10


	//   ....[14]....
        /*07a0*/ 	.word	0x00007e90


	//   ....[15]....
        /*07a4*/ 	.word	0x000082f0


	//   ....[16]....
        /*07a8*/ 	.word	0x00008320


	//   ....[17]....
        /*07ac*/ 	.word	0x000083d0


	//   ....[18]....
        /*07b0*/ 	.word	0x00008960


	//   ....[19]....
        /*07b4*/ 	.word	0x000089c0


	//   ....[20]....
        /*07b8*/ 	.word	0x0000bf70


	//   ....[21]....
        /*07bc*/ 	.word	0x0000bfa0


	//   ....[22]....
        /*07c0*/ 	.word	0x0000c4f0


	//   ....[23]....
        /*07c4*/ 	.word	0x0000c540


	//   ....[24]....
        /*07c8*/ 	.word	0x0000d5c0


	//   ....[25]....
        /*07cc*/ 	.word	0x0000d600


	//   ....[26]....
        /*07d0*/ 	.word	0x0000d6d0


	//   ....[27]....
        /*07d4*/ 	.word	0x0000d710


	//   ....[28]....
        /*07d8*/ 	.word	0x0000f450


	//   ....[29]....
        /*07dc*/ 	.word	0x0000f480


	//   ....[30]....
        /*07e0*/ 	.word	0x0000f4c0


	//   ....[31]....
        /*07e4*/ 	.word	0x0000f4f0


	//   ....[32]....
        /*07e8*/ 	.word	0x0000fd40


	//   ....[33]....
        /*07ec*/ 	.word	0x0000fd70


	//   ....[34]....
        /*07f0*/ 	.word	0x0000fec0


	//   ....[35]....
        /*07f4*/ 	.word	0x0000fee0


	//   ....[36]....
        /*07f8*/ 	.word	0x00010030


	//   ....[37]....
        /*07fc*/ 	.word	0x00010050


	//   ....[38]....
        /*0800*/ 	.word	0x000101b0


	//   ....[39]....
        /*0804*/ 	.word	0x000101d0


	//   ....[40]....
        /*0808*/ 	.word	0x00010bc0


	//   ....[41]....
        /*080c*/ 	.word	0x00010bf0


	//   ....[42]....
        /*0810*/ 	.word	0x00010d50


	//   ....[43]....
        /*0814*/ 	.word	0x00010d70


	//   ....[44]....
        /*0818*/ 	.word	0x00010ec0


	//   ....[45]....
        /*081c*/ 	.word	0x00010ee0


	//   ....[46]....
        /*0820*/ 	.word	0x00011040


	//   ....[47]....
        /*0824*/ 	.word	0x00011060


	//   ....[48]....
        /*0828*/ 	.word	0x00011230


	//   ....[49]....
        /*082c*/ 	.word	0x00011410


	//   ....[50]....
        /*0830*/ 	.word	0x00011440


	//   ....[51]....
        /*0834*/ 	.word	0x00011470


	//   ....[52]....
        /*0838*/ 	.word	0x000114a0


	//   ....[53]....
        /*083c*/ 	.word	0x000114d0


	//   ....[54]....
        /*0840*/ 	.word	0x00011500


	//   ....[55]....
        /*0844*/ 	.word	0x00011680


	//   ....[56]....
        /*0848*/ 	.word	0x000116b0


	//   ....[57]....
        /*084c*/ 	.word	0x000116e0


	//   ....[58]....
        /*0850*/ 	.word	0x00011710


	//   ....[59]....
        /*0854*/ 	.word	0x00011740


	//   ....[60]....
        /*0858*/ 	.word	0x00011770


	//   ....[61]....
        /*085c*/ 	.word	0x00011820


	//   ....[62]....
        /*0860*/ 	.word	0x00011880


	//   ....[63]....
        /*0864*/ 	.word	0x00011910


	//   ....[64]....
        /*0868*/ 	.word	0x00012c20


	//   ....[65]....
        /*086c*/ 	.word	0x00013920


	//   ....[66]....
        /*0870*/ 	.word	0x00013930


	//   ....[67]....
        /*0874*/ 	.word	0x00013950


	//   ....[68]....
        /*0878*/ 	.word	0x00013a10


	//   ....[69]....
        /*087c*/ 	.word	0x00013a30


	//   ....[70]....
        /*0880*/ 	.word	0x00013ae0


	//   ....[71]....
        /*0884*/ 	.word	0x00013b00


	//   ....[72]....
        /*0888*/ 	.word	0x00013bb0


	//   ....[73]....
        /*088c*/ 	.word	0x00013bd0


	//   ....[74]....
        /*0890*/ 	.word	0x00013c80


	//   ....[75]....
        /*0894*/ 	.word	0x00013ca0


	//   ....[76]....
        /*0898*/ 	.word	0x00013d50


	//   ....[77]....
        /*089c*/ 	.word	0x00013d70


	//   ....[78]....
        /*08a0*/ 	.word	0x00013e10


	//   ....[79]....
        /*08a4*/ 	.word	0x00013e30


	//   ....[80]....
        /*08a8*/ 	.word	0x00013e70


	//   ....[81]....
        /*08ac*/ 	.word	0x00017690


	//   ....[82]....
        /*08b0*/ 	.word	0x000176f0


	//   ....[83]....
        /*08b4*/ 	.word	0x00017720


	//   ....[84]....
        /*08b8*/ 	.word	0x00017730


	//   ....[85]....
        /*08bc*/ 	.word	0x00017760


	//   ....[86]....
        /*08c0*/ 	.word	0x00017790


	//   ....[87]....
        /*08c4*/ 	.word	0x000177c0


	//   ....[88]....
        /*08c8*/ 	.word	0x000177f0


	//   ....[89]....
        /*08cc*/ 	.word	0x00017980


	//   ....[90]....
        /*08d0*/ 	.word	0x000179b0


	//   ....[91]....
        /*08d4*/ 	.word	0x000179e0


	//   ....[92]....
        /*08d8*/ 	.word	0x00017a10


	//   ....[93]....
        /*08dc*/ 	.word	0x00017a40


	//   ....[94]....
        /*08e0*/ 	.word	0x00017a70


	//   ....[95]....
        /*08e4*/ 	.word	0x00017b30


	//   ....[96]....
        /*08e8*/ 	.word	0x00017b50


	//   ....[97]....
        /*08ec*/ 	.word	0x00017bc0


	//   ....[98]....
        /*08f0*/ 	.word	0x000182a0


	//   ....[99]....
        /*08f4*/ 	.word	0x000188b0


	//   ....[100]....
        /*08f8*/ 	.word	0x00018a60


	//   ....[101]....
        /*08fc*/ 	.word	0x00018ab0


	//   ....[102]....
        /*0900*/ 	.word	0x00018be0


	//   ....[103]....
        /*0904*/ 	.word	0x00018c50


	//   ....[104]....
        /*0908*/ 	.word	0x00018d80


	//   ....[105]....
        /*090c*/ 	.word	0x00018df0


	//   ....[106]....
        /*0910*/ 	.word	0x00018f20


	//   ....[107]....
        /*0914*/ 	.word	0x00018f90


	//   ....[108]....
        /*0918*/ 	.word	0x000190c0


	//   ....[109]....
        /*091c*/ 	.word	0x00019130


	//   ....[110]....
        /*0920*/ 	.word	0x00019260


	//   ....[111]....
        /*0924*/ 	.word	0x000192d0


	//   ....[112]....
        /*0928*/ 	.word	0x00019410


	//   ....[113]....
        /*092c*/ 	.word	0x00019460


	//   ....[114]....
        /*0930*/ 	.word	0x00019590


	//   ....[115]....
        /*0934*/ 	.word	0x000195e0


	//   ....[116]....
        /*0938*/ 	.word	0x00019910


	//   ....[117]....
        /*093c*/ 	.word	0x000199b0


	//   ....[118]....
        /*0940*/ 	.word	0x00019ae0


	//   ....[119]....
        /*0944*/ 	.word	0x00019b60


	//   ....[120]....
        /*0948*/ 	.word	0x00019be0


	//   ....[121]....
        /*094c*/ 	.word	0x00019c60


	//   ....[122]....
        /*0950*/ 	.word	0x00019ce0


	//   ....[123]....
        /*0954*/ 	.word	0x00019d70


	//   ....[124]....
        /*0958*/ 	.word	0x00019e10


	//   ....[125]....
        /*095c*/ 	.word	0x00019eb0


	//   ....[126]....
        /*0960*/ 	.word	0x00019f30


	//   ....[127]....
        /*0964*/ 	.word	0x00019fb0


	//   ....[128]....
        /*0968*/ 	.word	0x0001a030


	//   ....[129]....
        /*096c*/ 	.word	0x0001a0c0


	//   ....[130]....
        /*0970*/ 	.word	0x0001a140


	//   ....[131]....
        /*0974*/ 	.word	0x0001a1e0


	//   ....[132]....
        /*0978*/ 	.word	0x0001a270


	//   ....[133]....
        /*097c*/ 	.word	0x0001a3a0


	//----- nvinfo : EIATTR_REG_RECONFIG
	.align		4
.L_329:
        /*0980*/ 	.byte	0x01, 0x54
	.zero		2


	//----- nvinfo : EIATTR_SYSCALL_OFFSETS
	.align		4
        /*0984*/ 	.byte	0x04, 0x46
        /*0986*/ 	.short	(.L_331 - .L_330)


	//   ....[0]....
.L_330:
        /*0988*/ 	.word	0x00001b90


	//   ....[1]....
        /*098c*/ 	.word	0x00012810


	//   ....[2]....
        /*0990*/ 	.word	0x00012970


	//   ....[3]....
        /*0994*/ 	.word	0x00012a70


	//   ....[4]....
        /*0998*/ 	.word	0x000134b0


	//----- nvinfo : EIATTR_MBARRIER_INSTR_OFFSETS
	.align		4
.L_331:
        /*099c*/ 	.byte	0x04, 0x39
        /*099e*/ 	.short	(.L_333 - .L_332)


	//   ....[0]....
.L_332:
        /*09a0*/ 	.word	0x00000270
        /*09a4*/ 	.word	0x000000ff
        /*09a8*/ 	.word	0x00038800
        /*09ac*/ 	.short	0x0100
        /*09ae*/ 	.byte	0x08
	.zero		1


	//   ....[1]....
        /*09b0*/ 	.word	0x00000280
        /*09b4*/ 	.word	0x000000ff
        /*09b8*/ 	.word	0x00038820
        /*09bc*/ 	.short	0x0100
        /*09be*/ 	.byte	0x08
	.zero		1


	//   ....[2]....
        /*09c0*/ 	.word	0x00000370
        /*09c4*/ 	.word	0x000000ff
        /*09c8*/ 	.word	0x00038830
        /*09cc*/ 	.short	0x0100
        /*09ce*/ 	.byte	0x08
	.zero		1


	//   ....[3]....
        /*09d0*/ 	.word	0x00000380
        /*09d4*/ 	.word	0x000000ff
        /*09d8*/ 	.word	0x00038840
        /*09dc*/ 	.short	0x0100
        /*09de*/ 	.byte	0x08
	.zero		1


	//   ....[4]....
        /*09e0*/ 	.word	0x00000390
        /*09e4*/ 	.word	0x000000ff
        /*09e8*/ 	.word	0x00038838
        /*09ec*/ 	.short	0x0100
        /*09ee*/ 	.byte	0x08
	.zero		1


	//   ....[5]....
        /*09f0*/ 	.word	0x000003a0
        /*09f4*/ 	.word	0x000000ff
        /*09f8*/ 	.word	0x00038848
        /*09fc*/ 	.short	0x0100
        /*09fe*/ 	.byte	0x08
	.zero		1


	//   ....[6]....
        /*0a00*/ 	.word	0x000004d0
        /*0a04*/ 	.word	0x000000ff
        /*0a08*/ 	.word	0x00038850
        /*0a0c*/ 	.short	0x0100
        /*0a0e*/ 	.byte	0x08
	.zero		1


	//   ....[7]....
        /*0a10*/ 	.word	0x000004e0
        /*0a14*/ 	.word	0x000000ff
        /*0a18*/ 	.word	0x00038860
        /*0a1c*/ 	.short	0x0100
        /*0a1e*/ 	.byte	0x08
	.zero		1


	//   ....[8]....
        /*0a20*/ 	.word	0x000004f0
        /*0a24*/ 	.word	0x000000ff
        /*0a28*/ 	.word	0x00038858
        /*0a2c*/ 	.short	0x0100
        /*0a2e*/ 	.byte	0x08
	.zero		1


	//   ....[9]....
        /*0a30*/ 	.word	0x00000500
        /*0a34*/ 	.word	0x000000ff
        /*0a38*/ 	.word	0x00038868
        /*0a3c*/ 	.short	0x0100
        /*0a3e*/ 	.byte	0x08
	.zero		1


	//   ....[10]....
        /*0a40*/ 	.word	0x000005f0
        /*0a44*/ 	.word	0x000000ff
        /*0a48*/ 	.word	0x00038870
        /*0a4c*/ 	.short	0x0100
        /*0a4e*/ 	.byte	0x06
	.zero		1


	//   ....[11]....
        /*0a50*/ 	.word	0x00000600
        /*0a54*/ 	.word	0x000000ff
        /*0a58*/ 	.word	0x00038880
        /*0a5c*/ 	.short	0x0100
        /*0a5e*/ 	.byte	0x06
	.zero		1


	//   ....[12]....
        /*0a60*/ 	.word	0x00000610
        /*0a64*/ 	.word	0x000000ff
        /*0a68*/ 	.word	0x00038878
        /*0a6c*/ 	.short	0x0100
        /*0a6e*/ 	.byte	0x06
	.zero		1


	//   ....[13]....
        /*0a70*/ 	.word	0x00000620
        /*0a74*/ 	.word	0x000000ff
        /*0a78*/ 	.word	0x00038888
        /*0a7c*/ 	.short	0x0100
        /*0a7e*/ 	.byte	0x06
	.zero		1


	//   ....[14]....
        /*0a80*/ 	.word	0x00000750
        /*0a84*/ 	.word	0x000000ff
        /*0a88*/ 	.word	0x00038890
        /*0a8c*/ 	.short	0x0100
        /*0a8e*/ 	.byte	0x08
	.zero		1


	//   ....[15]....
        /*0a90*/ 	.word	0x00000760
        /*0a94*/ 	.word	0x000000ff
        /*0a98*/ 	.word	0x000388a0
        /*0a9c*/ 	.short	0x0100
        /*0a9e*/ 	.byte	0x08
	.zero		1


	//   ....[16]....
        /*0aa0*/ 	.word	0x00000770
        /*0aa4*/ 	.word	0x000000ff
        /*0aa8*/ 	.word	0x00038898
        /*0aac*/ 	.short	0x0100
        /*0aae*/ 	.byte	0x08
	.zero		1


	//   ....[17]....
        /*0ab0*/ 	.word	0x00000780
        /*0ab4*/ 	.word	0x000000ff
        /*0ab8*/ 	.word	0x000388a8
        /*0abc*/ 	.short	0x0100
        /*0abe*/ 	.byte	0x08
	.zero		1


	//   ....[18]....
        /*0ac0*/ 	.word	0x000008b0
        /*0ac4*/ 	.word	0x000000ff
        /*0ac8*/ 	.word	0x000388b0
        /*0acc*/ 	.short	0x0100
        /*0ace*/ 	.byte	0x08
	.zero		1


	//   ....[19]....
        /*0ad0*/ 	.word	0x000008c0
        /*0ad4*/ 	.word	0x000000ff
        /*0ad8*/ 	.word	0x000388c0
        /*0adc*/ 	.short	0x0100
        /*0ade*/ 	.byte	0x08
	.zero		1


	//   ....[20]....
        /*0ae0*/ 	.word	0x000008d0
        /*0ae4*/ 	.word	0x000000ff
        /*0ae8*/ 	.word	0x000388b8
        /*0aec*/ 	.short	0x0100
        /*0aee*/ 	.byte	0x08
	.zero		1


	//   ....[21]....
        /*0af0*/ 	.word	0x000008e0
        /*0af4*/ 	.word	0x000000ff
        /*0af8*/ 	.word	0x000388c8
        /*0afc*/ 	.short	0x0100
        /*0afe*/ 	.byte	0x08
	.zero		1


	//   ....[22]....
        /*0b00*/ 	.word	0x00001c40
        /*0b04*/ 	.word	0x000000ff
        /*0b08*/ 	.word	0x00038800
        /*0b0c*/ 	.short	0x010a
        /*0b0e*/ 	.byte	0x06
	.zero		1


	//   ....[23]....
        /*0b10*/ 	.word	0x00001ce0
        /*0b14*/ 	.word	0x00000000
        /*0b18*/ 	.word	0x00038830
        /*0b1c*/ 	.short	0x010a
        /*0b1e*/ 	.byte	0x3f
	.zero		1


	//   ....[24]....
        /*0b20*/ 	.word	0x00001d40
        /*0b24*/ 	.word	0x00000000
        /*0b28*/ 	.word	0x00038830
        /*0b2c*/ 	.short	0x010a
        /*0b2e*/ 	.byte	0x3f
	.zero		1


	//   ....[25]....
        /*0b30*/ 	.word	0x00004630
        /*0b34*/ 	.word	0x00000000
        /*0b38*/ 	.word	0x00000000
        /*0b3c*/ 	.short	0x0101
        /*0b3e*/ 	.byte	0x3f
	.zero		1


	//   ....[26]....
        /*0b40*/ 	.word	0x000056c0
        /*0b44*/ 	.word	0x000000ff
        /*0b48*/ 	.word	0x00038830
        /*0b4c*/ 	.short	0x010a
        /*0b4e*/ 	.byte	0x04
	.zero		1


	//   ....[27]....
        /*0b50*/ 	.word	0x00005710
        /*0b54*/ 	.word	0x000000ff
        /*0b58*/ 	.word	0x00038830
        /*0b5c*/ 	.short	0x010a
        /*0b5e*/ 	.byte	0x04
	.zero		1


	//   ....[28]....
        /*0b60*/ 	.word	0x00007bd0
        /*0b64*/ 	.word	0x000000ff
        /*0b68*/ 	.word	0x00038850
        /*0b6c*/ 	.short	0x010a
        /*0b6e*/ 	.byte	0x04
	.zero		1


	//   ....[29]....
        /*0b70*/ 	.word	0x00007c10
        /*0b74*/ 	.word	0x000000ff
        /*0b78*/ 	.word	0x00038850
        /*0b7c*/ 	.short	0x010a
        /*0b7e*/ 	.byte	0x04
	.zero		1


	//   ....[30]....
        /*0b80*/ 	.word	0x00008de0
        /*0b84*/ 	.word	0x00000014
        /*0b88*/ 	.word	0x00000000
        /*0b8c*/ 	.short	0x0101
        /*0b8e*/ 	.byte	0x3f
	.zero		1


	//   ....[31]....
        /*0b90*/ 	.word	0x00008e50
        /*0b94*/ 	.word	0x000000a0
        /*0b98*/ 	.word	0x00000000
        /*0b9c*/ 	.short	0x0101
        /*0b9e*/ 	.byte	0x3f
	.zero		1


	//   ....[32]....
        /*0ba0*/ 	.word	0x000093e0
        /*0ba4*/ 	.word	0x000000ff
        /*0ba8*/ 	.word	0x00038830
        /*0bac*/ 	.short	0x010a
        /*0bae*/ 	.byte	0x04
	.zero		1


	//   ....[33]....
        /*0bb0*/ 	.word	0x00009420
        /*0bb4*/ 	.word	0x000000ff
        /*0bb8*/ 	.word	0x00038830
        /*0bbc*/ 	.short	0x010a
        /*0bbe*/ 	.byte	0x04
	.zero		1


	//   ....[34]....
        /*0bc0*/ 	.word	0x0000bcd0
        /*0bc4*/ 	.word	0x000000ff
        /*0bc8*/ 	.word	0x00038850
        /*0bcc*/ 	.short	0x010a
        /*0bce*/ 	.byte	0x04
	.zero		1


	//   ....[35]....
        /*0bd0*/ 	.word	0x0000bd10
        /*0bd4*/ 	.word	0x000000ff
        /*0bd8*/ 	.word	0x00038850
        /*0bdc*/ 	.short	0x010a
        /*0bde*/ 	.byte	0x04
	.zero		1


	//   ....[36]....
        /*0be0*/ 	.word	0x0000c890
        /*0be4*/ 	.word	0x0000009d
        /*0be8*/ 	.word	0x00000000
        /*0bec*/ 	.short	0x0101
        /*0bee*/ 	.byte	0x3f
	.zero		1


	//   ....[37]....
        /*0bf0*/ 	.word	0x0000c960
        /*0bf4*/ 	.word	0x000000a5
        /*0bf8*/ 	.word	0x00000000
        /*0bfc*/ 	.short	0x0101
        /*0bfe*/ 	.byte	0x3f
	.zero		1


	//   ....[38]....
        /*0c00*/ 	.word	0x0000d530
        /*0c04*/ 	.word	0x000000ff
        /*0c08*/ 	.word	0x00038850
        /*0c0c*/ 	.short	0x010a
        /*0c0e*/ 	.byte	0x07
	.zero		1


	//   ....[39]....
        /*0c10*/ 	.word	0x0000d570
        /*0c14*/ 	.word	0x000000ff
        /*0c18*/ 	.word	0x00038850
        /*0c1c*/ 	.short	0x010a
        /*0c1e*/ 	.byte	0x07
	.zero		1


	//   ....[40]....
        /*0c20*/ 	.word	0x0000da60
        /*0c24*/ 	.word	0x0000000a
        /*0c28*/ 	.word	0x00000000
        /*0c2c*/ 	.short	0x0101
        /*0c2e*/ 	.byte	0x3f
	.zero		1


	//   ....[41]....
        /*0c30*/ 	.word	0x0000fd30
        /*0c34*/ 	.word	0x00000013
        /*0c38*/ 	.word	0x00000000
        /*0c3c*/ 	.short	0x0101
        /*0c3e*/ 	.byte	0x3f
	.zero		1


	//   ....[42]....
        /*0c40*/ 	.word	0x00012ec0
        /*0c44*/ 	.word	0x00000000
        /*0c48*/ 	.word	0x00038840
        /*0c4c*/ 	.short	0x010a
        /*0c4e*/ 	.byte	0x3f
	.zero		1


	//   ....[43]....
        /*0c50*/ 	.word	0x00014000
        /*0c54*/ 	.word	0x00000008
        /*0c58*/ 	.word	0x00038800
        /*0c5c*/ 	.short	0x0107
        /*0c5e*/ 	.byte	0x3f
	.zero		1


	//   ....[44]....
        /*0c60*/ 	.word	0x00014110
        /*0c64*/ 	.word	0x00000002
        /*0c68*/ 	.word	0x00038800
        /*0c6c*/ 	.short	0x0101
        /*0c6e*/ 	.byte	0x3f
	.zero		1


	//   ....[45]....
        /*0c70*/ 	.word	0x00014130
        /*0c74*/ 	.word	0x00000002
        /*0c78*/ 	.word	0x00038820
        /*0c7c*/ 	.short	0x010a
        /*0c7e*/ 	.byte	0x3f
	.zero		1


	//   ....[46]....
        /*0c80*/ 	.word	0x000144a0
        /*0c84*/ 	.word	0x00000002
        /*0c88*/ 	.word	0x00038840
        /*0c8c*/ 	.short	0x010a
        /*0c8e*/ 	.byte	0x3f
	.zero		1


	//   ....[47]....
        /*0c90*/ 	.word	0x00014a60
        /*0c94*/ 	.word	0x00000002
        /*0c98*/ 	.word	0x00000060
        /*0c9c*/ 	.short	0x010a
        /*0c9e*/ 	.byte	0x3f
	.zero		1


	//   ....[48]....
        /*0ca0*/ 	.word	0x00015360
        /*0ca4*/ 	.word	0x00000003
        /*0ca8*/ 	.word	0x00038840
        /*0cac*/ 	.short	0x010a
        /*0cae*/ 	.byte	0x3f
	.zero		1


	//   ....[49]....
        /*0cb0*/ 	.word	0x00015920
        /*0cb4*/ 	.word	0x00000002
        /*0cb8*/ 	.word	0x00000060
        /*0cbc*/ 	.short	0x010a
        /*0cbe*/ 	.byte	0x3f
	.zero		1


	//   ....[50]....
        /*0cc0*/ 	.word	0x00016150
        /*0cc4*/ 	.word	0x00000002
        /*0cc8*/ 	.word	0x00038840
        /*0ccc*/ 	.short	0x010a
        /*0cce*/ 	.byte	0x3f
	.zero		1


	//   ....[51]....
        /*0cd0*/ 	.word	0x00016710
        /*0cd4*/ 	.word	0x00000002
        /*0cd8*/ 	.word	0x00000060
        /*0cdc*/ 	.short	0x010a
        /*0cde*/ 	.byte	0x3f
	.zero		1


	//   ....[52]....
        /*0ce0*/ 	.word	0x00016ed0
        /*0ce4*/ 	.word	0x00000000
        /*0ce8*/ 	.word	0x00038860
        /*0cec*/ 	.short	0x010a
        /*0cee*/ 	.byte	0x3f
	.zero		1


	//   ....[53]....
        /*0cf0*/ 	.word	0x00018220
        /*0cf4*/ 	.word	0x00000000
        /*0cf8*/ 	.word	0x00038820
        /*0cfc*/ 	.short	0x010a
        /*0cfe*/ 	.byte	0x3f
	.zero		1


	//   ....[54]....
        /*0d00*/ 	.word	0x00018400
        /*0d04*/ 	.word	0x00000006
        /*0d08*/ 	.word	0x00000000
        /*0d0c*/ 	.short	0x010a
        /*0d0e*/ 	.byte	0x3f
	.zero		1


	//   ....[55]....
        /*0d10*/ 	.word	0x00018470
        /*0d14*/ 	.word	0x00000007
        /*0d18*/ 	.word	0x00000000
        /*0d1c*/ 	.short	0x010a
        /*0d1e*/ 	.byte	0x3f
	.zero		1


	//   ....[56]....
        /*0d20*/ 	.word	0x000184e0
        /*0d24*/ 	.word	0x00000004
        /*0d28*/ 	.word	0x00000000
        /*0d2c*/ 	.short	0x010a
        /*0d2e*/ 	.byte	0x3f
	.zero		1


	//   ....[57]....
        /*0d30*/ 	.word	0x00018510
        /*0d34*/ 	.word	0x00000003
        /*0d38*/ 	.word	0x00000000
        /*0d3c*/ 	.short	0x010a
        /*0d3e*/ 	.byte	0x3f
	.zero		1


	//   ....[58]....
        /*0d40*/ 	.word	0x00018590
        /*0d44*/ 	.word	0x00000003
        /*0d48*/ 	.word	0x00038800
        /*0d4c*/ 	.short	0x010a
        /*0d4e*/ 	.byte	0x3f
	.zero		1


	//   ....[59]....
        /*0d50*/ 	.word	0x000185e0
        /*0d54*/ 	.word	0x00000000
        /*0d58*/ 	.word	0x00038830
        /*0d5c*/ 	.short	0x010a
        /*0d5e*/ 	.byte	0x3f
	.zero		1


	//   ....[60]....
        /*0d60*/ 	.word	0x00018650
        /*0d64*/ 	.word	0x00000099
        /*0d68*/ 	.word	0x00038830
        /*0d6c*/ 	.short	0x010a
        /*0d6e*/ 	.byte	0x3f
	.zero		1


	//   ....[61]....
        /*0d70*/ 	.word	0x000186b0
        /*0d74*/ 	.word	0x000000e9
        /*0d78*/ 	.word	0x00038850
        /*0d7c*/ 	.short	0x010a
        /*0d7e*/ 	.byte	0x3f
	.zero		1


	//   ....[62]....
        /*0d80*/ 	.word	0x00018710
        /*0d84*/ 	.word	0x00000004
        /*0d88*/ 	.word	0x00038830
        /*0d8c*/ 	.short	0x010a
        /*0d8e*/ 	.byte	0x3f
	.zero		1


	//   ....[63]....
        /*0d90*/ 	.word	0x00018770
        /*0d94*/ 	.word	0x00000003
        /*0d98*/ 	.word	0x00038850
        /*0d9c*/ 	.short	0x010a
        /*0d9e*/ 	.byte	0x3f
	.zero		1


	//   ....[64]....
        /*0da0*/ 	.word	0x000187d0
        /*0da4*/ 	.word	0x00000007
        /*0da8*/ 	.word	0x00038850
        /*0dac*/ 	.short	0x010a
        /*0dae*/ 	.byte	0x3f
	.zero		1


	//   ....[65]....
        /*0db0*/ 	.word	0x00018970
        /*0db4*/ 	.word	0x00000000
        /*0db8*/ 	.word	0x00038840
        /*0dbc*/ 	.short	0x010a
        /*0dbe*/ 	.byte	0x3f
	.zero		1


	//   ....[66]....
        /*0dc0*/ 	.word	0x00019630
        /*0dc4*/ 	.word	0x00000002
        /*0dc8*/ 	.word	0x00038820
        /*0dcc*/ 	.short	0x010a
        /*0dce*/ 	.byte	0x3f
	.zero		1


	//   ....[67]....
        /*0dd0*/ 	.word	0x00019680
        /*0dd4*/ 	.word	0x00000002
        /*0dd8*/ 	.word	0x00038840
        /*0ddc*/ 	.short	0x010a
        /*0dde*/ 	.byte	0x3f
	.zero		1


	//   ....[68]....
        /*0de0*/ 	.word	0x000196d0
        /*0de4*/ 	.word	0x00000002
        /*0de8*/ 	.word	0x00000060
        /*0dec*/ 	.short	0x010a
        /*0dee*/ 	.byte	0x3f
	.zero		1


	//   ....[69]....
        /*0df0*/ 	.word	0x00019720
        /*0df4*/ 	.word	0x00000003
        /*0df8*/ 	.word	0x00038840
        /*0dfc*/ 	.short	0x010a
        /*0dfe*/ 	.byte	0x3f
	.zero		1


	//   ....[70]....
        /*0e00*/ 	.word	0x00019770
        /*0e04*/ 	.word	0x00000002
        /*0e08*/ 	.word	0x00000060
        /*0e0c*/ 	.short	0x010a
        /*0e0e*/ 	.byte	0x3f
	.zero		1


	//   ....[71]....
        /*0e10*/ 	.word	0x000197c0
        /*0e14*/ 	.word	0x00000002
        /*0e18*/ 	.word	0x00038840
        /*0e1c*/ 	.short	0x010a
        /*0e1e*/ 	.byte	0x3f
	.zero		1


	//   ....[72]....
        /*0e20*/ 	.word	0x00019810
        /*0e24*/ 	.word	0x00000002
        /*0e28*/ 	.word	0x00000060
        /*0e2c*/ 	.short	0x010a
        /*0e2e*/ 	.byte	0x3f
	.zero		1


	//   ....[73]....
        /*0e30*/ 	.word	0x00019860
        /*0e34*/ 	.word	0x00000000
        /*0e38*/ 	.word	0x00038860
        /*0e3c*/ 	.short	0x010a
        /*0e3e*/ 	.byte	0x3f
	.zero		1


	//   ....[74]....
        /*0e40*/ 	.word	0x0001a2c0
        /*0e44*/ 	.word	0x00000000
        /*0e48*/ 	.word	0x00038820
        /*0e4c*/ 	.short	0x010a
        /*0e4e*/ 	.byte	0x3f
	.zero		1


	//   ....[75]....
        /*0e50*/ 	.word	0x0001a460
        /*0e54*/ 	.word	0x00000006
        /*0e58*/ 	.word	0x00000000
        /*0e5c*/ 	.short	0x010a
        /*0e5e*/ 	.byte	0x3f
	.zero		1


	//   ....[76]....
        /*0e60*/ 	.word	0x0001a4b0
        /*0e64*/ 	.word	0x00000007
        /*0e68*/ 	.word	0x00000000
        /*0e6c*/ 	.short	0x010a
        /*0e6e*/ 	.byte	0x3f
	.zero		1


	//   ....[77]....
        /*0e70*/ 	.word	0x0001a500
        /*0e74*/ 	.word	0x00000004
        /*0e78*/ 	.word	0x00000000
        /*0e7c*/ 	.short	0x010a
        /*0e7e*/ 	.byte	0x3f
	.zero		1


	//----- nvinfo : EIATTR_NUM_MBARRIERS
	.align		4
.L_333:
        /*0e80*/ 	.byte	0x03, 0x38
        /*0e82*/ 	.short	0x0016


	//----- nvinfo : EIATTR_EXIT_INSTR_OFFSETS
	.align		4
        /*0e84*/ 	.byte	0x04, 0x1c
        /*0e86*/ 	.short	(.L_335 - .L_334)


	//   ....[0]....
.L_334:
        /*0e88*/ 	.word	0x00000a50


	//   ....[1]....
        /*0e8c*/ 	.word	0x000111e0


	//   ....[2]....
        /*0e90*/ 	.word	0x00018560


	//----- nvinfo : EIATTR_MAX_THREADS
	.align		4
.L_335:
        /*0e94*/ 	.byte	0x04, 0x05
        /*0e96*/ 	.short	(.L_337 - .L_336)
.L_336:
        /*0e98*/ 	.word	0x00000180
        /*0e9c*/ 	.word	0x00000001
        /*0ea0*/ 	.word	0x00000001


	//----- nvinfo : EIATTR_CRS_STACK_SIZE
	.align		4
.L_337:
        /*0ea4*/ 	.byte	0x04, 0x1e
        /*0ea6*/ 	.short	(.L_339 - .L_338)
.L_338:
        /*0ea8*/ 	.word	0x00000000


	//----- nvinfo : EIATTR_CBANK_PARAM_SIZE
	.align		4
.L_339:
        /*0eac*/ 	.byte	0x03, 0x19
        /*0eae*/ 	.short	0x0af0


	//----- nvinfo : EIATTR_PARAM_CBANK
	.align		4
        /*0eb0*/ 	.byte	0x04, 0x0a
        /*0eb2*/ 	.short	(.L_341 - .L_340)
	.align		4
.L_340:
        /*0eb4*/ 	.word	index@(.nv.constant0._ZN7cutlass13device_kernelIN5flash11enable_sm90INS1_16FlashAttnFwdSm90INS1_25CollectiveMainloopFwdSm90ILi2EN4cute5tupleIJNS5_1CILi1EEES8_S8_EEENS6_IJNS7_ILi128EEENS7_ILi80EEENS7_ILi256EEEEEELi256ENS_10bfloat16_tEfNS_4arch4Sm90ELb1ELb0ELb0ELb1ELb0ELb0ELb0ELb1ELb1ELb1ELb0ELb0EEENS1_21CollectiveEpilogueFwdINS6_IJSA_SC_SB_EEES9_SE_SG_Li256ELb1ELb1ELb0ELb0EEENS1_36VarlenDynamicPersistentTileSchedulerILi128ELi80ELi256ELi128ELb0ELb1ELb1ELb1ELb1ELb1EEEEEEEEEvNT_6ParamsE)
        /*0eb8*/ 	.short	0x0210
        /*0eba*/ 	.short	0x0af0


	//----- nvinfo : EIATTR_SW_WAR
	.align		4
.L_341:
        /*0ebc*/ 	.byte	0x04, 0x36
        /*0ebe*/ 	.short	(.L_343 - .L_342)
.L_342:
        /*0ec0*/ 	.word	0x00000008
.L_343:


//--------------------- .nv.info._ZN7cutlass13device_kernelIN5flash11enable_sm90INS1_16FlashAttnFwdSm90INS1_25CollectiveMainloopFwdSm90ILi2EN4cute5tupleIJNS5_1CILi1EEES8_S8_EEENS6_IJNS7_ILi128EEENS7_ILi80EEENS7_ILi256EEEEEELi256ENS_10bfloat16_tEfNS_4arch4Sm90ELb1ELb0ELb0ELb1ELb0ELb1ELb0ELb1ELb1ELb1ELb0ELb0EEENS1_21CollectiveEpilogueFwdINS6_IJSA_SC_SB_EEES9_SE_SG_Li256ELb1ELb1ELb0ELb0EEENS1_36VarlenDynamicPersistentTileSchedulerILi128ELi80ELi256ELi128ELb0ELb1ELb1ELb1ELb1ELb1EEEEEEEEEvNT_6ParamsE --------------------------
	.section	.nv.info._ZN7cutlass13device_kernelIN5flash11enable_sm90INS1_16FlashAttnFwdSm90INS1_25CollectiveMainloopFwdSm90ILi2EN4cute5tupleIJNS5_1CILi1EEES8_S8_EEENS6_IJNS7_ILi128EEENS7_ILi80EEENS7_ILi256EEEEEELi256ENS_10bfloat16_tEfNS_4arch4Sm90ELb1ELb0ELb0ELb1ELb0ELb1ELb0ELb1ELb1ELb1ELb0ELb0EEENS1_21CollectiveEpilogueFwdINS6_IJSA_SC_SB_EEES9_SE_SG_Li256ELb1ELb1ELb0ELb0EEENS1_36VarlenDynamicPersistentTileSchedulerILi128ELi80ELi256ELi128ELb0ELb1ELb1ELb1ELb1ELb1EEEEEEEEEvNT_6ParamsE,"",@"SHT_CUDA_INFO"
	.sectionflags	@""
	.align	4


	//----- nvinfo : EIATTR_CUDA_API_VERSION
	.align		4
        /*0000*/ 	.byte	0x04, 0x37
        /*0002*/ 	.short	(.L_345 - .L_344)
.L_344:
        /*0004*/ 	.word	0x00000082


	//----- nvinfo : EIATTR_KPARAM_INFO
	.align		4
.L_345:
        /*0008*/ 	.byte	0x04, 0x17
        /*000a*/ 	.short	(.L_347 - .L_346)
.L_346:
        /*000c*/ 	.word	0x00000000
        /*0010*/ 	.short	0x0000
        /*0012*/ 	.short	0x0070
        /*0014*/ 	.byte	0x00, 0xf0, 0x01, 0x2a


	//----- nvinfo : EIATTR_SPARSE_MMA_MASK
	.align		4
.L_347:
        /*0018*/ 	.byte	0x03, 0x50
        /*001a*/ 	.short	0x0000


	//----- nvinfo : EIATTR_MAXREG_COUNT
	.align		4
        /*001c*/ 	.byte	0x03, 0x1b
        /*001e*/ 	.short	0x00a8


	//----- nvinfo : EIATTR_NUM_BARRIERS
	.align		4
        /*0020*/ 	.byte	0x02, 0x4c
        /*0022*/ 	.byte	0x10
	.zero		1


	//----- nvinfo : EIATTR_EXTERNS
	.align		4
        /*0024*/ 	.byte	0x04, 0x0f
        /*0026*/ 	.short	(.L_349 - .L_348)


	//   ....[0]....
	.align		4
.L_348:
        /*0028*/ 	.word	index@(__assertfail)


	//----- nvinfo : EIATTR_ANNOTATIONS
	.align		4
.L_349:
        /*002c*/ 	.byte	0x04, 0x55
        /*002e*/ 	.short	(.L_351 - .L_350)


	//   ....[0]....
.L_350:
        /* <DEDUP_REMOVED lines=129> */


	//----- nvinfo : EIATTR_MERCURY_ISA_VERSION
	.align		4
.L_351:
        /*0830*/ 	.byte	0x03, 0x5f
        /*0832*/ 	.short	0x0101


	//----- nvinfo : EIATTR_UNUSED_LOAD_BYTE_OFFSET
	.align		4
        /*0834*/ 	.byte	0x04, 0x44
        /*0836*/ 	.short	(.L_353 - .L_352)


	//   ....[0]....
.L_352:
        /*0838*/ 	.word	0x00000aa0
        /*083c*/ 	.word	0x0000fff0


	//   ....[1]....
        /*0840*/ 	.word	0x00024eb0
        /*0844*/ 	.word	0x0000fff0


	//----- nvinfo : EIATTR_INT_WARP_WIDE_INSTR_OFFSETS
	.align		4
.L_353:
        /*0848*/ 	.byte	0x04, 0x31
        /*084a*/ 	.short	(.L_355 - .L_354)


	//   ....[0]....
.L_354:
        /*084c*/ 	.word	0x00000190


	//   ....[1]....
        /*0850*/ 	.word	0x000001d0


	//   ....[2]....
        /*0854*/ 	.word	0x00000240


	//   ....[3]....
        /*0858*/ 	.word	0x0002ad20


	//   ....[4]....
        /*085c*/ 	.word	0x0002adc0


	//   ....[5]....
        /*0860*/ 	.word	0x0002f4c0


	//   ....[6]....
        /*0864*/ 	.word	0x0002f530


	//----- nvinfo : EIATTR_COOP_GROUP_MASK_REGIDS
	.align		4
.L_355:
        /*0868*/ 	.byte	0x04, 0x29
        /*086a*/ 	.short	(.L_357 - .L_356)


	//   ....[0]....
.L_356:
        /*086c*/ 	.word	0xffffffff


	//   ....[1]....
        /*0870*/ 	.word	0xffffffff


	//   ....[2]....
        /*0874*/ 	.word	0xffffffff


	//   ....[3]....
        /*0878*/ 	.word	0xffffffff


	//   ....[4]....
        /*087c*/ 	.word	0xffffffff


	//   ....[5]....
        /*0880*/ 	.word	0xffffffff


	//   ....[6]....
        /*0884*/ 	.word	0xffffffff


	//   ....[7]....
        /*0888*/ 	.word	0xffffffff


	//   ....[8]....
        /*088c*/ 	.word	0xffffffff


	//   ....[9]....
        /*0890*/ 	.word	0xffffffff


	//   ....[10]....
        /*0894*/ 	.word	0xffffffff


	//   ....[11]....
        /*0898*/ 	.word	0xffffffff


	//   ....[12]....
        /*089c*/ 	.word	0xffffffff


	//   ....[13]....
        /*08a0*/ 	.word	0xffffffff


	//   ....[14]....
        /*08a4*/ 	.word	0xffffffff


	//   ....[15]....
        /*08a8*/ 	.word	0xffffffff


	//   ....[16]....
        /*08ac*/ 	.word	0xffffffff


	//   ....[17]....
        /*08b0*/ 	.word	0xffffffff


	//   ....[18]....
        /*08b4*/ 	.word	0xffffffff


	//   ....[19]....
        /*08b8*/ 	.word	0xffffffff


	//   ....[20]....
        /*08bc*/ 	.word	0xffffffff


	//   ....[21]....
        /*08c0*/ 	.word	0xffffffff


	//   ....[22]....
        /*08c4*/ 	.word	0xffffffff


	//   ....[23]....
        /*08c8*/ 	.word	0xffffffff


	//   ....[24]....
        /*08cc*/ 	.word	0xffffffff


	//   ....[25]....
        /*08d0*/ 	.word	0xffffffff


	//   ....[26]....
        /*08d4*/ 	.word	0xffffffff


	//   ....[27]....
        /*08d8*/ 	.word	0xffffffff


	//   ....[28]....
        /*08dc*/ 	.word	0xffffffff


	//   ....[29]....
        /*08e0*/ 	.word	0xffffffff


	//   ....[30]....
        /*08e4*/ 	.word	0xffffffff


	//   ....[31]....
        /*08e8*/ 	.word	0xffffffff


	//   ....[32]....
        /*08ec*/ 	.word	0xffffffff


	//   ....[33]....
        /*08f0*/ 	.word	0xffffffff


	//   ....[34]....
        /*08f4*/ 	.word	0xffffffff


	//   ....[35]....
        /*08f8*/ 	.word	0xffffffff


	//   ....[36]....
        /*08fc*/ 	.word	0xffffffff


	//   ....[37]....
        /*0900*/ 	.word	0xffffffff


	//   ....[38]....
        /*0904*/ 	.word	0xffffffff


	//   ....[39]....
        /*0908*/ 	.word	0xffffffff


	//   ....[40]....
        /*090c*/ 	.word	0xffffffff


	//   ....[41]....
        /*0910*/ 	.word	0xffffffff


	//   ....[42]....
        /*0914*/ 	.word	0xffffffff


	//   ....[43]....
        /*0918*/ 	.word	0xffffffff


	//   ....[44]....
        /*091c*/ 	.word	0xffffffff


	//   ....[45]....
        /*0920*/ 	.word	0xffffffff


	//   ....[46]....
        /*0924*/ 	.word	0xffffffff


	//   ....[47]....
        /*0928*/ 	.word	0xffffffff


	//   ....[48]....
        /*092c*/ 	.word	0xffffffff


	//   ....[49]....
        /*0930*/ 	.word	0xffffffff


	//   ....[50]....
        /*0934*/ 	.word	0xffffffff


	//   ....[51]....
        /*0938*/ 	.word	0xffffffff


	//   ....[52]....
        /*093c*/ 	.word	0xffffffff


	//   ....[53]....
        /*0940*/ 	.word	0xffffffff


	//   ....[54]....
        /*0944*/ 	.word	0xffffffff


	//   ....[55]....
        /*0948*/ 	.word	0xffffffff


	//   ....[56]....
        /*094c*/ 	.word	0xffffffff


	//   ....[57]....
        /*0950*/ 	.word	0xffffffff


	//   ....[58]....
        /*0954*/ 	.word	0xffffffff


	//   ....[59]....
        /*0958*/ 	.word	0xffffffff


	//   ....[60]....
        /*095c*/ 	.word	0xffffffff


	//   ....[61]....
        /*0960*/ 	.word	0xffffffff


	//   ....[62]....
        /*0964*/ 	.word	0xffffffff


	//   ....[63]....
        /*0968*/ 	.word	0xffffffff


	//   ....[64]....
        /*096c*/ 	.word	0xffffffff


	//   ....[65]....
        /*0970*/ 	.word	0xffffffff


	//   ....[66]....
        /*0974*/ 	.word	0xffffffff


	//   ....[67]....
        /*0978*/ 	.word	0xffffffff


	//   ....[68]....
        /*097c*/ 	.word	0xffffffff


	//   ....[69]....
        /*0980*/ 	.word	0xffffffff


	//   ....[70]....
        /*0984*/ 	.word	0xffffffff


	//   ....[71]....
        /*0988*/ 	.word	0xffffffff


	//   ....[72]....
        /*098c*/ 	.word	0xffffffff


	//   ....[73]....
        /*0990*/ 	.word	0xffffffff


	//   ....[74]....
        /*0994*/ 	.word	0xffffffff


	//   ....[75]....
        /*0998*/ 	.word	0xffffffff


	//   ....[76]....
        /*099c*/ 	.word	0xffffffff


	//   ....[77]....
        /*09a0*/ 	.word	0xffffffff


	//   ....[78]....
        /*09a4*/ 	.word	0xffffffff


	//   ....[79]....
        /*09a8*/ 	.word	0xffffffff


	//   ....[80]....
        /*09ac*/ 	.word	0xffffffff


	//   ....[81]....
        /*09b0*/ 	.word	0xffffffff


	//   ....[82]....
        /*09b4*/ 	.word	0xffffffff


	//   ....[83]....
        /*09b8*/ 	.word	0xffffffff


	//   ....[84]....
        /*09bc*/ 	.word	0xffffffff


	//   ....[85]....
        /*09c0*/ 	.word	0xffffffff


	//   ....[86]....
        /*09c4*/ 	.word	0xffffffff


	//   ....[87]....
        /*09c8*/ 	.word	0xffffffff


	//   ....[88]....
        /*09cc*/ 	.word	0xffffffff


	//   ....[89]....
        /*09d0*/ 	.word	0xffffffff


	//   ....[90]....
        /*09d4*/ 	.word	0xffffffff


	//   ....[91]....
        /*09d8*/ 	.word	0xffffffff


	//   ....[92]....
        /*09dc*/ 	.word	0xffffffff


	//   ....[93]....
        /*09e0*/ 	.word	0xffffffff


	//   ....[94]....
        /*09e4*/ 	.word	0xffffffff


	//   ....[95]....
        /*09e8*/ 	.word	0xffffffff


	//   ....[96]....
        /*09ec*/ 	.word	0xffffffff


	//   ....[97]....
        /*09f0*/ 	.word	0xffffffff


	//   ....[98]....
        /*09f4*/ 	.word	0xffffffff


	//   ....[99]....
        /*09f8*/ 	.word	0xffffffff


	//   ....[100]....
        /*09fc*/ 	.word	0xffffffff


	//   ....[101]....
        /*0a00*/ 	.word	0xffffffff


	//   ....[102]....
        /*0a04*/ 	.word	0xffffffff


	//   ....[103]....
        /*0a08*/ 	.word	0xffffffff


	//   ....[104]....
        /*0a0c*/ 	.word	0xffffffff


	//   ....[105]....
        /*0a10*/ 	.word	0xffffffff


	//   ....[106]....
        /*0a14*/ 	.word	0xffffffff


	//   ....[107]....
        /*0a18*/ 	.word	0xffffffff


	//   ....[108]....
        /*0a1c*/ 	.word	0xffffffff


	//   ....[109]....
        /*0a20*/ 	.word	0xffffffff


	//   ....[110]....
        /*0a24*/ 	.word	0xffffffff


	//   ....[111]....
        /*0a28*/ 	.word	0xffffffff


	//   ....[112]....
        /*0a2c*/ 	.word	0xffffffff


	//   ....[113]....
        /*0a30*/ 	.word	0xffffffff


	//   ....[114]....
        /*0a34*/ 	.word	0xffffffff


	//   ....[115]....
        /*0a38*/ 	.word	0xffffffff


	//   ....[116]....
        /*0a3c*/ 	.word	0xffffffff


	//   ....[117]....
        /*0a40*/ 	.word	0xffffffff


	//   ....[118]....
        /*0a44*/ 	.word	0xffffffff


	//   ....[119]....
        /*0a48*/ 	.word	0xffffffff


	//   ....[120]....
        /*0a4c*/ 	.word	0xffffffff


	//   ....[121]....
        /*0a50*/ 	.word	0xffffffff


	//   ....[122]....
        /*0a54*/ 	.word	0xffffffff


	//   ....[123]....
        /*0a58*/ 	.word	0xffffffff


	//   ....[124]....
        /*0a5c*/ 	.word	0xffffffff


	//   ....[125]....
        /*0a60*/ 	.word	0xffffffff


	//   ....[126]....
        /*0a64*/ 	.word	0xffffffff


	//   ....[127]....
        /*0a68*/ 	.word	0xffffffff


	//   ....[128]....
        /*0a6c*/ 	.word	0xffffffff


	//   ....[129]....
        /*0a70*/ 	.word	0xffffffff


	//   ....[130]....
        /*0a74*/ 	.word	0xffffffff


	//   ....[131]....
        /*0a78*/ 	.word	0xffffffff


	//   ....[132]....
        /*0a7c*/ 	.word	0x0500000f


	//   ....[133]....
        /*0a80*/ 	.word	0x0500000f


	//   ....[134]....
        /*0a84*/ 	.word	0x0500000f


	//   ....[135]....
        /*0a88*/ 	.word	0x0500000f


	//   ....[136]....
        /*0a8c*/ 	.word	0x0500000f


	//   ....[137]....
        /*0a90*/ 	.word	0x0500000f


	//   ....[138]....
        /*0a94*/ 	.word	0x0500000f


	//   ....[139]....
        /*0a98*/ 	.word	0x0500000f


	//   ....[140]....
        /*0a9c*/ 	.word	0x0500000f


	//   ....[141]....
        /*0aa0*/ 	.word	0x0500000f


	//   ....[142]....
        /*0aa4*/ 	.word	0x0500000f


	//   ....[143]....
        /*0aa8*/ 	.word	0x0500000f


	//   ....[144]....
        /*0aac*/ 	.word	0x0500000f


	//   ....[145]....
        /*0ab0*/ 	.word	0x0500000f


	//   ....[146]....
        /*0ab4*/ 	.word	0x0500000f


	//   ....[147]....
        /*0ab8*/ 	.word	0x0500000f


	//   ....[148]....
        /*0abc*/ 	.word	0x0500000f


	//   ....[149]....
        /*0ac0*/ 	.word	0x0500000f


	//   ....[150]....
        /*0ac4*/ 	.word	0x0500000f


	//   ....[151]....
        /*0ac8*/ 	.word	0x0500000f


	//   ....[152]....
        /*0acc*/ 	.word	0x0500000f


	//   ....[153]....
        /*0ad0*/ 	.word	0x0500000f


	//   ....[154]....
        /*0ad4*/ 	.word	0x0500000f


	//   ....[155]....
        /*0ad8*/ 	.word	0x0500000f


	//   ....[156]....
        /*0adc*/ 	.word	0x0500000f


	//   ....[157]....
        /*0ae0*/ 	.word	0x0500000f


	//   ....[158]....
        /*0ae4*/ 	.word	0x0500000f


	//   ....[159]....
        /*0ae8*/ 	.word	0x0500000f


	//   ....[160]....
        /*0aec*/ 	.word	0x0500000f


	//   ....[161]....
        /*0af0*/ 	.word	0x0500000f


	//   ....[162]....
        /*0af4*/ 	.word	0x0500000f


	//   ....[163]....
        /*0af8*/ 	.word	0x0500000f


	//   ....[164]....
        /*0afc*/ 	.word	0x0500000f


	//   ....[165]....
        /*0b00*/ 	.word	0x0500000f


	//   ....[166]....
        /*0b04*/ 	.word	0x0500000f


	//   ....[167]....
        /*0b08*/ 	.word	0x0500000f


	//   ....[168]....
        /*0b0c*/ 	.word	0x0500000f


	//   ....[169]....
        /*0b10*/ 	.word	0x0500000f


	//   ....[170]....
        /*0b14*/ 	.word	0x0500000f


	//   ....[171]....
        /*0b18*/ 	.word	0x0500000f


	//   ....[172]....
        /*0b1c*/ 	.word	0x0500000f


	//   ....[173]....
        /*0b20*/ 	.word	0x0500000f


	//   ....[174]....
        /*0b24*/ 	.word	0x0500000f


	//   ....[175]....
        /*0b28*/ 	.word	0x0500000f


	//   ....[176]....
        /*0b2c*/ 	.word	0x0500000f


	//   ....[177]....
        /*0b30*/ 	.word	0x0500000f


	//   ....[178]....
        /*0b34*/ 	.word	0x0500000f


	//   ....[179]....
        /*0b38*/ 	.word	0x0500000f


	//   ....[180]....
        /*0b3c*/ 	.word	0x0500000f


	//   ....[181]....
        /*0b40*/ 	.word	0x0500000f


	//   ....[182]....
        /*0b44*/ 	.word	0x0500000f


	//   ....[183]....
        /*0b48*/ 	.word	0x0500000f


	//   ....[184]....
        /*0b4c*/ 	.word	0x0500000f


	//   ....[185]....
        /*0b50*/ 	.word	0x0500000f


	//   ....[186]....
        /*0b54*/ 	.word	0x0500000f


	//   ....[187]....
        /*0b58*/ 	.word	0x0500000f


	//   ....[188]....
        /*0b5c*/ 	.word	0x0500000f


	//   ....[189]....
        /*0b60*/ 	.word	0x0500000f


	//   ....[190]....
        /*0b64*/ 	.word	0x0500000f


	//   ....[191]....
        /*0b68*/ 	.word	0x0500000f


	//   ....[192]....
        /*0b6c*/ 	.word	0x0500000f


	//   ....[193]....
        /*0b70*/ 	.word	0x0500000f


	//   ....[194]....
        /*0b74*/ 	.word	0x0500000f


	//   ....[195]....
        /*0b78*/ 	.word	0x0500000f


	//   ....[196]....
        /*0b7c*/ 	.word	0x0500000f


	//   ....[197]....
        /*0b80*/ 	.word	0x0500000f


	//   ....[198]....
        /*0b84*/ 	.word	0x0500000f


	//   ....[199]....
        /*0b88*/ 	.word	0x0500000f


	//----- nvinfo : EIATTR_COOP_GROUP_INSTR_OFFSETS
	.align		4
.L_357:
        /*0b8c*/ 	.byte	0x04, 0x28
        /*0b8e*/ 	.short	(.L_359 - .L_358)


	//   ....[0]....
.L_358:
        /*0b90*/ 	.word	0x00000060


	//   ....[1]....
        /*0b94*/ 	.word	0x000001a0


	//   ....[2]....
        /*0b98*/ 	.word	0x000001f0


	//   ....[3]....
        /*0b9c*/ 	.word	0x00000420


	//   ....[4]....
        /*0ba0*/ 	.word	0x00000580


	//   ....[5]....
        /*0ba4*/ 	.word	0x000006a0


	//   ....[6]....
        /*0ba8*/ 	.word	0x00000800


	//   ....[7]....
        /*0bac*/ 	.word	0x0000b690


	//   ....[8]....
        /*0bb0*/ 	.word	0x0000be00


	//   ....[9]....
        /*0bb4*/ 	.word	0x0000be10


	//   ....[10]....
        /*0bb8*/ 	.word	0x0000be20


	//   ....[11]....
        /*0bbc*/ 	.word	0x0000be30


	//   ....[12]....
        /*0bc0*/ 	.word	0x0000c420


	//   ....[13]....
        /*0bc4*/ 	.word	0x0000c430


	//   ....[14]....
        /*0bc8*/ 	.word	0x0000c440


	//   ....[15]....
        /*0bcc*/ 	.word	0x0000c450


	//   ....[16]....
        /*0bd0*/ 	.word	0x0000ca20


	//   ....[17]....
        /*0bd4*/ 	.word	0x0000ca30


	//   ....[18]....
        /*0bd8*/ 	.word	0x0000ca40


	//   ....[19]....
        /*0bdc*/ 	.word	0x0000ca50


	//   ....[20]....
        /*0be0*/ 	.word	0x0000d040


	//   ....[21]....
        /*0be4*/ 	.word	0x0000d050


	//   ....[22]....
        /*0be8*/ 	.word	0x0000d060


	//   ....[23]....
        /*0bec*/ 	.word	0x0000d070


	//   ....[24]....
        /*0bf0*/ 	.word	0x00010b80


	//   ....[25]....
        /*0bf4*/ 	.word	0x00010b90


	//   ....[26]....
        /*0bf8*/ 	.word	0x00010ba0


	//   ....[27]....
        /*0bfc*/ 	.word	0x00010bb0


	//   ....[28]....
        /*0c00*/ 	.word	0x00011080


	//   ....[29]....
        /*0c04*/ 	.word	0x00011090


	//   ....[30]....
        /*0c08*/ 	.word	0x000110a0


	//   ....[31]....
        /*0c0c*/ 	.word	0x000110b0


	//   ....[32]....
        /*0c10*/ 	.word	0x00011560


	//   ....[33]....
        /*0c14*/ 	.word	0x00011570


	//   ....[34]....
        /*0c18*/ 	.word	0x00011580


	//   ....[35]....
        /*0c1c*/ 	.word	0x00011590


	//   ....[36]....
        /*0c20*/ 	.word	0x00011a60


	//   ....[37]....
        /*0c24*/ 	.word	0x00011a70


	//   ....[38]....
        /*0c28*/ 	.word	0x00011a80


	//   ....[39]....
        /*0c2c*/ 	.word	0x00011a90


	//   ....[40]....
        /*0c30*/ 	.word	0x00018b60


	//   ....[41]....
        /*0c34*/ 	.word	0x00018b70


	//   ....[42]....
        /*0c38*/ 	.word	0x00019140


	//   ....[43]....
        /*0c3c*/ 	.word	0x00019250


	//   ....[44]....
        /*0c40*/ 	.word	0x000196a0


	//   ....[45]....
        /*0c44*/ 	.word	0x00019700


	//   ....[46]....
        /*0c48*/ 	.word	0x0001dc80


	//   ....[47]....
        /*0c4c*/ 	.word	0x0001dca0


	//   ....[48]....
        /*0c50*/ 	.word	0x0001e0f0


	//   ....[49]....
        /*0c54*/ 	.word	0x0001e390


	//   ....[50]....
        /*0c58*/ 	.word	0x0001e680


	//   ....[51]....
        /*0c5c*/ 	.word	0x0001e6d0


	//   ....[52]....
        /*0c60*/ 	.word	0x00022c80


	//   ....[53]....
        /*0c64*/ 	.word	0x00022ca0


	//   ....[54]....
        /*0c68*/ 	.word	0x00022e00


	//   ....[55]....
        /*0c6c*/ 	.word	0x00022ed0


	//   ....[56]....
        /*0c70*/ 	.word	0x00024430


	//   ....[57]....
        /*0c74*/ 	.word	0x000244b0


	//   ....[58]....
        /*0c78*/ 	.word	0x000244d0


	//   ....[59]....
        /*0c7c*/ 	.word	0x000244e0


	//   ....[60]....
        /*0c80*/ 	.word	0x000261b0


	//   ....[61]....
        /*0c84*/ 	.word	0x00026270


	//   ....[62]....
        /*0c88*/ 	.word	0x000262a0


	//   ....[63]....
        /*0c8c*/ 	.word	0x000262c0


	//   ....[64]....
        /*0c90*/ 	.word	0x000268b0


	//   ....[65]....
        /*0c94*/ 	.word	0x000268e0


	//   ....[66]....
        /*0c98*/ 	.word	0x00026a40


	//   ....[67]....
        /*0c9c*/ 	.word	0x00026a60


	//   ....[68]....
        /*0ca0*/ 	.word	0x00026bb0


	//   ....[69]....
        /*0ca4*/ 	.word	0x00026bd0


	//   ....[70]....
        /*0ca8*/ 	.word	0x00026d30


	//   ....[71]....
        /*0cac*/ 	.word	0x00026d50


	//   ....[72]....
        /*0cb0*/ 	.word	0x000276d0


	//   ....[73]....
        /*0cb4*/ 	.word	0x000276e0


	//   ....[74]....
        /*0cb8*/ 	.word	0x00027840


	//   ....[75]....
        /*0cbc*/ 	.word	0x00027860


	//   ....[76]....
        /*0cc0*/ 	.word	0x000279b0


	//   ....[77]....
        /*0cc4*/ 	.word	0x000279d0


	//   ....[78]....
        /*0cc8*/ 	.word	0x00027b30


	//   ....[79]....
        /*0ccc*/ 	.word	0x00027b50


	//   ....[80]....
        /*0cd0*/ 	.word	0x00027d30


	//   ....[81]....
        /*0cd4*/ 	.word	0x00027f10


	//   ....[82]....
        /*0cd8*/ 	.word	0x00027f40


	//   ....[83]....
        /*0cdc*/ 	.word	0x00027f70


	//   ....[84]....
        /*0ce0*/ 	.word	0x00027fa0


	//   ....[85]....
        /*0ce4*/ 	.word	0x00027fd0


	//   ....[86]....
        /*0ce8*/ 	.word	0x00028000


	//   ....[87]....
        /*0cec*/ 	.word	0x00028180


	//   ....[88]....
        /*0cf0*/ 	.word	0x000281b0


	//   ....[89]....
        /*0cf4*/ 	.word	0x000281e0


	//   ....[90]....
        /*0cf8*/ 	.word	0x00028210


	//   ....[91]....
        /*0cfc*/ 	.word	0x00028240


	//   ....[92]....
        /*0d00*/ 	.word	0x00028270


	//   ....[93]....
        /*0d04*/ 	.word	0x00028320


	//   ....[94]....
        /*0d08*/ 	.word	0x00028380


	//   ....[95]....
        /*0d0c*/ 	.word	0x00028410


	//   ....[96]....
        /*0d10*/ 	.word	0x000292d0


	//   ....[97]....
        /*0d14*/ 	.word	0x0002b340


	//   ....[98]....
        /*0d18*/ 	.word	0x0002c090


	//   ....[99]....
        /*0d1c*/ 	.word	0x0002c0a0


	//   ....[100]....
        /*0d20*/ 	.word	0x0002c0c0


	//   ....[101]....
        /*0d24*/ 	.word	0x0002c190


	//   ....[102]....
        /*0d28*/ 	.word	0x0002c1c0


	//   ....[103]....
        /*0d2c*/ 	.word	0x0002c260


	//   ....[104]....
        /*0d30*/ 	.word	0x0002c290


	//   ....[105]....
        /*0d34*/ 	.word	0x0002c330


	//   ....[106]....
        /*0d38*/ 	.word	0x0002c360


	//   ....[107]....
        /*0d3c*/ 	.word	0x0002c400


	//   ....[108]....
        /*0d40*/ 	.word	0x0002c430


	//   ....[109]....
        /*0d44*/ 	.word	0x0002c4d0


	//   ....[110]....
        /*0d48*/ 	.word	0x0002c500


	//   ....[111]....
        /*0d4c*/ 	.word	0x0002c5a0


	//   ....[112]....
        /*0d50*/ 	.word	0x0002c5b0


	//   ....[113]....
        /*0d54*/ 	.word	0x0002c5e0


	//   ....[114]....
        /*0d58*/ 	.word	0x0002fe00


	//   ....[115]....
        /*0d5c*/ 	.word	0x0002fe30


	//   ....[116]....
        /*0d60*/ 	.word	0x0002fe70


	//   ....[117]....
        /*0d64*/ 	.word	0x0002fea0


	//   ....[118]....
        /*0d68*/ 	.word	0x0002fed0


	//   ....[119]....
        /*0d6c*/ 	.word	0x0002ff00


	//   ....[120]....
        /*0d70*/ 	.word	0x0002ff30


	//   ....[121]....
        /*0d74*/ 	.word	0x0002ff60


	//   ....[122]....
        /*0d78*/ 	.word	0x000300f0


	//   ....[123]....
        /*0d7c*/ 	.word	0x00030120


	//   ....[124]....
        /*0d80*/ 	.word	0x00030150


	//   ....[125]....
        /*0d84*/ 	.word	0x00030180


	//   ....[126]....
        /*0d88*/ 	.word	0x000301b0


	//   ....[127]....
        /*0d8c*/ 	.word	0x000301e0


	//   ....[128]....
        /*0d90*/ 	.word	0x000302a0


	//   ....[129]....
        /*0d94*/ 	.word	0x000302c0


	//   ....[130]....
        /*0d98*/ 	.word	0x00030330


	//   ....[131]....
        /*0d9c*/ 	.word	0x00030a10


	//   ....[132]....
        /*0da0*/ 	.word	0x00030e70


	//   ....[133]....
        /*0da4*/ 	.word	0x00030f00


	//   ....[134]....
        /*0da8*/ 	.word	0x00030f50


	//   ....[135]....
        /*0dac*/ 	.word	0x00030fa0


	//   ....[136]....
        /*0db0*/ 	.word	0x00031030


	//   ....[137]....
        /*0db4*/ 	.word	0x000310c0


	//   ....[138]....
        /*0db8*/ 	.word	0x00031110


	//   ....[139]....
        /*0dbc*/ 	.word	0x00031160


	//   ....[140]....
        /*0dc0*/ 	.word	0x000311f0


	//   ....[141]....
        /*0dc4*/ 	.word	0x00031280


	//   ....[142]....
        /*0dc8*/ 	.word	0x000312d0


	//   ....[143]....
        /*0dcc*/ 	.word	0x00031320


	//   ....[144]....
        /*0dd0*/ 	.word	0x000313b0


	//   ....[145]....
        /*0dd4*/ 	.word	0x00031440


	//   ....[146]....
        /*0dd8*/ 	.word	0x00031490


	//   ....[147]....
        /*0ddc*/ 	.word	0x000314e0


	//   ....[148]....
        /*0de0*/ 	.word	0x000315d0


	//   ....[149]....
        /*0de4*/ 	.word	0x00031660


	//   ....[150]....
        /*0de8*/ 	.word	0x000316b0


	//   ....[151]....
        /*0dec*/ 	.word	0x00031700


	//   ....[152]....
        /*0df0*/ 	.word	0x00031790


	//   ....[153]....
        /*0df4*/ 	.word	0x00031820


	//   ....[154]....
        /*0df8*/ 	.word	0x00031870


	//   ....[155]....
        /*0dfc*/ 	.word	0x000318c0


	//   ....[156]....
        /*0e00*/ 	.word	0x00031950


	//   ....[157]....
        /*0e04*/ 	.word	0x000319e0


	//   ....[158]....
        /*0e08*/ 	.word	0x00031a30


	//   ....[159]....
        /*0e0c*/ 	.word	0x00031a80


	//   ....[160]....
        /*0e10*/ 	.word	0x00031b10


	//   ....[161]....
        /*0e14*/ 	.word	0x00031ba0


	//   ....[162]....
        /*0e18*/ 	.word	0x00031bf0


	//   ....[163]....
        /*0e1c*/ 	.word	0x00031c40


	//   ....[164]....
        /*0e20*/ 	.word	0x00031f40


	//   ....[165]....
        /*0e24*/ 	.word	0x00032230


	//   ....[166]....
        /*0e28*/ 	.word	0x000323d0


	//   ....[167]....
        /*0e2c*/ 	.word	0x00032420


	//   ....[168]....
        /*0e30*/ 	.word	0x00032550


	//   ....[169]....
        /*0e34*/ 	.word	0x000325c0


	//   ....[170]....
        /*0e38*/ 	.word	0x000326f0


	//   ....[171]....
        /*0e3c*/ 	.word	0x00032760


	//   ....[172]....
        /*0e40*/ 	.word	0x00032890


	//   ....[173]....
        /*0e44*/ 	.word	0x00032900


	//   ....[174]....
        /*0e48*/ 	.word	0x00032a30


	//   ....[175]....
        /*0e4c*/ 	.word	0x00032aa0


	//   ....[176]....
        /*0e50*/ 	.word	0x00032bd0


	//   ....[177]....
        /*0e54*/ 	.word	0x00032c40


	//   ....[178]....
        /*0e58*/ 	.word	0x00032d70


	//   ....[179]....
        /*0e5c*/ 	.word	0x00032de0


	//   ....[180]....
        /*0e60*/ 	.word	0x00032f10


	//   ....[181]....
        /*0e64*/ 	.word	0x00032f60


	//   ....[182]....
        /*0e68*/ 	.word	0x00033290


	//   ....[183]....
        /*0e6c*/ 	.word	0x00033330


	//   ....[184]....
        /*0e70*/ 	.word	0x00033460


	//   ....[185]....
        /*0e74*/ 	.word	0x000334e0


	//   ....[186]....
        /*0e78*/ 	.word	0x00033560


	//   ....[187]....
        /*0e7c*/ 	.word	0x000335e0


	//   ....[188]....
        /*0e80*/ 	.word	0x00033660


	//   ....[189]....
        /*0e84*/ 	.word	0x000336f0


	//   ....[190]....
        /*0e88*/ 	.word	0x00033790


	//   ....[191]....
        /*0e8c*/ 	.word	0x00033840


	//   ....[192]....
        /*0e90*/ 	.word	0x000338c0


	//   ....[193]....
        /*0e94*/ 	.word	0x00033940


	//   ....[194]....
        /*0e98*/ 	.word	0x000339c0


	//   ....[195]....
        /*0e9c*/ 	.word	0x00033a50


	//   ....[196]....
        /*0ea0*/ 	.word	0x00033ad0


	//   ....[197]....
        /*0ea4*/ 	.word	0x00033b70


	//   ....[198]....
        /*0ea8*/ 	.word	0x00033c00


	//   ....[199]....
        /*0eac*/ 	.word	0x00033d30


	//----- nvinfo : EIATTR_REG_RECONFIG
	.align		4
.L_359:
        /*0eb0*/ 	.byte	0x01, 0x54
	.zero		2


	//----- nvinfo : EIATTR_SYSCALL_OFFSETS
	.align		4
        /*0eb4*/ 	.byte	0x04, 0x46
        /*0eb6*/ 	.short	(.L_361 - .L_360)


	//   ....[0]....
.L_360:
        /*0eb8*/ 	.word	0x00001b30


	//   ....[1]....
        /*0ebc*/ 	.word	0x00001c80


	//   ....[2]....
        /*0ec0*/ 	.word	0x0000b830


	//   ....[3]....
        /*0ec4*/ 	.word	0x0000bb60


	//   ....[4]....
        /*0ec8*/ 	.word	0x0002af30


	//   ....[5]....
        /*0ecc*/ 	.word	0x0002b090


	//   ....[6]....
        /*0ed0*/ 	.word	0x0002b190


	//   ....[7]....
        /*0ed4*/ 	.word	0x0002bc10


	//----- nvinfo : EIATTR_MBARRIER_INSTR_OFFSETS
	.align		4
.L_361:
        /*0ed8*/ 	.byte	0x04, 0x39
        /*0eda*/ 	.short	(.L_363 - .L_362)


	//   ....[0]....
.L_362:
        /*0edc*/ 	.word	0x000002d0
        /*0ee0*/ 	.word	0x000000ff
        /*0ee4*/ 	.word	0x00038800
        /*0ee8*/ 	.short	0x0100
        /*0eea*/ 	.byte	0x08
	.zero		1


	//   ....[1]....
        /*0eec*/ 	.word	0x000002e0
        /*0ef0*/ 	.word	0x000000ff
        /*0ef4*/ 	.word	0x00038820
        /*0ef8*/ 	.short	0x0100
        /*0efa*/ 	.byte	0x08
	.zero		1


	//   ....[2]....
        /*0efc*/ 	.word	0x000003d0
        /*0f00*/ 	.word	0x000000ff
        /*0f04*/ 	.word	0x00038830
        /*0f08*/ 	.short	0x0100
        /*0f0a*/ 	.byte	0x08
	.zero		1


	//   ....[3]....
        /*0f0c*/ 	.word	0x000003e0
        /*0f10*/ 	.word	0x000000ff
        /*0f14*/ 	.word	0x00038840
        /*0f18*/ 	.short	0x0100
        /*0f1a*/ 	.byte	0x08
	.zero		1


	//   ....[4]....
        /*0f1c*/ 	.word	0x000003f0
        /*0f20*/ 	.word	0x000000ff
        /*0f24*/ 	.word	0x00038838
        /*0f28*/ 	.short	0x0100
        /*0f2a*/ 	.byte	0x08
	.zero		1


	//   ....[5]....
        /*0f2c*/ 	.word	0x00000400
        /*0f30*/ 	.word	0x000000ff
        /*0f34*/ 	.word	0x00038848
        /*0f38*/ 	.short	0x0100
        /*0f3a*/ 	.byte	0x08
	.zero		1


	//   ....[6]....
        /*0f3c*/ 	.word	0x00000530
        /*0f40*/ 	.word	0x000000ff
        /*0f44*/ 	.word	0x00038850
        /*0f48*/ 	.short	0x0100
        /*0f4a*/ 	.byte	0x08
	.zero		1


	//   ....[7]....
        /*0f4c*/ 	.word	0x00000540
        /*0f50*/ 	.word	0x000000ff
        /*0f54*/ 	.word	0x00038860
        /*0f58*/ 	.short	0x0100
        /*0f5a*/ 	.byte	0x08
	.zero		1


	//   ....[8]....
        /*0f5c*/ 	.word	0x00000550
        /*0f60*/ 	.word	0x000000ff
        /*0f64*/ 	.word	0x00038858
        /*0f68*/ 	.short	0x0100
        /*0f6a*/ 	.byte	0x08
	.zero		1


	//   ....[9]....
        /*0f6c*/ 	.word	0x00000560
        /*0f70*/ 	.word	0x000000ff
        /*0f74*/ 	.word	0x00038868
        /*0f78*/ 	.short	0x0100
        /*0f7a*/ 	.byte	0x08
	.zero		1


	//   ....[10]....
        /*0f7c*/ 	.word	0x00000650
        /*0f80*/ 	.word	0x000000ff
        /*0f84*/ 	.word	0x00038870
        /*0f88*/ 	.short	0x0100
        /*0f8a*/ 	.byte	0x06
	.zero		1


	//   ....[11]....
        /*0f8c*/ 	.word	0x00000660
        /*0f90*/ 	.word	0x000000ff
        /*0f94*/ 	.word	0x00038880
        /*0f98*/ 	.short	0x0100
        /*0f9a*/ 	.byte	0x06
	.zero		1


	//   ....[12]....
        /*0f9c*/ 	.word	0x00000670
        /*0fa0*/ 	.word	0x000000ff
        /*0fa4*/ 	.word	0x00038878
        /*0fa8*/ 	.short	0x0100
        /*0faa*/ 	.byte	0x06
	.zero		1


	//   ....[13]....
        /*0fac*/ 	.word	0x00000680
        /*0fb0*/ 	.word	0x000000ff
        /*0fb4*/ 	.word	0x00038888
        /*0fb8*/ 	.short	0x0100
        /*0fba*/ 	.byte	0x06
	.zero		1


	//   ....[14]....
        /*0fbc*/ 	.word	0x000007b0
        /*0fc0*/ 	.word	0x000000ff
        /*0fc4*/ 	.word	0x00038890
        /*0fc8*/ 	.short	0x0100
        /*0fca*/ 	.byte	0x08
	.zero		1


	//   ....[15]....
        /*0fcc*/ 	.word	0x000007c0
        /*0fd0*/ 	.word	0x000000ff
        /*0fd4*/ 	.word	0x000388a0
        /*0fd8*/ 	.short	0x0100
        /*0fda*/ 	.byte	0x08
	.zero		1


	//   ....[16]....
        /*0fdc*/ 	.word	0x000007d0
        /*0fe0*/ 	.word	0x000000ff
        /*0fe4*/ 	.word	0x00038898
        /*0fe8*/ 	.short	0x0100
        /*0fea*/ 	.byte	0x08
	.zero		1


	//   ....[17]....
        /*0fec*/ 	.word	0x000007e0
        /*0ff0*/ 	.word	0x000000ff
        /*0ff4*/ 	.word	0x000388a8
        /*0ff8*/ 	.short	0x0100
        /*0ffa*/ 	.byte	0x08
	.zero		1


	//   ....[18]....
        /*0ffc*/ 	.word	0x00000910
        /*1000*/ 	.word	0x000000ff
        /*1004*/ 	.word	0x000388b0
        /*1008*/ 	.short	0x0100
        /*100a*/ 	.byte	0x08
	.zero		1


	//   ....[19]....
        /*100c*/ 	.word	0x00000920
        /*1010*/ 	.word	0x000000ff
        /*1014*/ 	.word	0x000388c0
        /*1018*/ 	.short	0x0100
        /*101a*/ 	.byte	0x08
	.zero		1


	//   ....[20]....
        /*101c*/ 	.word	0x00000930
        /*1020*/ 	.word	0x000000ff
        /*1024*/ 	.word	0x000388b8
        /*1028*/ 	.short	0x0100
        /*102a*/ 	.byte	0x08
	.zero		1


	//   ....[21]....
        /*102c*/ 	.word	0x00000940
        /*1030*/ 	.word	0x000000ff
        /*1034*/ 	.word	0x000388c8
        /*1038*/ 	.short	0x0100
        /*103a*/ 	.byte	0x08
	.zero		1


	//   ....[22]....
        /*103c*/ 	.word	0x000038d0
        /*1040*/ 	.word	0x00000000
        /*1044*/ 	.word	0x00038890
        /*1048*/ 	.short	0x010a
        /*104a*/ 	.byte	0x3f
	.zero		1


	//   ....[23]....
        /*104c*/ 	.word	0x00007050
        /*1050*/ 	.word	0x00000000
        /*1054*/ 	.word	0x00038890
        /*1058*/ 	.short	0x010a
        /*105a*/ 	.byte	0x3f
	.zero		1


	//   ....[24]....
        /*105c*/ 	.word	0x0000a460
        /*1060*/ 	.word	0x00000000
        /*1064*/ 	.word	0x00038890
        /*1068*/ 	.short	0x010a
        /*106a*/ 	.byte	0x3f
	.zero		1


	//   ....[25]....
        /*106c*/ 	.word	0x0000a8c0
        /*1070*/ 	.word	0x00000028
        /*1074*/ 	.word	0x00000000
        /*1078*/ 	.short	0x0101
        /*107a*/ 	.byte	0x3f
	.zero		1


	//   ....[26]....
        /*107c*/ 	.word	0x0000a900
        /*1080*/ 	.word	0x00000000
        /*1084*/ 	.word	0x000388b0
        /*1088*/ 	.short	0x010a
        /*108a*/ 	.byte	0x3f
	.zero		1


	//   ....[27]....
        /*108c*/ 	.word	0x0000b070
        /*1090*/ 	.word	0x00000000
        /*1094*/ 	.word	0x00000000
        /*1098*/ 	.short	0x0101
        /*109a*/ 	.byte	0x3f
	.zero		1


	//   ....[28]....
        /*109c*/ 	.word	0x0000b8c0
        /*10a0*/ 	.word	0x00000012
        /*10a4*/ 	.word	0x00038800
        /*10a8*/ 	.short	0x010a
        /*10aa*/ 	.byte	0x3f
	.zero		1


	//   ....[29]....
        /*10ac*/ 	.word	0x0000b910
        /*10b0*/ 	.word	0x00000012
        /*10b4*/ 	.word	0x00038800
        /*10b8*/ 	.short	0x010a
        /*10ba*/ 	.byte	0x3f
	.zero		1


	//   ....[30]....
        /*10bc*/ 	.word	0x0000d470
        /*10c0*/ 	.word	0x00000012
        /*10c4*/ 	.word	0x00038800
        /*10c8*/ 	.short	0x010a
        /*10ca*/ 	.byte	0x3f
	.zero		1


	//   ....[31]....
        /*10cc*/ 	.word	0x00011d60
        /*10d0*/ 	.word	0x00000012
        /*10d4*/ 	.word	0x00038800
        /*10d8*/ 	.short	0x010a
        /*10da*/ 	.byte	0x3f
	.zero		1


	//   ....[32]....
        /*10dc*/ 	.word	0x000158f0
        /*10e0*/ 	.word	0x00000000
        /*10e4*/ 	.word	0x00038830
        /*10e8*/ 	.short	0x010a
        /*10ea*/ 	.byte	0x3f
	.zero		1


	//   ....[33]....
        /*10ec*/ 	.word	0x00015960
        /*10f0*/ 	.word	0x00000000
        /*10f4*/ 	.word	0x00038830
        /*10f8*/ 	.short	0x010a
        /*10fa*/ 	.byte	0x3f
	.zero		1


	//   ....[34]....
        /*10fc*/ 	.word	0x00019060
        /*1100*/ 	.word	0x00000000
        /*1104*/ 	.word	0x00000000
        /*1108*/ 	.short	0x0101
        /*110a*/ 	.byte	0x3f
	.zero		1


	//   ....[35]....
        /*110c*/ 	.word	0x0001a200
        /*1110*/ 	.word	0x0000000b
        /*1114*/ 	.word	0x00038830
        /*1118*/ 	.short	0x010a
        /*111a*/ 	.byte	0x3f
	.zero		1


	//   ....[36]....
        /*111c*/ 	.word	0x0001a280
        /*1120*/ 	.word	0x0000000b
        /*1124*/ 	.word	0x00038830
        /*1128*/ 	.short	0x010a
        /*112a*/ 	.byte	0x3f
	.zero		1


	//   ....[37]....
        /*112c*/ 	.word	0x0001d970
        /*1130*/ 	.word	0x00000009
        /*1134*/ 	.word	0x00038850
        /*1138*/ 	.short	0x010a
        /*113a*/ 	.byte	0x3f
	.zero		1


	//   ....[38]....
        /*113c*/ 	.word	0x0001d9c0
        /*1140*/ 	.word	0x00000009
        /*1144*/ 	.word	0x00038850
        /*1148*/ 	.short	0x010a
        /*114a*/ 	.byte	0x3f
	.zero		1


	//   ....[39]....
        /*114c*/ 	.word	0x0001ea30
        /*1150*/ 	.word	0x0000000b
        /*1154*/ 	.word	0x00000000
        /*1158*/ 	.short	0x0101
        /*115a*/ 	.byte	0x3f
	.zero		1


	//   ....[40]....
        /*115c*/ 	.word	0x0001eb90
        /*1160*/ 	.word	0x00000009
        /*1164*/ 	.word	0x00000000
        /*1168*/ 	.short	0x0101
        /*116a*/ 	.byte	0x3f
	.zero		1


	//   ....[41]....
        /*116c*/ 	.word	0x0001f100
        /*1170*/ 	.word	0x00000004
        /*1174*/ 	.word	0x00038830
        /*1178*/ 	.short	0x010a
        /*117a*/ 	.byte	0x3f
	.zero		1


	//   ....[42]....
        /*117c*/ 	.word	0x0001f180
        /*1180*/ 	.word	0x00000004
        /*1184*/ 	.word	0x00038830
        /*1188*/ 	.short	0x010a
        /*118a*/ 	.byte	0x3f
	.zero		1


	//   ....[43]....
        /*118c*/ 	.word	0x00022870
        /*1190*/ 	.word	0x00000009
        /*1194*/ 	.word	0x00038850
        /*1198*/ 	.short	0x010a
        /*119a*/ 	.byte	0x3f
	.zero		1


	//   ....[44]....
        /*119c*/ 	.word	0x000228c0
        /*11a0*/ 	.word	0x00000009
        /*11a4*/ 	.word	0x00038850
        /*11a8*/ 	.short	0x010a
        /*11aa*/ 	.byte	0x3f
	.zero		1


	//   ....[45]....
        /*11ac*/ 	.word	0x00023320
        /*11b0*/ 	.word	0x000000a8
        /*11b4*/ 	.word	0x00000000
        /*11b8*/ 	.short	0x0101
        /*11ba*/ 	.byte	0x3f
	.zero		1


	//   ....[46]....
        /*11bc*/ 	.word	0x00023440
        /*11c0*/ 	.word	0x00000009
        /*11c4*/ 	.word	0x00000000
        /*11c8*/ 	.short	0x0101
        /*11ca*/ 	.byte	0x3f
	.zero		1


	//   ....[47]....
        /*11cc*/ 	.word	0x00024100
        /*11d0*/ 	.word	0x00000000
        /*11d4*/ 	.word	0x00038850
        /*11d8*/ 	.short	0x010a
        /*11da*/ 	.byte	0x3f
	.zero		1


	//   ....[48]....
        /*11dc*/ 	.word	0x000241a0
        /*11e0*/ 	.word	0x00000000
        /*11e4*/ 	.word	0x00038850
        /*11e8*/ 	.short	0x010a
        /*11ea*/ 	.byte	0x3f
	.zero		1


	//   ....[49]....
        /*11ec*/ 	.word	0x00024a40
        /*11f0*/ 	.word	0x0000000b
        /*11f4*/ 	.word	0x00000000
        /*11f8*/ 	.short	0x0101
        /*11fa*/ 	.byte	0x3f
	.zero		1


	//   ....[50]....
        /*11fc*/ 	.word	0x000268d0
        /*1200*/ 	.word	0x00000000
        /*1204*/ 	.word	0x00000000
        /*1208*/ 	.short	0x0101
        /*120a*/ 	.byte	0x3f
	.zero		1


	//   ....[51]....
        /*120c*/ 	.word	0x000293c0
        /*1210*/ 	.word	0x00000004
        /*1214*/ 	.word	0x00038820
        /*1218*/ 	.short	0x010a
        /*121a*/ 	.byte	0x3f
	.zero		1


	//   ....[52]....
        /*121c*/ 	.word	0x000294a0
        /*1220*/ 	.word	0x00000005
        /*1224*/ 	.word	0x000388a0
        /*1228*/ 	.short	0x010a
        /*122a*/ 	.byte	0x3f
	.zero		1


	//   ....[53]....
        /*122c*/ 	.word	0x000299f0
        /*1230*/ 	.word	0x00000005
        /*1234*/ 	.word	0x000388c0
        /*1238*/ 	.short	0x010a
        /*123a*/ 	.byte	0x3f
	.zero		1


	//   ....[54]....
        /*123c*/ 	.word	0x0002a090
        /*1240*/ 	.word	0x00000006
        /*1244*/ 	.word	0x000388a0
        /*1248*/ 	.short	0x010a
        /*124a*/ 	.byte	0x3f
	.zero		1


	//   ....[55]....
        /*124c*/ 	.word	0x0002a5d0
        /*1250*/ 	.word	0x00000006
        /*1254*/ 	.word	0x000388c0
        /*1258*/ 	.short	0x010a
        /*125a*/ 	.byte	0x3f
	.zero		1


	//   ....[56]....
        /*125c*/ 	.word	0x0002b600
        /*1260*/ 	.word	0x00000000
        /*1264*/ 	.word	0x00038840
        /*1268*/ 	.short	0x010a
        /*126a*/ 	.byte	0x3f
	.zero		1


	//   ....[57]....
        /*126c*/ 	.word	0x0002c770
        /*1270*/ 	.word	0x00000008
        /*1274*/ 	.word	0x00038800
        /*1278*/ 	.short	0x0107
        /*127a*/ 	.byte	0x3f
	.zero		1


	//   ....[58]....
        /*127c*/ 	.word	0x0002c880
        /*1280*/ 	.word	0x00000002
        /*1284*/ 	.word	0x00038800
        /*1288*/ 	.short	0x0101
        /*128a*/ 	.byte	0x3f
	.zero		1


	//   ....[59]....
        /*128c*/ 	.word	0x0002c8a0
        /*1290*/ 	.word	0x00000002
        /*1294*/ 	.word	0x00038820
        /*1298*/ 	.short	0x010a
        /*129a*/ 	.byte	0x3f
	.zero		1


	//   ....[60]....
        /*129c*/ 	.word	0x0002cc10
        /*12a0*/ 	.word	0x00000003
        /*12a4*/ 	.word	0x00038840
        /*12a8*/ 	.short	0x010a
        /*12aa*/ 	.byte	0x3f
	.zero		1


	//   ....[61]....
        /*12ac*/ 	.word	0x0002d1d0
        /*12b0*/ 	.word	0x00000003
        /*12b4*/ 	.word	0x00000060
        /*12b8*/ 	.short	0x010a
        /*12ba*/ 	.byte	0x3f
	.zero		1


	//   ....[62]....
        /*12bc*/ 	.word	0x0002dad0
        /*12c0*/ 	.word	0x00000003
        /*12c4*/ 	.word	0x00038840
        /*12c8*/ 	.short	0x010a
        /*12ca*/ 	.byte	0x3f
	.zero		1


	//   ....[63]....
        /*12cc*/ 	.word	0x0002e090
        /*12d0*/ 	.word	0x00000002
        /*12d4*/ 	.word	0x00000060
        /*12d8*/ 	.short	0x010a
        /*12da*/ 	.byte	0x3f
	.zero		1


	//   ....[64]....
        /*12dc*/ 	.word	0x0002e8c0
        /*12e0*/ 	.word	0x00000002
        /*12e4*/ 	.word	0x00038840
        /*12e8*/ 	.short	0x010a
        /*12ea*/ 	.byte	0x3f
	.zero		1


	//   ....[65]....
        /*12ec*/ 	.word	0x0002ee80
        /*12f0*/ 	.word	0x00000002
        /*12f4*/ 	.word	0x00000060
        /*12f8*/ 	.short	0x010a
        /*12fa*/ 	.byte	0x3f
	.zero		1


	//   ....[66]....
        /*12fc*/ 	.word	0x0002f640
        /*1300*/ 	.word	0x00000000
        /*1304*/ 	.word	0x00038860
        /*1308*/ 	.short	0x010a
        /*130a*/ 	.byte	0x3f
	.zero		1


	//   ....[67]....
        /*130c*/ 	.word	0x00030990
        /*1310*/ 	.word	0x00000000
        /*1314*/ 	.word	0x00038820
        /*1318*/ 	.short	0x010a
        /*131a*/ 	.byte	0x3f
	.zero		1


	//   ....[68]....
        /*131c*/ 	.word	0x00030b60
        /*1320*/ 	.word	0x00000006
        /*1324*/ 	.word	0x00000000
        /*1328*/ 	.short	0x010a
        /*132a*/ 	.byte	0x3f
	.zero		1


	//   ....[69]....
        /*132c*/ 	.word	0x00030bd0
        /*1330*/ 	.word	0x00000007
        /*1334*/ 	.word	0x00000000
        /*1338*/ 	.short	0x010a
        /*133a*/ 	.byte	0x3f
	.zero		1


	//   ....[70]....
        /*133c*/ 	.word	0x00030c40
        /*1340*/ 	.word	0x00000004
        /*1344*/ 	.word	0x00000000
        /*1348*/ 	.short	0x010a
        /*134a*/ 	.byte	0x3f
	.zero		1


	//   ....[71]....
        /*134c*/ 	.word	0x00030c70
        /*1350*/ 	.word	0x00000003
        /*1354*/ 	.word	0x00000000
        /*1358*/ 	.short	0x010a
        /*135a*/ 	.byte	0x3f
	.zero		1


	//   ....[72]....
        /*135c*/ 	.word	0x00030cd0
        /*1360*/ 	.word	0x00000000
        /*1364*/ 	.word	0x00038890
        /*1368*/ 	.short	0x010a
        /*136a*/ 	.byte	0x3f
	.zero		1


	//   ....[73]....
        /*136c*/ 	.word	0x00030d20
        /*1370*/ 	.word	0x00000000
        /*1374*/ 	.word	0x00038890
        /*1378*/ 	.short	0x010a
        /*137a*/ 	.byte	0x3f
	.zero		1


	//   ....[74]....
        /*137c*/ 	.word	0x00030d70
        /*1380*/ 	.word	0x00000000
        /*1384*/ 	.word	0x00038890
        /*1388*/ 	.short	0x010a
        /*138a*/ 	.byte	0x3f
	.zero		1


	//   ....[75]....
        /*138c*/ 	.word	0x00030dc0
        /*1390*/ 	.word	0x00000000
        /*1394*/ 	.word	0x000388b0
        /*1398*/ 	.short	0x010a
        /*139a*/ 	.byte	0x3f
	.zero		1


	//   ....[76]....
        /*139c*/ 	.word	0x00031520
        /*13a0*/ 	.word	0x00000012
        /*13a4*/ 	.word	0x00038800
        /*13a8*/ 	.short	0x010a
        /*13aa*/ 	.byte	0x3f
	.zero		1


	//   ....[77]....
        /*13ac*/ 	.word	0x00031c80
        /*13b0*/ 	.word	0x00000012
        /*13b4*/ 	.word	0x00038800
        /*13b8*/ 	.short	0x010a
        /*13ba*/ 	.byte	0x3f
	.zero		1


	//   ....[78]....
        /*13bc*/ 	.word	0x00031cd0
        /*13c0*/ 	.word	0x00000000
        /*13c4*/ 	.word	0x00038830
        /*13c8*/ 	.short	0x010a
        /*13ca*/ 	.byte	0x3f
	.zero		1


	//   ....[79]....
        /*13cc*/ 	.word	0x00031d20
        /*13d0*/ 	.word	0x0000000b
        /*13d4*/ 	.word	0x00038830
        /*13d8*/ 	.short	0x010a
        /*13da*/ 	.byte	0x3f
	.zero		1


	//   ....[80]....
        /*13dc*/ 	.word	0x00031d70
        /*13e0*/ 	.word	0x00000009
        /*13e4*/ 	.word	0x00038850
        /*13e8*/ 	.short	0x010a
        /*13ea*/ 	.byte	0x3f
	.zero		1


	//   ....[81]....
        /*13ec*/ 	.word	0x00031dc0
        /*13f0*/ 	.word	0x00000004
        /*13f4*/ 	.word	0x00038830
        /*13f8*/ 	.short	0x010a
        /*13fa*/ 	.byte	0x3f
	.zero		1


	//   ....[82]....
        /*13fc*/ 	.word	0x00031e10
        /*1400*/ 	.word	0x00000009
        /*1404*/ 	.word	0x00038850
        /*1408*/ 	.short	0x010a
        /*140a*/ 	.byte	0x3f
	.zero		1


	//   ....[83]....
        /*140c*/ 	.word	0x00031e60
        /*1410*/ 	.word	0x00000000
        /*1414*/ 	.word	0x00038850
        /*1418*/ 	.short	0x010a
        /*141a*/ 	.byte	0x3f
	.zero		1


	//   ....[84]....
        /*141c*/ 	.word	0x00032010
        /*1420*/ 	.word	0x00000003
        /*1424*/ 	.word	0x00038820
        /*1428*/ 	.short	0x010a
        /*142a*/ 	.byte	0x3f
	.zero		1


	//   ....[85]....
        /*142c*/ 	.word	0x00032060
        /*1430*/ 	.word	0x00000005
        /*1434*/ 	.word	0x000388a0
        /*1438*/ 	.short	0x010a
        /*143a*/ 	.byte	0x3f
	.zero		1


	//   ....[86]....
        /*143c*/ 	.word	0x000320b0
        /*1440*/ 	.word	0x00000005
        /*1444*/ 	.word	0x000388c0
        /*1448*/ 	.short	0x010a
        /*144a*/ 	.byte	0x3f
	.zero		1


	//   ....[87]....
        /*144c*/ 	.word	0x00032100
        /*1450*/ 	.word	0x00000006
        /*1454*/ 	.word	0x000388a0
        /*1458*/ 	.short	0x010a
        /*145a*/ 	.byte	0x3f
	.zero		1


	//   ....[88]....
        /*145c*/ 	.word	0x00032150
        /*1460*/ 	.word	0x00000006
        /*1464*/ 	.word	0x000388c0
        /*1468*/ 	.short	0x010a
        /*146a*/ 	.byte	0x3f
	.zero		1


	//   ....[89]....
        /*146c*/ 	.word	0x000322f0
        /*1470*/ 	.word	0x00000000
        /*1474*/ 	.word	0x00038840
        /*1478*/ 	.short	0x010a
        /*147a*/ 	.byte	0x3f
	.zero		1


	//   ....[90]....
        /*147c*/ 	.word	0x00032fb0
        /*1480*/ 	.word	0x00000002
        /*1484*/ 	.word	0x00038820
        /*1488*/ 	.short	0x010a
        /*148a*/ 	.byte	0x3f
	.zero		1


	//   ....[91]....
        /*148c*/ 	.word	0x00033000
        /*1490*/ 	.word	0x00000003
        /*1494*/ 	.word	0x00038840
        /*1498*/ 	.short	0x010a
        /*149a*/ 	.byte	0x3f
	.zero		1


	//   ....[92]....
        /*149c*/ 	.word	0x00033050
        /*14a0*/ 	.word	0x00000003
        /*14a4*/ 	.word	0x00000060
        /*14a8*/ 	.short	0x010a
        /*14aa*/ 	.byte	0x3f
	.zero		1


	//   ....[93]....
        /*14ac*/ 	.word	0x000330a0
        /*14b0*/ 	.word	0x00000003
        /*14b4*/ 	.word	0x00038840
        /*14b8*/ 	.short	0x010a
        /*14ba*/ 	.byte	0x3f
	.zero		1


	//   ....[94]....
        /*14bc*/ 	.word	0x000330f0
        /*14c0*/ 	.word	0x00000002
        /*14c4*/ 	.word	0x00000060
        /*14c8*/ 	.short	0x010a
        /*14ca*/ 	.byte	0x3f
	.zero		1


	//   ....[95]....
        /*14cc*/ 	.word	0x00033140
        /*14d0*/ 	.word	0x00000002
        /*14d4*/ 	.word	0x00038840
        /*14d8*/ 	.short	0x010a
        /*14da*/ 	.byte	0x3f
	.zero		1


	//   ....[96]....
        /*14dc*/ 	.word	0x00033190
        /*14e0*/ 	.word	0x00000002
        /*14e4*/ 	.word	0x00000060
        /*14e8*/ 	.short	0x010a
        /*14ea*/ 	.byte	0x3f
	.zero		1


	//   ....[97]....
        /*14ec*/ 	.word	0x000331e0
        /*14f0*/ 	.word	0x00000000
        /*14f4*/ 	.word	0x00038860
        /*14f8*/ 	.short	0x010a
        /*14fa*/ 	.byte	0x3f
	.zero		1


	//   ....[98]....
        /*14fc*/ 	.word	0x00033c50
        /*1500*/ 	.word	0x00000000
        /*1504*/ 	.word	0x00038820
        /*1508*/ 	.short	0x010a
        /*150a*/ 	.byte	0x3f
	.zero		1


	//   ....[99]....
        /*150c*/ 	.word	0x00033df0
        /*1510*/ 	.word	0x00000006
        /*1514*/ 	.word	0x00000000
        /*1518*/ 	.short	0x010a
        /*151a*/ 	.byte	0x3f
	.zero		1


	//   ....[100]....
        /*151c*/ 	.word	0x00033e40
        /*1520*/ 	.word	0x00000007
        /*1524*/ 	.word	0x00000000
        /*1528*/ 	.short	0x010a
        /*152a*/ 	.byte	0x3f
	.zero		1


	//   ....[101]....
        /*152c*/ 	.word	0x00033e90
        /*1530*/ 	.word	0x00000004
        /*1534*/ 	.word	0x00000000
        /*1538*/ 	.short	0x010a
        /*153a*/ 	.byte	0x3f
	.zero		1


	//----- nvinfo : EIATTR_NUM_MBARRIERS
	.align		4
.L_363:
        /*153c*/ 	.byte	0x03, 0x38
        /*153e*/ 	.short	0x0016


	//----- nvinfo : EIATTR_EXIT_INSTR_OFFSETS
	.align		4
        /*1540*/ 	.byte	0x04, 0x1c
        /*1542*/ 	.short	(.L_365 - .L_364)


	//   ....[0]....
.L_364:
        /*1544*/ 	.word	0x00030cc0


	//----- nvinfo : EIATTR_MAX_THREADS
	.align		4
.L_365:
        /*1548*/ 	.byte	0x04, 0x05
        /*154a*/ 	.short	(.L_367 - .L_366)
.L_366:
        /*154c*/ 	.word	0x00000180
        /*1550*/ 	.word	0x00000001
        /*1554*/ 	.word	0x00000001


	//----- nvinfo : EIATTR_CRS_STACK_SIZE
	.align		4
.L_367:
        /*1558*/ 	.byte	0x04, 0x1e
        /*155a*/ 	.short	(.L_369 - .L_368)
.L_368:
        /*155c*/ 	.word	0x00000000


	//----- nvinfo : EIATTR_CBANK_PARAM_SIZE
	.align		4
.L_369:
        /*1560*/ 	.byte	0x03, 0x19
        /*1562*/ 	.short	0x0af0


	//----- nvinfo : EIATTR_PARAM_CBANK
	.align		4
        /*1564*/ 	.byte	0x04, 0x0a
        /*1566*/ 	.short	(.L_371 - .L_370)
	.align		4
.L_370:
        /*1568*/ 	.word	index@(.nv.constant0._ZN7cutlass13device_kernelIN5flash11enable_sm90INS1_16FlashAttnFwdSm90INS1_25CollectiveMainloopFwdSm90ILi2EN4cute5tupleIJNS5_1CILi1EEES8_S8_EEENS6_IJNS7_ILi128EEENS7_ILi80EEENS7_ILi256EEEEEELi256ENS_10bfloat16_tEfNS_4arch4Sm90ELb1ELb0ELb0ELb1ELb0ELb1ELb0ELb1ELb1ELb1ELb0ELb0EEENS1_21CollectiveEpilogueFwdINS6_IJSA_SC_SB_EEES9_SE_SG_Li256ELb1ELb1ELb0ELb0EEENS1_36VarlenDynamicPersistentTileSchedulerILi128ELi80ELi256ELi128ELb0ELb1ELb1ELb1ELb1ELb1EEEEEEEEEvNT_6ParamsE)
        /*156c*/ 	.short	0x0210
        /*156e*/ 	.short	0x0af0


	//----- nvinfo : EIATTR_SW_WAR
	.align		4
.L_371:
        /*1570*/ 	.byte	0x04, 0x36
        /*1572*/ 	.short	(.L_373 - .L_372)
.L_372:
        /*1574*/ 	.word	0x00000008
.L_373:


//--------------------- .nv.callgraph             --------------------------
	.section	.nv.callgraph,"",@"SHT_CUDA_CALLGRAPH"
	.align	4
	.sectionentsize	8
	.align		4
        /*0000*/ 	.word	0x00000000
	.align		4
        /*0004*/ 	.word	0xffffffff
	.align		4
        /*0008*/ 	.word	index@(_ZN7cutlass13device_kernelIN5flash11enable_sm90INS1_16FlashAttnFwdSm90INS1_25CollectiveMainloopFwdSm90ILi2EN4cute5tupleIJNS5_1CILi1EEES8_S8_EEENS6_IJNS7_ILi128EEENS7_ILi80EEENS7_ILi256EEEEEELi256ENS_10bfloat16_tEfNS_4arch4Sm90ELb0ELb0ELb0ELb0ELb0ELb0ELb0ELb1ELb1ELb1ELb0ELb0EEENS1_21CollectiveEpilogueFwdINS6_IJSA_SC_SB_EEES9_SE_SG_Li256ELb0ELb1ELb0ELb0EEENS1_29StaticPersistentTileSchedulerILb0EEEEEEEEEvNT_6ParamsE)
	.align		4
        /*000c*/ 	.word	index@(__assertfail)
	.align		4
        /*0010*/ 	.word	index@(_ZN7cutlass13device_kernelIN5flash11enable_sm90INS1_16FlashAttnFwdSm90INS1_25CollectiveMainloopFwdSm90ILi2EN4cute5tupleIJNS5_1CILi2EEENS7_ILi1EEES9_EEENS6_IJNS7_ILi128EEENS7_ILi80EEENS7_ILi256EEEEEELi256ENS_10bfloat16_tEfNS_4arch4Sm90ELb0ELb0ELb0ELb0ELb0ELb0ELb0ELb1ELb1ELb1ELb0ELb0EEENS1_21CollectiveEpilogueFwdINS6_IJSB_SD_SC_EEESA_SF_SH_Li256ELb0ELb1ELb0ELb0EEENS1_29StaticPersistentTileSchedulerILb0EEEEEEEEEvNT_6ParamsE)
	.align		4
        /*0014*/ 	.word	index@(__assertfail)
	.align		4
        /*0018*/ 	.word	index@(_ZN7cutlass13device_kernelIN5flash11enable_sm90INS1_16FlashAttnFwdSm90INS1_25CollectiveMainloopFwdSm90ILi2EN4cute5tupleIJNS5_1CILi1EEES8_S8_EEENS6_IJNS7_ILi128EEENS7_ILi80EEENS7_ILi256EEEEEELi256ENS_10bfloat16_tEfNS_4arch4Sm90ELb0ELb0ELb0ELb1ELb0ELb0ELb0ELb1ELb1ELb1ELb0ELb0EEENS1_21CollectiveEpilogueFwdINS6_IJSA_SC_SB_EEES9_SE_SG_Li256ELb1ELb1ELb0ELb0EEENS1_36VarlenDynamicPersistentTileSchedulerILi128ELi80ELi256ELi128ELb0ELb1ELb1ELb0ELb1ELb1EEEEEEEEEvNT_6ParamsE)
	.align		4
        /*001c*/ 	.word	index@(__assertfail)
	.align		4
        /*0020*/ 	.word	index@(_ZN7cutlass13device_kernelIN5flash11enable_sm90INS1_16FlashAttnFwdSm90INS1_25CollectiveMainloopFwdSm90ILi2EN4cute5tupleIJNS5_1CILi1EEES8_S8_EEENS6_IJNS7_ILi128EEENS7_ILi80EEENS7_ILi256EEEEEELi256ENS_10bfloat16_tEfNS_4arch4Sm90ELb0ELb0ELb0ELb1ELb0ELb1ELb0ELb1ELb1ELb1ELb0ELb0EEENS1_21CollectiveEpilogueFwdINS6_IJSA_SC_SB_EEES9_SE_SG_Li256ELb1ELb1ELb0ELb0EEENS1_36VarlenDynamicPersistentTileSchedulerILi128ELi80ELi256ELi128ELb0ELb1ELb1ELb0ELb1ELb1EEEEEEEEEvNT_6ParamsE)
	.align		4
        /*0024*/ 	.word	index@(__assertfail)
	.align		4
        /*0028*/ 	.word	index@(_ZN7cutlass13device_kernelIN5flash11enable_sm90INS1_16FlashAttnFwdSm90INS1_25CollectiveMainloopFwdSm90ILi2EN4cute5tupleIJNS5_1CILi1EEES8_S8_EEENS6_IJNS7_ILi128EEENS7_ILi64EEENS7_ILi256EEEEEELi256ENS_10bfloat16_tEfNS_4arch4Sm90ELb0ELb1ELb0ELb0ELb0ELb0ELb0ELb1ELb1ELb1ELb0ELb0EEENS1_21CollectiveEpilogueFwdINS6_IJSA_SC_SB_EEES9_SE_SG_Li256ELb0ELb1ELb0ELb0EEENS1_30DynamicPersistentTileSchedulerILi256ELi128ELb0ELb1ELb1EEEEEEEEEvNT_6ParamsE)
	.align		4
        /*002c*/ 	.word	index@(__assertfail)
	.align		4
        /*0030*/ 	.word	index@(_ZN7cutlass13device_kernelIN5flash11enable_sm90INS1_16FlashAttnFwdSm90INS1_25CollectiveMainloopFwdSm90ILi2EN4cute5tupleIJNS5_1CILi1EEES8_S8_EEENS6_IJNS7_ILi128EEENS7_ILi64EEENS7_ILi256EEEEEELi256ENS_10bfloat16_tEfNS_4arch4Sm90ELb0ELb1ELb0ELb1ELb0ELb0ELb0ELb1ELb1ELb1ELb0ELb0EEENS1_21CollectiveEpilogueFwdINS6_IJSA_SC_SB_EEES9_SE_SG_Li256ELb1ELb1ELb0ELb0EEENS1_36VarlenDynamicPersistentTileSchedulerILi128ELi64ELi256ELi128ELb0ELb1ELb1ELb1ELb0ELb1EEEEEEEEEvNT_6ParamsE)
	.align		4
        /*0034*/ 	.word	index@(__assertfail)
	.align		4
        /*0038*/ 	.word	index@(_ZN7cutlass13device_kernelIN5flash11enable_sm90INS1_16FlashAttnFwdSm90INS1_25CollectiveMainloopFwdSm90ILi2EN4cute5tupleIJNS5_1CILi1EEES8_S8_EEENS6_IJNS7_ILi128EEENS7_ILi64EEENS7_ILi256EEEEEELi256ENS_10bfloat16_tEfNS_4arch4Sm90ELb0ELb1ELb0ELb1ELb0ELb1ELb0ELb1ELb1ELb1ELb0ELb0EEENS1_21CollectiveEpilogueFwdINS6_IJSA_SC_SB_EEES9_SE_SG_Li256ELb1ELb1ELb0ELb0EEENS1_36VarlenDynamicPersistentTileSchedulerILi128ELi64ELi256ELi128ELb0ELb1ELb1ELb1ELb0ELb1EEEEEEEEEvNT_6ParamsE)
	.align		4
        /*003c*/ 	.word	index@(__assertfail)
	.align		4
        /*0040*/ 	.word	index@(_ZN7cutlass13device_kernelIN5flash11enable_sm90INS1_16FlashAttnFwdSm90INS1_25CollectiveMainloopFwdSm90ILi2EN4cute5tupleIJNS5_1CILi1EEES8_S8_EEENS6_IJNS7_ILi128EEENS7_ILi80EEENS7_ILi256EEEEEELi256ENS_10bfloat16_tEfNS_4arch4Sm90ELb1ELb0ELb0ELb0ELb0ELb0ELb0ELb1ELb1ELb1ELb0ELb0EEENS1_21CollectiveEpilogueFwdINS6_IJSA_SC_SB_EEES9_SE_SG_Li256ELb0ELb1ELb0ELb0EEENS1_30DynamicPersistentTileSchedulerILi256ELi128ELb0ELb1ELb1EEEEEEEEEvNT_6ParamsE)
	.align		4
        /*0044*/ 	.word	index@(__assertfail)
	.align		4
        /*0048*/ 	.word	index@(_ZN7cutlass13device_kernelIN5flash11enable_sm90INS1_16FlashAttnFwdSm90INS1_25CollectiveMainloopFwdSm90ILi2EN4cute5tupleIJNS5_1CILi1EEES8_S8_EEENS6_IJNS7_ILi128EEENS7_ILi80EEENS7_ILi256EEEEEELi256ENS_10bfloat16_tEfNS_4arch4Sm90ELb1ELb0ELb0ELb1ELb0ELb0ELb0ELb1ELb1ELb1ELb0ELb0EEENS1_21CollectiveEpilogueFwdINS6_IJSA_SC_SB_EEES9_SE_SG_Li256ELb1ELb1ELb0ELb0EEENS1_36VarlenDynamicPersistentTileSchedulerILi128ELi80ELi256ELi128ELb0ELb1ELb1ELb1ELb1ELb1EEEEEEEEEvNT_6ParamsE)
	.align		4
        /*004c*/ 	.word	index@(__assertfail)
	.align		4
        /*0050*/ 	.word	index@(_ZN7cutlass13device_kernelIN5flash11enable_sm90INS1_16FlashAttnFwdSm90INS1_25CollectiveMainloopFwdSm90ILi2EN4cute5tupleIJNS5_1CILi1EEES8_S8_EEENS6_IJNS7_ILi128EEENS7_ILi80EEENS7_ILi256EEEEEELi256ENS_10bfloat16_tEfNS_4arch4Sm90ELb1ELb0ELb0ELb1ELb0ELb1ELb0ELb1ELb1ELb1ELb0ELb0EEENS1_21CollectiveEpilogueFwdINS6_IJSA_SC_SB_EEES9_SE_SG_Li256ELb1ELb1ELb0ELb0EEENS1_36VarlenDynamicPersistentTileSchedulerILi128ELi80ELi256ELi128ELb0ELb1ELb1ELb1ELb1ELb1EEEEEEEEEvNT_6ParamsE)
	.align		4
        /*0054*/ 	.word	index@(__assertfail)
	.align		4
        /*0058*/ 	.word	0x00000000
	.align		4
        /*005c*/ 	.word	0xfffffffe
	.align		4
        /*0060*/ 	.word	0x00000000
	.align		4
        /*0064*/ 	.word	0xfffffffd
	.align		4
        /*0068*/ 	.word	0x00000000
	.align		4
        /*006c*/ 	.word	0xfffffffc


//--------------------- .nv.constant4             --------------------------
	.section	.nv.constant4,"a",@progbits
	.align	8
	.align		8
.nv.constant4:
        /*0000*/ 	.dword	__assertfail
	.align		8
        /*0008*/ 	.dword	__unnamed_1
	.align		8
        /*0010*/ 	.dword	__unnamed_2
	.align		8
        /*0018*/ 	.dword	__unnamed_3
	.align		8
        /*0020*/ 	.dword	__unnamed_4
	.align		8
        /*0028*/ 	.dword	__unnamed_5
	.align		8
        /*0030*/ 	.dword	__unnamed_6
	.align		8
        /*0038*/ 	.dword	__unnamed_7
	.align		8
        /*0040*/ 	.dword	__unnamed_8
	.align		8
        /*0048*/ 	.dword	__unnamed_9
	.align		8
        /*0050*/ 	.dword	_ZN74_INTERNAL_5ec7aaab_38_flash_fwd_hdim256_bf16_packgqa_sm90_cu_677d2eb9_30044cuda3std3__45__cpo5beginE
	.align		8
        /*0058*/ 	.dword	_ZN74_INTERNAL_5ec7aaab_38_flash_fwd_hdim256_bf16_packgqa_sm90_cu_677d2eb9_30044cuda3std3__45__cpo3endE
	.align		8
        /*0060*/ 	.dword	_ZN74_INTERNAL_5ec7aaab_38_flash_fwd_hdim256_bf16_packgqa_sm90_cu_677d2eb9_30044cuda3std3__45__cpo6cbeginE
	.align		8
        /*0068*/ 	.dword	_ZN74_INTERNAL_5ec7aaab_38_flash_fwd_hdim256_bf16_packgqa_sm90_cu_677d2eb9_30044cuda3std3__45__cpo4cendE
	.align		8
        /*0070*/ 	.dword	_ZN74_INTERNAL_5ec7aaab_38_flash_fwd_hdim256_bf16_packgqa_sm90_cu_677d2eb9_30044cuda3std3__476_GLOBAL__N__5ec7aaab_38_flash_fwd_hdim256_bf16_packgqa_sm90_cu_677d2eb9_30046ignoreE
	.align		8
        /*0078*/ 	.dword	_ZN74_INTERNAL_5ec7aaab_38_flash_fwd_hdim256_bf16_packgqa_sm90_cu_677d2eb9_30044cuda3std3__419piecewise_constructE
	.align		8
        /*0080*/ 	.dword	_ZN74_INTERNAL_5ec7aaab_38_flash_fwd_hdim256_bf16_packgqa_sm90_cu_677d2eb9_30044cuda3std3__48in_placeE
	.align		8
        /*0088*/ 	.dword	_ZN74_INTERNAL_5ec7aaab_38_flash_fwd_hdim256_bf16_packgqa_sm90_cu_677d2eb9_30044cuda3std6ranges3__45__cpo4swapE
	.align		8
        /*0090*/ 	.dword	_ZN74_INTERNAL_5ec7aaab_38_flash_fwd_hdim256_bf16_packgqa_sm90_cu_677d2eb9_30044cuda3std6ranges3__45__cpo9iter_moveE
	.align		8
        /*0098*/ 	.dword	_ZN74_INTERNAL_5ec7aaab_38_flash_fwd_hdim256_bf16_packgqa_sm90_cu_677d2eb9_30044cute7productE
	.align		8
        /*00a0*/ 	.dword	_ZN74_INTERNAL_5ec7aaab_38_flash_fwd_hdim256_bf16_packgqa_sm90_cu_677d2eb9_30044cute1_E
	.align		8
        /*00a8*/ 	.dword	$str$23
	.align		8
        /*00b0*/ 	.dword	$str$24


//--------------------- .text._ZN7cutlass13device_kernelIN5flash11enable_sm90INS1_16FlashAttnFwdSm90INS1_25CollectiveMainloopFwdSm90ILi2EN4cute5tupleIJNS5_1CILi1EEES8_S8_EEENS6_IJNS7_ILi128EEENS7_ILi80EEENS7_ILi256EEEEEELi256ENS_10bfloat16_tEfNS_4arch4Sm90ELb0ELb0ELb0ELb0ELb0ELb0ELb0ELb1ELb1ELb1ELb0ELb0EEENS1_21CollectiveEpilogueFwdINS6_IJSA_SC_SB_EEES9_SE_SG_Li256ELb0ELb1ELb0ELb0EEENS1_29StaticPersistentTileSchedulerILb0EEEEEEEEEvNT_6ParamsE --------------------------
	.section	.text._ZN7cutlass13device_kernelIN5flash11enable_sm90INS1_16FlashAttnFwdSm90INS1_25CollectiveMainloopFwdSm90ILi2EN4cute5tupleIJNS5_1CILi1EEES8_S8_EEENS6_IJNS7_ILi128EEENS7_ILi80EEENS7_ILi256EEEEEELi256ENS_10bfloat16_tEfNS_4arch4Sm90ELb0ELb0ELb0ELb0ELb0ELb0ELb0ELb1ELb1ELb1ELb0ELb0EEENS1_21CollectiveEpilogueFwdINS6_IJSA_SC_SB_EEES9_SE_SG_Li256ELb0ELb1ELb0ELb0EEENS1_29StaticPersistentTileSchedulerILb0EEEEEEEEEvNT_6ParamsE,"ax",@progbits
	.align	128
.text._ZN7cutlass13device_kernelIN5flash11enable_sm90INS1_16FlashAttnFwdSm90INS1_25CollectiveMainloopFwdSm90ILi2EN4cute5tupleIJNS5_1CILi1EEES8_S8_EEENS6_IJNS7_ILi128EEENS7_ILi80EEENS7_ILi256EEEEEELi256ENS_10bfloat16_tEfNS_4arch4Sm90ELb0ELb0ELb0ELb0ELb0ELb0ELb0ELb1ELb1ELb1ELb0ELb0EEENS1_21CollectiveEpilogueFwdINS6_IJSA_SC_SB_EEES9_SE_SG_Li256ELb0ELb1ELb0ELb0EEENS1_29StaticPersistentTileSchedulerILb0EEEEEEEEEvNT_6ParamsE:
        .type           _ZN7cutlass13device_kernelIN5flash11enable_sm90INS1_16FlashAttnFwdSm90INS1_25CollectiveMainloopFwdSm90ILi2EN4cute5tupleIJNS5_1CILi1EEES8_S8_EEENS6_IJNS7_ILi128EEENS7_ILi80EEENS7_ILi256EEEEEELi256ENS_10bfloat16_tEfNS_4arch4Sm90ELb0ELb0ELb0ELb0ELb0ELb0ELb0ELb1ELb1ELb1ELb0ELb0EEENS1_21CollectiveEpilogueFwdINS6_IJSA_SC_SB_EEES9_SE_SG_Li256ELb0ELb1ELb0ELb0EEENS1_29StaticPersistentTileSchedulerILb0EEEEEEEEEvNT_6ParamsE,@function
        .size           _ZN7cutlass13device_kernelIN5flash11enable_sm90INS1_16FlashAttnFwdSm90INS1_25CollectiveMainloopFwdSm90ILi2EN4cute5tupleIJNS5_1CILi1EEES8_S8_EEENS6_IJNS7_ILi128EEENS7_ILi80EEENS7_ILi256EEEEEELi256ENS_10bfloat16_tEfNS_4arch4Sm90ELb0ELb0ELb0ELb0ELb0ELb0ELb0ELb1ELb1ELb1ELb0ELb0EEENS1_21CollectiveEpilogueFwdINS6_IJSA_SC_SB_EEES9_SE_SG_Li256ELb0ELb1ELb0ELb0EEENS1_29StaticPersistentTileSchedulerILb0EEEEEEEEEvNT_6ParamsE,(.L_x_3424 - _ZN7cutlass13device_kernelIN5flash11enable_sm90INS1_16FlashAttnFwdSm90INS1_25CollectiveMainloopFwdSm90ILi2EN4cute5tupleIJNS5_1CILi1EEES8_S8_EEENS6_IJNS7_ILi128EEENS7_ILi80EEENS7_ILi256EEEEEELi256ENS_10bfloat16_tEfNS_4arch4Sm90ELb0ELb0ELb0ELb0ELb0ELb0ELb0ELb1ELb1ELb1ELb0ELb0EEENS1_21CollectiveEpilogueFwdINS6_IJSA_SC_SB_EEES9_SE_SG_Li256ELb0ELb1ELb0ELb0EEENS1_29StaticPersistentTileSchedulerILb0EEEEEEEEEvNT_6ParamsE)
        .other          _ZN7cutlass13device_kernelIN5flash11enable_sm90INS1_16FlashAttnFwdSm90INS1_25CollectiveMainloopFwdSm90ILi2EN4cute5tupleIJNS5_1CILi1EEES8_S8_EEENS6_IJNS7_ILi128EEENS7_ILi80EEENS7_ILi256EEEEEELi256ENS_10bfloat16_tEfNS_4arch4Sm90ELb0ELb0ELb0ELb0ELb0ELb0ELb0ELb1ELb1ELb1ELb0ELb0EEENS1_21CollectiveEpilogueFwdINS6_IJSA_SC_SB_EEES9_SE_SG_Li256ELb0ELb1ELb0ELb0EEENS1_29StaticPersistentTileSchedulerILb0EEEEEEEEEvNT_6ParamsE,@"STO_CUDA_ENTRY STV_DEFAULT"
_ZN7cutlass13device_kernelIN5flash11enable_sm90INS1_16FlashAttnFwdSm90INS1_25CollectiveMainloopFwdSm90ILi2EN4cute5tupleIJNS5_1CILi1EEES8_S8_EEENS6_IJNS7_ILi128EEENS7_ILi80EEENS7_ILi256EEEEEELi256ENS_10bfloat16_tEfNS_4arch4Sm90ELb0ELb0ELb0ELb0ELb0ELb0ELb0ELb1ELb1ELb1ELb0ELb0EEENS1_21CollectiveEpilogueFwdINS6_IJSA_SC_SB_EEES9_SE_SG_Li256ELb0ELb1ELb0ELb0EEENS1_29StaticPersistentTileSchedulerILb0EEEEEEEEEvNT_6ParamsE:
[----:B------:R-:W0:Y:S02]  /*0000*/  LDC R1, c[0x0][0x28] ;  /* 0x00000a00ff017b82 */ /* 0x000e240000000800 */
[----:B0-----:R-:W-:Y:S01]  /*0010*/  VIADD R1, R1, 0xffffffc8 ;  /* 0xffffffc801017836 */ /* 0x001fe20000000000 */
[----:B------:R-:W0:Y:S01]  /*0020*/  S2R R0, SR_TID.X ;  /* 0x0000000000007919 */ /* 0x000e220000002100 */
[----:B------:R-:W-:Y:S01]  /*0030*/  ELECT P0, URZ, PT ;  /* 0x00000000003f782f */ /* 0x000fe20003800000 */
[----:B------:R-:W-:Y:S01]  /*0040*/  BSSY B0, `(.L_x_0) ;  /* 0x000000e000007945 */ /* 0x000fe20003800000 */
[----:B0-----:R-:W-:-:S05]  /*0050*/  SHF.R.U32.HI R2, RZ, 0x5, R0 ;  /* 0x00000005ff027819 */ /* 0x001fca0000011600 */
[----:B------:R-:W0:Y:S02]  /*0060*/  SHFL.IDX PT, R3, R2, RZ, 0x1f ;  /* 0x00001fff02037589 */ /* 0x000e2400000e0000 */
[----:B0-----:R-:W-:Y:S02]  /*0070*/  ISETP.EQ.AND P0, PT, R3, RZ, P0 ;  /* 0x000000ff0300720c */ /* 0x001fe40000702270 */
[----:B------:R-:W-:-:S11]  /*0080*/  SHF.R.U32.HI R3, RZ, 0x7, R0 ;  /* 0x00000007ff037819 */ /* 0x000fd60000011600 */
[----:B------:R-:W-:Y:S05]  /*0090*/  @!P0 BRA `(.L_x_1) ;  /* 0x0000000000208947 */ /* 0x000fea0003800000 */
[----:B------:R-:W-:Y:S02]  /*00a0*/  ULDC.64 UR4, c[0x0][0x198] ;  /* 0x0000660000047ab9 */ /* 0x000fe40000000a00 */
[----:B------:R-:W-:Y:S02]  /*00b0*/  UIADD3 UR6, UP0, UR4, 0x370, URZ ;  /* 0x0000037004067890 */ /* 0x000fe4000ff1e03f */
[----:B------:R-:W-:Y:S02]  /*00c0*/  UIADD3 UR4, UP1, UR4, 0x470, URZ ;  /* 0x0000047004047890 */ /* 0x000fe4000ff3e03f */
[----:B------:R-:W-:Y:S02]  /*00d0*/  UIADD3.X UR7, URZ, UR5, URZ, UP0, !UPT ;  /* 0x000000053f077290 */ /* 0x000fe400087fe43f */
[----:B------:R-:W-:-:S07]  /*00e0*/  UIADD3.X UR5, URZ, UR5, URZ, UP1, !UPT ;  /* 0x000000053f057290 */ /* 0x000fce0008ffe43f */
[----:B------:R0:W-:Y:S02]  /*00f0*/  UTMACCTL.PF [UR6] ;  /* 0x00000000060079b9 */ /* 0x0001e40008040000 */
[----:B------:R0:W-:Y:S02]  /*0100*/  UTMACCTL.PF [UR4] ;  /* 0x00000000040079b9 */ /* 0x0001e40008040000 */
[----:B0-----:R-:W-:Y:S01]  /*0110*/  NOP ;  /* 0x0000000000007918 */ /* 0x001fe20000000000 */
.L_x_1:
[----:B------:R-:W-:Y:S05]  /*0120*/  BSYNC B0 ;  /* 0x0000000000007941 */ /* 0x000fea0003800000 */
.L_x_0:
[----:B------:R-:W-:Y:S01]  /*0130*/  VOTEU.ANY UP0, P0 ;  /* 0x00000000003f7886 */ /* 0x000fe20000000100 */
[----:B------:R-:W0:Y:S01]  /*0140*/  SHFL.IDX PT, R3, R3, RZ, 0x1f ;  /* 0x00001fff03037589 */ /* 0x000e2200000e0000 */
[----:B------:R-:W-:Y:S01]  /*0150*/  UMOV UR4, 0x80 ;  /* 0x0000008000047882 */ /* 0x000fe20000000000 */
[----:B------:R-:W-:Y:S01]  /*0160*/  UMOV UR7, 0x100 ;  /* 0x0000010000077882 */ /* 0x000fe20000000000 */
[----:B------:R-:W-:Y:S01]  /*0170*/  VOTEU.ANY UP1, P0 ;  /* 0x00000000003f7886 */ /* 0x000fe20000020100 */
[----:B------:R-:W1:Y:S01]  /*0180*/  @UP0 S2UR UR8, SR_CgaCtaId ;  /* 0x00000000000809c3 */ /* 0x000e620000008800 */
[----:B------:R-:W2:Y:S01]  /*0190*/  SHFL.IDX PT, R4, R2, RZ, 0x1f ;  /* 0x00001fff02047589 */ /* 0x000ea200000e0000 */
[----:B------:R-:W-:Y:S01]  /*01a0*/  @UP0 UMOV UR6, 0x400 ;  /* 0x0000040000060882 */ /* 0x000fe20000000000 */
[----:B------:R-:W-:-:S04]  /*01b0*/  @UP0 UIADD3 UR4, -UR4, 0x100000, URZ ;  /* 0x0010000004040890 */ /* 0x000fc8000fffe13f */
[----:B------:R-:W-:Y:S02]  /*01c0*/  @UP0 USHF.L.U32 UR5, UR4, 0xb, URZ ;  /* 0x0000000b04050899 */ /* 0x000fe4000800063f */
[----:B------:R-:W-:Y:S01]  /*01d0*/  @UP0 USHF.L.U32 UR4, UR4, 0x1, URZ ;  /* 0x0000000104040899 */ /* 0x000fe2000800063f */
[----:B------:R-:W-:Y:S01]  /*01e0*/  VOTEU.ANY UP2, P0 ;  /* 0x00000000003f7886 */ /* 0x000fe20000040100 */
[----:B0-----:R-:W-:Y:S01]  /*01f0*/  R2UR UR9, R3 ;  /* 0x00000000030972ca */ /* 0x001fe200000e0000 */
[----:B-1----:R-:W-:Y:S01]  /*0200*/  @UP0 ULEA UR8, UR8, UR6, 0x18 ;  /* 0x0000000608080291 */ /* 0x002fe2000f8ec03f */
[----:B--2---:R-:W-:Y:S01]  /*0210*/  ISETP.NE.AND P1, PT, R4, RZ, PT ;  /* 0x000000ff0400720c */ /* 0x004fe20003f25270 */
[----:B------:R-:W-:-:S04]  /*0220*/  @UP0 UIADD3 UR6, -UR7, 0x100000, URZ ;  /* 0x0010000007060890 */ /* 0x000fc8000fffe13f */
[----:B------:R-:W-:Y:S02]  /*0230*/  @UP0 USHF.L.U32 UR7, UR6, 0xb, URZ ;  /* 0x0000000b06070899 */ /* 0x000fe4000800063f */
[----:B------:R-:W-:-:S04]  /*0240*/  @UP0 USHF.L.U32 UR6, UR6, 0x1, URZ ;  /* 0x0000000106060899 */ /* 0x000fc8000800063f */
[----:B------:R-:W-:Y:S01]  /*0250*/  UISETP.NE.AND UP0, UPT, UR9, URZ, UPT ;  /* 0x0000003f0900728c */ /* 0x000fe2000bf05270 */
[----:B------:R-:W0:Y:S02]  /*0260*/  FENCE.VIEW.ASYNC.S ;  /* 0x00000000000073c6 */ /* 0x000e240000000000 */
[----:B0-----:R0:W1:Y:S05]  /*0270*/  @UP1 SYNCS.EXCH.64 URZ, [UR8+0x38800], UR4 ;  /* 0x03880004083f15b2 */ /* 0x00106a0008000100 */
[----:B------:R0:W2:Y:S01]  /*0280*/  @UP2 SYNCS.EXCH.64 URZ, [UR8+0x38820], UR6 ;  /* 0x03882006083f25b2 */ /* 0x0000a20008000100 */
[----:B------:R-:W-:Y:S05]  /*0290*/  @P1 BRA `(.L_x_2) ;  /* 0x0000000000481947 */ /* 0x000fea0003800000 */
[----:B0-----:R-:W0:Y:S01]  /*02a0*/  S2UR UR5, SR_CgaCtaId ;  /* 0x00000000000579c3 */ /* 0x001e220000008800 */
[----:B------:R-:W-:Y:S01]  /*02b0*/  UMOV UR4, 0x400 ;  /* 0x0000040000047882 */ /* 0x000fe20000000000 */
[----:B------:R-:W-:Y:S01]  /*02c0*/  UMOV UR6, 0x1 ;  /* 0x0000000100067882 */ /* 0x000fe20000000000 */
[----:B------:R-:W-:Y:S01]  /*02d0*/  UMOV UR7, 0x2 ;  /* 0x0000000200077882 */ /* 0x000fe20000000000 */
[----:B------:R-:W-:Y:S01]  /*02e0*/  ELECT P0, URZ, PT ;  /* 0x00000000003f782f */ /* 0x000fe20003800000 */
[----:B0-----:R-:W-:Y:S02]  /*02f0*/  ULEA UR8, UR5, UR4, 0x18 ;  /* 0x0000000405087291 */ /* 0x001fe4000f8ec03f */
[----:B------:R-:W-:-:S04]  /*0300*/  UIADD3 UR4, -UR6, 0x100000, URZ ;  /* 0x0010000006047890 */ /* 0x000fc8000fffe13f */
[----:B------:R-:W-:Y:S02]  /*0310*/  USHF.L.U32 UR5, UR4, 0xb, URZ ;  /* 0x0000000b04057899 */ /* 0x000fe4000800063f */
[----:B------:R-:W-:Y:S02]  /*0320*/  USHF.L.U32 UR4, UR4, 0x1, URZ ;  /* 0x0000000104047899 */ /* 0x000fe4000800063f */
[----:B------:R-:W-:-:S04]  /*0330*/  UIADD3 UR6, -UR7, 0x100000, URZ ;  /* 0x0010000007067890 */ /* 0x000fc8000fffe13f */
[----:B------:R-:W-:Y:S02]  /*0340*/  USHF.L.U32 UR7, UR6, 0xb, URZ ;  /* 0x0000000b06077899 */ /* 0x000fe4000800063f */
[----:B------:R-:W-:Y:S01]  /*0350*/  USHF.L.U32 UR6, UR6, 0x1, URZ ;  /* 0x0000000106067899 */ /* 0x000fe2000800063f */
[----:B------:R-:W0:Y:S03]  /*0360*/  FENCE.VIEW.ASYNC.S ;  /* 0x00000000000073c6 */ /* 0x000e260000000000 */
[----:B0-----:R3:W4:Y:S08]  /*0370*/  SYNCS.EXCH.64 URZ, [UR8+0x38830], UR4 ;  /* 0x03883004083f75b2 */ /* 0x0017300008000100 */
[----:B------:R3:W0:Y:S01]  /*0380*/  SYNCS.EXCH.64 URZ, [UR8+0x38840], UR6 ;  /* 0x03884006083f75b2 */ /* 0x0006220008000100 */
[----:B------:R3:W0:Y:S01]  /*0390*/  SYNCS.EXCH.64 URZ, [UR8+0x38838], UR4 ;  /* 0x03883804083f75b2 */ /* 0x0006220008000100 */
[----:B------:R3:W0:Y:S02]  /*03a0*/  SYNCS.EXCH.64 URZ, [UR8+0x38848], UR6 ;  /* 0x03884806083f75b2 */ /* 0x0006240008000100 */
[----:B---3--:R-:W-:Y:S01]  /*03b0*/  NOP ;  /* 0x0000000000007918 */ /* 0x008fe20000000000 */
.L_x_2:
[----:B------:R-:W3:Y:S01]  /*03c0*/  SHFL.IDX PT, R3, R2, RZ, 0x1f ;  /* 0x00001fff02037589 */ /* 0x000ee200000e0000 */
[----:B------:R-:W-:Y:S01]  /*03d0*/  NOP ;  /* 0x0000000000007918 */ /* 0x000fe20000000000 */
[----:B---3--:R-:W-:-:S13]  /*03e0*/  ISETP.NE.AND P0, PT, R3, RZ, PT ;  /* 0x000000ff0300720c */ /* 0x008fda0003f05270 */
        /* <DEDUP_REMOVED lines=14> */
[----:B0-----:R3:W0:Y:S08]  /*04d0*/  SYNCS.EXCH.64 URZ, [UR8+0x38850], UR4 ;  /* 0x03885004083f75b2 */ /* 0x0016300008000100 */
[----:B------:R3:W0:Y:S01]  /*04e0*/  SYNCS.EXCH.64 URZ, [UR8+0x38860], UR6 ;  /* 0x03886006083f75b2 */ /* 0x0006220008000100 */
[----:B------:R3:W0:Y:S01]  /*04f0*/  SYNCS.EXCH.64 URZ, [UR8+0x38858], UR4 ;  /* 0x03885804083f75b2 */ /* 0x0006220008000100 */
[----:B------:R3:W0:Y:S02]  /*0500*/  SYNCS.EXCH.64 URZ, [UR8+0x38868], UR6 ;  /* 0x03886806083f75b2 */ /* 0x0006240008000100 */
[----:B---3--:R-:W-:Y:S01]  /*0510*/  NOP ;  /* 0x0000000000007918 */ /* 0x008fe20000000000 */
.L_x_3:
[----:B------:R-:W3:Y:S01]  /*0520*/  SHFL.IDX PT, R3, R2, RZ, 0x1f ;  /* 0x00001fff02037589 */ /* 0x000ee200000e0000 */
[----:B------:R-:W-:Y:S01]  /*0530*/  NOP ;  /* 0x0000000000007918 */ /* 0x000fe20000000000 */
[----:B---3--:R-:W-:-:S13]  /*0540*/  ISETP.NE.AND P0, PT, R3, RZ, PT ;  /* 0x000000ff0300720c */ /* 0x008fda0003f05270 */
[----:B------:R-:W-:Y:S05]  /*0550*/  @P0 BRA `(.L_x_4) ;  /* 0x0000000000380947 */ /* 0x000fea0003800000 */
[----:B0-----:R-:W0:Y:S01]  /*0560*/  S2UR UR5, SR_CgaCtaId ;  /* 0x00000000000579c3 */ /* 0x001e220000008800 */
[----:B------:R-:W-:Y:S01]  /*0570*/  UMOV UR4, 0x400 ;  /* 0x0000040000047882 */ /* 0x000fe20000000000 */
[----:B------:R-:W-:Y:S01]  /*0580*/  UMOV UR7, 0x1 ;  /* 0x0000000100077882 */ /* 0x000fe20000000000 */
[----:B------:R-:W-:Y:S01]  /*0590*/  ELECT P0, URZ, PT ;  /* 0x00000000003f782f */ /* 0x000fe20003800000 */
[----:B0-----:R-:W-:Y:S02]  /*05a0*/  ULEA UR6, UR5, UR4, 0x18 ;  /* 0x0000000405067291 */ /* 0x001fe4000f8ec03f */
[----:B------:R-:W-:-:S04]  /*05b0*/  UIADD3 UR4, -UR7, 0x100000, URZ ;  /* 0x0010000007047890 */ /* 0x000fc8000fffe13f */
[----:B------:R-:W-:Y:S02]  /*05c0*/  USHF.L.U32 UR5, UR4, 0xb, URZ ;  /* 0x0000000b04057899 */ /* 0x000fe4000800063f */
[----:B------:R-:W-:Y:S01]  /*05d0*/  USHF.L.U32 UR4, UR4, 0x1, URZ ;  /* 0x0000000104047899 */ /* 0x000fe2000800063f */
[----:B------:R-:W0:Y:S11]  /*05e0*/  FENCE.VIEW.ASYNC.S ;  /* 0x00000000000073c6 */ /* 0x000e360000000000 */
[----:B0-----:R3:W0:Y:S01]  /*05f0*/  SYNCS.EXCH.64 URZ, [UR6+0x38870], UR4 ;  /* 0x03887004063f75b2 */ /* 0x0016220008000100 */
[----:B------:R3:W0:Y:S01]  /*0600*/  SYNCS.EXCH.64 URZ, [UR6+0x38880], UR4 ;  /* 0x03888004063f75b2 */ /* 0x0006220008000100 */
[----:B------:R3:W0:Y:S01]  /*0610*/  SYNCS.EXCH.64 URZ, [UR6+0x38878], UR4 ;  /* 0x03887804063f75b2 */ /* 0x0006220008000100 */
[----:B------:R3:W0:Y:S02]  /*0620*/  SYNCS.EXCH.64 URZ, [UR6+0x38888], UR4 ;  /* 0x03888804063f75b2 */ /* 0x0006240008000100 */
[----:B---3--:R-:W-:Y:S01]  /*0630*/  NOP ;  /* 0x0000000000007918 */ /* 0x008fe20000000000 */
.L_x_4:
        /* <DEDUP_REMOVED lines=22> */
.L_x_5:
        /* <DEDUP_REMOVED lines=22> */
.L_x_6:
[----:B0-----:R-:W-:Y:S01]  /*0900*/  UMOV UR4, 0x1 ;  /* 0x0000000100047882 */ /* 0x001fe20000000000 */
[----:B------:R-:W-:Y:S01]  /*0910*/  PLOP3.LUT P0, PT, PT, PT, UP0, 0x80, 0x0 ;  /* 0x000000000000781c */ /* 0x000fe20003f0f008 */
[----:B------:R-:W-:Y:S01]  /*0920*/  USEL UR4, UR4, 0x2, !UP0 ;  /* 0x0000000204047887 */ /* 0x000fe2000c000000 */
[----:B------:R-:W-:-:S05]  /*0930*/  NOP ;  /* 0x0000000000007918 */ /* 0x000fca0000000000 */
[----:B------:R-:W-:-:S05]  /*0940*/  IMAD.U32 R3, RZ, RZ, UR4 ;  /* 0x00000004ff037e24 */ /* 0x000fca000f8e00ff */
[----:B------:R0:W-:Y:S01]  /*0950*/  STL [R1+0x34], R3 ;  /* 0x0000340301007387 */ /* 0x0001e20000100800 */
[----:B-12-4-:R-:W-:Y:S06]  /*0960*/  BAR.SYNC.DEFER_BLOCKING 0x0 ;  /* 0x0000000000007b1d */ /* 0x016fec0000010000 */
[----:B------:R-:W-:Y:S05]  /*0970*/  @!P0 BRA `(.L_x_7) ;  /* 0x000000b4003c8947 */ /* 0x000fea0003800000 */
.L_x_8:
[----:B------:R-:W-:-:S08]  /*0980*/  NOP ;  /* 0x0000000000007918 */ /* 0x000fd00000000000 */
[----:B------:R-:W1:Y:S02]  /*0990*/  USETMAXREG.TRY_ALLOC.CTAPOOL UP0, 0xf0 ;  /* 0x000000f0000079c8 */ /* 0x000e640008000600 */
[----:B-1----:R-:W-:-:S13]  /*09a0*/  PLOP3.LUT P0, PT, PT, PT, UP0, 0x80, 0x0 ;  /* 0x000000000000781c */ /* 0x002fda0003f0f008 */
[----:B------:R-:W-:Y:S05]  /*09b0*/  @!P0 BRA `(.L_x_8) ;  /* 0xfffffffc00f08947 */ /* 0x000fea000383ffff */
[----:B------:R-:W1:Y:S08]  /*09c0*/  S2UR UR4, SR_CTAID.X ;  /* 0x00000000000479c3 */ /* 0x000e700000002500 */
[----:B------:R-:W-:Y:S08]  /*09d0*/  BAR.ARV 0x8, 0x180 ;  /* 0x0206000000007b1d */ /* 0x000ff00000002000 */
[----:B------:R-:W1:Y:S02]  /*09e0*/  LDC R2, c[0x0][0xc34] ;  /* 0x00030d00ff027b82 */ /* 0x000e640000000800 */
[----:B-1----:R-:W-:-:S13]  /*09f0*/  ISETP.LE.AND P0, PT, R2, UR4, PT ;  /* 0x0000000402007c0c */ /* 0x002fda000bf03270 */
[----:B------:R-:W-:Y:S05]  /*0a00*/  @P0 EXIT ;  /* 0x000000000000094d */ /* 0x000fea0003800000 */
[----:B0-----:R-:W2:Y:S01]  /*0a10*/  LDL R3, [R1+0x34] ;  /* 0x0000340001037983 */ /* 0x001ea20000100800 */
[----:B------:R-:W-:Y:S01]  /*0a20*/  VIADD R0, R0, 0xffffff80 ;  /* 0xffffff8000007836 */ /* 0x000fe20000000000 */
[----:B------:R-:W-:Y:S01]  /*0a30*/  UMOV UR60, URZ ;  /* 0x0000003f003c7c82 */ /* 0x000fe20008000000 */
[----:B------:R-:W-:Y:S01]  /*0a40*/  IMAD.U32 R212, RZ, RZ, UR4 ;  /* 0x00000004ffd47e24 */ /* 0x000fe2000f8e00ff */
[----:B------:R-:W-:Y:S02]  /*0a50*/  UMOV UR4, URZ ;  /* 0x0000003f00047c82 */ /* 0x000fe40008000000 */
[----:B------:R-:W-:Y:S02]  /*0a60*/  IMAD.U32 R214, RZ, RZ, UR4 ;  /* 0x00000004ffd67e24 */ /* 0x000fe4000f8e00ff */
[----:B------:R-:W-:Y:S01]  /*0a70*/  IMAD.U32 R16, RZ, RZ, UR4 ;  /* 0x00000004ff107e24 */ /* 0x000fe2000f8e00ff */
[----:B--2---:R-:W-:Y:S02]  /*0a80*/  R2UR UR5, R3 ;  /* 0x00000000030572ca */ /* 0x004fe400000e0000 */
[----:B------:R-:W-:-:S04]  /*0a90*/  SHF.R.S32.HI R3, RZ, 0x1f, R0 ;  /* 0x0000001fff037819 */ /* 0x000fc80000011400 */
[CC--:B------:R-:W-:Y:S02]  /*0aa0*/  LEA.HI R2, R3.reuse, R0.reuse, RZ, 0x7 ;  /* 0x0000000003027211 */ /* 0x0c0fe400078f38ff */
[CC--:B------:R-:W-:Y:S02]  /*0ab0*/  LEA.HI R6, R3.reuse, R0.reuse, RZ, 0x5 ;  /* 0x0000000003067211 */ /* 0x0c0fe400078f28ff */
[----:B------:R-:W-:Y:S02]  /*0ac0*/  LOP3.LUT R5, R2, 0xffffff80, RZ, 0xc0, !PT ;  /* 0xffffff8002057812 */ /* 0x000fe400078ec0ff */
[CC--:B------:R-:W-:Y:S01]  /*0ad0*/  LEA.HI R4, R3.reuse, R0.reuse, RZ, 0x4 ;  /* 0x0000000003047211 */ /* 0x0c0fe200078f20ff */
[----:B------:R-:W-:Y:S01]  /*0ae0*/  IMAD.SHL.U32 R6, R6, 0x20, RZ ;  /* 0x0000002006067824 */ /* 0x000fe200078e00ff */
[CC--:B------:R-:W-:Y:S01]  /*0af0*/  LEA.HI R7, R3.reuse, R0.reuse, RZ, 0x2 ;  /* 0x0000000003077211 */ /* 0x0c0fe200078f10ff */
[----:B------:R-:W-:Y:S01]  /*0b00*/  IMAD.IADD R218, R0, 0x1, -R5 ;  /* 0x0000000100da7824 */ /* 0x000fe200078e0a05 */
[----:B------:R-:W-:Y:S01]  /*0b10*/  LEA.HI R213, R3, R0, RZ, 0x3 ;  /* 0x0000000003d57211 */ /* 0x000fe200078f18ff */
[----:B------:R-:W-:Y:S01]  /*0b20*/  ULOP3.LUT UR5, UR5, 0x1, URZ, 0xfc, !UPT ;  /* 0x0000000105057892 */ /* 0x000fe2000f8efc3f */
[----:B------:R-:W-:-:S02]  /*0b30*/  LOP3.LUT R13, R7, 0xfffffffc, RZ, 0xc0, !PT ;  /* 0xfffffffc070d7812 */ /* 0x000fc400078ec0ff */
[----:B------:R-:W-:Y:S02]  /*0b40*/  SHF.R.S32.HI R5, RZ, 0x1f, R218 ;  /* 0x0000001fff057819 */ /* 0x000fe400000114da */
[----:B------:R-:W-:Y:S01]  /*0b50*/  SHF.R.S32.HI R219, RZ, 0x7, R2 ;  /* 0x00000007ffdb7819 */ /* 0x000fe20000011402 */
[----:B------:R-:W-:Y:S01]  /*0b60*/  IMAD.IADD R13, R0, 0x1, -R13 ;  /* 0x00000001000d7824 */ /* 0x000fe200078e0a0d */
[----:B------:R-:W-:Y:S01]  /*0b70*/  LEA.HI R3, R5, R218, RZ, 0x2 ;  /* 0x000000da05037211 */ /* 0x000fe200078f10ff */
[----:B------:R-:W-:Y:S01]  /*0b80*/  IMAD.U32 R226, RZ, RZ, UR5 ;  /* 0x00000005ffe27e24 */ /* 0x000fe2000f8e00ff */
[----:B------:R-:W-:Y:S02]  /*0b90*/  LOP3.LUT R7, R4, 0x3fffff0, RZ, 0xc0, !PT ;  /* 0x03fffff004077812 */ /* 0x000fe400078ec0ff */
[--C-:B------:R-:W-:Y:S02]  /*0ba0*/  SHF.R.S32.HI R8, RZ, 0x2, R3.reuse ;  /* 0x00000002ff087819 */ /* 0x100fe40000011403 */
[----:B------:R-:W-:Y:S01]  /*0bb0*/  SHF.R.S32.HI R11, RZ, 0x1f, R3 ;  /* 0x0000001fff0b7819 */ /* 0x000fe20000011403 */
[----:B------:R-:W-:Y:S01]  /*0bc0*/  IMAD.IADD R7, R0, 0x1, -R7 ;  /* 0x0000000100077824 */ /* 0x000fe200078e0a07 */
[----:B------:R-:W-:-:S02]  /*0bd0*/  LOP3.LUT R23, R213, 0xfffffff8, RZ, 0xc0, !PT ;  /* 0xfffffff8d5177812 */ /* 0x000fc400078ec0ff */
[----:B------:R-:W-:Y:S02]  /*0be0*/  LEA.HI R11, R11, R8, RZ, 0x3 ;  /* 0x000000080b0b7211 */ /* 0x000fe400078f18ff */
[----:B------:R-:W-:Y:S01]  /*0bf0*/  SHF.R.S32.HI R9, RZ, 0x4, R4 ;  /* 0x00000004ff097819 */ /* 0x000fe20000011404 */
[----:B------:R-:W-:Y:S01]  /*0c00*/  IMAD.IADD R23, R0, 0x1, -R23 ;  /* 0x0000000100177824 */ /* 0x000fe200078e0a17 */
[----:B------:R-:W-:Y:S02]  /*0c10*/  LOP3.LUT R11, R11, 0xfffffff8, RZ, 0xc0, !PT ;  /* 0xfffffff80b0b7812 */ /* 0x000fe400078ec0ff */
[----:B------:R-:W-:Y:S01]  /*0c20*/  LEA.HI R2, R2, R219, RZ, 0x1 ;  /* 0x000000db02027211 */ /* 0x000fe200078f08ff */
[----:B------:R-:W-:Y:S01]  /*0c30*/  IMAD.SHL.U32 R17, R23, 0x8, RZ ;  /* 0x0000000817117824 */ /* 0x000fe200078e00ff */
[----:B------:R-:W-:Y:S01]  /*0c40*/  LEA.HI R5, R5, R218, RZ, 0x5 ;  /* 0x000000da05057211 */ /* 0x000fe200078f28ff */
[----:B------:R-:W-:Y:S01]  /*0c50*/  IMAD.IADD R8, R8, 0x1, -R11 ;  /* 0x0000000108087824 */ /* 0x000fe200078e0a0b */
[----:B------:R-:W-:Y:S01]  /*0c60*/  LEA.HI R4, R4, R9, RZ, 0x1 ;  /* 0x0000000904047211 */ /* 0x000fe200078f08ff */
[----:B------:R-:W-:Y:S01]  /*0c70*/  VIADD R22, R17, 0x40 ;  /* 0x0000004011167836 */ /* 0x000fe20000000000 */
[----:B------:R-:W-:Y:S01]  /*0c80*/  LEA.HI R0, R13, R13, RZ, 0x1 ;  /* 0x0000000d0d007211 */ /* 0x000fe200078f08ff */
[C---:B------:R-:W-:Y:S01]  /*0c90*/  VIADD R19, R17.reuse, 0x80 ;  /* 0x0000008011137836 */ /* 0x040fe20000000000 */
[----:B------:R-:W-:Y:S01]  /*0ca0*/  LOP3.LUT R2, R2, 0x3fffffe, RZ, 0xc0, !PT ;  /* 0x03fffffe02027812 */ /* 0x000fe200078ec0ff */
[----:B------:R-:W-:Y:S01]  /*0cb0*/  VIADD R18, R17, 0xc0 ;  /* 0x000000c011127836 */ /* 0x000fe20000000000 */
[----:B------:R-:W-:-:S02]  /*0cc0*/  SHF.R.S32.HI R5, RZ, 0x5, R5 ;  /* 0x00000005ff057819 */ /* 0x000fc40000011405 */
[----:B------:R-:W-:Y:S01]  /*0cd0*/  LOP3.LUT R6, R6, 0xfffffc00, RZ, 0xc0, !PT ;  /* 0xfffffc0006067812 */ /* 0x000fe200078ec0ff */
[----:B------:R-:W-:Y:S01]  /*0ce0*/  IMAD.IADD R2, R219, 0x1, -R2 ;  /* 0x00000001db027824 */ /* 0x000fe200078e0a02 */
[----:B------:R-:W-:Y:S01]  /*0cf0*/  LOP3.LUT R4, R4, 0x1ffffffe, RZ, 0xc0, !PT ;  /* 0x1ffffffe04047812 */ /* 0x000fe200078ec0ff */
[----:B------:R-:W-:Y:S01]  /*0d00*/  IMAD R5, R5, 0x10, R8 ;  /* 0x0000001005057824 */ /* 0x000fe200078e0208 */
[----:B------:R-:W-:Y:S01]  /*0d10*/  LOP3.LUT R3, R3, 0x7ffffffc, RZ, 0xc0, !PT ;  /* 0x7ffffffc03037812 */ /* 0x000fe200078ec0ff */
[----:B------:R-:W-:Y:S01]  /*0d20*/  IMAD R7, R7, 0x40, R6 ;  /* 0x0000004007077824 */ /* 0x000fe200078e0206 */
[----:B------:R-:W-:Y:S01]  /*0d30*/  LOP3.LUT R0, R0, 0x1ffffffe, RZ, 0xc0, !PT ;  /* 0x1ffffffe00007812 */ /* 0x000fe200078ec0ff */
[----:B------:R-:W-:Y:S01]  /*0d40*/  IMAD.IADD R4, R9, 0x1, -R4 ;  /* 0x0000000109047824 */ /* 0x000fe200078e0a04 */
[----:B------:R-:W-:Y:S01]  /*0d50*/  SHF.R.S32.HI R213, RZ, 0x3, R213 ;  /* 0x00000003ffd57819 */ /* 0x000fe200000114d5 */
[----:B------:R-:W-:Y:S01]  /*0d60*/  IMAD.MOV.U32 R6, RZ, RZ, -0x2 ;  /* 0xfffffffeff067424 */ /* 0x000fe200078e00ff */
[----:B------:R-:W-:Y:S01]  /*0d70*/  SHF.R.S32.HI R229, RZ, 0x1f, R22 ;  /* 0x0000001fffe57819 */ /* 0x000fe20000011416 */
[----:B------:R-:W-:Y:S01]  /*0d80*/  IMAD.IADD R3, R218, 0x1, -R3 ;  /* 0x00000001da037824 */ /* 0x000fe200078e0a03 */
[----:B------:R-:W-:Y:S01]  /*0d90*/  SHF.R.S32.HI R228, RZ, 0x1f, R19 ;  /* 0x0000001fffe47819 */ /* 0x000fe20000011413 */
[----:B------:R-:W-:Y:S01]  /*0da0*/  IMAD.IADD R221, R13, 0x1, -R0 ;  /* 0x000000010ddd7824 */ /* 0x000fe200078e0a00 */
[----:B------:R-:W-:Y:S01]  /*0db0*/  SHF.R.S32.HI R227, RZ, 0x1f, R18 ;  /* 0x0000001fffe37819 */ /* 0x000fe20000011412 */
[----:B------:R-:W-:-:S02]  /*0dc0*/  IMAD R220, R2, 0x40, R5 ;  /* 0x0000004002dc7824 */ /* 0x000fc400078e0205 */
[----:B------:R-:W-:Y:S02]  /*0dd0*/  IMAD R224, R4, 0x8, R7 ;  /* 0x0000000804e07824 */ /* 0x000fe400078e0207 */
[----:B------:R-:W-:Y:S02]  /*0de0*/  IMAD R225, R3, R6, 0x50 ;  /* 0x0000005003e17424 */ /* 0x000fe400078e0206 */
[----:B------:R-:W-:-:S07]  /*0df0*/  IMAD R221, R221, 0x8, R220 ;  /* 0x00000008dddd7824 */ /* 0x000fce00078e02dc */
.L_x_37:
[----:B------:R-:W0:Y:S01]  /*0e00*/  SHFL.IDX PT, R0, R219, RZ, 0x1f ;  /* 0x00001fffdb007589 */ /* 0x000e2200000e0000 */
[----:B-1----:R-:W1:Y:S01]  /*0e10*/  S2UR UR4, SR_CgaCtaId ;  /* 0x00000000000479c3 */ /* 0x002e620000008800 */
[----:B------:R-:W-:Y:S01]  /*0e20*/  ULDC.64 UR6, c[0x0][0x418] ;  /* 0x0001060000067ab9 */ /* 0x000fe20000000a00 */
[----:B------:R-:W-:Y:S01]  /*0e30*/  ULDC UR5, c[0x0][0xc38] ;  /* 0x00030e0000057ab9 */ /* 0x000fe20000000800 */
[----:B------:R-:W-:Y:S01]  /*0e40*/  UISETP.NE.U32.AND UP0, UPT, UR6, URZ, UPT ;  /* 0x0000003f0600728c */ /* 0x000fe2000bf05070 */
[----:B------:R-:W-:Y:S01]  /*0e50*/  R2UR UR13, R212 ;  /* 0x00000000d40d72ca */ /* 0x000fe200000e0000 */
[----:B------:R-:W-:Y:S02]  /*0e60*/  UISETP.NE.AND UP1, UPT, UR5, 0x1, UPT ;  /* 0x000000010500788c */ /* 0x000fe4000bf25270 */
[----:B------:R-:W-:Y:S01]  /*0e70*/  UISETP.NE.AND.EX UP0, UPT, UR7, URZ, UPT, UP0 ;  /* 0x0000003f0700728c */ /* 0x000fe2000bf05300 */
[----:B------:R-:W-:Y:S01]  /*0e80*/  ULDC UR5, c[0x0][0xc44] ;  /* 0x0003110000057ab9 */ /* 0x000fe20000000800 */
[----:B------:R-:W-:Y:S01]  /*0e90*/  UMOV UR36, 0x400 ;  /* 0x0000040000247882 */ /* 0x000fe20000000000 */
[----:B------:R-:W-:Y:S01]  /*0ea0*/  UISETP.NE.AND UP2, UPT, UR5, 0x1, UPT ;  /* 0x000000010500788c */ /* 0x000fe2000bf45270 */
[----:B------:R-:W-:Y:S01]  /*0eb0*/  ULDC UR61, c[0x0][0x424] ;  /* 0x00010900003d7ab9 */ /* 0x000fe20000000800 */
[----:B------:R-:W-:Y:S01]  /*0ec0*/  ULDC UR10, c[0x0][0x2f0] ;  /* 0x0000bc00000a7ab9 */ /* 0x000fe20000000800 */
[----:B------:R-:W-:-:S03]  /*0ed0*/  USEL UR61, UR61, 0x1, UP0 ;  /* 0x000000013d3d7887 */ /* 0x000fc60008000000 */
[----:B------:R-:W-:Y:S01]  /*0ee0*/  @UP1 ULDC UR12, c[0x0][0xc40] ;  /* 0x00031000000c1ab9 */ /* 0x000fe20000000800 */
[----:B------:R-:W-:Y:S01]  /*0ef0*/  UMOV UR14, UR13 ;  /* 0x0000000d000e7c82 */ /* 0x000fe20008000000 */
[----:B------:R-:W-:-:S03]  /*0f00*/  UIMAD UR61, UR61, UR10, URZ ;  /* 0x0000000a3d3d72a4 */ /* 0x000fc6000f8e023f */
[----:B------:R-:W-:Y:S01]  /*0f10*/  @UP2 ULDC.64 UR8, c[0x0][0xc48] ;  /* 0x0003120000082ab9 */ /* 0x000fe20000000a00 */
[----:B0-----:R-:W-:Y:S01]  /*0f20*/  R2UR UR6, R0 ;  /* 0x00000000000672ca */ /* 0x001fe200000e0000 */
[----:B-1----:R-:W-:-:S03]  /*0f30*/  ULEA UR36, UR4, UR36, 0x18 ;  /* 0x0000002404247291 */ /* 0x002fc6000f8ec03f */
[----:B------:R-:W-:Y:S01]  /*0f40*/  @UP1 ULDC UR4, c[0x0][0xc3c] ;  /* 0x00030f0000041ab9 */ /* 0x000fe20000000800 */
[----:B------:R-:W-:Y:S02]  /*0f50*/  UIADD3 UR11, UR36, 0x14400, URZ ;  /* 0x00014400240b7890 */ /* 0x000fe4000fffe03f */
[----:B------:R-:W-:Y:S02]  /*0f60*/  UIMAD.WIDE.U32 UR4, UR13, UR4, URZ ;  /* 0x000000040d0472a5 */ /* 0x000fe4000f8e003f */
[----:B------:R-:W-:Y:S02]  /*0f70*/  ULOP3.LUT UP0, URZ, UR11, 0x9f, URZ, 0xc0, !UPT ;  /* 0x0000009f0b3f7892 */ /* 0x000fe4000f80c03f */
[----:B------:R-:W-:Y:S02]  /*0f80*/  @UP1 USHF.R.U32.HI UR14, URZ, UR12, UR5 ;  /* 0x0000000c3f0e1299 */ /* 0x000fe40008011605 */
[----:B------:R-:W-:Y:S02]  /*0f90*/  ULEA.HI UR7, UR6, UR6, URZ, 0x1 ;  /* 0x0000000606077291 */ /* 0x000fe4000f8f083f */
[----:B------:R-:W-:Y:S01]  /*0fa0*/  UIMAD.WIDE.U32 UR4, UR14, UR8, URZ ;  /* 0x000000080e0472a5 */ /* 0x000fe2000f8e003f */
[----:B------:R-:W-:Y:S01]  /*0fb0*/  PLOP3.LUT P0, PT, PT, PT, UP0, 0x80, 0x0 ;  /* 0x000000000000781c */ /* 0x000fe20003f0f008 */
[----:B------:R-:W-:Y:S01]  /*0fc0*/  ULOP3.LUT UR7, UR7, 0x1e, URZ, 0xc0, !UPT ;  /* 0x0000001e07077892 */ /* 0x000fe2000f8ec03f */
[----:B------:R-:W-:Y:S01]  /*0fd0*/  IMAD.U32 R216, RZ, RZ, UR14 ;  /* 0x0000000effd87e24 */ /* 0x000fe2000f8e00ff */
[----:B------:R-:W-:Y:S01]  /*0fe0*/  UMOV UR10, UR14 ;  /* 0x0000000e000a7c82 */ /* 0x000fe20008000000 */
[----:B------:R-:W-:-:S02]  /*0ff0*/  @UP2 USHF.R.U32.HI UR10, URZ, UR9, UR5 ;  /* 0x000000093f0a2299 */ /* 0x000fc40008011605 */
[----:B------:R-:W-:Y:S02]  /*1000*/  UIADD3 UR7, UR6, -UR7, URZ ;  /* 0x8000000706077290 */ /* 0x000fe4000fffe03f */
[----:B------:R-:W-:Y:S02]  /*1010*/  UIADD3 UR6, UR61, 0x4f, URZ ;  /* 0x0000004f3d067890 */ /* 0x000fe4000fffe03f */
[----:B------:R-:W-:Y:S01]  /*1020*/  ULEA UR8, UR7, UR11, 0xd ;  /* 0x0000000b07087291 */ /* 0x000fe2000f8e683f */
[----:B------:R-:W-:Y:S01]  /*1030*/  MOV R215, UR10 ;  /* 0x0000000a00d77c02 */ /* 0x000fe20008000f00 */
[----:B------:R-:W-:Y:S02]  /*1040*/  UIMAD.WIDE UR6, UR6, 0x66666667, URZ ;  /* 0x66666667060678a5 */ /* 0x000fe4000f8e023f */
[----:B------:R-:W-:Y:S02]  /*1050*/  USHF.R.U32.HI UR8, URZ, 0x4, UR8 ;  /* 0x000000043f087899 */ /* 0x000fe40008011608 */
[----:B------:R-:W-:-:S02]  /*1060*/  USHF.R.U32.HI UR4, URZ, 0x1f, UR7 ;  /* 0x0000001f3f047899 */ /* 0x000fc40008011607 */
[----:B------:R-:W-:Y:S02]  /*1070*/  ULOP3.LUT UR37, UR8, 0x3fff, URZ, 0xc0, !UPT ;  /* 0x00003fff08257892 */ /* 0x000fe4000f8ec03f */
[----:B------:R-:W-:-:S03]  /*1080*/  ULEA.HI.SX32 UR5, UR7, UR4, 0x1b ;  /* 0x0000000407057291 */ /* 0x000fc6000f8fda3f */
[----:B------:R-:W-:Y:S02]  /*1090*/  UMOV UR4, UR13 ;  /* 0x0000000d00047c82 */ /* 0x000fe40008000000 */
[----:B------:R-:W-:Y:S02]  /*10a0*/  IMAD.U32 R217, RZ, RZ, UR4 ;  /* 0x00000004ffd97e24 */ /* 0x000fe4000f8e00ff */
[----:B------:R-:W-:Y:S01]  /*10b0*/  IMAD.U32 R152, RZ, RZ, UR5 ;  /* 0x00000005ff987e24 */ /* 0x000fe2000f8e00ff */
[----:B---3--:R-:W-:Y:S06]  /*10c0*/  @!P0 BRA `(.L_x_9) ;  /* 0x0000000000408947 */ /* 0x008fec0003800000 */
[----:B------:R-:W-:Y:S01]  /*10d0*/  MOV R0, 0x0 ;  /* 0x0000000000007802 */ /* 0x000fe20000000f00 */
[----:B------:R-:W-:Y:S01]  /*10e0*/  ULDC.64 UR4, c[0x4][0xa8] ;  /* 0x01002a0000047ab9 */ /* 0x000fe20000000a00 */
[----:B------:R-:W-:Y:S01]  /*10f0*/  ULDC.64 UR6, c[0x4][0x28] ;  /* 0x01000a0000067ab9 */ /* 0x000fe20000000a00 */
[----:B------:R-:W-:Y:S01]  /*1100*/  IMAD.U32 R4, RZ, RZ, UR4 ;  /* 0x00000004ff047e24 */ /* 0x000fe2000f8e00ff */
[----:B------:R0:W1:Y:S01]  /*1110*/  LDC.64 R2, c[0x4][R0] ;  /* 0x0100000000027b82 */ /* 0x0000620000000a00 */
[----:B------:R-:W-:Y:S01]  /*1120*/  IMAD.U32 R5, RZ, RZ, UR5 ;  /* 0x00000005ff057e24 */ /* 0x000fe2000f8e00ff */
[----:B------:R-:W-:Y:S01]  /*1130*/  ULDC.64 UR4, c[0x4][0xb0] ;  /* 0x01002c0000047ab9 */ /* 0x000fe20000000a00 */
[----:B------:R-:W-:Y:S02]  /*1140*/  IMAD.U32 R10, RZ, RZ, UR6 ;  /* 0x00000006ff0a7e24 */ /* 0x000fe4000f8e00ff */
[----:B------:R-:W-:Y:S02]  /*1150*/  IMAD.U32 R6, RZ, RZ, UR4 ;  /* 0x00000004ff067e24 */ /* 0x000fe4000f8e00ff */
[----:B------:R-:W-:-:S02]  /*1160*/  IMAD.U32 R7, RZ, RZ, UR5 ;  /* 0x00000005ff077e24 */ /* 0x000fc4000f8e00ff */
[----:B------:R-:W-:Y:S02]  /*1170*/  IMAD.U32 R11, RZ, RZ, UR7 ;  /* 0x00000007ff0b7e24 */ /* 0x000fe4000f8e00ff */
[----:B------:R-:W-:Y:S02]  /*1180*/  IMAD.MOV.U32 R8, RZ, RZ, 0x70 ;  /* 0x00000070ff087424 */ /* 0x000fe400078e00ff */
[----:B------:R-:W-:Y:S02]  /*1190*/  IMAD.MOV.U32 R12, RZ, RZ, 0x1 ;  /* 0x00000001ff0c7424 */ /* 0x000fe400078e00ff */
[----:B0-----:R-:W-:-:S07]  /*11a0*/  IMAD.MOV.U32 R13, RZ, RZ, RZ ;  /* 0x000000ffff0d7224 */ /* 0x001fce00078e00ff */
[----:B------:R-:W-:-:S07]  /*11b0*/  LEPC R20, `(.L_x_9) ;  /* 0x000000001014794e */ /* 0x000fce0000000000 */
[----:B-1----:R-:W-:Y:S05]  /*11c0*/  CALL.ABS.NOINC R2 ;  /* 0x0000000002007343 */ /* 0x002fea0003c00000 */
.L_x_9:
[----:B------:R-:W-:Y:S02]  /*11d0*/  R2UR UR4, R214 ;  /* 0x00000000d60472ca */ /* 0x000fe400000e0000 */
[----:B------:R-:W-:-:S11]  /*11e0*/  R2UR UR5, R226 ;  /* 0x00000000e20572ca */ /* 0x000fd600000e0000 */
[----:B------:R-:W-:Y:S02]  /*11f0*/  ULOP3.LUT UR4, UR4, 0x1, URZ, 0xc0, !UPT ;  /* 0x0000000104047892 */ /* 0x000fe4000f8ec03f */
[----:B------:R-:W-:-:S04]  /*1200*/  IMAD.U32 R2, RZ, RZ, UR5 ;  /* 0x00000005ff027e24 */ /* 0x000fc8000f8e00ff */
[----:B------:R-:W-:Y:S01]  /*1210*/  IMAD.U32 R0, RZ, RZ, UR4 ;  /* 0x00000004ff007e24 */ /* 0x000fe2000f8e00ff */
[----:B------:R-:W-:-:S04]  /*1220*/  ISETP.NE.AND P0, PT, R2, 0x3, PT ;  /* 0x000000030200780c */ /* 0x000fc80003f05270 */
[----:B------:R-:W-:-:S04]  /*1230*/  SHF.L.U32 R0, R0, 0x1f, RZ ;  /* 0x0000001f00007819 */ /* 0x000fc800000006ff */
[----:B------:R-:W0:Y:S02]  /*1240*/  SYNCS.PHASECHK.TRANS64.TRYWAIT P1, [UR36+0x38800], R0 ;  /* 0x03880000ff0075a7 */ /* 0x000e240008020164 */
[----:B0-----:R-:W-:Y:S05]  /*1250*/  @!P1 BRA `(.L_x_10) ;  /* 0x000000f800a09947 */ /* 0x001fea0003800000 */
.L_x_138:
[----:B------:R-:W-:Y:S05]  /*1260*/  @!P0 BRA `(.L_x_11) ;  /* 0x0000000000048947 */ /* 0x000fea0003800000 */
[----:B------:R-:W-:Y:S01]  /*1270*/  BPT.TRAP 0x1 ;  /* 0x000000040000795c */ /* 0x000fe20000300000 */
.L_x_11:
[----:B------:R-:W-:Y:S01]  /*1280*/  R2UR UR4, R16 ;  /* 0x00000000100472ca */ /* 0x000fe200000e0000 */
[----:B0-----:R-:W-:-:S05]  /*1290*/  IMAD.U32 R0, RZ, RZ, UR60 ;  /* 0x0000003cff007e24 */ /* 0x001fca000f8e00ff */
[----:B------:R-:W-:-:S07]  /*12a0*/  LEA R0, R0, UR36, 0x3 ;  /* 0x0000002400007c11 */ /* 0x000fce000f8e18ff */
[----:B------:R-:W-:-:S05]  /*12b0*/  IMAD.U32 R3, RZ, RZ, UR4 ;  /* 0x00000004ff037e24 */ /* 0x000fca000f8e00ff */
[----:B------:R-:W-:-:S04]  /*12c0*/  SHF.L.U32 R3, R3, 0x1f, RZ ;  /* 0x0000001f03037819 */ /* 0x000fc800000006ff */
[----:B------:R0:W1:Y:S01]  /*12d0*/  SYNCS.PHASECHK.TRANS64.TRYWAIT P2, [R0+URZ+0x38830], R3 ;  /* 0x03883003000075a7 */ /* 0x000062000804017f */
[----:B------:R-:W-:Y:S05]  /*12e0*/  @!P0 BRA `(.L_x_12) ;  /* 0x0000000000048947 */ /* 0x000fea0003800000 */
[----:B------:R-:W-:Y:S01]  /*12f0*/  BPT.TRAP 0x1 ;  /* 0x000000040000795c */ /* 0x000fe20000300000 */
.L_x_12:
[----:B------:R-:W2:Y:S01]  /*1300*/  S2R R2, SR_TID.X ;  /* 0x0000000000027919 */ /* 0x000ea20000002100 */
[----:B------:R-:W-:Y:S01]  /*1310*/  IMAD.MOV.U32 R151, RZ, RZ, RZ ;  /* 0x000000ffff977224 */ /* 0x000fe200078e00ff */
[----:B--2---:R-:W-:-:S04]  /*1320*/  LOP3.LUT R2, R2, 0x7f, RZ, 0xc0, !PT ;  /* 0x0000007f02027812 */ /* 0x004fc800078ec0ff */
[----:B------:R-:W-:Y:S01]  /*1330*/  ISETP.NE.AND P1, PT, R2, RZ, PT ;  /* 0x000000ff0200720c */ /* 0x000fe20003f25270 */
[----:B-1----:R-:W-:-:S12]  /*1340*/  @P2 BRA `(.L_x_13) ;  /* 0x0000000000082947 */ /* 0x002fd80003800000 */
[----:B------:R-:W1:Y:S02]  /*1350*/  SYNCS.PHASECHK.TRANS64.TRYWAIT P2, [R0+URZ+0x38830], R3 ;  /* 0x03883003000075a7 */ /* 0x000e64000804017f */
[----:B-1----:R-:W-:Y:S05]  /*1360*/  @!P2 BRA `(.L_x_14) ;  /* 0x000000f80074a947 */ /* 0x002fea0003800000 */
.L_x_13:
[----:B------:R-:W-:Y:S05]  /*1370*/  WARPSYNC.ALL ;  /* 0x0000000000007948 */ /* 0x000fea0003800000 */
[----:B------:R-:W-:Y:S01]  /*1380*/  UIADD3 UR36, UR36, 0x24400, URZ ;  /* 0x0002440024247890 */ /* 0x000fe2000fffe03f */
[----:B------:R-:W-:Y:S01]  /*1390*/  WARPGROUP.ARRIVE ;  /* 0x00000000000079c5 */ /* 0x000fe20000000000 */
[----:B------:R-:W-:Y:S01]  /*13a0*/  ULOP3.LUT UR5, UR37, 0x10000, URZ, 0xfc, !UPT ;  /* 0x0001000025057892 */ /* 0x000fe2000f8efc3f */
[----:B------:R-:W-:Y:S01]  /*13b0*/  VIADD R2, R225, UR61 ;  /* 0x0000003de1027c36 */ /* 0x000fe20008000000 */
[----:B------:R-:W-:Y:S01]  /*13c0*/  USHF.R.U32.HI UR36, URZ, 0x4, UR36 ;  /* 0x000000043f247899 */ /* 0x000fe20008011624 */
[----:B------:R-:W-:Y:S01]  /*13d0*/  P2R R21, PR, RZ, 0x1 ;  /* 0x00000001ff157803 */ /* 0x000fe20000000000 */
[----:B------:R-:W-:Y:S01]  /*13e0*/  UMOV UR9, 0x40000040 ;  /* 0x4000004000097882 */ /* 0x000fe20000000000 */
[----:B------:R-:W-:Y:S01]  /*13f0*/  UMOV UR11, 0x40000040 ;  /* 0x40000040000b7882 */ /* 0x000fe20000000000 */
[----:B------:R-:W-:Y:S01]  /*1400*/  ULOP3.LUT UR36, UR36, 0x3fff, URZ, 0xc0, !UPT ;  /* 0x00003fff24247892 */ /* 0x000fe2000f8ec03f */
[----:B------:R-:W-:Y:S01]  /*1410*/  IMAD.U32 R13, RZ, RZ, UR9 ;  /* 0x00000009ff0d7e24 */ /* 0x000fe2000f8e00ff */
[----:B------:R-:W-:Y:S01]  /*1420*/  UMOV UR8, UR5 ;  /* 0x0000000500087c82 */ /* 0x000fe20008000000 */
[----:B------:R-:W-:Y:S01]  /*1430*/  UMOV UR15, UR9 ;  /* 0x00000009000f7c82 */ /* 0x000fe20008000000 */
[----:B------:R-:W-:Y:S01]  /*1440*/  ULOP3.LUT UR4, UR36, 0x10000, URZ, 0xfc, !UPT ;  /* 0x0001000024047892 */ /* 0x000fe2000f8efc3f */
[----:B------:R-:W-:Y:S01]  /*1450*/  IMAD.U32 R12, RZ, RZ, UR8 ;  /* 0x00000008ff0c7e24 */ /* 0x000fe2000f8e00ff */
[----:B------:R-:W-:Y:S01]  /*1460*/  UMOV UR14, UR8 ;  /* 0x00000008000e7c82 */ /* 0x000fe20008000000 */
[----:B------:R-:W-:Y:S01]  /*1470*/  UIADD3 UR7, UR5, 0x2, URZ ;  /* 0x0000000205077890 */ /* 0x000fe2000fffe03f */
[----:B01----:R-:W-:Y:S01]  /*1480*/  @!P1 VIADD R0, R0, 0x38840 ;  /* 0x0003884000009836 */ /* 0x003fe20000000000 */
[----:B------:R-:W-:Y:S01]  /*1490*/  UMOV UR17, 0x40000040 ;  /* 0x4000004000117882 */ /* 0x000fe20000000000 */
[----:B------:R-:W-:Y:S01]  /*14a0*/  IMAD.U32 R15, RZ, RZ, UR4 ;  /* 0x00000004ff0f7e24 */ /* 0x000fe2000f8e00ff */
[----:B------:R-:W-:Y:S01]  /*14b0*/  UIMAD UR4, UR60, 0xa00, UR4 ;  /* 0x00000a003c0478a4 */ /* 0x000fe2000f8e0204 */
[----:B------:R-:W-:Y:S01]  /*14c0*/  IMAD.U32 R11, RZ, RZ, UR17 ;  /* 0x00000011ff0b7e24 */ /* 0x000fe2000f8e00ff */
[----:B------:R-:W-:Y:S01]  /*14d0*/  UMOV UR19, 0x40000040 ;  /* 0x4000004000137882 */ /* 0x000fe20000000000 */
[----:B------:R-:W-:Y:S01]  /*14e0*/  UMOV UR16, UR7 ;  /* 0x0000000700107c82 */ /* 0x000fe20008000000 */
[----:B------:R-:W-:Y:S01]  /*14f0*/  UIADD3 UR6, UR4, 0x200, URZ ;  /* 0x0000020004067890 */ /* 0x000fe2000fffe03f */
[----:B------:R-:W-:Y:S01]  /*1500*/  IMAD.U32 R10, RZ, RZ, UR16 ;  /* 0x00000010ff0a7e24 */ /* 0x000fe2000f8e00ff */
[----:B------:R-:W-:Y:S01]  /*1510*/  UIADD3 UR12, UR4, 0x2, URZ ;  /* 0x00000002040c7890 */ /* 0x000fe2000fffe03f */
[----:B------:R-:W-:Y:S01]  /*1520*/  @!P1 PRMT R0, RZ, 0x654, R0 ;  /* 0x00000654ff009816 */ /* 0x000fe20000000000 */
[----:B------:R-:W-:Y:S01]  /*1530*/  UMOV UR10, UR4 ;  /* 0x00000004000a7c82 */ /* 0x000fe20008000000 */
[----:B------:R-:W-:Y:S01]  /*1540*/  UIADD3 UR7, UR5, 0x4, URZ ;  /* 0x0000000405077890 */ /* 0x000fe2000fffe03f */
[----:B------:R-:W-:Y:S01]  /*1550*/  HGMMA.64x16x16.F32.BF16 R56, gdesc[UR8], RZ, !UPT, gsb0 ;  /* 0x00200000083879f0 */ /* 0x000fe2000c0018ff */
[----:B------:R-:W-:Y:S01]  /*1560*/  UIADD3 UR10, UR4, 0x80, URZ ;  /* 0x00000080040a7890 */ /* 0x000fe2000fffe03f */
[--C-:B------:R-:W-:Y:S01]  /*1570*/  IMAD.MOV.U32 R150, RZ, RZ, R151.reuse ;  /* 0x000000ffff967224 */ /* 0x100fe200078e0097 */
[----:B------:R-:W-:Y:S01]  /*1580*/  UMOV UR8, UR14 ;  /* 0x0000000e00087c82 */ /* 0x000fe20008000000 */
[----:B------:R-:W-:Y:S01]  /*1590*/  UMOV UR9, UR15 ;  /* 0x0000000f00097c82 */ /* 0x000fe20008000000 */
[----:B------:R-:W-:Y:S01]  /*15a0*/  UMOV UR11, 0x40000040 ;  /* 0x40000040000b7882 */ /* 0x000fe20000000000 */
[----:B------:R-:W-:Y:S01]  /*15b0*/  UMOV UR18, UR12 ;  /* 0x0000000c00127c82 */ /* 0x000fe20008000000 */
[----:B------:R-:W-:Y:S01]  /*15c0*/  UIADD3 UR12, UR4, 0x4, URZ ;  /* 0x00000004040c7890 */ /* 0x000fe2000fffe03f */
[--C-:B------:R-:W-:Y:S01]  /*15d0*/  IMAD.MOV.U32 R149, RZ, RZ, R151.reuse ;  /* 0x000000ffff957224 */ /* 0x100fe200078e0097 */
[----:B------:R-:W-:Y:S01]  /*15e0*/  UMOV UR13, 0x40000040 ;  /* 0x40000040000d7882 */ /* 0x000fe20000000000 */
[----:B------:R-:W-:Y:S01]  /*15f0*/  UIADD3 UR20, UR5, 0x404, URZ ;  /* 0x0000040405147890 */ /* 0x000fe2000fffe03f */
[--C-:B------:R-:W-:Y:S01]  /*1600*/  IMAD.MOV.U32 R148, RZ, RZ, R151.reuse ;  /* 0x000000ffff947224 */ /* 0x100fe200078e0097 */
[----:B------:R-:W-:Y:S01]  /*1610*/  UIADD3 UR22, UR4, 0x284, URZ ;  /* 0x0000028404167890 */ /* 0x000fe2000fffe03f */
[--C-:B------:R-:W-:Y:S01]  /*1620*/  IMAD.MOV.U32 R147, RZ, RZ, R151.reuse ;  /* 0x000000ffff937224 */ /* 0x100fe200078e0097 */
[----:B------:R-:W-:Y:S01]  /*1630*/  UMOV UR21, 0x40000040 ;  /* 0x4000004000157882 */ /* 0x000fe20000000000 */
        /* <DEDUP_REMOVED lines=34> */
[----:B------:R-:W-:Y:S01]  /*1860*/  IMAD.MOV.U32 R135, RZ, RZ, R151 ;  /* 0x000000ffff877224 */ /* 0x000fe200078e0097 */
[----:B------:R-:W-:Y:S01]  /*1870*/  UMOV UR45, 0x40000040 ;  /* 0x40000040002d7882 */ /* 0x000fe20000000000 */
[----:B------:R-:W-:Y:S01]  /*1880*/  UMOV UR47, 0x40000040 ;  /* 0x40000040002f7882 */ /* 0x000fe20000000000 */
[----:B------:R-:W-:-:S02]  /*1890*/  WARPGROUP.DEPBAR.LE gsb0, 0x0 ;  /* 0x00008000000079c5 */ /* 0x000fc40000010000 */
[----:B------:R-:W-:Y:S01]  /*18a0*/  WARPGROUP.ARRIVE ;  /* 0x00000000000079c5 */ /* 0x000fe20000000000 */
[----:B------:R-:W-:Y:S01]  /*18b0*/  UIADD3 UR48, UR5, 0xc02, URZ ;  /* 0x00000c0205307890 */ /* 0x000fe2000fffe03f */
[--C-:B------:R-:W-:Y:S01]  /*18c0*/  IMAD.MOV.U32 R134, RZ, RZ, R151.reuse ;  /* 0x000000ffff867224 */ /* 0x100fe200078e0097 */
[----:B------:R-:W-:Y:S01]  /*18d0*/  UIADD3 UR50, UR4, 0x782, URZ ;  /* 0x0000078204327890 */ /* 0x000fe2000fffe03f */
[--C-:B------:R-:W-:Y:S01]  /*18e0*/  IMAD.MOV.U32 R133, RZ, RZ, R151.reuse ;  /* 0x000000ffff857224 */ /* 0x100fe200078e0097 */
[----:B------:R-:W-:Y:S01]  /*18f0*/  UMOV UR49, 0x40000040 ;  /* 0x4000004000317882 */ /* 0x000fe20000000000 */
[----:B------:R-:W-:Y:S01]  /*1900*/  HGMMA.64x16x16.F32.BF16 R48, gdesc[UR8], RZ, !UPT, gsb0 ;  /* 0x00200000083079f0 */ /* 0x000fe2000c0018ff */
[----:B------:R-:W-:Y:S01]  /*1910*/  UIADD3 UR10, UR4, 0x100, URZ ;  /* 0x00000100040a7890 */ /* 0x000fe2000fffe03f */
[--C-:B------:R-:W-:Y:S01]  /*1920*/  IMAD.MOV.U32 R132, RZ, RZ, R151.reuse ;  /* 0x000000ffff847224 */ /* 0x100fe200078e0097 */
[----:B------:R-:W-:Y:S01]  /*1930*/  UMOV UR8, UR14 ;  /* 0x0000000e00087c82 */ /* 0x000fe20008000000 */
[----:B------:R-:W-:Y:S01]  /*1940*/  UMOV UR9, UR15 ;  /* 0x0000000f00097c82 */ /* 0x000fe20008000000 */
        /* <DEDUP_REMOVED lines=8> */
[----:B------:R-:W-:Y:S01]  /*19d0*/  UMOV UR57, 0x40000040 ;  /* 0x4000004000397882 */ /* 0x000fe20000000000 */
[----:B------:R-:W-:Y:S01]  /*19e0*/  UMOV UR59, 0x40000040 ;  /* 0x40000040003b7882 */ /* 0x000fe20000000000 */
[----:B------:R-:W-:Y:S01]  /*19f0*/  IMAD.U32 R7, RZ, RZ, UR57 ;  /* 0x00000039ff077e24 */ /* 0x000fe2000f8e00ff */
[----:B------:R-:W-:Y:S01]  /*1a00*/  UISETP.GE.AND UP0, UPT, UR61, 0x51, UPT ;  /* 0x000000513d00788c */ /* 0x000fe2000bf06270 */
[--C-:B------:R-:W-:Y:S01]  /*1a10*/  IMAD.MOV.U32 R129, RZ, RZ, R151.reuse ;  /* 0x000000ffff817224 */ /* 0x100fe200078e0097 */
[-C--:B------:R-:W-:Y:S01]  /*1a20*/  MOV R127, R151.reuse ;  /* 0x00000097007f7202 */ /* 0x080fe20000000f00 */
[--C-:B------:R-:W-:Y:S01]  /*1a30*/  IMAD.MOV.U32 R128, RZ, RZ, R151.reuse ;  /* 0x000000ffff807224 */ /* 0x100fe200078e0097 */
[-C--:B------:R-:W-:Y:S01]  /*1a40*/  MOV R100, R151.reuse ;  /* 0x0000009700647202 */ /* 0x080fe20000000f00 */
[--C-:B------:R-:W-:Y:S01]  /*1a50*/  IMAD.MOV.U32 R126, RZ, RZ, R151.reuse ;  /* 0x000000ffff7e7224 */ /* 0x100fe200078e0097 */
[----:B------:R-:W-:Y:S01]  /*1a60*/  MOV R73, R151 ;  /* 0x0000009700497202 */ /* 0x000fe20000000f00 */
[----:B------:R-:W-:-:S02]  /*1a70*/  IMAD.MOV.U32 R125, RZ, RZ, R151 ;  /* 0x000000ffff7d7224 */ /* 0x000fc400078e0097 */
[--C-:B------:R-:W-:Y:S02]  /*1a80*/  IMAD.MOV.U32 R124, RZ, RZ, R151.reuse ;  /* 0x000000ffff7c7224 */ /* 0x100fe400078e0097 */
[--C-:B------:R-:W-:Y:S02]  /*1a90*/  IMAD.MOV.U32 R123, RZ, RZ, R151.reuse ;  /* 0x000000ffff7b7224 */ /* 0x100fe400078e0097 */
[--C-:B------:R-:W-:Y:S02]  /*1aa0*/  IMAD.MOV.U32 R122, RZ, RZ, R151.reuse ;  /* 0x000000ffff7a7224 */ /* 0x100fe400078e0097 */
[--C-:B------:R-:W-:Y:S02]  /*1ab0*/  IMAD.MOV.U32 R121, RZ, RZ, R151.reuse ;  /* 0x000000ffff797224 */ /* 0x100fe400078e0097 */
[--C-:B------:R-:W-:Y:S02]  /*1ac0*/  IMAD.MOV.U32 R120, RZ, RZ, R151.reuse ;  /* 0x000000ffff787224 */ /* 0x100fe400078e0097 */
        /* <DEDUP_REMOVED lines=8> */
[--C-:B------:R-:W-:Y:S01]  /*1b50*/  IMAD.MOV.U32 R111, RZ, RZ, R151.reuse ;  /* 0x000000ffff6f7224 */ /* 0x100fe200078e0097 */
[----:B------:R-:W-:Y:S02]  /*1b60*/  WARPGROUP.DEPBAR.LE gsb0, 0x0 ;  /* 0x00008000000079c5 */ /* 0x000fe40000010000 */
[----:B------:R-:W-:Y:S01]  /*1b70*/  WARPGROUP.ARRIVE ;  /* 0x00000000000079c5 */ /* 0x000fe20000000000 */
[--C-:B------:R-:W-:Y:S02]  /*1b80*/  IMAD.MOV.U32 R110, RZ, RZ, R151.reuse ;  /* 0x000000ffff6e7224 */ /* 0x100fe400078e0097 */
[--C-:B------:R-:W-:Y:S02]  /*1b90*/  IMAD.MOV.U32 R109, RZ, RZ, R151.reuse ;  /* 0x000000ffff6d7224 */ /* 0x100fe400078e0097 */
[--C-:B------:R-:W-:Y:S01]  /*1ba0*/  IMAD.MOV.U32 R108, RZ, RZ, R151.reuse ;  /* 0x000000ffff6c7224 */ /* 0x100fe200078e0097 */
[----:B------:R-:W-:Y:S01]  /*1bb0*/  HGMMA.64x16x16.F32.BF16 R40, gdesc[UR8], RZ, !UPT, gsb0 ;  /* 0x00200000082879f0 */ /* 0x000fe2000c0018ff */
[----:B------:R-:W-:Y:S01]  /*1bc0*/  UIADD3 UR10, UR4, 0x180, URZ ;  /* 0x00000180040a7890 */ /* 0x000fe2000fffe03f */
[--C-:B------:R-:W-:Y:S01]  /*1bd0*/  IMAD.MOV.U32 R107, RZ, RZ, R151.reuse ;  /* 0x000000ffff6b7224 */ /* 0x100fe200078e0097 */
[----:B------:R-:W-:Y:S01]  /*1be0*/  UMOV UR8, UR14 ;  /* 0x0000000e00087c82 */ /* 0x000fe20008000000 */
[----:B------:R-:W-:Y:S01]  /*1bf0*/  UMOV UR9, UR15 ;  /* 0x0000000f00097c82 */ /* 0x000fe20008000000 */
[----:B------:R-:W-:Y:S01]  /*1c00*/  UMOV UR11, 0x40000040 ;  /* 0x40000040000b7882 */ /* 0x000fe20000000000 */
        /* <DEDUP_REMOVED lines=22> */
[--C-:B------:R-:W-:Y:S01]  /*1d70*/  IMAD.MOV.U32 R83, RZ, RZ, R151.reuse ;  /* 0x000000ffff537224 */ /* 0x100fe200078e0097 */
[----:B------:R-:W-:Y:S02]  /*1d80*/  WARPGROUP.DEPBAR.LE gsb0, 0x0 ;  /* 0x00008000000079c5 */ /* 0x000fe40000010000 */
[----:B------:R-:W-:Y:S01]  /*1d90*/  WARPGROUP.ARRIVE ;  /* 0x00000000000079c5 */ /* 0x000fe20000000000 */
[----:B------:R-:W-:-:S02]  /*1da0*/  IMAD.MOV.U32 R82, RZ, RZ, R151 ;  /* 0x000000ffff527224 */ /* 0x000fc400078e0097 */
[--C-:B------:R-:W-:Y:S02]  /*1db0*/  IMAD.MOV.U32 R81, RZ, RZ, R151.reuse ;  /* 0x000000ffff517224 */ /* 0x100fe400078e0097 */
[--C-:B------:R-:W-:Y:S01]  /*1dc0*/  IMAD.MOV.U32 R80, RZ, RZ, R151.reuse ;  /* 0x000000ffff507224 */ /* 0x100fe200078e0097 */
[----:B------:R-:W-:Y:S01]  /*1dd0*/  HGMMA.64x16x16.F32.BF16 R32, gdesc[UR8], RZ, !UPT, gsb0 ;  /* 0x00200000082079f0 */ /* 0x000fe2000c0018ff */
[----:B------:R-:W-:Y:S01]  /*1de0*/  UMOV UR8, UR14 ;  /* 0x0000000e00087c82 */ /* 0x000fe20008000000 */
[----:B------:R-:W-:Y:S01]  /*1df0*/  UMOV UR9, UR15 ;  /* 0x0000000f00097c82 */ /* 0x000fe20008000000 */
[----:B------:R-:W-:Y:S01]  /*1e00*/  UMOV UR10, UR6 ;  /* 0x00000006000a7c82 */ /* 0x000fe20008000000 */
[----:B------:R-:W-:Y:S01]  /*1e10*/  UMOV UR11, 0x40000040 ;  /* 0x40000040000b7882 */ /* 0x000fe20000000000 */
[----:B------:R-:W-:Y:S01]  /*1e20*/  UMOV UR14, UR16 ;  /* 0x00000010000e7c82 */ /* 0x000fe20008000000 */
[----:B------:R-:W-:Y:S01]  /*1e30*/  UMOV UR15, UR17 ;  /* 0x00000011000f7c82 */ /* 0x000fe20008000000 */
[----:B------:R-:W-:Y:S01]  /*1e40*/  UIADD3 UR6, UR4, 0x202, URZ ;  /* 0x0000020204067890 */ /* 0x000fe2000fffe03f */
        /* <DEDUP_REMOVED lines=14> */
[----:B------:R-:W-:Y:S01]  /*1f30*/  IMAD.MOV.U32 R64, RZ, RZ, R151 ;  /* 0x000000ffff407224 */ /* 0x000fe200078e0097 */
[----:B------:R-:W-:Y:S02]  /*1f40*/  WARPGROUP.DEPBAR.LE gsb0, 0x0 ;  /* 0x00008000000079c5 */ /* 0x000fe40000010000 */
[----:B------:R-:W-:-:S06]  /*1f50*/  WARPGROUP.ARRIVE ;  /* 0x00000000000079c5 */ /* 0x000fcc0000000000 */
[----:B------:R-:W-:Y:S01]  /*1f60*/  HGMMA.64x16x16.F32.BF16 R24, gdesc[UR8], RZ, !UPT, gsb0 ;  /* 0x00200000081879f0 */ /* 0x000fe2000c0018ff */
[----:B------:R-:W-:Y:S01]  /*1f70*/  UIADD3 UR10, UR4, 0x82, URZ ;  /* 0x00000082040a7890 */ /* 0x000fe2000fffe03f */
[----:B------:R-:W-:Y:S01]  /*1f80*/  UMOV UR8, UR14 ;  /* 0x0000000e00087c82 */ /* 0x000fe20008000000 */
[----:B------:R-:W-:Y:S01]  /*1f90*/  UMOV UR9, UR15 ;  /* 0x0000000f00097c82 */ /* 0x000fe20008000000 */
[----:B------:R-:W-:Y:S01]  /*1fa0*/  UMOV UR11, 0x40000040 ;  /* 0x40000040000b7882 */ /* 0x000fe20000000000 */
[----:B------:R-:W-:Y:S02]  /*1fb0*/  WARPGROUP.DEPBAR.LE gsb0, 0x0 ;  /* 0x00008000000079c5 */ /* 0x000fe40000010000 */
[----:B------:R-:W-:-:S06]  /*1fc0*/  WARPGROUP.ARRIVE ;  /* 0x00000000000079c5 */ /* 0x000fcc0000000000 */
[----:B------:R-:W-:Y:S01]  /*1fd0*/  HGMMA.64x16x16.F32.BF16 R56, gdesc[UR16], R56, gsb0 ;  /* 0x00200000103879f0 */ /* 0x000fe20008001838 */
[----:B------:R-:W-:Y:S01]  /*1fe0*/  UMOV UR16, UR7 ;  /* 0x0000000700107c82 */ /* 0x000fe20008000000 */
[----:B------:R-:W-:Y:S01]  /*1ff0*/  UMOV UR17, 0x40000040 ;  /* 0x4000004000117882 */ /* 0x000fe20000000000 */
[----:B------:R-:W-:Y:S01]  /*2000*/  UMOV UR18, UR12 ;  /* 0x0000000c00127c82 */ /* 0x000fe20008000000 */
[----:B------:R-:W-:Y:S01]  /*2010*/  UMOV UR19, 0x40000040 ;  /* 0x4000004000137882 */ /* 0x000fe20000000000 */
[----:B------:R-:W-:Y:S01]  /*2020*/  UIADD3 UR7, UR5, 0x6, URZ ;  /* 0x0000000605077890 */ /* 0x000fe2000fffe03f */
[----:B------:R-:W-:Y:S01]  /*2030*/  IMAD.U32 R8, RZ, RZ, UR16 ;  /* 0x00000010ff087e24 */ /* 0x000fe2000f8e00ff */
[----:B------:R-:W-:Y:S01]  /*2040*/  UIADD3 UR12, UR4, 0x6, URZ ;  /* 0x00000006040c7890 */ /* 0x000fe2000fffe03f */
[----:B------:R-:W-:Y:S01]  /*2050*/  IMAD.U32 R9, RZ, RZ, UR17 ;  /* 0x00000011ff097e24 */ /* 0x000fe2000f8e00ff */
[----:B------:R-:W-:Y:S02]  /*2060*/  WARPGROUP.DEPBAR.LE gsb0, 0x0 ;  /* 0x00008000000079c5 */ /* 0x000fe40000010000 */
[----:B------:R-:W-:-:S06]  /*2070*/  WARPGROUP.ARRIVE ;  /* 0x00000000000079c5 */ /* 0x000fcc0000000000 */
[----:B------:R-:W-:Y:S01]  /*2080*/  HGMMA.64x16x16.F32.BF16 R48, gdesc[UR8], R48, gsb0 ;  /* 0x00200000083079f0 */ /* 0x000fe20008001830 */
[----:B------:R-:W-:Y:S01]  /*2090*/  UIADD3 UR10, UR4, 0x102, URZ ;  /* 0x00000102040a7890 */ /* 0x000fe2000fffe03f */
[----:B------:R-:W-:Y:S01]  /*20a0*/  UMOV UR8, UR14 ;  /* 0x0000000e00087c82 */ /* 0x000fe20008000000 */
[----:B------:R-:W-:Y:S01]  /*20b0*/  UMOV UR9, UR15 ;  /* 0x0000000f00097c82 */ /* 0x000fe20008000000 */
[----:B------:R-:W-:Y:S01]  /*20c0*/  UMOV UR11, 0x40000040 ;  /* 0x40000040000b7882 */ /* 0x000fe20000000000 */
        /* <DEDUP_REMOVED lines=11> */
[----:B------:R-:W-:Y:S01]  /*2180*/  UMOV UR9, UR15 ;  /* 0x0000000f00097c82 */ /* 0x000fe20008000000 */
[----:B------:R-:W-:Y:S01]  /*2190*/  UMOV UR10, UR6 ;  /* 0x00000006000a7c82 */ /* 0x000fe20008000000 */
[----:B------:R-:W-:Y:S01]  /*21a0*/  UMOV UR11, 0x40000040 ;  /* 0x40000040000b7882 */ /* 0x000fe20000000000 */
[----:B------:R-:W-:Y:S01]  /*21b0*/  UMOV UR14, UR16 ;  /* 0x00000010000e7c82 */ /* 0x000fe20008000000 */
[----:B------:R-:W-:Y:S01]  /*21c0*/  UMOV UR15, UR17 ;  /* 0x00000011000f7c82 */ /* 0x000fe20008000000 */
[----:B------:R-:W-:Y:S01]  /*21d0*/  UIADD3 UR6, UR4, 0x204, URZ ;  /* 0x0000020404067890 */ /* 0x000fe2000fffe03f */
        /* <DEDUP_REMOVED lines=10> */
[----:B------:R-:W-:Y:S02]  /*2280*/  UIADD3 UR16, UR5, 0x402, URZ ;  /* 0x0000040205107890 */ /* 0x000fe4000fffe03f */
[----:B------:R-:W-:Y:S01]  /*2290*/  UIADD3 UR18, UR4, 0x282, URZ ;  /* 0x0000028204127890 */ /* 0x000fe2000fffe03f */
[----:B------:R-:W-:Y:S01]  /*22a0*/  UMOV UR17, 0x40000040 ;  /* 0x4000004000117882 */ /* 0x000fe20000000000 */
        /* <DEDUP_REMOVED lines=22> */
[----:B------:R-:W-:Y:S02]  /*2410*/  UIADD3 UR6, UR4, 0x206, URZ ;  /* 0x0000020604067890 */ /* 0x000fe4000fffe03f */
[----:B------:R-:W-:Y:S01]  /*2420*/  UIADD3 UR14, UR4, 0x280, URZ ;  /* 0x00000280040e7890 */ /* 0x000fe2000fffe03f */
        /* <DEDUP_REMOVED lines=8> */
[----:B------:R-:W-:Y:S02]  /*24b0*/  UIADD3 UR12, UR5, 0x400, URZ ;  /* 0x00000400050c7890 */ /* 0x000fe4000fffe03f */
[----:B------:R-:W-:-:S07]  /*24c0*/  UIADD3 UR7, UR4, 0x786, URZ ;  /* 0x0000078604077890 */ /* 0x000fce000fffe03f */
[----:B------:R-:W-:Y:S01]  /*24d0*/  UMOV UR58, UR7 ;  /* 0x00000007003a7c82 */ /* 0x000fe20008000000 */
[----:B------:R-:W-:Y:S01]  /*24e0*/  UMOV UR7, 0x40000040 ;  /* 0x4000004000077882 */ /* 0x000fe20000000000 */
[----:B------:R-:W-:Y:S02]  /*24f0*/  WARPGROUP.DEPBAR.LE gsb0, 0x0 ;  /* 0x00008000000079c5 */ /* 0x000fe40000010000 */
[----:B------:R-:W-:-:S06]  /*2500*/  WARPGROUP.ARRIVE ;  /* 0x00000000000079c5 */ /* 0x000fcc0000000000 */
[----:B------:R-:W-:Y:S01]  /*2510*/  HGMMA.64x16x16.F32.BF16 R56, gdesc[UR8], R56, gsb0 ;  /* 0x00200000083879f0 */ /* 0x000fe20008001838 */
[----:B------:R-:W-:Y:S01]  /*2520*/  UIADD3 UR10, UR4, 0x86, URZ ;  /* 0x00000086040a7890 */ /* 0x000fe2000fffe03f */
        /* <DEDUP_REMOVED lines=14> */
[----:B------:R-:W-:Y:S01]  /*2610*/  UMOV UR10, UR6 ;  /* 0x00000006000a7c82 */ /* 0x000fe20008000000 */
[----:B------:R-:W-:Y:S01]  /*2620*/  UMOV UR11, 0x40000040 ;  /* 0x40000040000b7882 */ /* 0x000fe20000000000 */
[----:B------:R-:W-:Y:S01]  /*2630*/  UIADD3 UR6, UR4, 0x480, URZ ;  /* 0x0000048004067890 */ /* 0x000fe2000fffe03f */
[----:B------:R-:W-:Y:S02]  /*2640*/  WARPGROUP.DEPBAR.LE gsb0, 0x0 ;  /* 0x00008000000079c5 */ /* 0x000fe40000010000 */
[----:B------:R-:W-:-:S06]  /*2650*/  WARPGROUP.ARRIVE ;  /* 0x00000000000079c5 */ /* 0x000fcc0000000000 */
[----:B------:R-:W-:Y:S01]  /*2660*/  HGMMA.64x16x16.F32.BF16 R24, gdesc[UR8], R24, gsb0 ;  /* 0x00200000081879f0 */ /* 0x000fe20008001818 */
[----:B------:R-:W-:Y:S02]  /*2670*/  UMOV UR11, UR57 ;  /* 0x00000039000b7c82 */ /* 0x000fe40008000000 */
        /* <DEDUP_REMOVED lines=24> */
[----:B------:R-:W-:-:S13]  /*2800*/  R2UR UR15, R152 ;  /* 0x00000000980f72ca */ /* 0x000fda00000e0000 */
[----:B------:R-:W-:-:S05]  /*2810*/  MOV R3, UR15 ;  /* 0x0000000f00037c02 */ /* 0x000fca0008000f00 */
[----:B------:R-:W-:-:S05]  /*2820*/  IMAD R2, R3, -0x50, R2 ;  /* 0xffffffb003027824 */ /* 0x000fca00078e0202 */
[C---:B------:R-:W-:Y:S02]  /*2830*/  ISETP.GT.AND P6, PT, R2.reuse, RZ, PT ;  /* 0x000000ff0200720c */ /* 0x040fe40003fc4270 */
[C---:B------:R-:W-:Y:S02]  /*2840*/  ISETP.GT.AND P5, PT, R2.reuse, 0x1, PT ;  /* 0x000000010200780c */ /* 0x040fe40003fa4270 */
[C---:B------:R-:W-:Y:S02]  /*2850*/  ISETP.GT.AND P4, PT, R2.reuse, 0x8, PT ;  /* 0x000000080200780c */ /* 0x040fe40003f84270 */
[C---:B------:R-:W-:Y:S02]  /*2860*/  ISETP.GT.AND P3, PT, R2.reuse, 0x9, PT ;  /* 0x000000090200780c */ /* 0x040fe40003f64270 */
[----:B------:R-:W-:Y:S01]  /*2870*/  ISETP.GT.AND P2, PT, R2, 0x10, PT ;  /* 0x000000100200780c */ /* 0x000fe20003f44270 */
        /* <DEDUP_REMOVED lines=23> */
[----:B------:R-:W-:Y:S03]  /*29f0*/  HGMMA.64x16x16.F32.BF16 R24, gdesc[UR16], R24, gsb0 ;  /* 0x00200000101879f0 */ /* 0x000fe60008001818 */
        /* <DEDUP_REMOVED lines=188> */
[----:B------:R-:W-:Y:S02]  /*35c0*/  UIADD3 UR6, UR5, 0xc06, URZ ;  /* 0x00000c0605067890 */ /* 0x000fe4000fffe03f */
[----:B------:R-:W-:-:S05]  /*35d0*/  UIADD3 UR5, UR4, 0x984, URZ ;  /* 0x0000098404057890 */ /* 0x000fca000fffe03f */
[----:B------:R-:W-:Y:S01]  /*35e0*/  UMOV UR56, UR6 ;  /* 0x0000000600387c82 */ /* 0x000fe20008000000 */
[----:B------:R-:W-:Y:S01]  /*35f0*/  UIADD3 UR6, UR4, 0x986, URZ ;  /* 0x0000098604067890 */ /* 0x000fe2000fffe03f */
[----:B------:R-:W-:Y:S01]  /*3600*/  IMAD.U32 R6, RZ, RZ, UR56 ;  /* 0x00000038ff067e24 */ /* 0x000fe2000f8e00ff */
[----:B------:R-:W-:Y:S01]  /*3610*/  UMOV UR10, UR56 ;  /* 0x00000038000a7c82 */ /* 0x000fe20008000000 */
        /* <DEDUP_REMOVED lines=35> */
[----:B------:R-:W-:Y:S01]  /*3850*/  WARPGROUP.ARRIVE ;  /* 0x00000000000079c5 */ /* 0x000fe20000000000 */
[----:B------:R-:W-:Y:S02]  /*3860*/  FSEL R56, R56, -INF , P6 ;  /* 0xff80000038387808 */ /* 0x000fe40003000000 */
[----:B------:R-:W-:-:S02]  /*3870*/  FSEL R57, R57, -INF , P5 ;  /* 0xff80000039397808 */ /* 0x000fc40002800000 */
[----:B------:R-:W-:Y:S01]  /*3880*/  FSEL R60, R60, -INF , P4 ;  /* 0xff8000003c3c7808 */ /* 0x000fe20002000000 */
[----:B------:R-:W-:Y:S01]  /*3890*/  HGMMA.64x16x16.F32.BF16 R48, gdesc[UR56], R48, gsb0 ;  /* 0x00200000383079f0 */ /* 0x000fe20008001830 */
[----:B------:R-:W-:Y:S01]  /*38a0*/  UIADD3 UR58, UR4, 0x886, URZ ;  /* 0x00000886043a7890 */ /* 0x000fe2000fffe03f */
[----:B------:R-:W-:Y:S01]  /*38b0*/  FMNMX.FTZ R3, R56, R57, !PT ;  /* 0x0000003938037209 */ /* 0x000fe20007810000 */
[----:B------:R-:W-:Y:S01]  /*38c0*/  UMOV UR56, UR10 ;  /* 0x0000000a00387c82 */ /* 0x000fe20008000000 */
[----:B------:R-:W-:Y:S01]  /*38d0*/  UMOV UR57, UR11 ;  /* 0x0000000b00397c82 */ /* 0x000fe20008000000 */
[----:B------:R-:W-:Y:S01]  /*38e0*/  UMOV UR59, 0x40000040 ;  /* 0x40000040003b7882 */ /* 0x000fe20000000000 */
[----:B------:R-:W-:Y:S02]  /*38f0*/  FSEL R61, R61, -INF , P3 ;  /* 0xff8000003d3d7808 */ /* 0x000fe40001800000 */
[----:B------:R-:W-:Y:S02]  /*3900*/  FMNMX.FTZ R4, R60, R3, !PT ;  /* 0x000000033c047209 */ /* 0x000fe40007810000 */
[----:B------:R-:W-:-:S02]  /*3910*/  FSEL R58, R58, -INF , P6 ;  /* 0xff8000003a3a7808 */ /* 0x000fc40003000000 */
[C---:B------:R-:W-:Y:S02]  /*3920*/  ISETP.GT.AND P6, PT, R2.reuse, 0x11, PT ;  /* 0x000000110200780c */ /* 0x040fe40003fc4270 */
[----:B------:R-:W-:Y:S02]  /*3930*/  FMNMX.FTZ R3, R61, R4, !PT ;  /* 0x000000043d037209 */ /* 0x000fe40007810000 */
[----:B------:R-:W-:Y:S02]  /*3940*/  FSEL R59, R59, -INF , P5 ;  /* 0xff8000003b3b7808 */ /* 0x000fe40002800000 */
[----:B------:R-:W-:Y:S02]  /*3950*/  ISETP.GT.AND P5, PT, R2, 0x18, PT ;  /* 0x000000180200780c */ /* 0x000fe40003fa4270 */
[----:B------:R-:W-:Y:S02]  /*3960*/  FSEL R62, R62, -INF , P4 ;  /* 0xff8000003e3e7808 */ /* 0x000fe40002000000 */
[----:B------:R-:W-:-:S02]  /*3970*/  ISETP.GT.AND P4, PT, R2, 0x19, PT ;  /* 0x000000190200780c */ /* 0x000fc40003f84270 */
[----:B------:R-:W-:Y:S02]  /*3980*/  FSEL R63, R63, -INF , P3 ;  /* 0xff8000003f3f7808 */ /* 0x000fe40001800000 */
[----:B------:R-:W-:Y:S01]  /*3990*/  ISETP.GT.AND P3, PT, R2, 0x20, PT ;  /* 0x000000200200780c */ /* 0x000fe20003f64270 */
[----:B------:R-:W-:Y:S02]  /*39a0*/  WARPGROUP.DEPBAR.LE gsb0, 0x0 ;  /* 0x00008000000079c5 */ /* 0x000fe40000010000 */
[----:B------:R-:W-:Y:S01]  /*39b0*/  WARPGROUP.ARRIVE ;  /* 0x00000000000079c5 */ /* 0x000fe20000000000 */
[----:B------:R-:W-:Y:S02]  /*39c0*/  FSEL R48, R48, -INF , P2 ;  /* 0xff80000030307808 */ /* 0x000fe40001000000 */
[----:B------:R-:W-:Y:S02]  /*39d0*/  FSEL R49, R49, -INF , P6 ;  /* 0xff80000031317808 */ /* 0x000fe40003000000 */
[----:B------:R-:W-:Y:S01]  /*39e0*/  FMNMX.FTZ R4, R48, R3, !PT ;  /* 0x0000000330047209 */ /* 0x000fe20007810000 */
[----:B------:R-:W-:Y:S01]  /*39f0*/  HGMMA.64x16x16.F32.BF16 R40, gdesc[UR56], R40, gsb0 ;  /* 0x00200000382879f0 */ /* 0x000fe20008001828 */
[----:B------:R-:W-:Y:S01]  /*3a00*/  UIADD3 UR58, UR4, 0x906, URZ ;  /* 0x00000906043a7890 */ /* 0x000fe2000fffe03f */
[----:B------:R-:W-:Y:S01]  /*3a10*/  FSEL R52, R52, -INF , P5 ;  /* 0xff80000034347808 */ /* 0x000fe20002800000 */
[----:B------:R-:W-:Y:S01]  /*3a20*/  UMOV UR56, UR10 ;  /* 0x0000000a00387c82 */ /* 0x000fe20008000000 */
[----:B------:R-:W-:Y:S01]  /*3a30*/  UMOV UR57, UR11 ;  /* 0x0000000b00397c82 */ /* 0x000fe20008000000 */
[----:B------:R-:W-:Y:S01]  /*3a40*/  UMOV UR59, 0x40000040 ;  /* 0x40000040003b7882 */ /* 0x000fe20000000000 */
[----:B------:R-:W-:Y:S01]  /*3a50*/  UMOV UR4, UR10 ;  /* 0x0000000a00047c82 */ /* 0x000fe20008000000 */
[----:B------:R-:W-:Y:S01]  /*3a60*/  FMNMX.FTZ R3, R49, R4, !PT ;  /* 0x0000000431037209 */ /* 0x000fe20007810000 */
[----:B------:R-:W-:Y:S01]  /*3a70*/  ULDC UR10, c[0x0][0x988] ;  /* 0x00026200000a7ab9 */ /* 0x000fe20000000800 */
[----:B------:R-:W-:-:S02]  /*3a80*/  FSEL R53, R53, -INF , P4 ;  /* 0xff80000035357808 */ /* 0x000fc40002000000 */
[----:B------:R-:W-:Y:S02]  /*3a90*/  FMNMX.FTZ R4, R52, R3, !PT ;  /* 0x0000000334047209 */ /* 0x000fe40007810000 */
[----:B------:R-:W-:Y:S02]  /*3aa0*/  FSEL R50, R50, -INF , P2 ;  /* 0xff80000032327808 */ /* 0x000fe40001000000 */
[C---:B------:R-:W-:Y:S02]  /*3ab0*/  ISETP.GT.AND P2, PT, R2.reuse, 0x21, PT ;  /* 0x000000210200780c */ /* 0x040fe40003f44270 */
[----:B------:R-:W-:Y:S02]  /*3ac0*/  FMNMX.FTZ R3, R53, R4, !PT ;  /* 0x0000000435037209 */ /* 0x000fe40007810000 */
[----:B------:R-:W-:Y:S02]  /*3ad0*/  FSEL R51, R51, -INF , P6 ;  /* 0xff80000033337808 */ /* 0x000fe40003000000 */
[----:B------:R-:W-:-:S02]  /*3ae0*/  ISETP.GT.AND P6, PT, R2, 0x28, PT ;  /* 0x000000280200780c */ /* 0x000fc40003fc4270 */
[----:B------:R-:W-:Y:S02]  /*3af0*/  FSEL R54, R54, -INF , P5 ;  /* 0xff80000036367808 */ /* 0x000fe40002800000 */
[C---:B------:R-:W-:Y:S02]  /*3b00*/  ISETP.GT.AND P5, PT, R2.reuse, 0x29, PT ;  /* 0x000000290200780c */ /* 0x040fe40003fa4270 */
[----:B------:R-:W-:Y:S02]  /*3b10*/  FSEL R55, R55, -INF , P4 ;  /* 0xff80000037377808 */ /* 0x000fe40002000000 */
[----:B------:R-:W-:Y:S01]  /*3b20*/  ISETP.GT.AND P4, PT, R2, 0x30, PT ;  /* 0x000000300200780c */ /* 0x000fe20003f84270 */
[----:B------:R-:W-:Y:S02]  /*3b30*/  WARPGROUP.DEPBAR.LE gsb0, 0x0 ;  /* 0x00008000000079c5 */ /* 0x000fe40000010000 */
[----:B------:R-:W-:Y:S01]  /*3b40*/  WARPGROUP.ARRIVE ;  /* 0x00000000000079c5 */ /* 0x000fe20000000000 */
[----:B------:R-:W-:-:S02]  /*3b50*/  FSEL R40, R40, -INF , P3 ;  /* 0xff80000028287808 */ /* 0x000fc40001800000 */
[----:B------:R-:W-:Y:S02]  /*3b60*/  FSEL R41, R41, -INF , P2 ;  /* 0xff80000029297808 */ /* 0x000fe40001000000 */
[----:B------:R-:W-:Y:S01]  /*3b70*/  FMNMX.FTZ R4, R40, R3, !PT ;  /* 0x0000000328047209 */ /* 0x000fe20007810000 */
[----:B------:R-:W-:Y:S01]  /*3b80*/  HGMMA.64x16x16.F32.BF16 R32, gdesc[UR56], R32, gsb0 ;  /* 0x00200000382079f0 */ /* 0x000fe20008001820 */
[----:B------:R-:W-:Y:S02]  /*3b90*/  FSEL R44, R44, -INF , P6 ;  /* 0xff8000002c2c7808 */ /* 0x000fe40003000000 */
[----:B------:R-:W-:Y:S02]  /*3ba0*/  FMNMX.FTZ R3, R41, R4, !PT ;  /* 0x0000000429037209 */ /* 0x000fe40007810000 */
[----:B------:R-:W-:Y:S02]  /*3bb0*/  FSEL R45, R45, -INF , P5 ;  /* 0xff8000002d2d7808 */ /* 0x000fe40002800000 */
[----:B------:R-:W-:-:S02]  /*3bc0*/  FMNMX.FTZ R4, R44, R3, !PT ;  /* 0x000000032c047209 */ /* 0x000fc40007810000 */
[----:B------:R-:W-:Y:S02]  /*3bd0*/  FSEL R42, R42, -INF , P3 ;  /* 0xff8000002a2a7808 */ /* 0x000fe40001800000 */
[C---:B------:R-:W-:Y:S02]  /*3be0*/  ISETP.GT.AND P3, PT, R2.reuse, 0x31, PT ;  /* 0x000000310200780c */ /* 0x040fe40003f64270 */
[----:B------:R-:W-:Y:S02]  /*3bf0*/  FMNMX.FTZ R3, R45, R4, !PT ;  /* 0x000000042d037209 */ /* 0x000fe40007810000 */
[----:B------:R-:W-:Y:S02]  /*3c00*/  FSEL R43, R43, -INF , P2 ;  /* 0xff8000002b2b7808 */ /* 0x000fe40001000000 */
[----:B------:R-:W-:Y:S02]  /*3c10*/  ISETP.GT.AND P2, PT, R2, 0x38, PT ;  /* 0x000000380200780c */ /* 0x000fe40003f44270 */
[----:B------:R-:W-:-:S02]  /*3c20*/  FSEL R46, R46, -INF , P6 ;  /* 0xff8000002e2e7808 */ /* 0x000fc40003000000 */
[C---:B------:R-:W-:Y:S02]  /*3c30*/  ISETP.GT.AND P6, PT, R2.reuse, 0x39, PT ;  /* 0x000000390200780c */ /* 0x040fe40003fc4270 */
[----:B------:R-:W-:Y:S02]  /*3c40*/  FSEL R47, R47, -INF , P5 ;  /* 0xff8000002f2f7808 */ /* 0x000fe40002800000 */
[----:B------:R-:W-:Y:S01]  /*3c50*/  ISETP.GT.AND P5, PT, R2, 0x40, PT ;  /* 0x000000400200780c */ /* 0x000fe20003fa4270 */
[----:B------:R-:W-:Y:S02]  /*3c60*/  WARPGROUP.DEPBAR.LE gsb0, 0x0 ;  /* 0x00008000000079c5 */ /* 0x000fe40000010000 */
[----:B------:R-:W-:Y:S01]  /*3c70*/  WARPGROUP.ARRIVE ;  /* 0x00000000000079c5 */ /* 0x000fe20000000000 */
[----:B------:R-:W-:Y:S02]  /*3c80*/  FSEL R32, R32, -INF , P4 ;  /* 0xff80000020207808 */ /* 0x000fe40002000000 */
[----:B------:R-:W-:-:S02]  /*3c90*/  FSEL R33, R33, -INF , P3 ;  /* 0xff80000021217808 */ /* 0x000fc40001800000 */
[----:B------:R-:W-:Y:S01]  /*3ca0*/  FMNMX.FTZ R4, R32, R3, !PT ;  /* 0x0000000320047209 */ /* 0x000fe20007810000 */
[----:B------:R-:W-:Y:S01]  /*3cb0*/  HGMMA.64x16x16.F32.BF16 R24, gdesc[UR4], R24, gsb0 ;  /* 0x00200000041879f0 */ /* 0x000fe20008001818 */
[----:B------:R-:W-:Y:S02]  /*3cc0*/  FSEL R36, R36, -INF , P2 ;  /* 0xff80000024247808 */ /* 0x000fe40001000000 */
[----:B------:R-:W-:Y:S02]  /*3cd0*/  FMNMX.FTZ R3, R33, R4, !PT ;  /* 0x0000000421037209 */ /* 0x000fe40007810000 */
        /* <DEDUP_REMOVED lines=9> */
[----:B------:R-:W-:Y:S01]  /*3d70*/  FSEL R39, R39, -INF , P6 ;  /* 0xff80000027277808 */ /* 0x000fe20003000000 */
[----:B------:R-:W-:Y:S02]  /*3d80*/  WARPGROUP.DEPBAR.LE gsb0, 0x0 ;  /* 0x00008000000079c5 */ /* 0x000fe40000010000 */
[----:B------:R-:W-:Y:S01]  /*3d90*/  FSEL R24, R24, -INF , P5 ;  /* 0xff80000018187808 */ /* 0x000fe20002800000 */
[----:B------:R0:W-:Y:S01]  /*3da0*/  @!P1 SYNCS.ARRIVE.TRANS64.RED.A1T0 RZ, [R0+URZ], RZ ;  /* 0x000000ff00ff99a7 */ /* 0x0001e2000810043f */
[----:B------:R-:W-:Y:S02]  /*3db0*/  FSEL R25, R25, -INF , P4 ;  /* 0xff80000019197808 */ /* 0x000fe40002000000 */
[----:B------:R-:W-:Y:S02]  /*3dc0*/  FMNMX.FTZ R4, R24, R3, !PT ;  /* 0x0000000318047209 */ /* 0x000fe40007810000 */
[----:B------:R-:W-:Y:S02]  /*3dd0*/  FSEL R28, R28, -INF , P3 ;  /* 0xff8000001c1c7808 */ /* 0x000fe40001800000 */
[----:B------:R-:W-:-:S02]  /*3de0*/  FMNMX.FTZ R3, R25, R4, !PT ;  /* 0x0000000419037209 */ /* 0x000fc40007810000 */
[----:B------:R-:W-:Y:S02]  /*3df0*/  FSEL R29, R29, -INF , P2 ;  /* 0xff8000001d1d7808 */ /* 0x000fe40001000000 */
[----:B------:R-:W-:Y:S02]  /*3e00*/  FMNMX.FTZ R2, R28, R3, !PT ;  /* 0x000000031c027209 */ /* 0x000fe40007810000 */
[----:B------:R-:W-:Y:S02]  /*3e10*/  FSEL R26, R26, -INF , P5 ;  /* 0xff8000001a1a7808 */ /* 0x000fe40002800000 */
[----:B------:R-:W-:Y:S02]  /*3e20*/  FMNMX.FTZ R5, R29, R2, !PT ;  /* 0x000000021d057209 */ /* 0x000fe40007810000 */
[----:B------:R-:W-:Y:S02]  /*3e30*/  FSEL R27, R27, -INF , P4 ;  /* 0xff8000001b1b7808 */ /* 0x000fe40002000000 */
[----:B------:R-:W-:Y:S01]  /*3e40*/  FSEL R30, R30, -INF , P3 ;  /* 0xff8000001e1e7808 */ /* 0x000fe20001800000 */
[----:B------:R-:W1:Y:S01]  /*3e50*/  SHFL.BFLY PT, R2, R5, 0x2, 0x1f ;  /* 0x0c401f0005027f89 */ /* 0x000e6200000e0000 */
[----:B------:R-:W-:-:S02]  /*3e60*/  FSEL R31, R31, -INF , P2 ;  /* 0xff8000001f1f7808 */ /* 0x000fc40001000000 */
[----:B-1----:R-:W-:-:S05]  /*3e70*/  FMNMX.FTZ R14, R5, R2, !PT ;  /* 0x00000002050e7209 */ /* 0x002fca0007810000 */
[----:B------:R-:W1:Y:S02]  /*3e80*/  SHFL.BFLY PT, R3, R14, 0x1, 0x1f ;  /* 0x0c201f000e037f89 */ /* 0x000e6400000e0000 */
[----:B-1----:R-:W-:Y:S02]  /*3e90*/  FMNMX.FTZ R4, R14, R3, !PT ;  /* 0x000000030e047209 */ /* 0x002fe40007810000 */
[----:B------:R-:W-:Y:S02]  /*3ea0*/  FMNMX.FTZ R3, R58, R59, !PT ;  /* 0x0000003b3a037209 */ /* 0x000fe40007810000 */
[C---:B------:R-:W-:Y:S01]  /*3eb0*/  FSETP.NEU.FTZ.AND P0, PT, R4.reuse, -INF , PT ;  /* 0xff8000000400780b */ /* 0x040fe20003f1d000 */
[----:B------:R-:W-:-:S05]  /*3ec0*/  FMUL.FTZ R2, R4, UR10 ;  /* 0x0000000a04027c20 */ /* 0x000fca0008410000 */
[----:B------:R-:W-:Y:S02]  /*3ed0*/  FSEL R20, R2, RZ, P0 ;  /* 0x000000ff02147208 */ /* 0x000fe40000000000 */
[----:B------:R-:W-:Y:S02]  /*3ee0*/  FMNMX.FTZ R2, R62, R3, !PT ;  /* 0x000000033e027209 */ /* 0x000fe40007810000 */
[----:B------:R-:W-:Y:S01]  /*3ef0*/  ISETP.NE.AND P0, PT, R21, RZ, PT ;  /* 0x000000ff1500720c */ /* 0x000fe20003f05270 */
[--C-:B------:R-:W-:Y:S01]  /*3f00*/  FFMA.FTZ R56, R56, UR10, -R20.reuse ;  /* 0x0000000a38387c23 */ /* 0x100fe20008010814 */
[----:B------:R-:W-:Y:S01]  /*3f10*/  FMNMX.FTZ R3, R63, R2, !PT ;  /* 0x000000023f037209 */ /* 0x000fe20007810000 */
[--C-:B------:R-:W-:Y:S01]  /*3f20*/  FFMA.FTZ R57, R57, UR10, -R20.reuse ;  /* 0x0000000a39397c23 */ /* 0x100fe20008010814 */
[--C-:B------:R-:W-:Y:S01]  /*3f30*/  FFMA.FTZ R60, R60, UR10, -R20.reuse ;  /* 0x0000000a3c3c7c23 */ /* 0x100fe20008010814 */
[--C-:B------:R-:W-:Y:S01]  /*3f40*/  FFMA.FTZ R61, R61, UR10, -R20.reuse ;  /* 0x0000000a3d3d7c23 */ /* 0x100fe20008010814 */
[----:B------:R-:W-:Y:S01]  /*3f50*/  FMNMX.FTZ R2, R50, R3, !PT ;  /* 0x0000000332027209 */ /* 0x000fe20007810000 */
[----:B------:R-:W-:Y:S01]  /*3f60*/  MUFU.EX2 R56, R56 ;  /* 0x0000003800387308 */ /* 0x000fe20000000800 */
[--C-:B------:R-:W-:Y:S01]  /*3f70*/  FFMA.FTZ R48, R48, UR10, -R20.reuse ;  /* 0x0000000a30307c23 */ /* 0x100fe20008010814 */
[--C-:B------:R-:W-:Y:S01]  /*3f80*/  FFMA.FTZ R49, R49, UR10, -R20.reuse ;  /* 0x0000000a31317c23 */ /* 0x100fe20008010814 */
[----:B------:R-:W-:Y:S01]  /*3f90*/  FMNMX.FTZ R3, R51, R2, !PT ;  /* 0x0000000233037209 */ /* 0x000fe20007810000 */
[--C-:B------:R-:W-:Y:S01]  /*3fa0*/  FFMA.FTZ R52, R52, UR10, -R20.reuse ;  /* 0x0000000a34347c23 */ /* 0x100fe20008010814 */
[--C-:B------:R-:W-:Y:S01]  /*3fb0*/  FFMA.FTZ R53, R53, UR10, -R20.reuse ;  /* 0x0000000a35357c23 */ /* 0x100fe20008010814 */
[--C-:B------:R-:W-:Y:S01]  /*3fc0*/  FFMA.FTZ R40, R40, UR10, -R20.reuse ;  /* 0x0000000a28287c23 */ /* 0x100fe20008010814 */
[----:B------:R-:W-:Y:S01]  /*3fd0*/  FMNMX.FTZ R2, R54, R3, !PT ;  /* 0x0000000336027209 */ /* 0x000fe20007810000 */
[----:B------:R-:W1:Y:S01]  /*3fe0*/  MUFU.EX2 R57, R57 ;  /* 0x0000003900397308 */ /* 0x000e620000000800 */
[--C-:B------:R-:W-:Y:S01]  /*3ff0*/  FFMA.FTZ R41, R41, UR10, -R20.reuse ;  /* 0x0000000a29297c23 */ /* 0x100fe20008010814 */
[--C-:B------:R-:W-:Y:S01]  /*4000*/  FFMA.FTZ R44, R44, UR10, -R20.reuse ;  /* 0x0000000a2c2c7c23 */ /* 0x100fe20008010814 */
[----:B------:R-:W-:Y:S01]  /*4010*/  FMNMX.FTZ R3, R55, R2, !PT ;  /* 0x0000000237037209 */ /* 0x000fe20007810000 */
[--C-:B------:R-:W-:Y:S01]  /*4020*/  FFMA.FTZ R45, R45, UR10, -R20.reuse ;  /* 0x0000000a2d2d7c23 */ /* 0x100fe20008010814 */
[--C-:B------:R-:W-:Y:S01]  /*4030*/  FFMA.FTZ R32, R32, UR10, -R20.reuse ;  /* 0x0000000a20207c23 */ /* 0x100fe20008010814 */
[--C-:B------:R-:W-:Y:S01]  /*4040*/  FFMA.FTZ R33, R33, UR10, -R20.reuse ;  /* 0x0000000a21217c23 */ /* 0x100fe20008010814 */
[----:B------:R-:W-:Y:S01]  /*4050*/  FMNMX.FTZ R2, R42, R3, !PT ;  /* 0x000000032a027209 */ /* 0x000fe20007810000 */
[----:B------:R-:W2:Y:S01]  /*4060*/  MUFU.EX2 R60, R60 ;  /* 0x0000003c003c7308 */ /* 0x000ea20000000800 */
[--C-:B------:R-:W-:Y:S01]  /*4070*/  FFMA.FTZ R36, R36, UR10, -R20.reuse ;  /* 0x0000000a24247c23 */ /* 0x100fe20008010814 */
[--C-:B------:R-:W-:Y:S01]  /*4080*/  FFMA.FTZ R37, R37, UR10, -R20.reuse ;  /* 0x0000000a25257c23 */ /* 0x100fe20008010814 */
[----:B------:R-:W-:Y:S01]  /*4090*/  FMNMX.FTZ R3, R43, R2, !PT ;  /* 0x000000022b037209 */ /* 0x000fe20007810000 */
[--C-:B------:R-:W-:Y:S01]  /*40a0*/  FFMA.FTZ R24, R24, UR10, -R20.reuse ;  /* 0x0000000a18187c23 */ /* 0x100fe20008010814 */
[--C-:B------:R-:W-:Y:S01]  /*40b0*/  FFMA.FTZ R25, R25, UR10, -R20.reuse ;  /* 0x0000000a19197c23 */ /* 0x100fe20008010814 */
[--C-:B------:R-:W-:Y:S01]  /*40c0*/  FFMA.FTZ R28, R28, UR10, -R20.reuse ;  /* 0x0000000a1c1c7c23 */ /* 0x100fe20008010814 */
[----:B------:R-:W-:Y:S01]  /*40d0*/  FMNMX.FTZ R2, R46, R3, !PT ;  /* 0x000000032e027209 */ /* 0x000fe20007810000 */
[----:B------:R-:W3:Y:S01]  /*40e0*/  MUFU.EX2 R61, R61 ;  /* 0x0000003d003d7308 */ /* 0x000ee20000000800 */
[----:B-1----:R-:W-:Y:S01]  /*40f0*/  FADD.FTZ R21, R56, R57 ;  /* 0x0000003938157221 */ /* 0x002fe20000010000 */
[----:B------:R-:W-:Y:S01]  /*4100*/  FFMA.FTZ R20, R29, UR10, -R20 ;  /* 0x0000000a1d147c23 */ /* 0x000fe20008010814 */
[----:B------:R-:W-:-:S02]  /*4110*/  FMNMX.FTZ R3, R47, R2, !PT ;  /* 0x000000022f037209 */ /* 0x000fc40007810000 */
[----:B------:R-:W-:Y:S01]  /*4120*/  F2FP.BF16.F32.PACK_AB R208, R57, R56 ;  /* 0x0000003839d0723e */ /* 0x000fe200000010ff */
[----:B------:R-:W-:Y:S01]  /*4130*/  IMAD.MOV.U32 R57, RZ, RZ, R151 ;  /* 0x000000ffff397224 */ /* 0x000fe200078e0097 */
[----:B------:R-:W-:Y:S01]  /*4140*/  FMNMX.FTZ R2, R34, R3, !PT ;  /* 0x0000000322027209 */ /* 0x000fe20007810000 */
[----:B------:R-:W1:Y:S01]  /*4150*/  MUFU.EX2 R48, R48 ;  /* 0x0000003000307308 */ /* 0x000e620000000800 */
[----:B--2---:R-:W-:Y:S01]  /*4160*/  FADD.FTZ R14, R60, R21 ;  /* 0x000000153c0e7221 */ /* 0x004fe20000010000 */
[----:B------:R-:W-:Y:S01]  /*4170*/  IMAD.MOV.U32 R56, RZ, RZ, R151 ;  /* 0x000000ffff387224 */ /* 0x000fe200078e0097 */
[----:B------:R-:W-:-:S04]  /*4180*/  FMNMX.FTZ R3, R35, R2, !PT ;  /* 0x0000000223037209 */ /* 0x000fc80007810000 */
[----:B------:R-:W-:Y:S01]  /*4190*/  FMNMX.FTZ R2, R38, R3, !PT ;  /* 0x0000000326027209 */ /* 0x000fe20007810000 */
[----:B------:R-:W2:Y:S01]  /*41a0*/  MUFU.EX2 R49, R49 ;  /* 0x0000003100317308 */ /* 0x000ea20000000800 */
[C---:B---3--:R-:W-:Y:S01]  /*41b0*/  FADD.FTZ R21, R61.reuse, R14 ;  /* 0x0000000e3d157221 */ /* 0x048fe20000010000 */
[----:B------:R-:W-:Y:S01]  /*41c0*/  F2FP.BF16.F32.PACK_AB R210, R61, R60 ;  /* 0x0000003c3dd2723e */ /* 0x000fe200000010ff */
[--C-:B------:R-:W-:Y:S01]  /*41d0*/  IMAD.MOV.U32 R61, RZ, RZ, R151.reuse ;  /* 0x000000ffff3d7224 */ /* 0x100fe200078e0097 */
[----:B------:R-:W-:Y:S01]  /*41e0*/  FMNMX.FTZ R3, R39, R2, !PT ;  /* 0x0000000227037209 */ /* 0x000fe20007810000 */
[----:B------:R-:W-:-:S03]  /*41f0*/  IMAD.MOV.U32 R60, RZ, RZ, R151 ;  /* 0x000000ffff3c7224 */ /* 0x000fc600078e0097 */
[----:B------:R-:W-:Y:S01]  /*4200*/  FMNMX.FTZ R2, R26, R3, !PT ;  /* 0x000000031a027209 */ /* 0x000fe20007810000 */
[----:B------:R-:W-:Y:S01]  /*4210*/  MUFU.EX2 R52, R52 ;  /* 0x0000003400347308 */ /* 0x000fe20000000800 */
[----:B-1----:R-:W-:Y:S02]  /*4220*/  FADD.FTZ R14, R48, R21 ;  /* 0x00000015300e7221 */ /* 0x002fe40000010000 */
[----:B------:R-:W-:-:S04]  /*4230*/  FMNMX.FTZ R3, R27, R2, !PT ;  /* 0x000000021b037209 */ /* 0x000fc80007810000 */
[----:B------:R-:W-:Y:S01]  /*4240*/  FMNMX.FTZ R2, R30, R3, !PT ;  /* 0x000000031e027209 */ /* 0x000fe20007810000 */
[----:B------:R-:W1:Y:S01]  /*4250*/  MUFU.EX2 R53, R53 ;  /* 0x0000003500357308 */ /* 0x000e620000000800 */
[C---:B--2---:R-:W-:Y:S01]  /*4260*/  FADD.FTZ R29, R49.reuse, R14 ;  /* 0x0000000e311d7221 */ /* 0x044fe20000010000 */
[----:B------:R-:W-:Y:S01]  /*4270*/  F2FP.BF16.F32.PACK_AB R204, R49, R48 ;  /* 0x0000003031cc723e */ /* 0x000fe200000010ff */
[--C-:B------:R-:W-:Y:S01]  /*4280*/  IMAD.MOV.U32 R49, RZ, RZ, R151.reuse ;  /* 0x000000ffff317224 */ /* 0x100fe200078e0097 */
[----:B------:R-:W-:Y:S01]  /*4290*/  FMNMX.FTZ R2, R31, R2, !PT ;  /* 0x000000021f027209 */ /* 0x000fe20007810000 */
[----:B------:R-:W-:-:S03]  /*42a0*/  IMAD.MOV.U32 R48, RZ, RZ, R151 ;  /* 0x000000ffff307224 */ /* 0x000fc600078e0097 */
[----:B------:R-:W-:Y:S01]  /*42b0*/  MUFU.EX2 R40, R40 ;  /* 0x0000002800287308 */ /* 0x000fe20000000800 */
[----:B------:R-:W2:Y:S07]  /*42c0*/  SHFL.BFLY PT, R3, R2, 0x2, 0x1f ;  /* 0x0c401f0002037f89 */ /* 0x000eae00000e0000 */
[----:B------:R-:W3:Y:S01]  /*42d0*/  MUFU.EX2 R41, R41 ;  /* 0x0000002900297308 */ /* 0x000ee20000000800 */
[----:B-1----:R-:W-:-:S07]  /*42e0*/  F2FP.BF16.F32.PACK_AB R206, R53, R52 ;  /* 0x0000003435ce723e */ /* 0x002fce00000010ff */
[----:B------:R-:W-:Y:S08]  /*42f0*/  MUFU.EX2 R44, R44 ;  /* 0x0000002c002c7308 */ /* 0x000ff00000000800 */
[----:B------:R-:W1:Y:S01]  /*4300*/  MUFU.EX2 R45, R45 ;  /* 0x0000002d002d7308 */ /* 0x000e620000000800 */
[----:B--2---:R-:W-:Y:S02]  /*4310*/  FMNMX.FTZ R5, R2, R3, !PT ;  /* 0x0000000302057209 */ /* 0x004fe40007810000 */
[----:B---3--:R-:W-:-:S03]  /*4320*/  F2FP.BF16.F32.PACK_AB R200, R41, R40 ;  /* 0x0000002829c8723e */ /* 0x008fc600000010ff */
[----:B------:R-:W2:Y:S02]  /*4330*/  SHFL.BFLY PT, R2, R5, 0x1, 0x1f ;  /* 0x0c201f0005027f89 */ /* 0x000ea400000e0000 */
[----:B------:R-:W-:Y:S08]  /*4340*/  MUFU.EX2 R32, R32 ;  /* 0x0000002000207308 */ /* 0x000ff00000000800 */
[----:B------:R-:W3:Y:S01]  /*4350*/  MUFU.EX2 R33, R33 ;  /* 0x0000002100217308 */ /* 0x000ee20000000800 */
[----:B-1----:R-:W-:-:S07]  /*4360*/  F2FP.BF16.F32.PACK_AB R202, R45, R44 ;  /* 0x0000002c2dca723e */ /* 0x002fce00000010ff */
[----:B------:R-:W-:Y:S01]  /*4370*/  MUFU.EX2 R36, R36 ;  /* 0x0000002400247308 */ /* 0x000fe20000000800 */
[----:B--2---:R-:W-:-:S07]  /*4380*/  FMNMX.FTZ R3, R5, R2, !PT ;  /* 0x0000000205037209 */ /* 0x004fce0007810000 */
[----:B------:R1:W-:Y:S01]  /*4390*/  MUFU.EX2 R5, R20 ;  /* 0x0000001400057308 */ /* 0x0003e20000000800 */
[----:B---3--:R-:W-:Y:S01]  /*43a0*/  F2FP.BF16.F32.PACK_AB R196, R33, R32 ;  /* 0x0000002021c4723e */ /* 0x008fe200000010ff */
[C---:B------:R-:W-:Y:S01]  /*43b0*/  FMUL.FTZ R2, R3.reuse, UR10 ;  /* 0x0000000a03027c20 */ /* 0x040fe20008410000 */
[----:B------:R-:W-:-:S04]  /*43c0*/  FSETP.NEU.FTZ.AND P2, PT, R3, -INF , PT ;  /* 0xff8000000300780b */ /* 0x000fc80003f5d000 */
[----:B------:R-:W-:Y:S01]  /*43d0*/  FSEL R2, R2, RZ, P2 ;  /* 0x000000ff02027208 */ /* 0x000fe20001000000 */
[----:B-1----:R-:W-:Y:S01]  /*43e0*/  FADD.FTZ R20, R52, R29 ;  /* 0x0000001d34147221 */ /* 0x002fe20000010000 */
[----:B------:R-:W1:Y:S01]  /*43f0*/  MUFU.EX2 R37, R37 ;  /* 0x0000002500257308 */ /* 0x000e620000000800 */
[----:B------:R-:W-:Y:S01]  /*4400*/  PLOP3.LUT P2, PT, PT, PT, UP0, 0x80, 0x0 ;  /* 0x000000000000781c */ /* 0x000fe20003f4f008 */
[----:B------:R-:W-:Y:S02]  /*4410*/  IMAD.MOV.U32 R52, RZ, RZ, R151 ;  /* 0x000000ffff347224 */ /* 0x000fe400078e0097 */
[--C-:B------:R-:W-:Y:S01]  /*4420*/  FFMA.FTZ R58, R58, UR10, -R2.reuse ;  /* 0x0000000a3a3a7c23 */ /* 0x100fe20008010802 */
[--C-:B------:R-:W-:Y:S01]  /*4430*/  FFMA.FTZ R59, R59, UR10, -R2.reuse ;  /* 0x0000000a3b3b7c23 */ /* 0x100fe20008010802 */
[--C-:B------:R-:W-:Y:S01]  /*4440*/  FFMA.FTZ R62, R62, UR10, -R2.reuse ;  /* 0x0000000a3e3e7c23 */ /* 0x100fe20008010802 */
[--C-:B------:R-:W-:Y:S01]  /*4450*/  FFMA.FTZ R63, R63, UR10, -R2.reuse ;  /* 0x0000000a3f3f7c23 */ /* 0x100fe20008010802 */
[--C-:B------:R-:W-:Y:S01]  /*4460*/  FFMA.FTZ R50, R50, UR10, -R2.reuse ;  /* 0x0000000a32327c23 */ /* 0x100fe20008010802 */
[--C-:B------:R-:W-:Y:S01]  /*4470*/  FFMA.FTZ R51, R51, UR10, -R2.reuse ;  /* 0x0000000a33337c23 */ /* 0x100fe20008010802 */
[----:B------:R-:W-:Y:S01]  /*4480*/  MUFU.EX2 R58, R58 ;  /* 0x0000003a003a7308 */ /* 0x000fe20000000800 */
[--C-:B------:R-:W-:Y:S01]  /*4490*/  FFMA.FTZ R54, R54, UR10, -R2.reuse ;  /* 0x0000000a36367c23 */ /* 0x100fe20008010802 */
[--C-:B------:R-:W-:Y:S01]  /*44a0*/  FFMA.FTZ R55, R55, UR10, -R2.reuse ;  /* 0x0000000a37377c23 */ /* 0x100fe20008010802 */
[--C-:B------:R-:W-:Y:S01]  /*44b0*/  FFMA.FTZ R42, R42, UR10, -R2.reuse ;  /* 0x0000000a2a2a7c23 */ /* 0x100fe20008010802 */
[----:B------:R-:W-:Y:S01]  /*44c0*/  FFMA.FTZ R43, R43, UR10, -R2 ;  /* 0x0000000a2b2b7c23 */ /* 0x000fe20008010802 */
[----:B------:R-:W-:Y:S01]  /*44d0*/  FADD.FTZ R29, R53, R20 ;  /* 0x00000014351d7221 */ /* 0x000fe20000010000 */
[--C-:B------:R-:W-:Y:S01]  /*44e0*/  FFMA.FTZ R46, R46, UR10, -R2.reuse ;  /* 0x0000000a2e2e7c23 */ /* 0x100fe20008010802 */
[--C-:B------:R-:W-:Y:S01]  /*44f0*/  FFMA.FTZ R47, R47, UR10, -R2.reuse ;  /* 0x0000000a2f2f7c23 */ /* 0x100fe20008010802 */
[----:B------:R-:W2:Y:S01]  /*4500*/  MUFU.EX2 R59, R59 ;  /* 0x0000003b003b7308 */ /* 0x000ea20000000800 */
[----:B------:R-:W-:Y:S01]  /*4510*/  FADD.FTZ R20, R40, R29 ;  /* 0x0000001d28147221 */ /* 0x000fe20000010000 */
[--C-:B------:R-:W-:Y:S01]  /*4520*/  FFMA.FTZ R34, R34, UR10, -R2.reuse ;  /* 0x0000000a22227c23 */ /* 0x100fe20008010802 */
[--C-:B------:R-:W-:Y:S01]  /*4530*/  FFMA.FTZ R35, R35, UR10, -R2.reuse ;  /* 0x0000000a23237c23 */ /* 0x100fe20008010802 */
[----:B------:R-:W-:Y:S01]  /*4540*/  FFMA.FTZ R38, R38, UR10, -R2 ;  /* 0x0000000a26267c23 */ /* 0x000fe20008010802 */
[----:B------:R-:W-:Y:S01]  /*4550*/  FADD.FTZ R29, R41, R20 ;  /* 0x00000014291d7221 */ /* 0x000fe20000010000 */
[--C-:B------:R-:W-:Y:S01]  /*4560*/  FFMA.FTZ R39, R39, UR10, -R2.reuse ;  /* 0x0000000a27277c23 */ /* 0x100fe20008010802 */
[--C-:B------:R-:W-:Y:S01]  /*4570*/  FFMA.FTZ R26, R26, UR10, -R2.reuse ;  /* 0x0000000a1a1a7c23 */ /* 0x100fe20008010802 */
[----:B------:R-:W3:Y:S01]  /*4580*/  MUFU.EX2 R62, R62 ;  /* 0x0000003e003e7308 */ /* 0x000ee20000000800 */
[----:B0-----:R-:W-:Y:S01]  /*4590*/  FADD.FTZ R0, R44, R29 ;  /* 0x0000001d2c007221 */ /* 0x001fe20000010000 */
[--C-:B------:R-:W-:Y:S01]  /*45a0*/  FFMA.FTZ R27, R27, UR10, -R2.reuse ;  /* 0x0000000a1b1b7c23 */ /* 0x100fe20008010802 */
[--C-:B------:R-:W-:Y:S01]  /*45b0*/  FFMA.FTZ R30, R30, UR10, -R2.reuse ;  /* 0x0000000a1e1e7c23 */ /* 0x100fe20008010802 */
[----:B------:R-:W-:Y:S01]  /*45c0*/  FFMA.FTZ R2, R31, UR10, -R2 ;  /* 0x0000000a1f027c23 */ /* 0x000fe20008010802 */
[----:B------:R-:W-:Y:S01]  /*45d0*/  FADD.FTZ R29, R45, R0 ;  /* 0x000000002d1d7221 */ /* 0x000fe20000010000 */
[----:B-1----:R-:W-:Y:S01]  /*45e0*/  F2FP.BF16.F32.PACK_AB R198, R37, R36 ;  /* 0x0000002425c6723e */ /* 0x002fe200000010ff */
[----:B------:R-:W-:Y:S01]  /*45f0*/  IMAD.MOV.U32 R53, RZ, RZ, R151 ;  /* 0x000000ffff357224 */ /* 0x000fe200078e0097 */
[----:B------:R-:W0:Y:S01]  /*4600*/  MUFU.EX2 R63, R63 ;  /* 0x0000003f003f7308 */ /* 0x000e220000000800 */
[----:B--2---:R-:W-:Y:S01]  /*4610*/  FADD.FTZ R21, R58, R59 ;  /* 0x0000003b3a157221 */ /* 0x004fe20000010000 */
[----:B------:R-:W-:Y:S01]  /*4620*/  F2FP.BF16.F32.PACK_AB R209, R59, R58 ;  /* 0x0000003a3bd1723e */ /* 0x000fe200000010ff */
[----:B------:R-:W-:-:S02]  /*4630*/  IMAD.MOV.U32 R59, RZ, RZ, R151 ;  /* 0x000000ffff3b7224 */ /* 0x000fc400078e0097 */
[--C-:B------:R-:W-:Y:S02]  /*4640*/  IMAD.MOV.U32 R58, RZ, RZ, R151.reuse ;  /* 0x000000ffff3a7224 */ /* 0x100fe400078e0097 */
[----:B------:R-:W-:Y:S01]  /*4650*/  IMAD.MOV.U32 R45, RZ, RZ, R151 ;  /* 0x000000ffff2d7224 */ /* 0x000fe200078e0097 */
[----:B------:R-:W1:Y:S01]  /*4660*/  MUFU.EX2 R50, R50 ;  /* 0x0000003200327308 */ /* 0x000e620000000800 */
[----:B---3--:R-:W-:Y:S01]  /*4670*/  FADD.FTZ R14, R62, R21 ;  /* 0x000000153e0e7221 */ /* 0x008fe20000010000 */
[--C-:B------:R-:W-:Y:S02]  /*4680*/  IMAD.MOV.U32 R44, RZ, RZ, R151.reuse ;  /* 0x000000ffff2c7224 */ /* 0x100fe400078e0097 */
[--C-:B------:R-:W-:Y:S02]  /*4690*/  IMAD.MOV.U32 R41, RZ, RZ, R151.reuse ;  /* 0x000000ffff297224 */ /* 0x100fe400078e0097 */
[--C-:B------:R-:W-:Y:S02]  /*46a0*/  IMAD.MOV.U32 R40, RZ, RZ, R151.reuse ;  /* 0x000000ffff287224 */ /* 0x100fe400078e0097 */
[----:B------:R-:W2:Y:S01]  /*46b0*/  MUFU.EX2 R51, R51 ;  /* 0x0000003300337308 */ /* 0x000ea20000000800 */
[C---:B0-----:R-:W-:Y:S01]  /*46c0*/  FADD.FTZ R21, R63.reuse, R14 ;  /* 0x0000000e3f157221 */ /* 0x041fe20000010000 */
[----:B------:R-:W-:Y:S01]  /*46d0*/  F2FP.BF16.F32.PACK_AB R211, R63, R62 ;  /* 0x0000003e3fd3723e */ /* 0x000fe200000010ff */
[----:B------:R-:W-:-:S02]  /*46e0*/  IMAD.MOV.U32 R63, RZ, RZ, R151 ;  /* 0x000000ffff3f7224 */ /* 0x000fc400078e0097 */
[--C-:B------:R-:W-:Y:S02]  /*46f0*/  IMAD.MOV.U32 R62, RZ, RZ, R151.reuse ;  /* 0x000000ffff3e7224 */ /* 0x100fe400078e0097 */
[----:B------:R-:W-:Y:S01]  /*4700*/  IMAD.MOV.U32 R31, RZ, RZ, R151 ;  /* 0x000000ffff1f7224 */ /* 0x000fe200078e0097 */
[----:B------:R-:W0:Y:S01]  /*4710*/  MUFU.EX2 R54, R54 ;  /* 0x0000003600367308 */ /* 0x000e220000000800 */
[----:B-1----:R-:W-:-:S07]  /*4720*/  FADD.FTZ R14, R50, R21 ;  /* 0x00000015320e7221 */ /* 0x002fce0000010000 */
[----:B------:R-:W1:Y:S01]  /*4730*/  MUFU.EX2 R55, R55 ;  /* 0x0000003700377308 */ /* 0x000e620000000800 */
[C---:B--2---:R-:W-:Y:S01]  /*4740*/  FADD.FTZ R21, R51.reuse, R14 ;  /* 0x0000000e33157221 */ /* 0x044fe20000010000 */
[----:B------:R-:W-:Y:S01]  /*4750*/  F2FP.BF16.F32.PACK_AB R205, R51, R50 ;  /* 0x0000003233cd723e */ /* 0x000fe200000010ff */
[--C-:B------:R-:W-:Y:S02]  /*4760*/  IMAD.MOV.U32 R51, RZ, RZ, R151.reuse ;  /* 0x000000ffff337224 */ /* 0x100fe400078e0097 */
[----:B------:R-:W-:-:S03]  /*4770*/  IMAD.MOV.U32 R50, RZ, RZ, R151 ;  /* 0x000000ffff327224 */ /* 0x000fc600078e0097 */
[----:B------:R-:W2:Y:S01]  /*4780*/  MUFU.EX2 R42, R42 ;  /* 0x0000002a002a7308 */ /* 0x000ea20000000800 */
[----:B0-----:R-:W-:-:S07]  /*4790*/  FADD.FTZ R14, R54, R21 ;  /* 0x00000015360e7221 */ /* 0x001fce0000010000 */
[----:B------:R-:W0:Y:S01]  /*47a0*/  MUFU.EX2 R43, R43 ;  /* 0x0000002b002b7308 */ /* 0x000e220000000800 */
[C---:B-1----:R-:W-:Y:S01]  /*47b0*/  FADD.FTZ R21, R55.reuse, R14 ;  /* 0x0000000e37157221 */ /* 0x042fe20000010000 */
[----:B------:R-:W-:Y:S01]  /*47c0*/  FADD.FTZ R14, R32, R29 ;  /* 0x0000001d200e7221 */ /* 0x000fe20000010000 */
[----:B------:R-:W-:Y:S01]  /*47d0*/  F2FP.BF16.F32.PACK_AB R207, R55, R54 ;  /* 0x0000003637cf723e */ /* 0x000fe200000010ff */
[--C-:B------:R-:W-:Y:S02]  /*47e0*/  IMAD.MOV.U32 R55, RZ, RZ, R151.reuse ;  /* 0x000000ffff377224 */ /* 0x100fe400078e0097 */
[----:B------:R-:W-:Y:S01]  /*47f0*/  FADD.FTZ R29, R33, R14 ;  /* 0x0000000e211d7221 */ /* 0x000fe20000010000 */
[----:B------:R-:W-:Y:S01]  /*4800*/  IMAD.MOV.U32 R54, RZ, RZ, R151 ;  /* 0x000000ffff367224 */ /* 0x000fe200078e0097 */
[----:B------:R-:W1:Y:S01]  /*4810*/  MUFU.EX2 R46, R46 ;  /* 0x0000002e002e7308 */ /* 0x000e620000000800 */
[----:B--2---:R-:W-:Y:S01]  /*4820*/  FADD.FTZ R0, R42, R21 ;  /* 0x000000152a007221 */ /* 0x004fe20000010000 */
[----:B------:R-:W-:Y:S01]  /*4830*/  FADD.FTZ R14, R36, R29 ;  /* 0x0000001d240e7221 */ /* 0x000fe20000010000 */
[----:B------:R-:W-:-:S02]  /*4840*/  IMAD.MOV.U32 R36, RZ, RZ, R151 ;  /* 0x000000ffff247224 */ /* 0x000fc400078e0097 */
[--C-:B------:R-:W-:Y:S02]  /*4850*/  IMAD.MOV.U32 R33, RZ, RZ, R151.reuse ;  /* 0x000000ffff217224 */ /* 0x100fe400078e0097 */
[----:B------:R-:W-:Y:S01]  /*4860*/  FADD.FTZ R29, R37, R14 ;  /* 0x0000000e251d7221 */ /* 0x000fe20000010000 */
[--C-:B------:R-:W-:Y:S01]  /*4870*/  IMAD.MOV.U32 R37, RZ, RZ, R151.reuse ;  /* 0x000000ffff257224 */ /* 0x100fe200078e0097 */
[----:B------:R-:W2:Y:S01]  /*4880*/  MUFU.EX2 R47, R47 ;  /* 0x0000002f002f7308 */ /* 0x000ea20000000800 */
[C---:B0-----:R-:W-:Y:S01]  /*4890*/  FADD.FTZ R21, R43.reuse, R0 ;  /* 0x000000002b157221 */ /* 0x041fe20000010000 */
[----:B------:R-:W-:Y:S01]  /*48a0*/  F2FP.BF16.F32.PACK_AB R201, R43, R42 ;  /* 0x0000002a2bc9723e */ /* 0x000fe200000010ff */
[--C-:B------:R-:W-:Y:S02]  /*48b0*/  IMAD.MOV.U32 R43, RZ, RZ, R151.reuse ;  /* 0x000000ffff2b7224 */ /* 0x100fe400078e0097 */
[--C-:B------:R-:W-:Y:S02]  /*48c0*/  IMAD.MOV.U32 R42, RZ, RZ, R151.reuse ;  /* 0x000000ffff2a7224 */ /* 0x100fe400078e0097 */
[----:B------:R-:W-:Y:S01]  /*48d0*/  IMAD.MOV.U32 R32, RZ, RZ, R151 ;  /* 0x000000ffff207224 */ /* 0x000fe200078e0097 */
[----:B------:R-:W0:Y:S01]  /*48e0*/  MUFU.EX2 R34, R34 ;  /* 0x0000002200227308 */ /* 0x000e220000000800 */
[----:B-1----:R-:W-:-:S07]  /*48f0*/  FADD.FTZ R0, R46, R21 ;  /* 0x000000152e007221 */ /* 0x002fce0000010000 */
[----:B------:R-:W1:Y:S01]  /*4900*/  MUFU.EX2 R35, R35 ;  /* 0x0000002300237308 */ /* 0x000e620000000800 */
[C---:B--2---:R-:W-:Y:S01]  /*4910*/  FADD.FTZ R21, R47.reuse, R0 ;  /* 0x000000002f157221 */ /* 0x044fe20000010000 */
[----:B------:R-:W-:Y:S01]  /*4920*/  F2FP.BF16.F32.PACK_AB R203, R47, R46 ;  /* 0x0000002e2fcb723e */ /* 0x000fe200000010ff */
[----:B------:R-:W-:Y:S01]  /*4930*/  IMAD.MOV.U32 R47, RZ, RZ, R151 ;  /* 0x000000ffff2f7224 */ /* 0x000fe200078e0097 */
[----:B------:R-:W-:-:S04]  /*4940*/  MOV R46, R151 ;  /* 0x00000097002e7202 */ /* 0x000fc80000000f00 */
[----:B------:R-:W2:Y:S01]  /*4950*/  MUFU.EX2 R24, R24 ;  /* 0x0000001800187308 */ /* 0x000ea20000000800 */
[----:B0-----:R-:W-:-:S07]  /*4960*/  FADD.FTZ R0, R34, R21 ;  /* 0x0000001522007221 */ /* 0x001fce0000010000 */
[----:B------:R-:W0:Y:S01]  /*4970*/  MUFU.EX2 R38, R38 ;  /* 0x0000002600267308 */ /* 0x000e220000000800 */
[C---:B-1----:R-:W-:Y:S01]  /*4980*/  FADD.FTZ R21, R35.reuse, R0 ;  /* 0x0000000023157221 */ /* 0x042fe20000010000 */
[----:B------:R-:W-:Y:S01]  /*4990*/  F2FP.BF16.F32.PACK_AB R197, R35, R34 ;  /* 0x0000002223c5723e */ /* 0x000fe200000010ff */
[--C-:B------:R-:W-:Y:S02]  /*49a0*/  IMAD.MOV.U32 R35, RZ, RZ, R151.reuse ;  /* 0x000000ffff237224 */ /* 0x100fe400078e0097 */
[----:B------:R-:W-:-:S03]  /*49b0*/  IMAD.MOV.U32 R34, RZ, RZ, R151 ;  /* 0x000000ffff227224 */ /* 0x000fc600078e0097 */
[----:B------:R-:W1:Y:S01]  /*49c0*/  MUFU.EX2 R25, R25 ;  /* 0x0000001900197308 */ /* 0x000e620000000800 */
[----:B--2---:R-:W-:-:S07]  /*49d0*/  FADD.FTZ R14, R24, R29 ;  /* 0x0000001d180e7221 */ /* 0x004fce0000010000 */
        /* <DEDUP_REMOVED lines=8> */
[C---:B--2---:R-:W-:Y:S01]  /*4a60*/  FADD.FTZ R21, R39.reuse, R0 ;  /* 0x0000000027157221 */ /* 0x044fe20000010000 */
[----:B------:R-:W-:Y:S01]  /*4a70*/  F2FP.BF16.F32.PACK_AB R199, R39, R38 ;  /* 0x0000002627c7723e */ /* 0x000fe200000010ff */
[--C-:B------:R-:W-:Y:S02]  /*4a80*/  IMAD.MOV.U32 R39, RZ, RZ, R151.reuse ;  /* 0x000000ffff277224 */ /* 0x100fe400078e0097 */
[----:B------:R-:W-:-:S03]  /*4a90*/  IMAD.MOV.U32 R38, RZ, RZ, R151 ;  /* 0x000000ffff267224 */ /* 0x000fc600078e0097 */
[----:B------:R-:W2:Y:S01]  /*4aa0*/  MUFU.EX2 R27, R27 ;  /* 0x0000001b001b7308 */ /* 0x000ea20000000800 */
[----:B0-----:R-:W-:Y:S01]  /*4ab0*/  FADD.FTZ R14, R28, R29 ;  /* 0x0000001d1c0e7221 */ /* 0x001fe20000010000 */
[C---:B------:R-:W-:Y:S01]  /*4ac0*/  F2FP.BF16.F32.PACK_AB R194, R5.reuse, R28 ;  /* 0x0000001c05c2723e */ /* 0x040fe200000010ff */
[--C-:B------:R-:W-:Y:S02]  /*4ad0*/  IMAD.MOV.U32 R29, RZ, RZ, R151.reuse ;  /* 0x000000ffff1d7224 */ /* 0x100fe400078e0097 */
[----:B------:R-:W-:Y:S01]  /*4ae0*/  FADD.FTZ R14, R5, R14 ;  /* 0x0000000e050e7221 */ /* 0x000fe20000010000 */
[----:B------:R-:W-:Y:S02]  /*4af0*/  IMAD.MOV.U32 R28, RZ, RZ, R151 ;  /* 0x000000ffff1c7224 */ /* 0x000fe400078e0097 */
[----:B------:R-:W0:Y:S01]  /*4b00*/  MUFU.EX2 R30, R30 ;  /* 0x0000001e001e7308 */ /* 0x000e220000000800 */
[----:B-1----:R-:W-:-:S07]  /*4b10*/  FADD.FTZ R0, R26, R21 ;  /* 0x000000151a007221 */ /* 0x002fce0000010000 */
[----:B------:R1:W3:Y:S01]  /*4b20*/  MUFU.EX2 R195, R2 ;  /* 0x0000000200c37308 */ /* 0x0002e20000000800 */
[C---:B--2---:R-:W-:Y:S01]  /*4b30*/  FADD.FTZ R5, R27.reuse, R0 ;  /* 0x000000001b057221 */ /* 0x044fe20000010000 */
[----:B------:R-:W-:Y:S01]  /*4b40*/  F2FP.BF16.F32.PACK_AB R193, R27, R26 ;  /* 0x0000001a1bc1723e */ /* 0x000fe200000010ff */
[--C-:B------:R-:W-:Y:S02]  /*4b50*/  IMAD.MOV.U32 R27, RZ, RZ, R151.reuse ;  /* 0x000000ffff1b7224 */ /* 0x100fe400078e0097 */
[----:B------:R-:W-:Y:S02]  /*4b60*/  IMAD.MOV.U32 R26, RZ, RZ, R151 ;  /* 0x000000ffff1a7224 */ /* 0x000fe400078e0097 */
[----:B0-----:R-:W-:Y:S01]  /*4b70*/  FADD.FTZ R0, R30, R5 ;  /* 0x000000051e007221 */ /* 0x001fe20000010000 */
[----:B-1----:R-:W-:-:S03]  /*4b80*/  IMAD.MOV.U32 R2, RZ, RZ, 0x3f800000 ;  /* 0x3f800000ff027424 */ /* 0x002fc600078e00ff */
[C---:B---3--:R-:W-:Y:S01]  /*4b90*/  FADD.FTZ R5, R195.reuse, R0 ;  /* 0x00000000c3057221 */ /* 0x048fe20000010000 */
[----:B------:R-:W-:Y:S01]  /*4ba0*/  F2FP.BF16.F32.PACK_AB R195, R195, R30 ;  /* 0x0000001ec3c3723e */ /* 0x000fe200000010ff */
[----:B------:R-:W-:Y:S02]  /*4bb0*/  IMAD.MOV.U32 R0, RZ, RZ, 0x3f800000 ;  /* 0x3f800000ff007424 */ /* 0x000fe400078e00ff */
[----:B------:R-:W-:Y:S01]  /*4bc0*/  IMAD.MOV.U32 R30, RZ, RZ, R151 ;  /* 0x000000ffff1e7224 */ /* 0x000fe200078e0097 */
[----:B------:R-:W-:Y:S06]  /*4bd0*/  @!P2 BRA `(.L_x_15) ;  /* 0x0000003c00a8a947 */ /* 0x000fec0003800000 */
[----:B------:R-:W-:Y:S01]  /*4be0*/  R2UR UR4, R152 ;  /* 0x00000000980472ca */ /* 0x000fe200000e0000 */
[----:B------:R-:W-:Y:S01]  /*4bf0*/  IMAD.MOV.U32 R20, RZ, RZ, R3 ;  /* 0x000000ffff147224 */ /* 0x000fe200078e0003 */
[----:B------:R-:W-:Y:S01]  /*4c00*/  CS2R R150, SRZ ;  /* 0x0000000000967805 */ /* 0x000fe2000001ff00 */
[----:B------:R-:W-:Y:S01]  /*4c10*/  IMAD.MOV.U32 R21, RZ, RZ, R4 ;  /* 0x000000ffff157224 */ /* 0x000fe200078e0004 */
[----:B------:R-:W-:Y:S01]  /*4c20*/  CS2R R146, SRZ ;  /* 0x0000000000927805 */ /* 0x000fe2000001ff00 */
[----:B------:R-:W-:Y:S01]  /*4c30*/  IMAD.MOV.U32 R0, RZ, RZ, 0x3f800000 ;  /* 0x3f800000ff007424 */ /* 0x000fe200078e00ff */
[----:B------:R-:W-:Y:S02]  /*4c40*/  CS2R R142, SRZ ;  /* 0x00000000008e7805 */ /* 0x000fe4000001ff00 */
[----:B------:R-:W-:Y:S02]  /*4c50*/  CS2R R138, SRZ ;  /* 0x00000000008a7805 */ /* 0x000fe4000001ff00 */
[----:B------:R-:W-:-:S02]  /*4c60*/  CS2R R134, SRZ ;  /* 0x0000000000867805 */ /* 0x000fc4000001ff00 */
[----:B------:R-:W-:Y:S02]  /*4c70*/  CS2R R130, SRZ ;  /* 0x0000000000827805 */ /* 0x000fe4000001ff00 */
[----:B------:R-:W-:Y:S02]  /*4c80*/  CS2R R126, SRZ ;  /* 0x00000000007e7805 */ /* 0x000fe4000001ff00 */
[----:B------:R-:W-:Y:S02]  /*4c90*/  CS2R R122, SRZ ;  /* 0x00000000007a7805 */ /* 0x000fe4000001ff00 */
[----:B------:R-:W-:Y:S01]  /*4ca0*/  CS2R R118, SRZ ;  /* 0x0000000000767805 */ /* 0x000fe2000001ff00 */
[----:B------:R-:W-:Y:S01]  /*4cb0*/  UIADD3 UR4, UR4, -0x2, URZ ;  /* 0xfffffffe04047890 */ /* 0x000fe2000fffe03f */
[----:B------:R-:W-:Y:S02]  /*4cc0*/  CS2R R114, SRZ ;  /* 0x0000000000727805 */ /* 0x000fe4000001ff00 */
[----:B------:R-:W-:-:S02]  /*4cd0*/  CS2R R110, SRZ ;  /* 0x00000000006e7805 */ /* 0x000fc4000001ff00 */
[----:B------:R-:W-:Y:S02]  /*4ce0*/  CS2R R106, SRZ ;  /* 0x00000000006a7805 */ /* 0x000fe4000001ff00 */
[----:B------:R-:W-:Y:S02]  /*4cf0*/  CS2R R102, SRZ ;  /* 0x0000000000667805 */ /* 0x000fe4000001ff00 */
[----:B------:R-:W-:Y:S01]  /*4d00*/  CS2R R98, SRZ ;  /* 0x0000000000627805 */ /* 0x000fe2000001ff00 */
[----:B------:R-:W-:Y:S01]  /*4d10*/  IMAD.U32 R222, RZ, RZ, UR4 ;  /* 0x00000004ffde7e24 */ /* 0x000fe2000f8e00ff */
[----:B------:R-:W-:Y:S02]  /*4d20*/  R2UR UR4, R16 ;  /* 0x00000000100472ca */ /* 0x000fe400000e0000 */
[----:B------:R-:W-:Y:S02]  /*4d30*/  CS2R R94, SRZ ;  /* 0x00000000005e7805 */ /* 0x000fe4000001ff00 */
[----:B------:R-:W-:-:S02]  /*4d40*/  CS2R R90, SRZ ;  /* 0x00000000005a7805 */ /* 0x000fc4000001ff00 */
[----:B------:R-:W-:Y:S02]  /*4d50*/  CS2R R86, SRZ ;  /* 0x0000000000567805 */ /* 0x000fe4000001ff00 */
[----:B------:R-:W-:Y:S02]  /*4d60*/  CS2R R82, SRZ ;  /* 0x0000000000527805 */ /* 0x000fe4000001ff00 */
[----:B------:R-:W-:Y:S02]  /*4d70*/  CS2R R78, SRZ ;  /* 0x00000000004e7805 */ /* 0x000fe4000001ff00 */
[----:B------:R-:W-:Y:S02]  /*4d80*/  CS2R R74, SRZ ;  /* 0x00000000004a7805 */ /* 0x000fe4000001ff00 */
[----:B------:R-:W-:Y:S02]  /*4d90*/  CS2R R70, SRZ ;  /* 0x0000000000467805 */ /* 0x000fe4000001ff00 */
[----:B------:R-:W-:-:S02]  /*4da0*/  CS2R R66, SRZ ;  /* 0x0000000000427805 */ /* 0x000fc4000001ff00 */
[----:B------:R-:W-:Y:S02]  /*4db0*/  CS2R R62, SRZ ;  /* 0x00000000003e7805 */ /* 0x000fe4000001ff00 */
[----:B------:R-:W-:Y:S02]  /*4dc0*/  CS2R R58, SRZ ;  /* 0x00000000003a7805 */ /* 0x000fe4000001ff00 */
[----:B------:R-:W-:Y:S02]  /*4dd0*/  CS2R R54, SRZ ;  /* 0x0000000000367805 */ /* 0x000fe4000001ff00 */
[----:B------:R-:W-:Y:S02]  /*4de0*/  CS2R R50, SRZ ;  /* 0x0000000000327805 */ /* 0x000fe4000001ff00 */
[----:B------:R-:W-:Y:S02]  /*4df0*/  MOV R230, UR4 ;  /* 0x0000000400e67c02 */ /* 0x000fe40008000f00 */
        /* <DEDUP_REMOVED lines=37> */
[----:B------:R-:W-:Y:S01]  /*5050*/  CS2R R24, SRZ ;  /* 0x0000000000187805 */ /* 0x000fe2000001ff00 */
[----:B------:R-:W-:-:S06]  /*5060*/  UMOV UR61, UR60 ;  /* 0x0000003c003d7c82 */ /* 0x000fcc0008000000 */
.L_x_24:
[----:B------:R-:W-:Y:S01]  /*5070*/  R2UR UR6, R230 ;  /* 0x00000000e60672ca */ /* 0x000fe200000e0000 */
[----:B------:R-:W-:-:S04]  /*5080*/  UIADD3 UR4, UR61, 0x1, URZ ;  /* 0x000000013d047890 */ /* 0x000fc8000fffe03f */
[----:B------:R-:W-:-:S04]  /*5090*/  UISETP.NE.AND UP0, UPT, UR4, 0x2, UPT ;  /* 0x000000020400788c */ /* 0x000fc8000bf05270 */
[----:B------:R-:W-:Y:S02]  /*50a0*/  USEL UR5, URZ, 0x1, UP0 ;  /* 0x000000013f057887 */ /* 0x000fe40008000000 */
[----:B------:R-:W-:Y:S02]  /*50b0*/  USEL UR60, UR4, URZ, UP0 ;  /* 0x0000003f043c7287 */ /* 0x000fe40008000000 */
[----:B------:R-:W-:-:S06]  /*50c0*/  ULOP3.LUT UR4, UR6, UR5, URZ, 0x3c, !UPT ;  /* 0x0000000506047292 */ /* 0x000fcc000f8e3c3f */
[----:B------:R-:W-:Y:S01]  /*50d0*/  IMAD.U32 R16, RZ, RZ, UR4 ;  /* 0x00000004ff107e24 */ /* 0x000fe2000f8e00ff */
[----:B------:R-:W-:Y:S06]  /*50e0*/  @!P0 BRA `(.L_x_16) ;  /* 0x0000000000048947 */ /* 0x000fec0003800000 */
[----:B------:R-:W-:Y:S01]  /*50f0*/  BPT.TRAP 0x1 ;  /* 0x000000040000795c */ /* 0x000fe20000300000 */
.L_x_16:
[----:B------:R-:W0:Y:S01]  /*5100*/  S2UR UR5, SR_CgaCtaId ;  /* 0x00000000000579c3 */ /* 0x000e220000008800 */
[----:B------:R-:W-:Y:S01]  /*5110*/  R2UR UR7, R16 ;  /* 0x00000000100772ca */ /* 0x000fe200000e0000 */
[----:B------:R-:W-:-:S12]  /*5120*/  UMOV UR4, 0x400 ;  /* 0x0000040000047882 */ /* 0x000fd80000000000 */
[----:B------:R-:W-:-:S05]  /*5130*/  IMAD.U32 R3, RZ, RZ, UR7 ;  /* 0x00000007ff037e24 */ /* 0x000fca000f8e00ff */
[----:B------:R-:W-:Y:S01]  /*5140*/  SHF.L.U32 R3, R3, 0x1f, RZ ;  /* 0x0000001f03037819 */ /* 0x000fe200000006ff */
[----:B0-----:R-:W-:-:S06]  /*5150*/  ULEA UR6, UR5, UR4, 0x18 ;  /* 0x0000000405067291 */ /* 0x001fcc000f8ec03f */
[----:B------:R-:W-:Y:S01]  /*5160*/  IMAD.U32 R231, RZ, RZ, UR6 ;  /* 0x00000006ffe77e24 */ /* 0x000fe2000f8e00ff */
[----:B------:R-:W-:-:S06]  /*5170*/  ULEA UR6, UR60, UR6, 0x3 ;  /* 0x000000063c067291 */ /* 0x000fcc000f8e183f */
[----:B------:R-:W-:-:S03]  /*5180*/  IMAD.U32 R223, RZ, RZ, UR6 ;  /* 0x00000006ffdf7e24 */ /* 0x000fc6000f8e00ff */
[----:B------:R0:W1:Y:S01]  /*5190*/  SYNCS.PHASECHK.TRANS64.TRYWAIT P2, [UR6+0x38830], R3 ;  /* 0x03883003ff0075a7 */ /* 0x0000620008040146 */
[----:B------:R-:W-:Y:S05]  /*51a0*/  @!P0 BRA `(.L_x_17) ;  /* 0x0000000000048947 */ /* 0x000fea0003800000 */
[----:B------:R-:W-:Y:S01]  /*51b0*/  BPT.TRAP 0x1 ;  /* 0x000000040000795c */ /* 0x000fe20000300000 */
.L_x_17:
[----:B-1----:R-:W-:Y:S05]  /*51c0*/  @P2 BRA `(.L_x_18) ;  /* 0x00000000000c2947 */ /* 0x002fea0003800000 */
[----:B------:R-:W-:-:S13]  /*51d0*/  R2UR UR4, R223 ;  /* 0x00000000df0472ca */ /* 0x000fda00000e0000 */
[----:B------:R-:W1:Y:S02]  /*51e0*/  SYNCS.PHASECHK.TRANS64.TRYWAIT P2, [UR4+0x38830], R3 ;  /* 0x03883003ff0075a7 */ /* 0x000e640008040144 */
[----:B-1----:R-:W-:Y:S05]  /*51f0*/  @!P2 BRA `(.L_x_19) ;  /* 0x000000b800e4a947 */ /* 0x002fea0003800000 */
.L_x_18:
[----:B------:R-:W-:Y:S01]  /*5200*/  R2UR UR4, R15 ;  /* 0x000000000f0472ca */ /* 0x000fe200000e0000 */
[----:B------:R-:W-:Y:S01]  /*5210*/  WARPGROUP.ARRIVE ;  /* 0x00000000000079c5 */ /* 0x000fe20000000000 */
[----:B------:R-:W-:Y:S01]  /*5220*/  R2UR UR18, R12 ;  /* 0x000000000c1272ca */ /* 0x000fe200000e0000 */
[----:B------:R-:W-:Y:S01]  /*5230*/  UMOV UR59, 0x40000040 ;  /* 0x40000040003b7882 */ /* 0x000fe20000000000 */
        /* <DEDUP_REMOVED lines=9> */
[----:B------:R-:W-:Y:S01]  /*52d0*/  UIMAD UR4, UR60, 0xa00, UR4 ;  /* 0x00000a003c0478a4 */ /* 0x000fe2000f8e0204 */
[-C--:B------:R-:W-:Y:S01]  /*52e0*/  FMUL.FTZ R24, R24, R2.reuse ;  /* 0x0000000218187220 */ /* 0x080fe20000410000 */
[----:B------:R-:W-:Y:S01]  /*52f0*/  UMOV UR56, UR18 ;  /* 0x0000001200387c82 */ /* 0x000fe20008000000 */
[----:B------:R-:W-:Y:S01]  /*5300*/  UMOV UR39, 0x40000040 ;  /* 0x4000004000277882 */ /* 0x000fe20000000000 */
[----:B------:R-:W-:Y:S01]  /*5310*/  UMOV UR57, UR19 ;  /* 0x0000001300397c82 */ /* 0x000fe20008000000 */
[----:B------:R-:W-:Y:S01]  /*5320*/  UIADD3 UR5, UR4, 0x80, URZ ;  /* 0x0000008004057890 */ /* 0x000fe2000fffe03f */
[-C--:B------:R-:W-:Y:S01]  /*5330*/  FMUL.FTZ R25, R25, R2.reuse ;  /* 0x0000000219197220 */ /* 0x080fe20000410000 */
[----:B------:R-:W-:Y:S01]  /*5340*/  UMOV UR58, UR4 ;  /* 0x00000004003a7c82 */ /* 0x000fe20008000000 */
[----:B------:R-:W-:Y:S01]  /*5350*/  UIADD3 UR6, UR4, 0x100, URZ ;  /* 0x0000010004067890 */ /* 0x000fe2000fffe03f */
[----:B------:R-:W-:Y:S01]  /*5360*/  HGMMA.64x16x16.F32.BF16 R184, gdesc[UR56], RZ, !UPT, gsb0 ;  /* 0x0020000038b879f0 */ /* 0x000fe2000c0018ff */
[----:B------:R-:W-:Y:S01]  /*5370*/  UMOV UR56, UR18 ;  /* 0x0000001200387c82 */ /* 0x000fe20008000000 */
[----:B------:R-:W-:Y:S01]  /*5380*/  UMOV UR57, UR19 ;  /* 0x0000001300397c82 */ /* 0x000fe20008000000 */
[----:B------:R-:W-:Y:S01]  /*5390*/  UMOV UR58, UR5 ;  /* 0x00000005003a7c82 */ /* 0x000fe20008000000 */
[----:B------:R-:W-:Y:S01]  /*53a0*/  UMOV UR59, 0x40000040 ;  /* 0x40000040003b7882 */ /* 0x000fe20000000000 */
[----:B------:R-:W-:Y:S01]  /*53b0*/  UIADD3 UR5, UR4, 0x180, URZ ;  /* 0x0000018004057890 */ /* 0x000fe2000fffe03f */
[-C--:B------:R-:W-:Y:S01]  /*53c0*/  FMUL.FTZ R28, R28, R2.reuse ;  /* 0x000000021c1c7220 */ /* 0x080fe20000410000 */
        /* <DEDUP_REMOVED lines=12> */
[----:B------:R-:W-:Y:S01]  /*5490*/  UMOV UR43, 0x40000040 ;  /* 0x40000040002b7882 */ /* 0x000fe20000000000 */
        /* <DEDUP_REMOVED lines=31> */
[----:B------:R-:W-:Y:S01]  /*5690*/  FMUL.FTZ R89, R89, R2 ;  /* 0x0000000259597220 */ /* 0x000fe20000410000 */
[----:B------:R-:W-:-:S02]  /*56a0*/  WARPGROUP.DEPBAR.LE gsb0, 0x0 ;  /* 0x00008000000079c5 */ /* 0x000fc40000010000 */
[----:B------:R-:W-:Y:S01]  /*56b0*/  WARPGROUP.ARRIVE ;  /* 0x00000000000079c5 */ /* 0x000fe20000000000 */
[-C--:B------:R-:W-:Y:S01]  /*56c0*/  FMUL.FTZ R92, R92, R2.reuse ;  /* 0x000000025c5c7220 */ /* 0x080fe20000410000 */
[-C--:B------:R-:W-:Y:S01]  /*56d0*/  FMUL.FTZ R93, R93, R2.reuse ;  /* 0x000000025d5d7220 */ /* 0x080fe20000410000 */
[-C--:B------:R-:W-:Y:S01]  /*56e0*/  FMUL.FTZ R96, R96, R2.reuse ;  /* 0x0000000260607220 */ /* 0x080fe20000410000 */
[-C--:B------:R-:W-:Y:S01]  /*56f0*/  FMUL.FTZ R97, R97, R2.reuse ;  /* 0x0000000261617220 */ /* 0x080fe20000410000 */
[-C--:B------:R-:W-:Y:S01]  /*5700*/  FMUL.FTZ R100, R100, R2.reuse ;  /* 0x0000000264647220 */ /* 0x080fe20000410000 */
[----:B------:R-:W-:Y:S01]  /*5710*/  HGMMA.64x16x16.F32.BF16 R176, gdesc[UR56], RZ, !UPT, gsb0 ;  /* 0x0020000038b079f0 */ /* 0x000fe2000c0018ff */
[----:B------:R-:W-:Y:S01]  /*5720*/  UMOV UR56, UR18 ;  /* 0x0000001200387c82 */ /* 0x000fe20008000000 */
[----:B------:R-:W-:Y:S01]  /*5730*/  UMOV UR57, UR19 ;  /* 0x0000001300397c82 */ /* 0x000fe20008000000 */
[----:B------:R-:W-:Y:S01]  /*5740*/  UMOV UR58, UR6 ;  /* 0x00000006003a7c82 */ /* 0x000fe20008000000 */
        /* <DEDUP_REMOVED lines=100> */
[----:B------:R-:W-:-:S06]  /*5d90*/  WARPGROUP.ARRIVE ;  /* 0x00000000000079c5 */ /* 0x000fcc0000000000 */
[----:B------:R-:W-:Y:S01]  /*5da0*/  HGMMA.64x16x16.F32.BF16 R160, gdesc[UR56], RZ, !UPT, gsb0 ;  /* 0x0020000038a079f0 */ /* 0x000fe2000c0018ff */
        /* <DEDUP_REMOVED lines=21> */
[----:B------:R-:W-:Y:S01]  /*5f00*/  UIADD3 UR5, UR4, 0x182, URZ ;  /* 0x0000018204057890 */ /* 0x000fe2000fffe03f */
        /* <DEDUP_REMOVED lines=65> */
[----:B------:R-:W-:Y:S01]  /*6320*/  UMOV UR11, 0x40000040 ;  /* 0x40000040000b7882 */ /* 0x000fe20000000000 */
[----:B------:R-:W-:Y:S01]  /*6330*/  UIADD3 UR6, UR4, 0x106, URZ ;  /* 0x0000010604067890 */ /* 0x000fe2000fffe03f */
        /* <DEDUP_REMOVED lines=32> */
[----:B------:R-:W-:Y:S02]  /*6540*/  UIADD3 UR10, UR4, 0x986, URZ ;  /* 0x00000986040a7890 */ /* 0x000fe4000fffe03f */
        /* <DEDUP_REMOVED lines=27> */
[----:B------:R-:W-:Y:S02]  /*6700*/  R2UR UR14, R6 ;  /* 0x00000000060e72ca */ /* 0x000fe400000e0000 */
[----:B------:R-:W-:-:S11]  /*6710*/  R2UR UR15, R7 ;  /* 0x00000000070f72ca */ /* 0x000fd600000e0000 */
[----:B------:R-:W-:Y:S02]  /*6720*/  UMOV UR56, UR14 ;  /* 0x0000000e00387c82 */ /* 0x000fe40008000000 */
[----:B------:R-:W-:Y:S01]  /*6730*/  UMOV UR57, UR15 ;  /* 0x0000000f00397c82 */ /* 0x000fe20008000000 */
        /* <DEDUP_REMOVED lines=266> */
[----:B------:R-:W-:-:S03]  /*77e0*/  UIADD3 UR6, UR4, 0x886, URZ ;  /* 0x0000088604067890 */ /* 0x000fc6000fffe03f */
[----:B------:R-:W-:Y:S01]  /*77f0*/  UMOV UR4, UR14 ;  /* 0x0000000e00047c82 */ /* 0x000fe20008000000 */
[----:B------:R-:W-:Y:S02]  /*7800*/  WARPGROUP.DEPBAR.LE gsb0, 0x0 ;  /* 0x00008000000079c5 */ /* 0x000fe40000010000 */
[----:B------:R-:W-:-:S06]  /*7810*/  WARPGROUP.ARRIVE ;  /* 0x00000000000079c5 */ /* 0x000fcc0000000000 */
[----:B------:R-:W-:Y:S03]  /*7820*/  HGMMA.64x16x16.F32.BF16 R152, gdesc[UR52], R152, gsb0 ;  /* 0x00200000349879f0 */ /* 0x000fe60008001898 */
        /* <DEDUP_REMOVED lines=16> */
[----:B------:R-:W-:Y:S01]  /*7930*/  UMOV UR7, 0x40000040 ;  /* 0x4000004000077882 */ /* 0x000fe20000000000 */
        /* <DEDUP_REMOVED lines=10> */
[----:B------:R-:W-:Y:S02]  /*79e0*/  WARPGROUP.DEPBAR.LE gsb0, 0x0 ;  /* 0x00008000000079c5 */ /* 0x000fe40000010000 */
[----:B------:R-:W-:-:S06]  /*79f0*/  WARPGROUP.ARRIVE ;  /* 0x00000000000079c5 */ /* 0x000fcc0000000000 */
[----:B------:R-:W-:Y:S03]  /*7a00*/  HGMMA.64x16x16.F32.BF16 R152, gdesc[UR4], R152, gsb0 ;  /* 0x00200000049879f0 */ /* 0x000fe60008001898 */
[----:B------:R-:W-:Y:S02]  /*7a10*/  WARPGROUP.DEPBAR.LE gsb0, 0x0 ;  /* 0x00008000000079c5 */ /* 0x000fe40000010000 */
[----:B------:R-:W-:Y:S05]  /*7a20*/  @!P0 BRA `(.L_x_20) ;  /* 0x0000000000048947 */ /* 0x000fea0003800000 */
[----:B------:R-:W-:Y:S01]  /*7a30*/  BPT.TRAP 0x1 ;  /* 0x000000040000795c */ /* 0x000fe20000300000 */
.L_x_20:
[----:B------:R-:W-:Y:S02]  /*7a40*/  R2UR UR4, R231 ;  /* 0x00000000e70472ca */ /* 0x000fe400000e0000 */
[----:B------:R-:W-:-:S11]  /*7a50*/  R2UR UR5, R230 ;  /* 0x00000000e60572ca */ /* 0x000fd600000e0000 */
[----:B------:R-:W-:Y:S02]  /*7a60*/  ULEA UR4, UR61, UR4, 0x3 ;  /* 0x000000043d047291 */ /* 0x000fe4000f8e183f */
[----:B------:R-:W-:-:S05]  /*7a70*/  IMAD.U32 R0, RZ, RZ, UR5 ;  /* 0x00000005ff007e24 */ /* 0x000fca000f8e00ff */
[----:B------:R-:W-:-:S04]  /*7a80*/  SHF.L.U32 R0, R0, 0x1f, RZ ;  /* 0x0000001f00007819 */ /* 0x000fc800000006ff */
[----:B------:R2:W3:Y:S01]  /*7a90*/  SYNCS.PHASECHK.TRANS64.TRYWAIT P2, [UR4+0x38850], R0 ;  /* 0x03885000ff0075a7 */ /* 0x0004e20008040144 */
[----:B------:R-:W-:Y:S05]  /*7aa0*/  @!P0 BRA `(.L_x_21) ;  /* 0x0000000000048947 */ /* 0x000fea0003800000 */
[----:B------:R-:W-:Y:S01]  /*7ab0*/  BPT.TRAP 0x1 ;  /* 0x000000040000795c */ /* 0x000fe20000300000 */
.L_x_21:
[----:B---3--:R-:W-:Y:S05]  /*7ac0*/  @P2 BRA `(.L_x_22) ;  /* 0x0000000000082947 */ /* 0x008fea0003800000 */
[----:B------:R-:W3:Y:S02]  /*7ad0*/  SYNCS.PHASECHK.TRANS64.TRYWAIT P2, [UR4+0x38850], R0 ;  /* 0x03885000ff0075a7 */ /* 0x000ee40008040144 */
[----:B---3--:R-:W-:Y:S05]  /*7ae0*/  @!P2 BRA `(.L_x_23) ;  /* 0x0000009000c4a947 */ /* 0x008fea0003800000 */
.L_x_22:
[----:B------:R-:W-:Y:S01]  /*7af0*/  R2UR UR5, R231 ;  /* 0x00000000e70572ca */ /* 0x000fe200000e0000 */
[----:B------:R-:W-:Y:S01]  /*7b00*/  WARPGROUP.ARRIVE ;  /* 0x00000000000079c5 */ /* 0x000fe20000000000 */
[----:B------:R-:W-:Y:S01]  /*7b10*/  UMOV UR7, 0x40000040 ;  /* 0x4000004000077882 */ /* 0x000fe20000000000 */
[----:B0-2---:R-:W-:Y:S01]  /*7b20*/  FMNMX.FTZ R0, R184, R21, !PT ;  /* 0x00000015b8007209 */ /* 0x005fe20007810000 */
[----:B------:R-:W-:Y:S01]  /*7b30*/  ULDC UR10, c[0x0][0x988] ;  /* 0x00026200000a7ab9 */ /* 0x000fe20000000800 */
[----:B------:R-:W-:Y:S02]  /*7b40*/  R2UR UR11, R223 ;  /* 0x00000000df0b72ca */ /* 0x000fe400000e0000 */
[----:B-1----:R-:W-:-:S04]  /*7b50*/  FMNMX.FTZ R3, R185, R0, !PT ;  /* 0x00000000b9037209 */ /* 0x002fc80007810000 */
[----:B------:R-:W-:Y:S02]  /*7b60*/  FMNMX.FTZ R0, R188, R3, !PT ;  /* 0x00000003bc007209 */ /* 0x000fe40007810000 */
[----:B------:R-:W-:Y:S02]  /*7b70*/  UIADD3 UR5, UR5, 0x400, URZ ;  /* 0x0000040005057890 */ /* 0x000fe4000fffe03f */
[----:B------:R-:W-:Y:S02]  /*7b80*/  FMNMX.FTZ R3, R189, R0, !PT ;  /* 0x00000000bd037209 */ /* 0x000fe40007810000 */
[----:B------:R-:W-:Y:S02]  /*7b90*/  USHF.R.U32.HI UR5, URZ, 0x4, UR5 ;  /* 0x000000043f057899 */ /* 0x000fe40008011605 */
[----:B------:R-:W-:Y:S02]  /*7ba0*/  FMNMX.FTZ R0, R176, R3, !PT ;  /* 0x00000003b0007209 */ /* 0x000fe40007810000 */
[----:B------:R-:W-:-:S02]  /*7bb0*/  ULOP3.LUT UR5, UR5, 0x3fff, URZ, 0xc0, !UPT ;  /* 0x00003fff05057892 */ /* 0x000fc4000f8ec03f */
[----:B------:R-:W-:Y:S02]  /*7bc0*/  FMNMX.FTZ R3, R177, R0, !PT ;  /* 0x00000000b1037209 */ /* 0x000fe40007810000 */
[----:B------:R-:W-:Y:S02]  /*7bd0*/  ULOP3.LUT UR5, UR5, 0x2800000, URZ, 0xfc, !UPT ;  /* 0x0280000005057892 */ /* 0x000fe4000f8efc3f */
[----:B------:R-:W-:Y:S02]  /*7be0*/  FMNMX.FTZ R0, R180, R3, !PT ;  /* 0x00000003b4007209 */ /* 0x000fe40007810000 */
[----:B------:R-:W-:Y:S02]  /*7bf0*/  UIMAD UR5, UR61, 0xa00, UR5 ;  /* 0x00000a003d0578a4 */ /* 0x000fe4000f8e0205 */
[----:B------:R-:W-:Y:S01]  /*7c00*/  FMNMX.FTZ R3, R181, R0, !PT ;  /* 0x00000000b5037209 */ /* 0x000fe20007810000 */
[----:B------:R-:W-:-:S03]  /*7c10*/  UMOV UR61, UR60 ;  /* 0x0000003c003d7c82 */ /* 0x000fc60008000000 */
[----:B------:R-:W-:Y:S01]  /*7c20*/  FMNMX.FTZ R0, R168, R3, !PT ;  /* 0x00000003a8007209 */ /* 0x000fe20007810000 */
[----:B------:R-:W-:Y:S02]  /*7c30*/  UMOV UR6, UR5 ;  /* 0x0000000500067c82 */ /* 0x000fe40008000000 */
[----:B------:R-:W-:Y:S01]  /*7c40*/  HGMMA.64x256x16.F32.BF16 R24, R208, gdesc[UR4].tnspB, R24, gsb0 ;  /* 0x43e00004d0187df0 */ /* 0x000fe20008001818 */
[----:B------:R-:W-:Y:S01]  /*7c50*/  UIADD3 UR6, UR5, 0x80, URZ ;  /* 0x0000008005067890 */ /* 0x000fe2000fffe03f */
[----:B------:R-:W-:Y:S01]  /*7c60*/  FMNMX.FTZ R3, R169, R0, !PT ;  /* 0x00000000a9037209 */ /* 0x000fe20007810000 */
[----:B------:R-:W-:-:S03]  /*7c70*/  UMOV UR7, 0x40000040 ;  /* 0x4000004000077882 */ /* 0x000fc60000000000 */
[----:B------:R-:W-:-:S04]  /*7c80*/  FMNMX.FTZ R0, R172, R3, !PT ;  /* 0x00000003ac007209 */ /* 0x000fc80007810000 */
        /* <DEDUP_REMOVED lines=8> */
[----:B------:R-:W-:Y:S02]  /*7d10*/  FMNMX.FTZ R2, R157, R0, !PT ;  /* 0x000000009d027209 */ /* 0x000fe40007810000 */
[----:B------:R-:W-:-:S03]  /*7d20*/  FMNMX.FTZ R0, R186, R20, !PT ;  /* 0x00000014ba007209 */ /* 0x000fc60007810000 */
[----:B------:R-:W0:Y:S01]  /*7d30*/  SHFL.BFLY PT, R3, R2, 0x2, 0x1f ;  /* 0x0c401f0002037f89 */ /* 0x000e2200000e0000 */
[----:B------:R-:W-:Y:S02]  /*7d40*/  WARPGROUP.DEPBAR.LE gsb0, 0x0 ;  /* 0x00008000000079c5 */ /* 0x000fe40000010000 */
[----:B------:R-:W-:-:S06]  /*7d50*/  WARPGROUP.ARRIVE ;  /* 0x00000000000079c5 */ /* 0x000fcc0000000000 */
[----:B------:R-:W-:Y:S01]  /*7d60*/  HGMMA.64x256x16.F32.BF16 R24, R204, gdesc[UR4].tnspB, R24, gsb0 ;  /* 0x43e00004cc187df0 */ /* 0x000fe20008001818 */
[----:B------:R-:W-:Y:S01]  /*7d70*/  UIADD3 UR6, UR5, 0x100, URZ ;  /* 0x0000010005067890 */ /* 0x000fe2000fffe03f */
[----:B------:R-:W-:Y:S01]  /*7d80*/  UMOV UR7, 0x40000040 ;  /* 0x4000004000077882 */ /* 0x000fe20000000000 */
[----:B------:R-:W-:Y:S02]  /*7d90*/  WARPGROUP.DEPBAR.LE gsb0, 0x0 ;  /* 0x00008000000079c5 */ /* 0x000fe40000010000 */
[----:B------:R-:W-:-:S15]  /*7da0*/  WARPGROUP.ARRIVE ;  /* 0x00000000000079c5 */ /* 0x000fde0000000000 */
[----:B------:R-:W-:-:S08]  /*7db0*/  NOP ;  /* 0x0000000000007918 */ /* 0x000fd00000000000 */
[----:B------:R-:W-:Y:S01]  /*7dc0*/  HGMMA.64x256x16.F32.BF16 R24, R200, gdesc[UR4].tnspB, R24, gsb0 ;  /* 0x43e00004c8187df0 */ /* 0x000fe20008001818 */
[----:B------:R-:W-:Y:S01]  /*7dd0*/  UIADD3 UR6, UR5, 0x180, URZ ;  /* 0x0000018005067890 */ /* 0x000fe2000fffe03f */
[----:B------:R-:W-:Y:S01]  /*7de0*/  UMOV UR7, 0x40000040 ;  /* 0x4000004000077882 */ /* 0x000fe20000000000 */
[----:B------:R-:W-:Y:S02]  /*7df0*/  WARPGROUP.DEPBAR.LE gsb0, 0x0 ;  /* 0x00008000000079c5 */ /* 0x000fe40000010000 */
[----:B------:R-:W-:Y:S01]  /*7e00*/  WARPGROUP.ARRIVE ;  /* 0x00000000000079c5 */ /* 0x000fe20000000000 */
[----:B0-----:R-:W-:-:S15]  /*7e10*/  FMNMX.FTZ R200, R2, R3, !PT ;  /* 0x0000000302c87209 */ /* 0x001fde0007810000 */
[----:B------:R-:W-:-:S07]  /*7e20*/  NOP ;  /* 0x0000000000007918 */ /* 0x000fce0000000000 */
[----:B------:R-:W-:Y:S01]  /*7e30*/  HGMMA.64x256x16.F32.BF16 R24, R196, gdesc[UR4].tnspB, R24, gsb0 ;  /* 0x43e00004c4187df0 */ /* 0x000fe20008001818 */
[----:B------:R-:W0:Y:S01]  /*7e40*/  SHFL.BFLY PT, R3, R200, 0x1, 0x1f ;  /* 0x0c201f00c8037f89 */ /* 0x000e2200000e0000 */
[----:B------:R-:W-:Y:S01]  /*7e50*/  UIADD3 UR6, UR5, 0x200, URZ ;  /* 0x0000020005067890 */ /* 0x000fe2000fffe03f */
[----:B------:R-:W-:Y:S01]  /*7e60*/  R2UR UR5, R222 ;  /* 0x00000000de0572ca */ /* 0x000fe200000e0000 */
[----:B------:R-:W-:-:S12]  /*7e70*/  UMOV UR7, 0x40000040 ;  /* 0x4000004000077882 */ /* 0x000fd80000000000 */
[----:B------:R-:W-:Y:S02]  /*7e80*/  ISETP.LT.AND P2, PT, RZ, UR5, PT ;  /* 0x00000005ff007c0c */ /* 0x000fe4000bf41270 */
[----:B0-----:R-:W-:Y:S02]  /*7e90*/  FMNMX.FTZ R4, R200, R3, !PT ;  /* 0x00000003c8047209 */ /* 0x001fe40007810000 */
[----:B------:R-:W-:-:S03]  /*7ea0*/  FMNMX.FTZ R3, R187, R0, !PT ;  /* 0x00000000bb037209 */ /* 0x000fc60007810000 */
[C---:B------:R-:W-:Y:S01]  /*7eb0*/  FMUL.FTZ R0, R4.reuse, UR10 ;  /* 0x0000000a04007c20 */ /* 0x040fe20008410000 */
[----:B------:R-:W-:-:S03]  /*7ec0*/  FADD.FTZ R21, -R4, R21 ;  /* 0x0000001504157221 */ /* 0x000fc60000010100 */
[--C-:B------:R-:W-:Y:S01]  /*7ed0*/  FFMA.FTZ R204, R176, UR10, -R0.reuse ;  /* 0x0000000ab0cc7c23 */ /* 0x100fe20008010800 */
[----:B------:R-:W-:Y:S01]  /*7ee0*/  FMUL.FTZ R21, R21, UR10 ;  /* 0x0000000a15157c20 */ /* 0x000fe20008410000 */
[--C-:B------:R-:W-:Y:S01]  /*7ef0*/  FFMA.FTZ R208, R185, UR10, -R0.reuse ;  /* 0x0000000ab9d07c23 */ /* 0x100fe20008010800 */
[--C-:B------:R-:W-:Y:S01]  /*7f00*/  FFMA.FTZ R185, R177, UR10, -R0.reuse ;  /* 0x0000000ab1b97c23 */ /* 0x100fe20008010800 */
[--C-:B------:R-:W-:Y:S01]  /*7f10*/  FFMA.FTZ R177, R181, UR10, -R0.reuse ;  /* 0x0000000ab5b17c23 */ /* 0x100fe20008010800 */
[----:B------:R0:W-:Y:S01]  /*7f20*/  MUFU.EX2 R2, R21 ;  /* 0x0000001500027308 */ /* 0x0001e20000000800 */
[--C-:B------:R-:W-:Y:S01]  /*7f30*/  FFMA.FTZ R181, R161, UR10, -R0.reuse ;  /* 0x0000000aa1b57c23 */ /* 0x100fe20008010800 */
[--C-:B------:R-:W-:Y:S01]  /*7f40*/  FFMA.FTZ R210, R188, UR10, -R0.reuse ;  /* 0x0000000abcd27c23 */ /* 0x100fe20008010800 */
[--C-:B------:R-:W-:Y:S01]  /*7f50*/  FFMA.FTZ R189, R189, UR10, -R0.reuse ;  /* 0x0000000abdbd7c23 */ /* 0x100fe20008010800 */
[--C-:B------:R-:W-:Y:S01]  /*7f60*/  FFMA.FTZ R206, R180, UR10, -R0.reuse ;  /* 0x0000000ab4ce7c23 */ /* 0x100fe20008010800 */
[--C-:B------:R-:W-:Y:S01]  /*7f70*/  FFMA.FTZ R200, R168, UR10, -R0.reuse ;  /* 0x0000000aa8c87c23 */ /* 0x100fe20008010800 */
[--C-:B------:R-:W-:Y:S01]  /*7f80*/  FFMA.FTZ R169, R169, UR10, -R0.reuse ;  /* 0x0000000aa9a97c23 */ /* 0x100fe20008010800 */
[--C-:B------:R-:W-:Y:S01]  /*7f90*/  FFMA.FTZ R202, R172, UR10, -R0.reuse ;  /* 0x0000000aacca7c23 */ /* 0x100fe20008010800 */
[--C-:B------:R-:W-:Y:S01]  /*7fa0*/  FFMA.FTZ R173, R173, UR10, -R0.reuse ;  /* 0x0000000aadad7c23 */ /* 0x100fe20008010800 */
[--C-:B0-----:R-:W-:Y:S01]  /*7fb0*/  FFMA.FTZ R21, R152, UR10, -R0.reuse ;  /* 0x0000000a98157c23 */ /* 0x101fe20008010800 */
[--C-:B------:R-:W-:Y:S01]  /*7fc0*/  FFMA.FTZ R152, R153, UR10, -R0.reuse ;  /* 0x0000000a99987c23 */ /* 0x100fe20008010800 */
[--C-:B------:R-:W-:Y:S01]  /*7fd0*/  FFMA.FTZ R161, R165, UR10, -R0.reuse ;  /* 0x0000000aa5a17c23 */ /* 0x100fe20008010800 */
[--C-:B------:R-:W-:Y:S01]  /*7fe0*/  FFMA.FTZ R153, R156, UR10, -R0.reuse ;  /* 0x0000000a9c997c23 */ /* 0x100fe20008010800 */
[----:B------:R-:W-:Y:S01]  /*7ff0*/  FFMA.FTZ R157, R157, UR10, -R0 ;  /* 0x0000000a9d9d7c23 */ /* 0x000fe20008010800 */
[----:B------:R-:W-:Y:S08]  /*8000*/  MUFU.EX2 R208, R208 ;  /* 0x000000d000d07308 */ /* 0x000ff00000000800 */
        /* <DEDUP_REMOVED lines=14> */
[----:B------:R-:W-:Y:S01]  /*80f0*/  MUFU.EX2 R153, R153 ;  /* 0x0000009900997308 */ /* 0x000fe20000000800 */
[----:B------:R-:W-:-:S02]  /*8100*/  WARPGROUP.DEPBAR.LE gsb0, 0x0 ;  /* 0x00008000000079c5 */ /* 0x000fc40000010000 */
[----:B------:R-:W-:Y:S01]  /*8110*/  WARPGROUP.ARRIVE ;  /* 0x00000000000079c5 */ /* 0x000fe20000000000 */
[----:B------:R-:W-:Y:S01]  /*8120*/  FMNMX.FTZ R196, R190, R3, !PT ;  /* 0x00000003bec47209 */ /* 0x000fe20007810000 */
[--C-:B------:R-:W-:Y:S01]  /*8130*/  FFMA.FTZ R197, R184, UR10, -R0.reuse ;  /* 0x0000000ab8c57c23 */ /* 0x100fe20008010800 */
[--C-:B------:R-:W-:Y:S02]  /*8140*/  FFMA.FTZ R198, R164, UR10, -R0.reuse ;  /* 0x0000000aa4c67c23 */ /* 0x100fe40008010800 */
[----:B------:R-:W-:Y:S01]  /*8150*/  FMNMX.FTZ R3, R191, R196, !PT ;  /* 0x000000c4bf037209 */ /* 0x000fe20007810000 */
[----:B------:R-:W-:Y:S01]  /*8160*/  HGMMA.64x256x16.F32.BF16 R24, R192, gdesc[UR4].tnspB, R24, gsb0 ;  /* 0x43e00004c0187df0 */ /* 0x000fe20008001818 */
[----:B------:R-:W-:Y:S01]  /*8170*/  FFMA.FTZ R196, R160, UR10, -R0 ;  /* 0x0000000aa0c47c23 */ /* 0x000fe20008010800 */
[----:B------:R-:W-:Y:S01]  /*8180*/  MUFU.EX2 R197, R197 ;  /* 0x000000c500c57308 */ /* 0x000fe20000000800 */
[----:B------:R-:W-:-:S04]  /*8190*/  FMNMX.FTZ R184, R178, R3, !PT ;  /* 0x00000003b2b87209 */ /* 0x000fc80007810000 */
[----:B------:R-:W-:-:S03]  /*81a0*/  FMNMX.FTZ R3, R179, R184, !PT ;  /* 0x000000b8b3037209 */ /* 0x000fc60007810000 */
[----:B------:R-:W-:Y:S01]  /*81b0*/  MUFU.EX2 R196, R196 ;  /* 0x000000c400c47308 */ /* 0x000fe20000000800 */
[----:B------:R-:W-:-:S04]  /*81c0*/  FMNMX.FTZ R184, R182, R3, !PT ;  /* 0x00000003b6b87209 */ /* 0x000fc80007810000 */
[----:B------:R-:W-:-:S03]  /*81d0*/  FMNMX.FTZ R3, R183, R184, !PT ;  /* 0x000000b8b7037209 */ /* 0x000fc60007810000 */
[----:B------:R-:W-:Y:S01]  /*81e0*/  MUFU.EX2 R198, R198 ;  /* 0x000000c600c67308 */ /* 0x000fe20000000800 */
        /* <DEDUP_REMOVED lines=11> */
[----:B------:R-:W-:-:S05]  /*82a0*/  FMNMX.FTZ R176, R159, R176, !PT ;  /* 0x000000b09fb07209 */ /* 0x000fca0007810000 */
[----:B------:R-:W0:Y:S02]  /*82b0*/  SHFL.BFLY PT, R3, R176, 0x2, 0x1f ;  /* 0x0c401f00b0037f89 */ /* 0x000e2400000e0000 */
[----:B0-----:R-:W-:-:S05]  /*82c0*/  FMNMX.FTZ R3, R176, R3, !PT ;  /* 0x00000003b0037209 */ /* 0x001fca0007810000 */
[----:B------:R-:W0:Y:S02]  /*82d0*/  SHFL.BFLY PT, R160, R3, 0x1, 0x1f ;  /* 0x0c201f0003a07f89 */ /* 0x000e2400000e0000 */
[----:B0-----:R-:W-:-:S05]  /*82e0*/  FMNMX.FTZ R3, R3, R160, !PT ;  /* 0x000000a003037209 */ /* 0x001fca0007810000 */
[C---:B------:R-:W-:Y:S01]  /*82f0*/  FADD.FTZ R0, -R3.reuse, R20 ;  /* 0x0000001403007221 */ /* 0x040fe20000010100 */
[----:B------:R-:W-:Y:S01]  /*8300*/  FMUL.FTZ R156, R3, UR10 ;  /* 0x0000000a039c7c20 */ /* 0x000fe20008410000 */
[----:B------:R0:W-:Y:S02]  /*8310*/  MUFU.EX2 R20, R157 ;  /* 0x0000009d00147308 */ /* 0x0001e40000000800 */
[----:B------:R-:W-:Y:S01]  /*8320*/  FMUL.FTZ R0, R0, UR10 ;  /* 0x0000000a00007c20 */ /* 0x000fe20008410000 */
[--C-:B------:R-:W-:Y:S01]  /*8330*/  FFMA.FTZ R209, R186, UR10, -R156.reuse ;  /* 0x0000000abad17c23 */ /* 0x100fe2000801089c */
[--C-:B------:R-:W-:Y:S01]  /*8340*/  FFMA.FTZ R160, R187, UR10, -R156.reuse ;  /* 0x0000000abba07c23 */ /* 0x100fe2000801089c */
[--C-:B------:R-:W-:Y:S01]  /*8350*/  FFMA.FTZ R211, R190, UR10, -R156.reuse ;  /* 0x0000000abed37c23 */ /* 0x100fe2000801089c */
[--C-:B------:R-:W-:Y:S01]  /*8360*/  FFMA.FTZ R164, R191, UR10, -R156.reuse ;  /* 0x0000000abfa47c23 */ /* 0x100fe2000801089c */
[----:B------:R-:W-:Y:S01]  /*8370*/  FFMA.FTZ R205, R178, UR10, -R156 ;  /* 0x0000000ab2cd7c23 */ /* 0x000fe2000801089c */
[----:B------:R-:W-:Y:S01]  /*8380*/  MUFU.EX2 R0, R0 ;  /* 0x0000000000007308 */ /* 0x000fe20000000800 */
[----:B0-----:R-:W-:-:S02]  /*8390*/  IMAD.U32 R157, RZ, RZ, UR11 ;  /* 0x0000000bff9d7e24 */ /* 0x001fc4000f8e00ff */
[--C-:B------:R-:W-:Y:S01]  /*83a0*/  FFMA.FTZ R168, R179, UR10, -R156.reuse ;  /* 0x0000000ab3a87c23 */ /* 0x100fe2000801089c */
[--C-:B------:R-:W-:Y:S01]  /*83b0*/  FFMA.FTZ R207, R182, UR10, -R156.reuse ;  /* 0x0000000ab6cf7c23 */ /* 0x100fe2000801089c */
[--C-:B------:R-:W-:Y:S01]  /*83c0*/  FFMA.FTZ R172, R183, UR10, -R156.reuse ;  /* 0x0000000ab7ac7c23 */ /* 0x100fe2000801089c */
[----:B------:R-:W-:Y:S02]  /*83d0*/  @!P1 VIADD R157, R157, 0x38840 ;  /* 0x000388409d9d9836 */ /* 0x000fe40000000000 */
[--C-:B------:R-:W-:Y:S01]  /*83e0*/  FFMA.FTZ R201, R170, UR10, -R156.reuse ;  /* 0x0000000aaac97c23 */ /* 0x100fe2000801089c */
[--C-:B------:R-:W-:Y:S01]  /*83f0*/  FFMA.FTZ R162, R162, UR10, -R156.reuse ;  /* 0x0000000aa2a27c23 */ /* 0x100fe2000801089c */
[----:B------:R-:W0:Y:S01]  /*8400*/  MUFU.EX2 R209, R209 ;  /* 0x000000d100d17308 */ /* 0x000e220000000800 */
[--C-:B------:R-:W-:Y:S01]  /*8410*/  FFMA.FTZ R199, R166, UR10, -R156.reuse ;  /* 0x0000000aa6c77c23 */ /* 0x100fe2000801089c */
[----:B------:R-:W-:Y:S01]  /*8420*/  @!P1 PRMT R157, RZ, 0x654, R157 ;  /* 0x00000654ff9d9816 */ /* 0x000fe2000000009d */
[--C-:B------:R-:W-:Y:S01]  /*8430*/  FFMA.FTZ R170, R171, UR10, -R156.reuse ;  /* 0x0000000aabaa7c23 */ /* 0x100fe2000801089c */
[--C-:B------:R-:W-:Y:S01]  /*8440*/  FFMA.FTZ R203, R174, UR10, -R156.reuse ;  /* 0x0000000aaecb7c23 */ /* 0x100fe2000801089c */
[--C-:B------:R-:W-:Y:S01]  /*8450*/  FFMA.FTZ R174, R175, UR10, -R156.reuse ;  /* 0x0000000aafae7c23 */ /* 0x100fe2000801089c */
[--C-:B------:R-:W-:Y:S01]  /*8460*/  FFMA.FTZ R167, R167, UR10, -R156.reuse ;  /* 0x0000000aa7a77c23 */ /* 0x100fe2000801089c */
[--C-:B------:R-:W-:Y:S01]  /*8470*/  FFMA.FTZ R155, R155, UR10, -R156.reuse ;  /* 0x0000000a9b9b7c23 */ /* 0x100fe2000801089c */
[----:B------:R-:W1:Y:S01]  /*8480*/  MUFU.EX2 R160, R160 ;  /* 0x000000a000a07308 */ /* 0x000e620000000800 */
[----:B------:R-:W-:Y:S01]  /*8490*/  FFMA.FTZ R158, R158, UR10, -R156 ;  /* 0x0000000a9e9e7c23 */ /* 0x000fe2000801089c */
[----:B------:R-:W-:Y:S01]  /*84a0*/  IMAD.U32 R171, RZ, RZ, UR4 ;  /* 0x00000004ffab7e24 */ /* 0x000fe2000f8e00ff */
[----:B------:R-:W-:Y:S01]  /*84b0*/  UIADD3 UR4, UR5, -0x1, URZ ;  /* 0xffffffff05047890 */ /* 0x000fe2000fffe03f */
[----:B------:R-:W-:-:S02]  /*84c0*/  R2UR UR5, R16 ;  /* 0x00000000100572ca */ /* 0x000fc400000e0000 */
[----:B------:R-:W-:Y:S02]  /*84d0*/  @!P1 VIADD R171, R171, 0x38860 ;  /* 0x00038860abab9836 */ /* 0x000fe40000000000 */
[----:B------:R-:W2:Y:S01]  /*84e0*/  MUFU.EX2 R211, R211 ;  /* 0x000000d300d37308 */ /* 0x000ea20000000800 */
[----:B0-----:R-:W-:Y:S01]  /*84f0*/  FFMA.FTZ R165, R0, R5, R209 ;  /* 0x0000000500a57223 */ /* 0x001fe200000100d1 */
[----:B------:R-:W-:Y:S01]  /*8500*/  IMAD.U32 R222, RZ, RZ, UR4 ;  /* 0x00000004ffde7e24 */ /* 0x000fe2000f8e00ff */
[----:B------:R-:W-:-:S05]  /*8510*/  @!P1 PRMT R171, RZ, 0x654, R171 ;  /* 0x00000654ffab9816 */ /* 0x000fca00000000ab */
[----:B------:R-:W0:Y:S01]  /*8520*/  MUFU.EX2 R164, R164 ;  /* 0x000000a400a47308 */ /* 0x000e220000000800 */
[C---:B-1----:R-:W-:Y:S01]  /*8530*/  FADD.FTZ R176, R160.reuse, R165 ;  /* 0x000000a5a0b07221 */ /* 0x042fe20000010000 */
[----:B------:R-:W-:Y:S01]  /*8540*/  F2FP.BF16.F32.PACK_AB R209, R160, R209 ;  /* 0x000000d1a0d1723e */ /* 0x000fe200000010ff */
[----:B------:R-:W-:-:S05]  /*8550*/  IMAD.U32 R230, RZ, RZ, UR5 ;  /* 0x00000005ffe67e24 */ /* 0x000fca000f8e00ff */
[----:B------:R-:W1:Y:S08]  /*8560*/  MUFU.EX2 R205, R205 ;  /* 0x000000cd00cd7308 */ /* 0x000e700000000800 */
[----:B------:R-:W3:Y:S08]  /*8570*/  MUFU.EX2 R168, R168 ;  /* 0x000000a800a87308 */ /* 0x000ef00000000800 */
[----:B------:R-:W4:Y:S08]  /*8580*/  MUFU.EX2 R207, R207 ;  /* 0x000000cf00cf7308 */ /* 0x000f300000000800 */
[----:B------:R-:W-:Y:S08]  /*8590*/  MUFU.EX2 R172, R172 ;  /* 0x000000ac00ac7308 */ /* 0x000ff00000000800 */
[----:B------:R5:W-:Y:S08]  /*85a0*/  MUFU.EX2 R5, R162 ;  /* 0x000000a200057308 */ /* 0x000bf00000000800 */
[----:B------:R-:W-:Y:S08]  /*85b0*/  MUFU.EX2 R201, R201 ;  /* 0x000000c900c97308 */ /* 0x000ff00000000800 */
[----:B------:R-:W-:Y:S08]  /*85c0*/  MUFU.EX2 R170, R170 ;  /* 0x000000aa00aa7308 */ /* 0x000ff00000000800 */
[----:B------:R-:W-:Y:S08]  /*85d0*/  MUFU.EX2 R203, R203 ;  /* 0x000000cb00cb7308 */ /* 0x000ff00000000800 */
[----:B------:R-:W-:Y:S08]  /*85e0*/  MUFU.EX2 R174, R174 ;  /* 0x000000ae00ae7308 */ /* 0x000ff00000000800 */
[----:B------:R-:W-:Y:S08]  /*85f0*/  MUFU.EX2 R199, R199 ;  /* 0x000000c700c77308 */ /* 0x000ff00000000800 */
[----:B------:R-:W-:Y:S01]  /*8600*/  MUFU.EX2 R158, R158 ;  /* 0x0000009e009e7308 */ /* 0x000fe20000000800 */
[----:B------:R-:W-:-:S02]  /*8610*/  WARPGROUP.DEPBAR.LE gsb0, 0x0 ;  /* 0x00008000000079c5 */ /* 0x000fc40000010000 */
[----:B------:R2:W-:Y:S05]  /*8620*/  @!P1 SYNCS.ARRIVE.TRANS64.RED.A1T0 RZ, [R157+URZ], RZ ;  /* 0x000000ff9dff99a7 */ /* 0x0005ea000810043f */
[----:B------:R-:W-:Y:S01]  /*8630*/  MUFU.EX2 R193, R155 ;  /* 0x0000009b00c17308 */ /* 0x000fe20000000800 */
[----:B------:R-:W-:Y:S02]  /*8640*/  F2FP.BF16.F32.PACK_AB R192, R152, R21 ;  /* 0x0000001598c0723e */ /* 0x000fe400000010ff */
[----:B------:R-:W-:Y:S01]  /*8650*/  F2FP.BF16.F32.PACK_AB R194, R20, R153 ;  /* 0x0000009914c2723e */ /* 0x000fe200000010ff */
[----:B--2---:R-:W-:Y:S01]  /*8660*/  FFMA.FTZ R157, R2, R14, R197 ;  /* 0x0000000e029d7223 */ /* 0x004fe200000100c5 */
[----:B------:R-:W-:Y:S01]  /*8670*/  FFMA.FTZ R14, R163, UR10, -R156 ;  /* 0x0000000aa30e7c23 */ /* 0x000fe2000801089c */
[----:B------:R2:W-:Y:S02]  /*8680*/  @!P1 SYNCS.ARRIVE.TRANS64.RED.A1T0 RZ, [R171+URZ], RZ ;  /* 0x000000ffabff99a7 */ /* 0x0005e4000810043f */
[C---:B------:R-:W-:Y:S01]  /*8690*/  FADD.FTZ R157, R208.reuse, R157 ;  /* 0x0000009dd09d7221 */ /* 0x040fe20000010000 */
[----:B------:R-:W-:-:S02]  /*86a0*/  F2FP.BF16.F32.PACK_AB R208, R208, R197 ;  /* 0x000000c5d0d0723e */ /* 0x000fc400000010ff */
[----:B------:R-:W2:Y:S01]  /*86b0*/  MUFU.EX2 R14, R14 ;  /* 0x0000000e000e7308 */ /* 0x000ea20000000800 */
[----:B------:R-:W-:Y:S01]  /*86c0*/  FADD.FTZ R178, R210, R157 ;  /* 0x0000009dd2b27221 */ /* 0x000fe20000010000 */
[----:B------:R-:W-:Y:S01]  /*86d0*/  FADD.FTZ R157, R211, R176 ;  /* 0x000000b0d39d7221 */ /* 0x000fe20000010000 */
[C---:B0-----:R-:W-:Y:S02]  /*86e0*/  F2FP.BF16.F32.PACK_AB R211, R164.reuse, R211 ;  /* 0x000000d3a4d3723e */ /* 0x041fe400000010ff */
[----:B------:R-:W-:Y:S01]  /*86f0*/  FADD.FTZ R163, R189, R178 ;  /* 0x000000b2bda37221 */ /* 0x000fe20000010000 */
[----:B------:R-:W-:Y:S01]  /*8700*/  FADD.FTZ R166, R164, R157 ;  /* 0x0000009da4a67221 */ /* 0x000fe20000010000 */
[--C-:B------:R-:W-:Y:S01]  /*8710*/  FFMA.FTZ R157, R154, UR10, -R156.reuse ;  /* 0x0000000a9a9d7c23 */ /* 0x100fe2000801089c */
[----:B------:R-:W-:Y:S01]  /*8720*/  FFMA.FTZ R156, R159, UR10, -R156 ;  /* 0x0000000a9f9c7c23 */ /* 0x000fe2000801089c */
[----:B-----5:R-:W-:Y:S01]  /*8730*/  FADD.FTZ R162, R204, R163 ;  /* 0x000000a3cca27221 */ /* 0x020fe20000010000 */
[----:B-1----:R-:W-:Y:S01]  /*8740*/  FADD.FTZ R163, R205, R166 ;  /* 0x000000a6cda37221 */ /* 0x002fe20000010000 */
[----:B------:R0:W-:Y:S01]  /*8750*/  MUFU.EX2 R164, R157 ;  /* 0x0000009d00a47308 */ /* 0x0001e20000000800 */
[----:B------:R-:W-:Y:S01]  /*8760*/  F2FP.BF16.F32.PACK_AB R210, R189, R210 ;  /* 0x000000d2bdd2723e */ /* 0x000fe200000010ff */
[C---:B------:R-:W-:Y:S01]  /*8770*/  FADD.FTZ R165, R185.reuse, R162 ;  /* 0x000000a2b9a57221 */ /* 0x040fe20000010000 */
[----:B---3--:R-:W-:Y:S01]  /*8780*/  FADD.FTZ R154, R168, R163 ;  /* 0x000000a3a89a7221 */ /* 0x008fe20000010000 */
[----:B------:R-:W-:-:S02]  /*8790*/  F2FP.BF16.F32.PACK_AB R204, R185, R204 ;  /* 0x000000ccb9cc723e */ /* 0x000fc400000010ff */
[----:B------:R-:W-:Y:S01]  /*87a0*/  FADD.FTZ R162, R206, R165 ;  /* 0x000000a5cea27221 */ /* 0x000fe20000010000 */
[----:B----4-:R-:W-:Y:S01]  /*87b0*/  FADD.FTZ R159, R207, R154 ;  /* 0x0000009acf9f7221 */ /* 0x010fe20000010000 */
[----:B------:R-:W-:Y:S01]  /*87c0*/  MUFU.EX2 R156, R156 ;  /* 0x0000009c009c7308 */ /* 0x000fe20000000800 */
[----:B--2---:R-:W-:Y:S01]  /*87d0*/  F2FP.BF16.F32.PACK_AB R197, R14, R5 ;  /* 0x000000050ec5723e */ /* 0x004fe200000010ff */
[----:B------:R-:W-:Y:S01]  /*87e0*/  FADD.FTZ R163, R177, R162 ;  /* 0x000000a2b1a37221 */ /* 0x000fe20000010000 */
[----:B------:R-:W-:Y:S01]  /*87f0*/  FADD.FTZ R162, R172, R159 ;  /* 0x0000009faca27221 */ /* 0x000fe20000010000 */
[----:B------:R-:W-:Y:S02]  /*8800*/  F2FP.BF16.F32.PACK_AB R205, R168, R205 ;  /* 0x000000cda8cd723e */ /* 0x000fe400000010ff */
[----:B------:R-:W-:Y:S01]  /*8810*/  FADD.FTZ R166, R200, R163 ;  /* 0x000000a3c8a67221 */ /* 0x000fe20000010000 */
[----:B------:R-:W-:Y:S01]  /*8820*/  FADD.FTZ R159, R201, R162 ;  /* 0x000000a2c99f7221 */ /* 0x000fe20000010000 */
[----:B------:R-:W1:Y:S01]  /*8830*/  MUFU.EX2 R154, R167 ;  /* 0x000000a7009a7308 */ /* 0x000e620000000800 */
[----:B------:R-:W-:Y:S01]  /*8840*/  F2FP.BF16.F32.PACK_AB R206, R177, R206 ;  /* 0x000000ceb1ce723e */ /* 0x000fe200000010ff */
[----:B------:R-:W-:Y:S01]  /*8850*/  FADD.FTZ R163, R169, R166 ;  /* 0x000000a6a9a37221 */ /* 0x000fe20000010000 */
[----:B------:R-:W-:Y:S01]  /*8860*/  FADD.FTZ R160, R170, R159 ;  /* 0x0000009faaa07221 */ /* 0x000fe20000010000 */
[----:B------:R-:W-:-:S02]  /*8870*/  F2FP.BF16.F32.PACK_AB R207, R172, R207 ;  /* 0x000000cfaccf723e */ /* 0x000fc400000010ff */
[----:B------:R-:W-:Y:S01]  /*8880*/  FADD.FTZ R162, R202, R163 ;  /* 0x000000a3caa27221 */ /* 0x000fe20000010000 */
[----:B------:R-:W-:Y:S01]  /*8890*/  FADD.FTZ R159, R203, R160 ;  /* 0x000000a0cb9f7221 */ /* 0x000fe20000010000 */
[----:B------:R-:W-:Y:S02]  /*88a0*/  F2FP.BF16.F32.PACK_AB R200, R169, R200 ;  /* 0x000000c8a9c8723e */ /* 0x000fe400000010ff */
[----:B------:R-:W-:Y:S01]  /*88b0*/  FADD.FTZ R163, R173, R162 ;  /* 0x000000a2ada37221 */ /* 0x000fe20000010000 */
[----:B------:R-:W-:Y:S01]  /*88c0*/  FADD.FTZ R160, R174, R159 ;  /* 0x0000009faea07221 */ /* 0x000fe20000010000 */
[----:B------:R-:W-:Y:S02]  /*88d0*/  F2FP.BF16.F32.PACK_AB R201, R170, R201 ;  /* 0x000000c9aac9723e */ /* 0x000fe400000010ff */
[----:B------:R-:W-:Y:S01]  /*88e0*/  FADD.FTZ R162, R196, R163 ;  /* 0x000000a3c4a27221 */ /* 0x000fe20000010000 */
[----:B0-----:R-:W-:Y:S01]  /*88f0*/  FADD.FTZ R157, R5, R160 ;  /* 0x000000a0059d7221 */ /* 0x001fe20000010000 */
[----:B------:R-:W-:-:S02]  /*8900*/  F2FP.BF16.F32.PACK_AB R202, R173, R202 ;  /* 0x000000caadca723e */ /* 0x000fc400000010ff */
[----:B------:R-:W-:Y:S01]  /*8910*/  FADD.FTZ R159, R181, R162 ;  /* 0x000000a2b59f7221 */ /* 0x000fe20000010000 */
[----:B------:R-:W-:Y:S01]  /*8920*/  FADD.FTZ R160, R14, R157 ;  /* 0x0000009d0ea07221 */ /* 0x000fe20000010000 */
[----:B------:R-:W-:Y:S02]  /*8930*/  F2FP.BF16.F32.PACK_AB R203, R174, R203 ;  /* 0x000000cbaecb723e */ /* 0x000fe400000010ff */
[----:B------:R-:W-:Y:S01]  /*8940*/  FADD.FTZ R162, R198, R159 ;  /* 0x0000009fc6a27221 */ /* 0x000fe20000010000 */
[----:B------:R-:W-:Y:S01]  /*8950*/  FADD.FTZ R155, R199, R160 ;  /* 0x000000a0c79b7221 */ /* 0x000fe20000010000 */
[----:B------:R-:W-:Y:S02]  /*8960*/  F2FP.BF16.F32.PACK_AB R196, R181, R196 ;  /* 0x000000c4b5c4723e */ /* 0x000fe400000010ff */
[C---:B------:R-:W-:Y:S01]  /*8970*/  FADD.FTZ R162, R161.reuse, R162 ;  /* 0x000000a2a1a27221 */ /* 0x040fe20000010000 */
[----:B-1----:R-:W-:Y:S01]  /*8980*/  FADD.FTZ R155, R154, R155 ;  /* 0x0000009b9a9b7221 */ /* 0x002fe20000010000 */
[----:B------:R-:W-:-:S02]  /*8990*/  F2FP.BF16.F32.PACK_AB R198, R161, R198 ;  /* 0x000000c6a1c6723e */ /* 0x000fc400000010ff */
[----:B------:R-:W-:Y:S01]  /*89a0*/  FADD.FTZ R5, R21, R162 ;  /* 0x000000a215057221 */ /* 0x000fe20000010000 */
[----:B------:R-:W-:Y:S01]  /*89b0*/  FADD.FTZ R155, R164, R155 ;  /* 0x0000009ba49b7221 */ /* 0x000fe20000010000 */
[----:B------:R-:W-:Y:S01]  /*89c0*/  F2FP.BF16.F32.PACK_AB R199, R154, R199 ;  /* 0x000000c79ac7723e */ /* 0x000fe200000010ff */
[----:B------:R-:W-:Y:S02]  /*89d0*/  IMAD.MOV.U32 R21, RZ, RZ, R4 ;  /* 0x000000ffff157224 */ /* 0x000fe400078e0004 */
[----:B------:R-:W-:Y:S01]  /*89e0*/  FADD.FTZ R14, R152, R5 ;  /* 0x00000005980e7221 */ /* 0x000fe20000010000 */
[C---:B------:R-:W-:Y:S01]  /*89f0*/  FADD.FTZ R155, R193.reuse, R155 ;  /* 0x0000009bc19b7221 */ /* 0x040fe20000010000 */
[----:B------:R-:W-:Y:S02]  /*8a00*/  F2FP.BF16.F32.PACK_AB R193, R193, R164 ;  /* 0x000000a4c1c1723e */ /* 0x000fe400000010ff */
[----:B------:R-:W-:Y:S01]  /*8a10*/  FADD.FTZ R5, R153, R14 ;  /* 0x0000000e99057221 */ /* 0x000fe20000010000 */
[----:B------:R-:W-:Y:S01]  /*8a20*/  FADD.FTZ R155, R158, R155 ;  /* 0x0000009b9e9b7221 */ /* 0x000fe20000010000 */
[----:B------:R-:W-:-:S02]  /*8a30*/  F2FP.BF16.F32.PACK_AB R195, R156, R158 ;  /* 0x0000009e9cc3723e */ /* 0x000fc400000010ff */
[----:B------:R-:W-:Y:S01]  /*8a40*/  FADD.FTZ R14, R20, R5 ;  /* 0x00000005140e7221 */ /* 0x000fe20000010000 */
[----:B------:R-:W-:Y:S01]  /*8a50*/  FADD.FTZ R5, R156, R155 ;  /* 0x0000009b9c057221 */ /* 0x000fe20000010000 */
[----:B------:R-:W-:Y:S01]  /*8a60*/  IMAD.MOV.U32 R20, RZ, RZ, R3 ;  /* 0x000000ffff147224 */ /* 0x000fe200078e0003 */
[----:B------:R-:W-:Y:S06]  /*8a70*/  @P2 BRA `(.L_x_24) ;  /* 0xffffffc4007c2947 */ /* 0x000fec000383ffff */
.L_x_15:
[----:B------:R-:W-:Y:S06]  /*8a80*/  BAR.ARV 0x8, 0x180 ;  /* 0x0206000000007b1d */ /* 0x000fec0000002000 */
        /* <DEDUP_REMOVED lines=128> */
[----:B------:R-:W-:Y:S06]  /*9290*/  @!P0 BRA `(.L_x_25) ;  /* 0x0000000000048947 */ /* 0x000fec0003800000 */
[----:B------:R-:W-:Y:S01]  /*92a0*/  BPT.TRAP 0x1 ;  /* 0x000000040000795c */ /* 0x000fe20000300000 */
.L_x_25:
[----:B------:R-:W0:Y:S01]  /*92b0*/  S2UR UR5, SR_CgaCtaId ;  /* 0x00000000000579c3 */ /* 0x000e220000008800 */
[----:B------:R-:W-:Y:S01]  /*92c0*/  R2UR UR6, R16 ;  /* 0x00000000100672ca */ /* 0x000fe200000e0000 */
[----:B------:R-:W-:-:S12]  /*92d0*/  UMOV UR4, 0x400 ;  /* 0x0000040000047882 */ /* 0x000fd80000000000 */
[----:B------:R-:W-:-:S05]  /*92e0*/  IMAD.U32 R0, RZ, RZ, UR6 ;  /* 0x00000006ff007e24 */ /* 0x000fca000f8e00ff */
[----:B------:R-:W-:Y:S01]  /*92f0*/  SHF.L.U32 R0, R0, 0x1f, RZ ;  /* 0x0000001f00007819 */ /* 0x000fe200000006ff */
[----:B0-----:R-:W-:-:S04]  /*9300*/  ULEA UR4, UR5, UR4, 0x18 ;  /* 0x0000000405047291 */ /* 0x001fc8000f8ec03f */
[----:B------:R-:W-:-:S09]  /*9310*/  ULEA UR12, UR60, UR4, 0x3 ;  /* 0x000000043c0c7291 */ /* 0x000fd2000f8e183f */
[----:B------:R0:W1:Y:S01]  /*9320*/  SYNCS.PHASECHK.TRANS64.TRYWAIT P2, [UR12+0x38850], R0 ;  /* 0x03885000ff0075a7 */ /* 0x000062000804014c */
[----:B------:R-:W-:Y:S05]  /*9330*/  @!P0 BRA `(.L_x_26) ;  /* 0x0000000000048947 */ /* 0x000fea0003800000 */
[----:B------:R-:W-:Y:S01]  /*9340*/  BPT.TRAP 0x1 ;  /* 0x000000040000795c */ /* 0x000fe20000300000 */
.L_x_26:
[----:B-1----:R-:W-:Y:S05]  /*9350*/  @P2 BRA `(.L_x_27) ;  /* 0x0000000000082947 */ /* 0x002fea0003800000 */
[----:B------:R-:W1:Y:S02]  /*9360*/  SYNCS.PHASECHK.TRANS64.TRYWAIT P0, [UR12+0x38850], R0 ;  /* 0x03885000ff0075a7 */ /* 0x000e64000800014c */
[----:B-1----:R-:W-:Y:S05]  /*9370*/  @!P0 BRA `(.L_x_28) ;  /* 0x0000007800b88947 */ /* 0x002fea0003800000 */
.L_x_27:
[----:B------:R-:W-:Y:S01]  /*9380*/  UIADD3 UR5, UR4, 0x400, URZ ;  /* 0x0000040004057890 */ /* 0x000fe2000fffe03f */
[----:B------:R-:W-:Y:S01]  /*9390*/  WARPGROUP.ARRIVE ;  /* 0x00000000000079c5 */ /* 0x000fe20000000000 */
[----:B------:R-:W-:Y:S01]  /*93a0*/  UMOV UR7, 0x40000040 ;  /* 0x4000004000077882 */ /* 0x000fe20000000000 */
[----:B01----:R-:W0:Y:S01]  /*93b0*/  SHFL.BFLY PT, R0, R5, 0x2, 0x1f ;  /* 0x0c401f0005007f89 */ /* 0x003e2200000e0000 */
[----:B------:R-:W-:Y:S01]  /*93c0*/  USHF.R.U32.HI UR5, URZ, 0x4, UR5 ;  /* 0x000000043f057899 */ /* 0x000fe20008011605 */
[----:B------:R-:W-:Y:S01]  /*93d0*/  IMAD R155, R213, 0x40, R17 ;  /* 0x00000040d59b7824 */ /* 0x000fe200078e0211 */
[----:B------:R-:W-:Y:S01]  /*93e0*/  R2UR UR13, R215 ;  /* 0x00000000d70d72ca */ /* 0x000fe200000e0000 */
[----:B------:R-:W1:Y:S01]  /*93f0*/  SHFL.BFLY PT, R7, R14, 0x2, 0x1f ;  /* 0x0c401f000e077f89 */ /* 0x000e6200000e0000 */
[----:B------:R-:W-:Y:S01]  /*9400*/  ULOP3.LUT UR5, UR5, 0x3fff, URZ, 0xc0, !UPT ;  /* 0x00003fff05057892 */ /* 0x000fe2000f8ec03f */
[----:B------:R-:W-:Y:S01]  /*9410*/  IMAD.MOV.U32 R6, RZ, RZ, RZ ;  /* 0x000000ffff067224 */ /* 0x000fe200078e00ff */
[----:B------:R-:W-:Y:S01]  /*9420*/  R2UR UR14, R216 ;  /* 0x00000000d80e72ca */ /* 0x000fe200000e0000 */
[----:B------:R-:W-:Y:S01]  /*9430*/  IMAD.U32 R13, RZ, RZ, UR10 ;  /* 0x0000000aff0d7e24 */ /* 0x000fe2000f8e00ff */
[----:B------:R-:W-:-:S04]  /*9440*/  ULOP3.LUT UR5, UR5, 0x2800000, URZ, 0xfc, !UPT ;  /* 0x0280000005057892 */ /* 0x000fc8000f8efc3f */
[----:B------:R-:W-:-:S07]  /*9450*/  UIMAD UR8, UR60, 0xa00, UR5 ;  /* 0x00000a003c0878a4 */ /* 0x000fce000f8e0205 */
[----:B------:R-:W-:Y:S01]  /*9460*/  UMOV UR6, UR8 ;  /* 0x0000000800067c82 */ /* 0x000fe20008000000 */
[----:B------:R-:W2:Y:S02]  /*9470*/  S2UR UR5, SR_SWINHI ;  /* 0x00000000000579c3 */ /* 0x000ea40000002f00 */
[----:B--2---:R-:W-:Y:S01]  /*9480*/  HGMMA.64x256x16.F32.BF16 R24, R208, gdesc[UR4].tnspB, R24, gsb0 ;  /* 0x43e00004d0187df0 */ /* 0x004fe20008001818 */
[----:B------:R-:W-:Y:S01]  /*9490*/  UIADD3 UR6, UR8, 0x80, URZ ;  /* 0x0000008008067890 */ /* 0x000fe2000fffe03f */
[----:B0-----:R-:W-:Y:S01]  /*94a0*/  FADD.FTZ R2, R0, R5 ;  /* 0x0000000500027221 */ /* 0x001fe20000010000 */
[----:B------:R-:W-:Y:S01]  /*94b0*/  UMOV UR7, 0x40000040 ;  /* 0x4000004000077882 */ /* 0x000fe20000000000 */
[----:B------:R-:W-:Y:S02]  /*94c0*/  IMAD.MOV.U32 R5, RZ, RZ, RZ ;  /* 0x000000ffff057224 */ /* 0x000fe400078e00ff */
[----:B-1----:R-:W-:Y:S01]  /*94d0*/  FADD.FTZ R7, R7, R14 ;  /* 0x0000000e07077221 */ /* 0x002fe20000010000 */
[----:B------:R-:W0:Y:S04]  /*94e0*/  SHFL.BFLY PT, R9, R2, 0x1, 0x1f ;  /* 0x0c201f0002097f89 */ /* 0x000e2800000e0000 */
[----:B------:R-:W1:Y:S01]  /*94f0*/  SHFL.BFLY PT, R0, R7, 0x1, 0x1f ;  /* 0x0c201f0007007f89 */ /* 0x000e6200000e0000 */
[----:B0-----:R-:W-:Y:S01]  /*9500*/  FADD.FTZ R11, R2, R9 ;  /* 0x00000009020b7221 */ /* 0x001fe20000010000 */
[----:B------:R-:W-:-:S02]  /*9510*/  IMAD.MOV.U32 R2, RZ, RZ, -0x800000 ;  /* 0xff800000ff027424 */ /* 0x000fc400078e00ff */
[----:B-1----:R-:W-:Y:S02]  /*9520*/  FADD.FTZ R10, R7, R0 ;  /* 0x00000000070a7221 */ /* 0x002fe40000010000 */
[----:B------:R-:W-:Y:S01]  /*9530*/  FSETP.NE.FTZ.AND P2, PT, R11, RZ, PT ;  /* 0x000000ff0b00720b */ /* 0x000fe20003f55000 */
[----:B------:R-:W-:Y:S01]  /*9540*/  IMAD.U32 R7, RZ, RZ, UR10 ;  /* 0x0000000aff077e24 */ /* 0x000fe2000f8e00ff */
[----:B------:R-:W-:Y:S01]  /*9550*/  ULDC UR10, c[0x0][0xc44] ;  /* 0x00031100000a7ab9 */ /* 0x000fe20000000800 */
[----:B------:R-:W-:Y:S01]  /*9560*/  IMAD.MOV.U32 R0, RZ, RZ, -0x800000 ;  /* 0xff800000ff007424 */ /* 0x000fe200078e00ff */
[----:B------:R-:W-:-:S09]  /*9570*/  FSETP.NE.FTZ.AND P0, PT, R10, RZ, PT ;  /* 0x000000ff0a00720b */ /* 0x000fd20003f15000 */
[----:B------:R-:W0:Y:S01]  /*9580*/  @P2 MUFU.LG2 R9, R11 ;  /* 0x0000000b00092308 */ /* 0x000e220000000c00 */
[----:B------:R-:W-:-:S03]  /*9590*/  @P2 FMUL.FTZ R13, R13, 0.69314718246459960938 ;  /* 0x3f3172180d0d2820 */ /* 0x000fc60000410000 */
[----:B------:R-:W-:-:S04]  /*95a0*/  @P0 FMUL.FTZ R7, R7, 0.69314718246459960938 ;  /* 0x3f31721807070820 */ /* 0x000fc80000410000 */
[----:B------:R-:W1:Y:S08]  /*95b0*/  @P0 MUFU.LG2 R8, R10 ;  /* 0x0000000a00080308 */ /* 0x000e700000000c00 */
[----:B------:R0:W2:Y:S08]  /*95c0*/  @P0 MUFU.RCP R6, R10 ;  /* 0x0000000a00060308 */ /* 0x0000b00000001000 */
[----:B------:R3:W4:Y:S01]  /*95d0*/  @P2 MUFU.RCP R5, R11 ;  /* 0x0000000b00052308 */ /* 0x0007220000001000 */
[----:B0-----:R-:W-:Y:S01]  /*95e0*/  @P2 FMUL.FTZ R10, R9, 0.69314718246459960938 ;  /* 0x3f317218090a2820 */ /* 0x001fe20000410000 */
[----:B-1----:R-:W-:-:S03]  /*95f0*/  @P0 FMUL.FTZ R8, R8, 0.69314718246459960938 ;  /* 0x3f31721808080820 */ /* 0x002fc60000410000 */
[----:B------:R-:W-:Y:S01]  /*9600*/  @P2 FFMA.FTZ R0, R13, R3, R10 ;  /* 0x000000030d002223 */ /* 0x000fe2000001000a */
[----:B------:R-:W-:Y:S01]  /*9610*/  @P0 FFMA.FTZ R2, R7, R4, R8 ;  /* 0x0000000407020223 */ /* 0x000fe20000010008 */
        /* <DEDUP_REMOVED lines=11> */
[----:B------:R-:W-:Y:S01]  /*96d0*/  UIADD3 UR8, UR8, 0x200, URZ ;  /* 0x0000020008087890 */ /* 0x000fe2000fffe03f */
[----:B------:R-:W-:Y:S02]  /*96e0*/  WARPGROUP.DEPBAR.LE gsb0, 0x0 ;  /* 0x00008000000079c5 */ /* 0x000fe40000010000 */
[----:B------:R-:W-:-:S15]  /*96f0*/  WARPGROUP.ARRIVE ;  /* 0x00000000000079c5 */ /* 0x000fde0000000000 */
[----:B------:R-:W-:-:S07]  /*9700*/  NOP ;  /* 0x0000000000007918 */ /* 0x000fce0000000000 */
[----:B------:R-:W-:Y:S01]  /*9710*/  HGMMA.64x256x16.F32.BF16 R24, R196, gdesc[UR4].tnspB, R24, gsb0 ;  /* 0x43e00004c4187df0 */ /* 0x000fe20008001818 */
[----:B------:R-:W-:Y:S01]  /*9720*/  UMOV UR6, UR4 ;  /* 0x0000000400067c82 */ /* 0x000fe20008000000 */
[----:B------:R-:W-:Y:S01]  /*9730*/  UMOV UR7, UR5 ;  /* 0x0000000500077c82 */ /* 0x000fe20008000000 */
[----:B------:R-:W-:Y:S01]  /*9740*/  UIADD3 UR5, -UR13, URZ, URZ ;  /* 0x0000003f0d057290 */ /* 0x000fe2000fffe13f */
[----:B------:R-:W-:Y:S01]  /*9750*/  IMAD.U32 R222, RZ, RZ, UR6 ;  /* 0x00000006ffde7e24 */ /* 0x000fe2000f8e00ff */
[----:B------:R-:W-:Y:S01]  /*9760*/  UMOV UR6, UR8 ;  /* 0x0000000800067c82 */ /* 0x000fe20008000000 */
[----:B------:R-:W-:Y:S01]  /*9770*/  IMAD.U32 R223, RZ, RZ, UR7 ;  /* 0x00000007ffdf7e24 */ /* 0x000fe2000f8e00ff */
[----:B------:R-:W-:Y:S01]  /*9780*/  UMOV UR7, 0x40000040 ;  /* 0x4000004000077882 */ /* 0x000fe20000000000 */
[----:B------:R-:W-:Y:S01]  /*9790*/  UIMAD UR10, UR10, UR5, UR14 ;  /* 0x000000050a0a72a4 */ /* 0x000fe2000f8e020e */
[----:B------:R-:W-:Y:S01]  /*97a0*/  IMAD.WIDE R154, R155, 0x2, R222 ;  /* 0x000000029b9a7825 */ /* 0x000fe200078e02de */
[----:B------:R-:W-:-:S02]  /*97b0*/  ULDC.64 UR8, c[0x0][0xb90] ;  /* 0x0002e40000087ab9 */ /* 0x000fc40000000a00 */
[----:B------:R-:W-:Y:S01]  /*97c0*/  USHF.R.S32.HI UR11, URZ, 0x1f, UR10 ;  /* 0x0000001f3f0b7899 */ /* 0x000fe2000801140a */
[----:B------:R-:W-:Y:S01]  /*97d0*/  IMAD.WIDE R222, R224, 0x2, R222 ;  /* 0x00000002e0de7825 */ /* 0x000fe200078e02de */
[----:B------:R-:W-:Y:S02]  /*97e0*/  LOP3.LUT R187, R154, 0x380, RZ, 0xc0, !PT ;  /* 0x000003809abb7812 */ /* 0x000fe400078ec0ff */
[----:B------:R-:W-:Y:S01]  /*97f0*/  UIMAD UR5, UR11, UR8, URZ ;  /* 0x000000080b0572a4 */ /* 0x000fe2000f8e023f */
[----:B------:R-:W-:-:S03]  /*9800*/  IADD3 R211, P4, R222, 0xc060, RZ ;  /* 0x0000c060ded37810 */ /* 0x000fc60007f9e0ff */
[----:B------:R-:W-:Y:S01]  /*9810*/  UIMAD UR5, UR10, UR9, UR5 ;  /* 0x000000090a0572a4 */ /* 0x000fe2000f8e0205 */
[C---:B------:R-:W-:Y:S02]  /*9820*/  IADD3 R169, P3, R222.reuse, 0xc040, RZ ;  /* 0x0000c040dea97810 */ /* 0x040fe40007f7e0ff */
[----:B------:R-:W-:Y:S02]  /*9830*/  LOP3.LUT R210, R211, 0x380, RZ, 0xc0, !PT ;  /* 0x00000380d3d27812 */ /* 0x000fe400078ec0ff */
[----:B------:R-:W-:Y:S01]  /*9840*/  IADD3 R14, P2, R222, 0xc020, RZ ;  /* 0x0000c020de0e7810 */ /* 0x000fe20007f5e0ff */
[--C-:B------:R-:W-:Y:S01]  /*9850*/  IMAD.X R209, RZ, RZ, R223.reuse, P3 ;  /* 0x000000ffffd17224 */ /* 0x100fe200018e06df */
[----:B------:R-:W-:Y:S02]  /*9860*/  SHF.R.U64 R210, R210, 0x3, RZ ;  /* 0x00000003d2d27819 */ /* 0x000fe400000012ff */
[----:B------:R-:W-:Y:S01]  /*9870*/  LOP3.LUT R7, R222, 0x380, RZ, 0xc0, !PT ;  /* 0x00000380de077812 */ /* 0x000fe200078ec0ff */
[--C-:B------:R-:W-:Y:S01]  /*9880*/  IMAD.X R9, RZ, RZ, R223.reuse, P2 ;  /* 0x000000ffff097224 */ /* 0x100fe200010e06df */
[----:B------:R-:W-:Y:S01]  /*9890*/  LOP3.LUT R210, R210, R211, RZ, 0x3c, !PT ;  /* 0x000000d3d2d27212 */ /* 0x000fe200078e3cff */
[----:B------:R-:W-:Y:S01]  /*98a0*/  IMAD.X R211, RZ, RZ, R223, P4 ;  /* 0x000000ffffd37224 */ /* 0x000fe200020e06df */
[----:B------:R-:W-:-:S02]  /*98b0*/  IADD3 R167, P6, R222, 0x8060, RZ ;  /* 0x00008060dea77810 */ /* 0x000fc40007fde0ff */
[C---:B------:R-:W-:Y:S02]  /*98c0*/  IADD3 R12, P5, R222.reuse, 0x20, RZ ;  /* 0x00000020de0c7810 */ /* 0x040fe40007fbe0ff */
[C---:B------:R-:W-:Y:S01]  /*98d0*/  IADD3 R165, P4, R222.reuse, 0x8040, RZ ;  /* 0x00008040dea57810 */ /* 0x040fe20007f9e0ff */
[--C-:B------:R-:W-:Y:S01]  /*98e0*/  IMAD.X R207, RZ, RZ, R223.reuse, P6 ;  /* 0x000000ffffcf7224 */ /* 0x100fe200030e06df */
[C---:B------:R-:W-:Y:S01]  /*98f0*/  IADD3 R163, P3, R222.reuse, 0x8020, RZ ;  /* 0x00008020dea37810 */ /* 0x040fe20007f7e0ff */
[--C-:B------:R-:W-:Y:S01]  /*9900*/  IMAD.X R15, RZ, RZ, R223.reuse, P5 ;  /* 0x000000ffff0f7224 */ /* 0x100fe200028e06df */
[C---:B------:R-:W-:Y:S01]  /*9910*/  IADD3 R161, P2, R222.reuse, 0x8000, RZ ;  /* 0x00008000dea17810 */ /* 0x040fe20007f5e0ff */
[--C-:B------:R-:W-:Y:S01]  /*9920*/  IMAD.X R205, RZ, RZ, R223.reuse, P4 ;  /* 0x000000ffffcd7224 */ /* 0x100fe200020e06df */
[----:B------:R-:W-:Y:S01]  /*9930*/  IADD3 R156, P0, R222, 0xc000, RZ ;  /* 0x0000c000de9c7810 */ /* 0x000fe20007f1e0ff */
[--C-:B------:R-:W-:Y:S01]  /*9940*/  IMAD.X R13, RZ, RZ, R223.reuse, P3 ;  /* 0x000000ffff0d7224 */ /* 0x100fe200018e06df */
[----:B------:R-:W-:Y:S01]  /*9950*/  SHF.R.U64 R7, R7, 0x3, RZ ;  /* 0x0000000307077819 */ /* 0x000fe200000012ff */
[----:B------:R-:W-:Y:S01]  /*9960*/  IMAD.X R203, RZ, RZ, R223, P2 ;  /* 0x000000ffffcb7224 */ /* 0x000fe200010e06df */
[----:B------:R-:W-:-:S02]  /*9970*/  LOP3.LUT R8, R14, 0x380, RZ, 0xc0, !PT ;  /* 0x000003800e087812 */ /* 0x000fc400078ec0ff */
[----:B---3--:R-:W-:Y:S02]  /*9980*/  IADD3.X R11, RZ, R223, RZ, P0, !PT ;  /* 0x000000dfff0b7210 */ /* 0x008fe400007fe4ff */
[C---:B------:R-:W-:Y:S02]  /*9990*/  IADD3 R152, P0, R222.reuse, 0x4060, RZ ;  /* 0x00004060de987810 */ /* 0x040fe40007f1e0ff */
[C---:B------:R-:W-:Y:S02]  /*99a0*/  IADD3 R20, P6, R222.reuse, 0x40, RZ ;  /* 0x00000040de147810 */ /* 0x040fe40007fde0ff */
[C---:B------:R-:W-:Y:S01]  /*99b0*/  IADD3 R159, P5, R222.reuse, 0x4040, RZ ;  /* 0x00004040de9f7810 */ /* 0x040fe20007fbe0ff */
[--C-:B------:R-:W-:Y:S01]  /*99c0*/  IMAD.X R201, RZ, RZ, R223.reuse, P0 ;  /* 0x000000ffffc97224 */ /* 0x100fe200000e06df */
[C---:B------:R-:W-:Y:S01]  /*99d0*/  IADD3 R157, P4, R222.reuse, 0x4020, RZ ;  /* 0x00004020de9d7810 */ /* 0x040fe20007f9e0ff */
[--C-:B------:R-:W-:Y:S01]  /*99e0*/  IMAD.X R153, RZ, RZ, R223.reuse, P6 ;  /* 0x000000ffff997224 */ /* 0x100fe200030e06df */
[C---:B------:R-:W-:Y:S01]  /*99f0*/  IADD3 R4, P3, R222.reuse, 0x4000, RZ ;  /* 0x00004000de047810 */ /* 0x040fe20007f7e0ff */
[----:B------:R-:W-:Y:S01]  /*9a00*/  IMAD.X R21, RZ, RZ, R223, P5 ;  /* 0x000000ffff157224 */ /* 0x000fe200028e06df */
[----:B------:R-:W-:-:S02]  /*9a10*/  IADD3 R3, P2, R222, 0x60, RZ ;  /* 0x00000060de037810 */ /* 0x000fc40007f5e0ff */
[----:B------:R-:W-:Y:S02]  /*9a20*/  LOP3.LUT R222, R7, R222, RZ, 0x3c, !PT ;  /* 0x000000de07de7212 */ /* 0x000fe400078e3cff */
[----:B------:R-:W-:Y:S01]  /*9a30*/  SHF.R.U64 R7, R8, 0x3, RZ ;  /* 0x0000000308077819 */ /* 0x000fe200000012ff */
[----:B------:R-:W-:Y:S01]  /*9a40*/  IMAD.X R191, RZ, RZ, R223, P2 ;  /* 0x000000ffffbf7224 */ /* 0x000fe200010e06df */
[----:B------:R-:W-:Y:S02]  /*9a50*/  LOP3.LUT R10, R156, 0x380, RZ, 0xc0, !PT ;  /* 0x000003809c0a7812 */ /* 0x000fe400078ec0ff */
[----:B------:R-:W-:Y:S02]  /*9a60*/  LOP3.LUT R8, R7, R14, RZ, 0x3c, !PT ;  /* 0x0000000e07087212 */ /* 0x000fe400078e3cff */
[----:B------:R-:W-:Y:S02]  /*9a70*/  SHF.R.U64 R7, R10, 0x3, RZ ;  /* 0x000000030a077819 */ /* 0x000fe400000012ff */
[----:B------:R-:W-:-:S02]  /*9a80*/  LOP3.LUT R14, R167, 0x380, RZ, 0xc0, !PT ;  /* 0x00000380a70e7812 */ /* 0x000fc400078ec0ff */
[----:B------:R-:W-:Y:S02]  /*9a90*/  LOP3.LUT R10, R7, R156, RZ, 0x3c, !PT ;  /* 0x0000009c070a7212 */ /* 0x000fe400078e3cff */
[----:B------:R-:W-:Y:S02]  /*9aa0*/  LOP3.LUT R7, R12, 0x380, RZ, 0xc0, !PT ;  /* 0x000003800c077812 */ /* 0x000fe400078ec0ff */
[----:B------:R-:W-:Y:S02]  /*9ab0*/  LOP3.LUT R158, R169, 0x380, RZ, 0xc0, !PT ;  /* 0x00000380a99e7812 */ /* 0x000fe400078ec0ff */
[----:B------:R-:W-:Y:S02]  /*9ac0*/  LOP3.LUT R156, R165, 0x380, RZ, 0xc0, !PT ;  /* 0x00000380a59c7812 */ /* 0x000fe400078ec0ff */
[----:B------:R-:W-:Y:S02]  /*9ad0*/  SHF.R.U64 R14, R14, 0x3, RZ ;  /* 0x000000030e0e7819 */ /* 0x000fe400000012ff */
[----:B------:R-:W-:-:S02]  /*9ae0*/  SHF.R.U64 R7, R7, 0x3, RZ ;  /* 0x0000000307077819 */ /* 0x000fc400000012ff */
[----:B------:R-:W-:Y:S02]  /*9af0*/  SHF.R.U64 R158, R158, 0x3, RZ ;  /* 0x000000039e9e7819 */ /* 0x000fe400000012ff */
[----:B------:R-:W-:Y:S02]  /*9b00*/  SHF.R.U64 R156, R156, 0x3, RZ ;  /* 0x000000039c9c7819 */ /* 0x000fe400000012ff */
[----:B------:R-:W-:Y:S02]  /*9b10*/  LOP3.LUT R206, R14, R167, RZ, 0x3c, !PT ;  /* 0x000000a70ece7212 */ /* 0x000fe400078e3cff */
[----:B------:R-:W-:Y:S02]  /*9b20*/  LOP3.LUT R14, R7, R12, RZ, 0x3c, !PT ;  /* 0x0000000c070e7212 */ /* 0x000fe400078e3cff */
[----:B------:R-:W-:Y:S02]  /*9b30*/  LOP3.LUT R208, R158, R169, RZ, 0x3c, !PT ;  /* 0x000000a99ed07212 */ /* 0x000fe400078e3cff */
[----:B------:R-:W-:-:S02]  /*9b40*/  LOP3.LUT R204, R156, R165, RZ, 0x3c, !PT ;  /* 0x000000a59ccc7212 */ /* 0x000fc400078e3cff */
[----:B------:R-:W-:Y:S02]  /*9b50*/  LOP3.LUT R7, R152, 0x380, RZ, 0xc0, !PT ;  /* 0x0000038098077812 */ /* 0x000fe400078ec0ff */
[----:B------:R-:W-:Y:S02]  /*9b60*/  LOP3.LUT R158, R163, 0x380, RZ, 0xc0, !PT ;  /* 0x00000380a39e7812 */ /* 0x000fe400078ec0ff */
[----:B------:R-:W-:Y:S02]  /*9b70*/  LOP3.LUT R156, R161, 0x380, RZ, 0xc0, !PT ;  /* 0x00000380a19c7812 */ /* 0x000fe400078ec0ff */
[----:B------:R-:W-:Y:S02]  /*9b80*/  SHF.R.U64 R7, R7, 0x3, RZ ;  /* 0x0000000307077819 */ /* 0x000fe400000012ff */
[----:B------:R-:W-:Y:S02]  /*9b90*/  SHF.R.U64 R158, R158, 0x3, RZ ;  /* 0x000000039e9e7819 */ /* 0x000fe400000012ff */
[----:B------:R-:W-:-:S02]  /*9ba0*/  SHF.R.U64 R156, R156, 0x3, RZ ;  /* 0x000000039c9c7819 */ /* 0x000fc400000012ff */
[----:B------:R-:W-:Y:S02]  /*9bb0*/  LOP3.LUT R200, R7, R152, RZ, 0x3c, !PT ;  /* 0x0000009807c87212 */ /* 0x000fe400078e3cff */
[----:B------:R-:W-:Y:S02]  /*9bc0*/  LOP3.LUT R12, R158, R163, RZ, 0x3c, !PT ;  /* 0x000000a39e0c7212 */ /* 0x000fe400078e3cff */
[----:B------:R-:W-:Y:S02]  /*9bd0*/  LOP3.LUT R202, R156, R161, RZ, 0x3c, !PT ;  /* 0x000000a19cca7212 */ /* 0x000fe400078e3cff */
[----:B------:R-:W-:Y:S02]  /*9be0*/  LOP3.LUT R7, R20, 0x380, RZ, 0xc0, !PT ;  /* 0x0000038014077812 */ /* 0x000fe400078ec0ff */
[----:B------:R-:W-:Y:S02]  /*9bf0*/  LOP3.LUT R158, R159, 0x380, RZ, 0xc0, !PT ;  /* 0x000003809f9e7812 */ /* 0x000fe400078ec0ff */
[----:B------:R-:W-:-:S02]  /*9c00*/  LOP3.LUT R156, R157, 0x380, RZ, 0xc0, !PT ;  /* 0x000003809d9c7812 */ /* 0x000fc400078ec0ff */
[----:B------:R-:W-:Y:S02]  /*9c10*/  SHF.R.U64 R7, R7, 0x3, RZ ;  /* 0x0000000307077819 */ /* 0x000fe400000012ff */
[----:B------:R-:W-:Y:S02]  /*9c20*/  SHF.R.U64 R158, R158, 0x3, RZ ;  /* 0x000000039e9e7819 */ /* 0x000fe400000012ff */
[----:B------:R-:W-:Y:S02]  /*9c30*/  SHF.R.U64 R156, R156, 0x3, RZ ;  /* 0x000000039c9c7819 */ /* 0x000fe400000012ff */
[----:B------:R-:W-:Y:S02]  /*9c40*/  LOP3.LUT R152, R7, R20, RZ, 0x3c, !PT ;  /* 0x0000001407987212 */ /* 0x000fe400078e3cff */
[----:B------:R-:W-:Y:S02]  /*9c50*/  LOP3.LUT R20, R158, R159, RZ, 0x3c, !PT ;  /* 0x0000009f9e147212 */ /* 0x000fe400078e3cff */
[----:B------:R-:W-:-:S02]  /*9c60*/  IADD3 R163, P2, R154, 0x3000, RZ ;  /* 0x000030009aa37810 */ /* 0x000fc40007f5e0ff */
[C---:B------:R-:W-:Y:S02]  /*9c70*/  IADD3 R167, P0, R154.reuse, 0x4000, RZ ;  /* 0x000040009aa77810 */ /* 0x040fe40007f1e0ff */
[----:B------:R-:W-:Y:S02]  /*9c80*/  LOP3.LUT R162, R163, 0x380, RZ, 0xc0, !PT ;  /* 0x00000380a3a27812 */ /* 0x000fe400078ec0ff */
[C---:B------:R-:W-:Y:S02]  /*9c90*/  IADD3 R171, P6, R154.reuse, 0x5000, RZ ;  /* 0x000050009aab7810 */ /* 0x040fe40007fde0ff */
[----:B------:R-:W-:Y:S02]  /*9ca0*/  IADD3 R173, P5, R154, 0x6000, RZ ;  /* 0x000060009aad7810 */ /* 0x000fe40007fbe0ff */
[----:B------:R-:W-:Y:S02]  /*9cb0*/  SHF.R.U64 R162, R162, 0x3, RZ ;  /* 0x00000003a2a27819 */ /* 0x000fe400000012ff */
[----:B------:R-:W-:-:S02]  /*9cc0*/  LOP3.LUT R166, R167, 0x380, RZ, 0xc0, !PT ;  /* 0x00000380a7a67812 */ /* 0x000fc400078ec0ff */
[----:B------:R-:W-:Y:S02]  /*9cd0*/  LOP3.LUT R170, R171, 0x380, RZ, 0xc0, !PT ;  /* 0x00000380abaa7812 */ /* 0x000fe400078ec0ff */
[----:B------:R-:W-:Y:S02]  /*9ce0*/  LOP3.LUT R172, R173, 0x380, RZ, 0xc0, !PT ;  /* 0x00000380adac7812 */ /* 0x000fe400078ec0ff */
[----:B------:R-:W-:Y:S01]  /*9cf0*/  LOP3.LUT R162, R162, R163, RZ, 0x3c, !PT ;  /* 0x000000a3a2a27212 */ /* 0x000fe200078e3cff */
[----:B------:R-:W-:Y:S01]  /*9d00*/  IMAD.X R163, RZ, RZ, R155, P2 ;  /* 0x000000ffffa37224 */ /* 0x000fe200010e069b */
[----:B------:R-:W-:Y:S02]  /*9d10*/  SHF.R.U64 R166, R166, 0x3, RZ ;  /* 0x00000003a6a67819 */ /* 0x000fe400000012ff */
[----:B------:R-:W-:Y:S02]  /*9d20*/  SHF.R.U64 R170, R170, 0x3, RZ ;  /* 0x00000003aaaa7819 */ /* 0x000fe400000012ff */
[----:B------:R-:W-:-:S02]  /*9d30*/  SHF.R.U64 R172, R172, 0x3, RZ ;  /* 0x00000003acac7819 */ /* 0x000fc400000012ff */
[----:B------:R-:W-:Y:S02]  /*9d40*/  IADD3 R185, P2, R154, 0x9000, RZ ;  /* 0x000090009ab97810 */ /* 0x000fe40007f5e0ff */
[----:B------:R-:W-:Y:S02]  /*9d50*/  LOP3.LUT R160, R3, 0x380, RZ, 0xc0, !PT ;  /* 0x0000038003a07812 */ /* 0x000fe400078ec0ff */
[----:B------:R-:W-:Y:S01]  /*9d60*/  LOP3.LUT R166, R166, R167, RZ, 0x3c, !PT ;  /* 0x000000a7a6a67212 */ /* 0x000fe200078e3cff */
[--C-:B------:R-:W-:Y:S01]  /*9d70*/  IMAD.X R167, RZ, RZ, R155.reuse, P0 ;  /* 0x000000ffffa77224 */ /* 0x100fe200000e069b */
[----:B------:R-:W-:Y:S01]  /*9d80*/  LOP3.LUT R170, R170, R171, RZ, 0x3c, !PT ;  /* 0x000000abaaaa7212 */ /* 0x000fe200078e3cff */
[--C-:B------:R-:W-:Y:S01]  /*9d90*/  IMAD.X R171, RZ, RZ, R155.reuse, P6 ;  /* 0x000000ffffab7224 */ /* 0x100fe200030e069b */
[----:B------:R-:W-:Y:S01]  /*9da0*/  LOP3.LUT R172, R172, R173, RZ, 0x3c, !PT ;  /* 0x000000adacac7212 */ /* 0x000fe200078e3cff */
[----:B------:R-:W-:Y:S01]  /*9db0*/  IMAD.X R173, RZ, RZ, R155, P5 ;  /* 0x000000ffffad7224 */ /* 0x000fe200028e069b */
[----:B------:R-:W-:-:S02]  /*9dc0*/  LOP3.LUT R184, R185, 0x380, RZ, 0xc0, !PT ;  /* 0x00000380b9b87812 */ /* 0x000fc400078ec0ff */
[----:B------:R-:W-:Y:S02]  /*9dd0*/  LOP3.LUT R7, R4, 0x380, RZ, 0xc0, !PT ;  /* 0x0000038004077812 */ /* 0x000fe400078ec0ff */
[----:B------:R-:W-:Y:S02]  /*9de0*/  SHF.R.U64 R160, R160, 0x3, RZ ;  /* 0x00000003a0a07819 */ /* 0x000fe400000012ff */
[C---:B------:R-:W-:Y:S02]  /*9df0*/  IADD3 R161, P0, R154.reuse, 0xa000, RZ ;  /* 0x0000a0009aa17810 */ /* 0x040fe40007f1e0ff */
[C---:B------:R-:W-:Y:S02]  /*9e00*/  IADD3 R169, P6, R154.reuse, 0xb000, RZ ;  /* 0x0000b0009aa97810 */ /* 0x040fe40007fde0ff */
[----:B------:R-:W-:Y:S02]  /*9e10*/  IADD3 R175, P5, R154, 0xc000, RZ ;  /* 0x0000c0009aaf7810 */ /* 0x000fe40007fbe0ff */
[----:B------:R-:W-:-:S02]  /*9e20*/  SHF.R.U64 R184, R184, 0x3, RZ ;  /* 0x00000003b8b87819 */ /* 0x000fc400000012ff */
[----:B------:R-:W-:Y:S02]  /*9e30*/  SHF.R.U64 R7, R7, 0x3, RZ ;  /* 0x0000000307077819 */ /* 0x000fe400000012ff */
[----:B------:R-:W-:Y:S02]  /*9e40*/  LOP3.LUT R190, R160, R3, RZ, 0x3c, !PT ;  /* 0x00000003a0be7212 */ /* 0x000fe400078e3cff */
[----:B------:R-:W-:Y:S02]  /*9e50*/  LOP3.LUT R160, R161, 0x380, RZ, 0xc0, !PT ;  /* 0x00000380a1a07812 */ /* 0x000fe400078ec0ff */
[----:B------:R-:W-:Y:S02]  /*9e60*/  LOP3.LUT R168, R169, 0x380, RZ, 0xc0, !PT ;  /* 0x00000380a9a87812 */ /* 0x000fe400078ec0ff */
[----:B------:R-:W-:Y:S02]  /*9e70*/  LOP3.LUT R174, R175, 0x380, RZ, 0xc0, !PT ;  /* 0x00000380afae7812 */ /* 0x000fe400078ec0ff */
[----:B------:R-:W-:Y:S01]  /*9e80*/  MOV R10, R10 ;  /* 0x0000000a000a7202 */ /* 0x000fe20000000f00 */
[----:B------:R-:W-:Y:S01]  /*9e90*/  IMAD.U32 R11, RZ, RZ, UR12 ;  /* 0x0000000cff0b7e24 */ /* 0x000fe2000f8e00ff */
[----:B------:R-:W-:Y:S01]  /*9ea0*/  LOP3.LUT R184, R184, R185, RZ, 0x3c, !PT ;  /* 0x000000b9b8b87212 */ /* 0x000fe200078e3cff */
[----:B------:R-:W-:Y:S01]  /*9eb0*/  IMAD.X R185, RZ, RZ, R155, P2 ;  /* 0x000000ffffb97224 */ /* 0x000fe200010e069b */
[----:B------:R-:W-:Y:S01]  /*9ec0*/  SHF.R.U64 R160, R160, 0x3, RZ ;  /* 0x00000003a0a07819 */ /* 0x000fe200000012ff */
[----:B------:R-:W-:Y:S01]  /*9ed0*/  USHF.R.S32.HI UR12, URZ, 0x1f, UR13 ;  /* 0x0000001f3f0c7899 */ /* 0x000fe2000801140d */
[----:B------:R-:W-:-:S02]  /*9ee0*/  SHF.R.U64 R168, R168, 0x3, RZ ;  /* 0x00000003a8a87819 */ /* 0x000fc400000012ff */
[----:B------:R-:W-:Y:S02]  /*9ef0*/  SHF.R.U64 R174, R174, 0x3, RZ ;  /* 0x00000003aeae7819 */ /* 0x000fe400000012ff */
[----:B------:R-:W-:Y:S02]  /*9f00*/  SHF.R.U64 R187, R187, 0x3, RZ ;  /* 0x00000003bbbb7819 */ /* 0x000fe400000012ff */
[----:B------:R-:W-:Y:S01]  /*9f10*/  MOV R153, R152 ;  /* 0x0000009800997202 */ /* 0x000fe20000000f00 */
[----:B------:R-:W-:Y:S01]  /*9f20*/  @!P1 VIADD R152, R11, 0x38860 ;  /* 0x000388600b989836 */ /* 0x000fe20000000000 */
[----:B------:R-:W-:Y:S01]  /*9f30*/  LOP3.LUT R160, R160, R161, RZ, 0x3c, !PT ;  /* 0x000000a1a0a07212 */ /* 0x000fe200078e3cff */
[--C-:B------:R-:W-:Y:S01]  /*9f40*/  IMAD.X R161, RZ, RZ, R155.reuse, P0 ;  /* 0x000000ffffa17224 */ /* 0x100fe200000e069b */
[----:B------:R-:W-:Y:S01]  /*9f50*/  LOP3.LUT R168, R168, R169, RZ, 0x3c, !PT ;  /* 0x000000a9a8a87212 */ /* 0x000fe200078e3cff */
[--C-:B------:R-:W-:Y:S01]  /*9f60*/  IMAD.X R169, RZ, RZ, R155.reuse, P6 ;  /* 0x000000ffffa97224 */ /* 0x100fe200030e069b */
[----:B------:R-:W-:Y:S01]  /*9f70*/  LOP3.LUT R174, R174, R175, RZ, 0x3c, !PT ;  /* 0x000000afaeae7212 */ /* 0x000fe200078e3cff */
[--C-:B------:R-:W-:Y:S01]  /*9f80*/  IMAD.X R175, RZ, RZ, R155.reuse, P5 ;  /* 0x000000ffffaf7224 */ /* 0x100fe200028e069b */
[----:B------:R-:W-:Y:S01]  /*9f90*/  LOP3.LUT R186, R187, R154, RZ, 0x3c, !PT ;  /* 0x0000009abbba7212 */ /* 0x000fe200078e3cff */
[----:B------:R-:W-:Y:S01]  /*9fa0*/  IMAD.MOV.U32 R187, RZ, RZ, R155 ;  /* 0x000000ffffbb7224 */ /* 0x000fe200078e009b */
[----:B------:R-:W-:-:S02]  /*9fb0*/  MOV R15, R14 ;  /* 0x0000000e000f7202 */ /* 0x000fc40000000f00 */
[----:B------:R-:W-:Y:S02]  /*9fc0*/  MOV R21, R20 ;  /* 0x0000001400157202 */ /* 0x000fe40000000f00 */
[----:B------:R-:W-:Y:S02]  /*9fd0*/  MOV R13, R12 ;  /* 0x0000000c000d7202 */ /* 0x000fe40000000f00 */
[----:B------:R-:W-:Y:S02]  /*9fe0*/  MOV R12, R200 ;  /* 0x000000c8000c7202 */ /* 0x000fe40000000f00 */
[----:B------:R-:W-:Y:S02]  /*9ff0*/  MOV R14, R202 ;  /* 0x000000ca000e7202 */ /* 0x000fe40000000f00 */
[----:B------:R-:W-:Y:S02]  /*a000*/  MOV R8, R8 ;  /* 0x0000000800087202 */ /* 0x000fe40000000f00 */
[----:B------:R-:W-:Y:S01]  /*a010*/  MOV R9, R204 ;  /* 0x000000cc00097202 */ /* 0x000fe20000000f00 */
[----:B------:R-:W-:-:S02]  /*a020*/  WARPGROUP.DEPBAR.LE gsb0, 0x0 ;  /* 0x00008000000079c5 */ /* 0x000fc40000010000 */
[----:B------:R-:W-:Y:S01]  /*a030*/  WARPGROUP.ARRIVE ;  /* 0x00000000000079c5 */ /* 0x000fe20000000000 */
[--C-:B------:R-:W-:Y:S01]  /*a040*/  IMAD.X R199, RZ, RZ, R223.reuse, P4 ;  /* 0x000000ffffc77224 */ /* 0x100fe200020e06df */
[----:B------:R-:W-:Y:S01]  /*a050*/  LOP3.LUT R198, R156, R157, RZ, 0x3c, !PT ;  /* 0x0000009d9cc67212 */ /* 0x000fe200078e3cff */
[----:B------:R-:W-:Y:S01]  /*a060*/  IMAD.X R197, RZ, RZ, R223, P3 ;  /* 0x000000ffffc57224 */ /* 0x000fe200018e06df */
[C---:B------:R-:W-:Y:S02]  /*a070*/  IADD3 R157, P4, R154.reuse, 0x1000, RZ ;  /* 0x000010009a9d7810 */ /* 0x040fe40007f9e0ff */
[----:B------:R-:W-:Y:S01]  /*a080*/  HGMMA.64x256x16.F32.BF16 R24, R192, gdesc[UR4].tnspB, R24, gsb0 ;  /* 0x43e00004c0187df0 */ /* 0x000fe20008001818 */
[----:B------:R-:W-:Y:S01]  /*a090*/  IADD3 R159, P3, R154, 0x2000, RZ ;  /* 0x000020009a9f7810 */ /* 0x000fe20007f7e0ff */
[----:B------:R-:W-:Y:S01]  /*a0a0*/  UIMAD.WIDE.U32 UR6, UR10, UR8, URZ ;  /* 0x000000080a0672a5 */ /* 0x000fe2000f8e003f */
[----:B------:R-:W-:Y:S02]  /*a0b0*/  LOP3.LUT R156, R157, 0x380, RZ, 0xc0, !PT ;  /* 0x000003809d9c7812 */ /* 0x000fe400078ec0ff */
[----:B------:R-:W-:Y:S01]  /*a0c0*/  LOP3.LUT R158, R159, 0x380, RZ, 0xc0, !PT ;  /* 0x000003809f9e7812 */ /* 0x000fe200078ec0ff */
[----:B------:R-:W-:Y:S01]  /*a0d0*/  ULDC.64 UR8, c[0x0][0x208] ;  /* 0x0000820000087ab9 */ /* 0x000fe20000000a00 */
[----:B------:R-:W-:Y:S01]  /*a0e0*/  SHF.R.U64 R156, R156, 0x3, RZ ;  /* 0x000000039c9c7819 */ /* 0x000fe200000012ff */
[----:B------:R-:W-:Y:S01]  /*a0f0*/  IMAD.U32 R188, RZ, RZ, UR6 ;  /* 0x00000006ffbc7e24 */ /* 0x000fe2000f8e00ff */
[----:B------:R-:W-:Y:S01]  /*a100*/  SHF.R.U64 R158, R158, 0x3, RZ ;  /* 0x000000039e9e7819 */ /* 0x000fe200000012ff */
[----:B------:R-:W-:Y:S01]  /*a110*/  UIADD3 UR6, UR7, UR5, URZ ;  /* 0x0000000507067290 */ /* 0x000fe2000fffe03f */
[----:B------:R-:W-:Y:S01]  /*a120*/  LOP3.LUT R156, R156, R157, RZ, 0x3c, !PT ;  /* 0x0000009d9c9c7212 */ /* 0x000fe200078e3cff */
[--C-:B------:R-:W-:Y:S01]  /*a130*/  IMAD.X R157, RZ, RZ, R155.reuse, P4 ;  /* 0x000000ffff9d7224 */ /* 0x100fe200020e069b */
[----:B------:R-:W-:Y:S01]  /*a140*/  LOP3.LUT R158, R158, R159, RZ, 0x3c, !PT ;  /* 0x0000009f9e9e7212 */ /* 0x000fe200078e3cff */
[----:B------:R-:W-:Y:S01]  /*a150*/  IMAD.X R159, RZ, RZ, R155, P3 ;  /* 0x000000ffff9f7224 */ /* 0x000fe200018e069b */
[C---:B------:R-:W-:Y:S01]  /*a160*/  IADD3 R177, P4, R154.reuse, 0x7000, RZ ;  /* 0x000070009ab17810 */ /* 0x040fe20007f9e0ff */
[----:B------:R-:W-:Y:S01]  /*a170*/  IMAD.U32 R189, RZ, RZ, UR7 ;  /* 0x00000007ffbd7e24 */ /* 0x000fe2000f8e00ff */
[----:B------:R-:W-:Y:S01]  /*a180*/  IADD3 R181, P3, R154, 0x8000, RZ ;  /* 0x000080009ab57810 */ /* 0x000fe20007f7e0ff */
[----:B------:R-:W-:Y:S01]  /*a190*/  IMAD.U32 R189, RZ, RZ, UR6 ;  /* 0x00000006ffbd7e24 */ /* 0x000fe2000f8e00ff */
[----:B------:R-:W-:Y:S01]  /*a1a0*/  LOP3.LUT R176, R177, 0x380, RZ, 0xc0, !PT ;  /* 0x00000380b1b07812 */ /* 0x000fe200078ec0ff */
[----:B------:R-:W-:Y:S01]  /*a1b0*/  ULDC.64 UR6, c[0x0][0xb88] ;  /* 0x0002e20000067ab9 */ /* 0x000fe20000000a00 */
[----:B------:R-:W-:-:S02]  /*a1c0*/  LOP3.LUT R180, R181, 0x380, RZ, 0xc0, !PT ;  /* 0x00000380b5b47812 */ /* 0x000fc400078ec0ff */
[----:B------:R-:W-:Y:S02]  /*a1d0*/  SHF.R.U64 R176, R176, 0x3, RZ ;  /* 0x00000003b0b07819 */ /* 0x000fe400000012ff */
[----:B------:R-:W-:Y:S02]  /*a1e0*/  SHF.R.U64 R180, R180, 0x3, RZ ;  /* 0x00000003b4b47819 */ /* 0x000fe400000012ff */
[----:B------:R-:W-:Y:S01]  /*a1f0*/  LOP3.LUT R176, R176, R177, RZ, 0x3c, !PT ;  /* 0x000000b1b0b07212 */ /* 0x000fe200078e3cff */
[--C-:B------:R-:W-:Y:S01]  /*a200*/  IMAD.X R177, RZ, RZ, R155.reuse, P4 ;  /* 0x000000ffffb17224 */ /* 0x100fe200020e069b */
[----:B------:R-:W-:Y:S01]  /*a210*/  LOP3.LUT R180, R180, R181, RZ, 0x3c, !PT ;  /* 0x000000b5b4b47212 */ /* 0x000fe200078e3cff */
[----:B------:R-:W-:Y:S01]  /*a220*/  IMAD.X R181, RZ, RZ, R155, P3 ;  /* 0x000000ffffb57224 */ /* 0x000fe200018e069b */
[C---:B------:R-:W-:Y:S02]  /*a230*/  IADD3 R183, P4, R154.reuse, 0xd000, RZ ;  /* 0x0000d0009ab77810 */ /* 0x040fe40007f9e0ff */
[----:B------:R-:W-:-:S02]  /*a240*/  IADD3 R165, P3, R154, 0xe000, RZ ;  /* 0x0000e0009aa57810 */ /* 0x000fc40007f7e0ff */
[----:B------:R-:W-:Y:S02]  /*a250*/  LOP3.LUT R182, R183, 0x380, RZ, 0xc0, !PT ;  /* 0x00000380b7b67812 */ /* 0x000fe400078ec0ff */
[----:B------:R-:W-:Y:S02]  /*a260*/  LOP3.LUT R164, R165, 0x380, RZ, 0xc0, !PT ;  /* 0x00000380a5a47812 */ /* 0x000fe400078ec0ff */
[----:B------:R-:W-:Y:S02]  /*a270*/  LOP3.LUT R196, R7, R4, RZ, 0x3c, !PT ;  /* 0x0000000407c47212 */ /* 0x000fe400078e3cff */
[----:B------:R-:W-:Y:S02]  /*a280*/  SHF.R.U64 R182, R182, 0x3, RZ ;  /* 0x00000003b6b67819 */ /* 0x000fe400000012ff */
[----:B------:R-:W-:Y:S02]  /*a290*/  SHF.R.U64 R164, R164, 0x3, RZ ;  /* 0x00000003a4a47819 */ /* 0x000fe400000012ff */
[----:B------:R-:W-:-:S02]  /*a2a0*/  IADD3 R4, P2, R154, 0xf000, RZ ;  /* 0x0000f0009a047810 */ /* 0x000fc40007f5e0ff */
[----:B------:R-:W-:Y:S02]  /*a2b0*/  LOP3.LUT R182, R182, R183, RZ, 0x3c, !PT ;  /* 0x000000b7b6b67212 */ /* 0x000fe400078e3cff */
[----:B------:R-:W-:Y:S01]  /*a2c0*/  LOP3.LUT R164, R164, R165, RZ, 0x3c, !PT ;  /* 0x000000a5a4a47212 */ /* 0x000fe200078e3cff */
[--C-:B------:R-:W-:Y:S01]  /*a2d0*/  IMAD.X R165, RZ, RZ, R155.reuse, P3 ;  /* 0x000000ffffa57224 */ /* 0x100fe200018e069b */
[----:B------:R-:W-:Y:S01]  /*a2e0*/  IADD3.X R183, RZ, R155, RZ, P4, !PT ;  /* 0x0000009bffb77210 */ /* 0x000fe200027fe4ff */
[----:B------:R-:W-:Y:S01]  /*a2f0*/  IMAD.X R179, RZ, RZ, R155, P2 ;  /* 0x000000ffffb37224 */ /* 0x000fe200010e069b */
[----:B------:R-:W-:Y:S02]  /*a300*/  @!P1 PRMT R155, RZ, 0x654, R152 ;  /* 0x00000654ff9b9816 */ /* 0x000fe40000000098 */
[----:B------:R-:W-:Y:S02]  /*a310*/  MOV R154, R222 ;  /* 0x000000de009a7202 */ /* 0x000fe40000000f00 */
[----:B------:R-:W-:-:S02]  /*a320*/  R2UR UR5, R217 ;  /* 0x00000000d90572ca */ /* 0x000fc400000e0000 */
[----:B------:R-:W-:Y:S02]  /*a330*/  MOV R152, R190 ;  /* 0x000000be00987202 */ /* 0x000fe40000000f00 */
[----:B------:R-:W-:Y:S02]  /*a340*/  MOV R20, R196 ;  /* 0x000000c400147202 */ /* 0x000fe40000000f00 */
[----:B------:R-:W-:Y:S02]  /*a350*/  MOV R11, R198 ;  /* 0x000000c6000b7202 */ /* 0x000fe40000000f00 */
[----:B------:R-:W-:Y:S02]  /*a360*/  LOP3.LUT R3, R4, 0x380, RZ, 0xc0, !PT ;  /* 0x0000038004037812 */ /* 0x000fe400078ec0ff */
[----:B------:R-:W-:Y:S02]  /*a370*/  MOV R7, R208 ;  /* 0x000000d000077202 */ /* 0x000fe40000000f00 */
[----:B------:R-:W-:-:S04]  /*a380*/  SHF.R.U64 R3, R3, 0x3, RZ ;  /* 0x0000000303037819 */ /* 0x000fc800000012ff */
[----:B------:R-:W-:Y:S02]  /*a390*/  LOP3.LUT R178, R3, R4, RZ, 0x3c, !PT ;  /* 0x0000000403b27212 */ /* 0x000fe400078e3cff */
[----:B------:R-:W-:Y:S02]  /*a3a0*/  MOV R3, R206 ;  /* 0x000000ce00037202 */ /* 0x000fe40000000f00 */
[----:B------:R-:W-:Y:S01]  /*a3b0*/  MOV R4, R210 ;  /* 0x000000d200047202 */ /* 0x000fe20000000f00 */
[----:B------:R-:W-:Y:S02]  /*a3c0*/  UIADD3 UR60, UR60, 0x1, URZ ;  /* 0x000000013c3c7890 */ /* 0x000fe4000fffe03f */
[----:B------:R-:W-:Y:S02]  /*a3d0*/  UIADD3 UR4, UR4, 0x38820, URZ ;  /* 0x0003882004047890 */ /* 0x000fe4000fffe03f */
[----:B------:R-:W-:Y:S02]  /*a3e0*/  UISETP.NE.AND UP0, UPT, UR60, 0x2, UPT ;  /* 0x000000023c00788c */ /* 0x000fe4000bf05270 */
[----:B------:R-:W-:Y:S01]  /*a3f0*/  UPRMT UR4, URZ, 0x654, UR4 ;  /* 0x000006543f047896 */ /* 0x000fe20008000004 */
[----:B------:R-:W-:Y:S01]  /*a400*/  BSSY B0, `(.L_x_29) ;  /* 0x000015a000007945 */ /* 0x000fe20003800000 */
[----:B------:R-:W-:Y:S01]  /*a410*/  USEL UR60, UR60, URZ, UP0 ;  /* 0x0000003f3c3c7287 */ /* 0x000fe20008000000 */
[----:B------:R-:W-:-:S02]  /*a420*/  WARPGROUP.DEPBAR.LE gsb0, 0x0 ;  /* 0x00008000000079c5 */ /* 0x000fc40000010000 */
[----:B------:R-:W0:Y:S01]  /*a430*/  LDC R192, c[0x0][0xbe8] ;  /* 0x0002fa00ffc07b82 */ /* 0x000e220000000800 */
[-C--:B--2---:R-:W-:Y:S01]  /*a440*/  FMUL.FTZ R25, R25, R6.reuse ;  /* 0x0000000619197220 */ /* 0x084fe20000410000 */
[-C--:B------:R-:W-:Y:S01]  /*a450*/  FMUL.FTZ R24, R24, R6.reuse ;  /* 0x0000000618187220 */ /* 0x080fe20000410000 */
[-C--:B------:R-:W-:Y:S01]  /*a460*/  FMUL.FTZ R28, R28, R6.reuse ;  /* 0x000000061c1c7220 */ /* 0x080fe20000410000 */
[-C--:B------:R-:W-:Y:S01]  /*a470*/  FMUL.FTZ R33, R33, R6.reuse ;  /* 0x0000000621217220 */ /* 0x080fe20000410000 */
[-C--:B------:R-:W-:Y:S01]  /*a480*/  FMUL.FTZ R32, R32, R6.reuse ;  /* 0x0000000620207220 */ /* 0x080fe20000410000 */
[-C--:B------:R-:W-:Y:S01]  /*a490*/  FMUL.FTZ R37, R37, R6.reuse ;  /* 0x0000000625257220 */ /* 0x080fe20000410000 */
[-C--:B------:R-:W-:Y:S01]  /*a4a0*/  FMUL.FTZ R36, R36, R6.reuse ;  /* 0x0000000624247220 */ /* 0x080fe20000410000 */
[----:B------:R4:W-:Y:S01]  /*a4b0*/  @!P1 SYNCS.ARRIVE.TRANS64.RED.A1T0 RZ, [R155+URZ], RZ ;  /* 0x000000ff9bff99a7 */ /* 0x0009e2000810043f */
[-C--:B------:R-:W-:Y:S01]  /*a4c0*/  FMUL.FTZ R41, R41, R6.reuse ;  /* 0x0000000629297220 */ /* 0x080fe20000410000 */
[-C--:B------:R-:W-:Y:S01]  /*a4d0*/  FMUL.FTZ R40, R40, R6.reuse ;  /* 0x0000000628287220 */ /* 0x080fe20000410000 */
[-C--:B------:R-:W-:Y:S01]  /*a4e0*/  FMUL.FTZ R45, R45, R6.reuse ;  /* 0x000000062d2d7220 */ /* 0x080fe20000410000 */
[-C--:B------:R-:W-:Y:S01]  /*a4f0*/  FMUL.FTZ R44, R44, R6.reuse ;  /* 0x000000062c2c7220 */ /* 0x080fe20000410000 */
[-C--:B------:R-:W-:Y:S01]  /*a500*/  FMUL.FTZ R49, R49, R6.reuse ;  /* 0x0000000631317220 */ /* 0x080fe20000410000 */
[-C--:B------:R-:W-:Y:S01]  /*a510*/  FMUL.FTZ R48, R48, R6.reuse ;  /* 0x0000000630307220 */ /* 0x080fe20000410000 */
[-C--:B------:R-:W-:Y:S01]  /*a520*/  FMUL.FTZ R53, R53, R6.reuse ;  /* 0x0000000635357220 */ /* 0x080fe20000410000 */
[-C--:B----4-:R-:W-:Y:S01]  /*a530*/  FMUL.FTZ R155, R26, R5.reuse ;  /* 0x000000051a9b7220 */ /* 0x090fe20000410000 */
[-C--:B------:R-:W-:Y:S01]  /*a540*/  FMUL.FTZ R26, R29, R6.reuse ;  /* 0x000000061d1a7220 */ /* 0x080fe20000410000 */
[-C--:B------:R-:W-:Y:S01]  /*a550*/  FMUL.FTZ R52, R52, R6.reuse ;  /* 0x0000000634347220 */ /* 0x080fe20000410000 */
[-C--:B------:R-:W-:Y:S01]  /*a560*/  FMUL.FTZ R57, R57, R6.reuse ;  /* 0x0000000639397220 */ /* 0x080fe20000410000 */
[-C--:B------:R-:W-:Y:S01]  /*a570*/  FMUL.FTZ R56, R56, R6.reuse ;  /* 0x0000000638387220 */ /* 0x080fe20000410000 */
[-C--:B------:R-:W-:Y:S01]  /*a580*/  FMUL.FTZ R61, R61, R6.reuse ;  /* 0x000000063d3d7220 */ /* 0x080fe20000410000 */
[-C--:B------:R-:W-:Y:S01]  /*a590*/  FMUL.FTZ R60, R60, R6.reuse ;  /* 0x000000063c3c7220 */ /* 0x080fe20000410000 */
[-C--:B------:R-:W-:Y:S01]  /*a5a0*/  FMUL.FTZ R65, R65, R6.reuse ;  /* 0x0000000641417220 */ /* 0x080fe20000410000 */
[----:B0-----:R-:W-:Y:S01]  /*a5b0*/  ISETP.NE.AND P2, PT, R192, 0x1, PT ;  /* 0x00000001c000780c */ /* 0x001fe20003f45270 */
        /* <DEDUP_REMOVED lines=44> */
[----:B------:R-:W0:Y:S01]  /*a880*/  LDC R148, c[0x0][0xc38] ;  /* 0x00030e00ff947b82 */ /* 0x000e220000000800 */
[-C--:B------:R-:W-:Y:S01]  /*a890*/  FMUL.FTZ R31, R31, R5.reuse ;  /* 0x000000051f1f7220 */ /* 0x080fe20000410000 */
[----:B------:R-:W-:Y:S01]  /*a8a0*/  FMUL.FTZ R30, R30, R5 ;  /* 0x000000051e1e7220 */ /* 0x000fe20000410000 */
[----:B------:R-:W-:Y:S01]  /*a8b0*/  F2FP.BF16.F32.PACK_AB R24, R25, R24 ;  /* 0x000000181918723e */ /* 0x000fe200000010ff */
[----:B------:R-:W-:Y:S01]  /*a8c0*/  IMAD R29, RZ, RZ, -UR14 ;  /* 0x8000000eff1d7e24 */ /* 0x000fe2000f8e02ff */
[----:B------:R-:W-:Y:S01]  /*a8d0*/  F2FP.BF16.F32.PACK_AB R25, R27, R155 ;  /* 0x0000009b1b19723e */ /* 0x000fe200000010ff */
[-C--:B------:R-:W-:Y:S01]  /*a8e0*/  FMUL.FTZ R35, R35, R5.reuse ;  /* 0x0000000523237220 */ /* 0x080fe20000410000 */
[----:B------:R-:W-:Y:S01]  /*a8f0*/  F2FP.BF16.F32.PACK_AB R27, R31, R30 ;  /* 0x0000001e1f1b723e */ /* 0x000fe200000010ff */
[----:B------:R-:W-:Y:S01]  /*a900*/  FMUL.FTZ R34, R34, R5 ;  /* 0x0000000522227220 */ /* 0x000fe20000410000 */
[----:B------:R-:W1:Y:S01]  /*a910*/  @P2 LDC R31, c[0x0][0xbec] ;  /* 0x0002fb00ff1f2b82 */ /* 0x000e620000000800 */
[----:B------:R-:W-:-:S07]  /*a920*/  F2FP.BF16.F32.PACK_AB R26, R26, R28 ;  /* 0x0000001c1a1a723e */ /* 0x000fce00000010ff */
[----:B------:R-:W-:Y:S01]  /*a930*/  BAR.SYNC.DEFER_BLOCKING 0x1, 0x100 ;  /* 0x0044000000007b1d */ /* 0x000fe20000010000 */
[----:B------:R-:W-:Y:S01]  /*a940*/  F2FP.BF16.F32.PACK_AB R32, R33, R32 ;  /* 0x000000202120723e */ /* 0x000fe200000010ff */
[-C--:B------:R-:W-:Y:S01]  /*a950*/  FMUL.FTZ R39, R39, R5.reuse ;  /* 0x0000000527277220 */ /* 0x080fe20000410000 */
[----:B------:R-:W-:Y:S01]  /*a960*/  F2FP.BF16.F32.PACK_AB R33, R35, R34 ;  /* 0x000000222321723e */ /* 0x000fe200000010ff */
[----:B------:R-:W-:Y:S01]  /*a970*/  FMUL.FTZ R38, R38, R5 ;  /* 0x0000000526267220 */ /* 0x000fe20000410000 */
[----:B------:R-:W-:-:S03]  /*a980*/  F2FP.BF16.F32.PACK_AB R34, R37, R36 ;  /* 0x000000242522723e */ /* 0x000fc600000010ff */
[----:B------:R-:W2:Y:S01]  /*a990*/  @P2 LDC R30, c[0x0][0xbf0] ;  /* 0x0002fc00ff1e2b82 */ /* 0x000ea20000000800 */
[-C--:B------:R-:W-:Y:S01]  /*a9a0*/  FMUL.FTZ R43, R43, R5.reuse ;  /* 0x000000052b2b7220 */ /* 0x080fe20000410000 */
[-C--:B------:R-:W-:Y:S01]  /*a9b0*/  FMUL.FTZ R42, R42, R5.reuse ;  /* 0x000000052a2a7220 */ /* 0x080fe20000410000 */
[-C--:B------:R-:W-:Y:S01]  /*a9c0*/  FMUL.FTZ R47, R47, R5.reuse ;  /* 0x000000052f2f7220 */ /* 0x080fe20000410000 */
[-C--:B------:R-:W-:Y:S01]  /*a9d0*/  FMUL.FTZ R46, R46, R5.reuse ;  /* 0x000000052e2e7220 */ /* 0x080fe20000410000 */
[-C--:B------:R-:W-:Y:S01]  /*a9e0*/  FMUL.FTZ R28, R51, R5.reuse ;  /* 0x00000005331c7220 */ /* 0x080fe20000410000 */
[----:B------:R-:W-:Y:S01]  /*a9f0*/  FMUL.FTZ R50, R50, R5 ;  /* 0x0000000532327220 */ /* 0x000fe20000410000 */
[----:B0-----:R-:W-:Y:S01]  /*aa00*/  IMAD R29, R148, R29, UR5 ;  /* 0x00000005941d7e24 */ /* 0x001fe2000f8e021d */
[----:B------:R-:W-:Y:S01]  /*aa10*/  F2FP.BF16.F32.PACK_AB R35, R39, R38 ;  /* 0x000000262723723e */ /* 0x000fe200000010ff */
[-C--:B------:R-:W-:Y:S01]  /*aa20*/  FMUL.FTZ R51, R55, R5.reuse ;  /* 0x0000000537337220 */ /* 0x080fe20000410000 */
[----:B------:R-:W-:Y:S01]  /*aa30*/  FMUL.FTZ R54, R54, R5 ;  /* 0x0000000536367220 */ /* 0x000fe20000410000 */
[----:B------:R-:W-:-:S02]  /*aa40*/  IMAD R36, R29, 0x80, R221 ;  /* 0x000000801d247824 */ /* 0x000fc400078e02dd */
[-C--:B------:R-:W-:Y:S01]  /*aa50*/  FMUL.FTZ R59, R59, R5.reuse ;  /* 0x000000053b3b7220 */ /* 0x080fe20000410000 */
[-C--:B------:R-:W-:Y:S01]  /*aa60*/  FMUL.FTZ R58, R58, R5.reuse ;  /* 0x000000053a3a7220 */ /* 0x080fe20000410000 */
[-C--:B------:R-:W-:Y:S01]  /*aa70*/  FMUL.FTZ R63, R63, R5.reuse ;  /* 0x000000053f3f7220 */ /* 0x080fe20000410000 */
[----:B------:R-:W-:Y:S01]  /*aa80*/  FMUL.FTZ R62, R62, R5 ;  /* 0x000000053e3e7220 */ /* 0x000fe20000410000 */
[----:B-1----:R-:W-:-:S04]  /*aa90*/  @P2 IMAD.HI.U32 R31, R36, R31, RZ ;  /* 0x0000001f241f2227 */ /* 0x002fc800078e00ff */
[-C--:B------:R-:W-:Y:S01]  /*aaa0*/  FMUL.FTZ R67, R67, R5.reuse ;  /* 0x0000000543437220 */ /* 0x080fe20000410000 */
[----:B------:R0:W-:Y:S01]  /*aab0*/  STSM.16.M88.4 [R154], R24 ;  /* 0x000000189a007844 */ /* 0x0001e20000000200 */
[-C--:B------:R-:W-:Y:S01]  /*aac0*/  FMUL.FTZ R66, R66, R5.reuse ;  /* 0x0000000542427220 */ /* 0x080fe20000410000 */
[-C--:B------:R-:W-:Y:S01]  /*aad0*/  FMUL.FTZ R71, R71, R5.reuse ;  /* 0x0000000547477220 */ /* 0x080fe20000410000 */
[-C--:B------:R-:W-:Y:S01]  /*aae0*/  FMUL.FTZ R70, R70, R5.reuse ;  /* 0x0000000546467220 */ /* 0x080fe20000410000 */
[-C--:B------:R-:W-:Y:S01]  /*aaf0*/  FMUL.FTZ R75, R75, R5.reuse ;  /* 0x000000054b4b7220 */ /* 0x080fe20000410000 */
[-C--:B------:R-:W-:Y:S01]  /*ab00*/  FMUL.FTZ R74, R74, R5.reuse ;  /* 0x000000054a4a7220 */ /* 0x080fe20000410000 */
[----:B------:R-:W-:Y:S01]  /*ab10*/  F2FP.BF16.F32.PACK_AB R40, R41, R40 ;  /* 0x000000282928723e */ /* 0x000fe200000010ff */
[-C--:B------:R-:W-:Y:S01]  /*ab20*/  FMUL.FTZ R79, R79, R5.reuse ;  /* 0x000000054f4f7220 */ /* 0x080fe20000410000 */
[-C--:B------:R-:W-:Y:S01]  /*ab30*/  FMUL.FTZ R78, R78, R5.reuse ;  /* 0x000000054e4e7220 */ /* 0x080fe20000410000 */
[----:B------:R-:W-:Y:S01]  /*ab40*/  F2FP.BF16.F32.PACK_AB R41, R43, R42 ;  /* 0x0000002a2b29723e */ /* 0x000fe200000010ff */
[----:B------:R1:W-:Y:S01]  /*ab50*/  STSM.16.M88.4 [R15], R32 ;  /* 0x000000200f007844 */ /* 0x0003e20000000200 */
[----:B------:R-:W-:Y:S01]  /*ab60*/  F2FP.BF16.F32.PACK_AB R48, R49, R48 ;  /* 0x000000303130723e */ /* 0x000fe200000010ff */
[-C--:B------:R-:W-:Y:S01]  /*ab70*/  FMUL.FTZ R83, R83, R5.reuse ;  /* 0x0000000553537220 */ /* 0x080fe20000410000 */
[----:B------:R-:W-:Y:S01]  /*ab80*/  F2FP.BF16.F32.PACK_AB R42, R45, R44 ;  /* 0x0000002c2d2a723e */ /* 0x000fe200000010ff */
[-C--:B------:R-:W-:Y:S01]  /*ab90*/  FMUL.FTZ R82, R82, R5.reuse ;  /* 0x0000000552527220 */ /* 0x080fe20000410000 */
[----:B------:R-:W-:Y:S01]  /*aba0*/  F2FP.BF16.F32.PACK_AB R43, R47, R46 ;  /* 0x0000002e2f2b723e */ /* 0x000fe200000010ff */
[----:B0-----:R-:W0:Y:S01]  /*abb0*/  LDC.64 R24, c[0x0][0xb98] ;  /* 0x0002e600ff187b82 */ /* 0x001e220000000a00 */
[--C-:B------:R-:W-:Y:S01]  /*abc0*/  IMAD.MOV.U32 R27, RZ, RZ, R36.reuse ;  /* 0x000000ffff1b7224 */ /* 0x100fe200078e0024 */
[----:B--2---:R-:W-:Y:S01]  /*abd0*/  @P2 SHF.R.U32.HI R27, RZ, R30, R31 ;  /* 0x0000001eff1b2219 */ /* 0x004fe2000001161f */
[-C--:B------:R-:W-:Y:S01]  /*abe0*/  FMUL.FTZ R87, R87, R5.reuse ;  /* 0x0000000557577220 */ /* 0x080fe20000410000 */
[----:B------:R-:W-:Y:S01]  /*abf0*/  F2FP.BF16.F32.PACK_AB R49, R28, R50 ;  /* 0x000000321c31723e */ /* 0x000fe200000010ff */
[----:B------:R-:W-:Y:S01]  /*ac00*/  STSM.16.M88.4 [R153], R40 ;  /* 0x0000002899007844 */ /* 0x000fe20000000200 */
[----:B------:R-:W-:Y:S01]  /*ac10*/  F2FP.BF16.F32.PACK_AB R56, R57, R56 ;  /* 0x000000383938723e */ /* 0x000fe200000010ff */
[-C--:B------:R-:W-:Y:S01]  /*ac20*/  FMUL.FTZ R86, R86, R5.reuse ;  /* 0x0000000556567220 */ /* 0x080fe20000410000 */
[----:B------:R-:W-:Y:S01]  /*ac30*/  F2FP.BF16.F32.PACK_AB R50, R53, R52 ;  /* 0x000000343532723e */ /* 0x000fe200000010ff */
[-C--:B------:R-:W-:Y:S01]  /*ac40*/  FMUL.FTZ R91, R91, R5.reuse ;  /* 0x000000055b5b7220 */ /* 0x080fe20000410000 */
[----:B------:R-:W-:Y:S01]  /*ac50*/  F2FP.BF16.F32.PACK_AB R51, R51, R54 ;  /* 0x000000363333723e */ /* 0x000fe200000010ff */
[----:B-1----:R-:W-:Y:S01]  /*ac60*/  IMAD.MOV R15, RZ, RZ, -R27 ;  /* 0x000000ffff0f7224 */ /* 0x002fe200078e0a1b */
[----:B------:R-:W-:Y:S01]  /*ac70*/  F2FP.BF16.F32.PACK_AB R57, R59, R58 ;  /* 0x0000003a3b39723e */ /* 0x000fe200000010ff */
[----:B------:R-:W-:Y:S01]  /*ac80*/  FMUL.FTZ R90, R90, R5 ;  /* 0x000000055a5a7220 */ /* 0x000fe20000410000 */
[----:B------:R-:W-:Y:S01]  /*ac90*/  F2FP.BF16.F32.PACK_AB R64, R65, R64 ;  /* 0x000000404140723e */ /* 0x000fe200000010ff */
[----:B------:R-:W-:Y:S01]  /*aca0*/  IMAD R15, R192, R15, R36 ;  /* 0x0000000fc00f7224 */ /* 0x000fe200078e0224 */
[----:B------:R-:W-:Y:S01]  /*acb0*/  F2FP.BF16.F32.PACK_AB R58, R61, R60 ;  /* 0x0000003c3d3a723e */ /* 0x000fe200000010ff */
[----:B------:R-:W-:Y:S01]  /*acc0*/  STSM.16.M88.4 [R152], R48 ;  /* 0x0000003098007844 */ /* 0x000fe20000000200 */
[----:B------:R-:W-:Y:S01]  /*acd0*/  F2FP.BF16.F32.PACK_AB R59, R63, R62 ;  /* 0x0000003e3f3b723e */ /* 0x000fe200000010ff */
[-C--:B------:R-:W-:Y:S01]  /*ace0*/  FMUL.FTZ R95, R95, R5.reuse ;  /* 0x000000055f5f7220 */ /* 0x080fe20000410000 */
[----:B------:R-:W-:Y:S01]  /*acf0*/  F2FP.BF16.F32.PACK_AB R65, R67, R66 ;  /* 0x000000424341723e */ /* 0x000fe200000010ff */
[-C--:B------:R-:W-:Y:S01]  /*ad00*/  FMUL.FTZ R94, R94, R5.reuse ;  /* 0x000000055e5e7220 */ /* 0x080fe20000410000 */
[----:B------:R-:W-:Y:S01]  /*ad10*/  F2FP.BF16.F32.PACK_AB R72, R73, R72 ;  /* 0x000000484948723e */ /* 0x000fe200000010ff */
[----:B------:R-:W-:Y:S01]  /*ad20*/  STSM.16.M88.4 [R20], R56 ;  /* 0x0000003814007844 */ /* 0x000fe20000000200 */
[C---:B0-----:R-:W-:Y:S01]  /*ad30*/  IMAD R26, R24.reuse, UR12, RZ ;  /* 0x0000000c181a7c24 */ /* 0x041fe2000f8e02ff */
[----:B------:R-:W-:Y:S01]  /*ad40*/  F2FP.BF16.F32.PACK_AB R66, R69, R68 ;  /* 0x000000444542723e */ /* 0x000fe200000010ff */
[-C--:B------:R-:W-:Y:S01]  /*ad50*/  FMUL.FTZ R99, R99, R5.reuse ;  /* 0x0000000563637220 */ /* 0x080fe20000410000 */
[----:B------:R-:W-:Y:S01]  /*ad60*/  F2FP.BF16.F32.PACK_AB R67, R71, R70 ;  /* 0x000000464743723e */ /* 0x000fe200000010ff */
[----:B------:R-:W-:Y:S01]  /*ad70*/  IMAD R26, R25, UR13, R26 ;  /* 0x0000000d191a7c24 */ /* 0x000fe2000f8e021a */
[----:B------:R-:W-:Y:S01]  /*ad80*/  F2FP.BF16.F32.PACK_AB R73, R75, R74 ;  /* 0x0000004a4b49723e */ /* 0x000fe200000010ff */
[----:B------:R-:W-:Y:S01]  /*ad90*/  IMAD.WIDE.U32 R24, R24, UR13, R188 ;  /* 0x0000000d18187c25 */ /* 0x000fe2000f8e00bc */
[----:B------:R-:W-:Y:S01]  /*ada0*/  F2FP.BF16.F32.PACK_AB R74, R77, R76 ;  /* 0x0000004c4d4a723e */ /* 0x000fe200000010ff */
[----:B------:R0:W-:Y:S01]  /*adb0*/  STSM.16.M88.4 [R11], R64 ;  /* 0x000000400b007844 */ /* 0x0001e20000000200 */
[----:B------:R-:W-:Y:S01]  /*adc0*/  F2FP.BF16.F32.PACK_AB R75, R79, R78 ;  /* 0x0000004e4f4b723e */ /* 0x000fe200000010ff */
[-C--:B------:R-:W-:Y:S01]  /*add0*/  FMUL.FTZ R98, R98, R5.reuse ;  /* 0x0000000562627220 */ /* 0x080fe20000410000 */
[----:B------:R-:W-:Y:S01]  /*ade0*/  IADD3 R24, P0, R27, R24, RZ ;  /* 0x000000181b187210 */ /* 0x000fe20007f1e0ff */
[-C--:B------:R-:W-:Y:S01]  /*adf0*/  FMUL.FTZ R103, R103, R5.reuse ;  /* 0x0000000567677220 */ /* 0x080fe20000410000 */
[-C--:B------:R-:W-:Y:S01]  /*ae00*/  FMUL.FTZ R102, R102, R5.reuse ;  /* 0x0000000566667220 */ /* 0x080fe20000410000 */
[----:B------:R1:W-:Y:S01]  /*ae10*/  STSM.16.M88.4 [R21], R72 ;  /* 0x0000004815007844 */ /* 0x0003e20000000200 */
[----:B------:R-:W-:Y:S01]  /*ae20*/  F2FP.BF16.F32.PACK_AB R80, R81, R80 ;  /* 0x000000505150723e */ /* 0x000fe200000010ff */
[-C--:B------:R-:W-:Y:S01]  /*ae30*/  FMUL.FTZ R107, R107, R5.reuse ;  /* 0x000000056b6b7220 */ /* 0x080fe20000410000 */
        /* <DEDUP_REMOVED lines=8> */
[----:B0-----:R-:W-:Y:S01]  /*aec0*/  SHF.R.S32.HI R11, RZ, 0x1f, R15 ;  /* 0x0000001fff0b7819 */ /* 0x001fe2000001140f */
[-C--:B------:R-:W-:Y:S01]  /*aed0*/  FMUL.FTZ R114, R114, R5.reuse ;  /* 0x0000000572727220 */ /* 0x080fe20000410000 */
[----:B------:R-:W-:Y:S01]  /*aee0*/  F2FP.BF16.F32.PACK_AB R89, R91, R90 ;  /* 0x0000005a5b59723e */ /* 0x000fe200000010ff */
[-C--:B------:R-:W-:Y:S01]  /*aef0*/  FMUL.FTZ R119, R119, R5.reuse ;  /* 0x0000000577777220 */ /* 0x080fe20000410000 */
[----:B------:R-:W-:Y:S01]  /*af00*/  F2FP.BF16.F32.PACK_AB R96, R97, R96 ;  /* 0x000000606160723e */ /* 0x000fe200000010ff */
[----:B------:R-:W-:Y:S01]  /*af10*/  IMAD R20, R11, UR6, RZ ;  /* 0x000000060b147c24 */ /* 0x000fe2000f8e02ff */
[----:B-1----:R-:W-:Y:S01]  /*af20*/  SHF.R.S32.HI R21, RZ, 0x1f, R27 ;  /* 0x0000001fff157819 */ /* 0x002fe2000001141b */
[-C--:B------:R-:W-:Y:S01]  /*af30*/  FMUL.FTZ R118, R118, R5.reuse ;  /* 0x0000000576767220 */ /* 0x080fe20000410000 */
[----:B------:R-:W-:Y:S01]  /*af40*/  F2FP.BF16.F32.PACK_AB R90, R93, R92 ;  /* 0x0000005c5d5a723e */ /* 0x000fe200000010ff */
[----:B------:R-:W-:Y:S01]  /*af50*/  FMUL.FTZ R123, R123, R5 ;  /* 0x000000057b7b7220 */ /* 0x000fe20000410000 */
[----:B------:R-:W-:Y:S01]  /*af60*/  IADD3.X R25, R21, R25, R26, P0, !PT ;  /* 0x0000001915197210 */ /* 0x000fe200007fe41a */
        /* <DEDUP_REMOVED lines=8> */
[----:B------:R-:W-:Y:S01]  /*aff0*/  FMUL.FTZ R130, R130, R5 ;  /* 0x0000000582827220 */ /* 0x000fe20000410000 */
[----:B------:R-:W-:-:S02]  /*b000*/  IMAD R21, R15, UR7, R20 ;  /* 0x000000070f157c24 */ /* 0x000fc4000f8e0214 */
[----:B------:R-:W-:Y:S01]  /*b010*/  FMUL.FTZ R135, R135, R5 ;  /* 0x0000000587877220 */ /* 0x000fe20000410000 */
[----:B------:R-:W-:-:S04]  /*b020*/  IMAD.WIDE.U32 R24, R15, UR6, R24 ;  /* 0x000000060f187c25 */ /* 0x000fc8000f8e0018 */
[-C--:B------:R-:W-:Y:S01]  /*b030*/  FMUL.FTZ R134, R134, R5.reuse ;  /* 0x0000000586867220 */ /* 0x080fe20000410000 */
[-C--:B------:R-:W-:Y:S01]  /*b040*/  FMUL.FTZ R139, R139, R5.reuse ;  /* 0x000000058b8b7220 */ /* 0x080fe20000410000 */
[-C--:B------:R-:W-:Y:S01]  /*b050*/  FMUL.FTZ R138, R138, R5.reuse ;  /* 0x000000058a8a7220 */ /* 0x080fe20000410000 */
[----:B------:R-:W-:Y:S01]  /*b060*/  STSM.16.M88.4 [R12], R80 ;  /* 0x000000500c007844 */ /* 0x000fe20000000200 */
[----:B------:R-:W-:Y:S01]  /*b070*/  F2FP.BF16.F32.PACK_AB R104, R105, R104 ;  /* 0x000000686968723e */ /* 0x000fe200000010ff */
[-C--:B------:R-:W-:Y:S01]  /*b080*/  FMUL.FTZ R143, R143, R5.reuse ;  /* 0x000000058f8f7220 */ /* 0x080fe20000410000 */
[-C--:B------:R-:W-:Y:S01]  /*b090*/  FMUL.FTZ R142, R142, R5.reuse ;  /* 0x000000058e8e7220 */ /* 0x080fe20000410000 */
[-C--:B------:R-:W-:Y:S01]  /*b0a0*/  FMUL.FTZ R147, R147, R5.reuse ;  /* 0x0000000593937220 */ /* 0x080fe20000410000 */
[-C--:B------:R-:W-:Y:S01]  /*b0b0*/  FMUL.FTZ R146, R146, R5.reuse ;  /* 0x0000000592927220 */ /* 0x080fe20000410000 */
[-C--:B------:R-:W-:Y:S01]  /*b0c0*/  FMUL.FTZ R151, R151, R5.reuse ;  /* 0x0000000597977220 */ /* 0x080fe20000410000 */
[----:B------:R-:W-:Y:S01]  /*b0d0*/  STSM.16.M88.4 [R14], R88 ;  /* 0x000000580e007844 */ /* 0x000fe20000000200 */
[----:B------:R-:W-:Y:S01]  /*b0e0*/  F2FP.BF16.F32.PACK_AB R105, R107, R106 ;  /* 0x0000006a6b69723e */ /* 0x000fe200000010ff */
[----:B------:R-:W-:Y:S01]  /*b0f0*/  FMUL.FTZ R5, R150, R5 ;  /* 0x0000000596057220 */ /* 0x000fe20000410000 */
[----:B------:R-:W-:Y:S01]  /*b100*/  F2FP.BF16.F32.PACK_AB R112, R113, R112 ;  /* 0x000000707170723e */ /* 0x000fe200000010ff */
[----:B------:R0:W-:Y:S01]  /*b110*/  STSM.16.M88.4 [R13], R96 ;  /* 0x000000600d007844 */ /* 0x0001e20000000200 */
[----:B------:R-:W-:Y:S01]  /*b120*/  F2FP.BF16.F32.PACK_AB R106, R109, R108 ;  /* 0x0000006c6d6a723e */ /* 0x000fe200000010ff */
[----:B------:R-:W-:Y:S01]  /*b130*/  ULDC.64 UR6, c[0x0][0xb50] ;  /* 0x0002d40000067ab9 */ /* 0x000fe20000000a00 */
[----:B------:R-:W-:Y:S01]  /*b140*/  F2FP.BF16.F32.PACK_AB R107, R111, R110 ;  /* 0x0000006e6f6b723e */ /* 0x000fe200000010ff */
[----:B------:R-:W-:Y:S01]  /*b150*/  IMAD R15, R29, 0x80, R220 ;  /* 0x000000801d0f7824 */ /* 0x000fe200078e02dc */
[----:B------:R-:W-:Y:S01]  /*b160*/  F2FP.BF16.F32.PACK_AB R113, R115, R114 ;  /* 0x000000727371723e */ /* 0x000fe200000010ff */
[----:B------:R-:W-:Y:S01]  /*b170*/  ULDC UR5, c[0x0][0xa88] ;  /* 0x0002a20000057ab9 */ /* 0x000fe20000000800 */
[----:B------:R-:W-:Y:S01]  /*b180*/  F2FP.BF16.F32.PACK_AB R120, R121, R120 ;  /* 0x000000787978723e */ /* 0x000fe200000010ff */
[----:B------:R-:W-:Y:S01]  /*b190*/  STSM.16.M88.4 [R9], R104 ;  /* 0x0000006809007844 */ /* 0x000fe20000000200 */
[----:B------:R-:W-:Y:S01]  /*b1a0*/  F2FP.BF16.F32.PACK_AB R114, R117, R116 ;  /* 0x000000747572723e */ /* 0x000fe200000010ff */
[----:B------:R-:W-:Y:S01]  /*b1b0*/  IMAD R20, R192, UR5, RZ ;  /* 0x00000005c0147c24 */ /* 0x000fe2000f8e02ff */
[----:B------:R-:W-:Y:S01]  /*b1c0*/  F2FP.BF16.F32.PACK_AB R115, R119, R118 ;  /* 0x000000767773723e */ /* 0x000fe200000010ff */
[----:B------:R-:W-:Y:S01]  /*b1d0*/  VIADD R11, R15, 0x8 ;  /* 0x000000080f0b7836 */ /* 0x000fe20000000000 */
[----:B------:R-:W-:-:S02]  /*b1e0*/  F2FP.BF16.F32.PACK_AB R121, R123, R122 ;  /* 0x0000007a7b79723e */ /* 0x000fc400000010ff */
[----:B------:R-:W-:Y:S01]  /*b1f0*/  F2FP.BF16.F32.PACK_AB R128, R129, R128 ;  /* 0x000000808180723e */ /* 0x000fe200000010ff */
[----:B0-----:R-:W-:Y:S01]  /*b200*/  IMAD.IADD R13, R25, 0x1, R21 ;  /* 0x00000001190d7824 */ /* 0x001fe200078e0215 */
[----:B------:R-:W-:Y:S01]  /*b210*/  LEA R12, P3, R24, UR6, 0x2 ;  /* 0x00000006180c7c11 */ /* 0x000fe2000f8610ff */
[----:B------:R0:W-:Y:S01]  /*b220*/  STSM.16.M88.4 [R3], R112 ;  /* 0x0000007003007844 */ /* 0x0001e20000000200 */
[----:B------:R-:W-:Y:S01]  /*b230*/  F2FP.BF16.F32.PACK_AB R122, R125, R124 ;  /* 0x0000007c7d7a723e */ /* 0x000fe200000010ff */
[----:B------:R-:W1:Y:S01]  /*b240*/  @P2 LDC R21, c[0x0][0xbf0] ;  /* 0x0002fc00ff152b82 */ /* 0x000e620000000800 */
[----:B------:R-:W-:Y:S01]  /*b250*/  F2FP.BF16.F32.PACK_AB R123, R127, R126 ;  /* 0x0000007e7f7b723e */ /* 0x000fe200000010ff */
[----:B------:R-:W-:Y:S01]  /*b260*/  SHFL.IDX PT, R30, R12, RZ, 0x1c1f ;  /* 0x001c1fff0c1e7589 */ /* 0x000fe200000e0000 */
[----:B------:R-:W-:Y:S02]  /*b270*/  F2FP.BF16.F32.PACK_AB R129, R131, R130 ;  /* 0x000000828381723e */ /* 0x000fe400000010ff */
[----:B------:R-:W-:Y:S01]  /*b280*/  F2FP.BF16.F32.PACK_AB R136, R137, R136 ;  /* 0x000000888988723e */ /* 0x000fe200000010ff */
[----:B------:R-:W-:Y:S01]  /*b290*/  STSM.16.M88.4 [R10], R120 ;  /* 0x000000780a007844 */ /* 0x000fe20000000200 */
[----:B------:R-:W-:-:S02]  /*b2a0*/  F2FP.BF16.F32.PACK_AB R130, R133, R132 ;  /* 0x000000848582723e */ /* 0x000fc400000010ff */
[----:B------:R-:W-:Y:S01]  /*b2b0*/  F2FP.BF16.F32.PACK_AB R131, R135, R134 ;  /* 0x000000868783723e */ /* 0x000fe200000010ff */
[----:B------:R-:W-:Y:S01]  /*b2c0*/  SHFL.IDX PT, R48, R12, 0x1, 0x1c1f ;  /* 0x003c1f000c307f89 */ /* 0x000fe200000e0000 */
[----:B------:R-:W-:Y:S02]  /*b2d0*/  F2FP.BF16.F32.PACK_AB R137, R139, R138 ;  /* 0x0000008a8b89723e */ /* 0x000fe400000010ff */
[----:B------:R-:W-:Y:S01]  /*b2e0*/  F2FP.BF16.F32.PACK_AB R144, R145, R144 ;  /* 0x000000909190723e */ /* 0x000fe200000010ff */
[----:B------:R-:W-:Y:S01]  /*b2f0*/  STSM.16.M88.4 [R8], R128 ;  /* 0x0000008008007844 */ /* 0x000fe20000000200 */
[----:B------:R-:W-:Y:S01]  /*b300*/  F2FP.BF16.F32.PACK_AB R138, R141, R140 ;  /* 0x0000008c8d8a723e */ /* 0x000fe200000010ff */
[----:B0-----:R-:W0:Y:S01]  /*b310*/  @P2 LDC R3, c[0x0][0xbec] ;  /* 0x0002fb00ff032b82 */ /* 0x001e220000000800 */
[----:B------:R-:W-:Y:S02]  /*b320*/  F2FP.BF16.F32.PACK_AB R139, R143, R142 ;  /* 0x0000008e8f8b723e */ /* 0x000fe400000010ff */
[----:B------:R-:W-:-:S02]  /*b330*/  F2FP.BF16.F32.PACK_AB R145, R147, R146 ;  /* 0x000000929391723e */ /* 0x000fc400000010ff */
[----:B------:R-:W-:Y:S01]  /*b340*/  F2FP.BF16.F32.PACK_AB R146, R149, R6 ;  /* 0x000000069592723e */ /* 0x000fe200000010ff */
[----:B------:R-:W-:Y:S01]  /*b350*/  STSM.16.M88.4 [R7], R136 ;  /* 0x0000008807007844 */ /* 0x000fe20000000200 */
[----:B------:R-:W-:Y:S02]  /*b360*/  F2FP.BF16.F32.PACK_AB R147, R151, R5 ;  /* 0x000000059793723e */ /* 0x000fe400000010ff */
[----:B------:R-:W-:Y:S02]  /*b370*/  LEA.HI.X R13, R24, UR7, R13, 0x2, P3 ;  /* 0x00000007180d7c11 */ /* 0x000fe400098f140d */
[----:B------:R-:W-:Y:S01]  /*b380*/  LOP3.LUT P0, RZ, R218, 0x3, RZ, 0xc0, !PT ;  /* 0x00000003daff7812 */ /* 0x000fe2000780c0ff */
[----:B------:R-:W-:Y:S01]  /*b390*/  STSM.16.M88.4 [R4], R144 ;  /* 0x0000009004007844 */ /* 0x000fe20000000200 */
[----:B------:R-:W-:Y:S02]  /*b3a0*/  BAR.SYNC.DEFER_BLOCKING 0x1, 0x100 ;  /* 0x0044000000007b1d */ /* 0x000fe40000010000 */
[----:B------:R-:W-:-:S02]  /*b3b0*/  ISETP.GE.OR P1, PT, R15, R20, P0 ;  /* 0x000000140f00720c */ /* 0x000fc40000726670 */
[----:B------:R-:W-:Y:S02]  /*b3c0*/  ISETP.GE.OR P0, PT, R11, R20, P0 ;  /* 0x000000140b00720c */ /* 0x000fe40000706670 */
[----:B------:R-:W2:Y:S04]  /*b3d0*/  SHFL.IDX PT, R31, R13, RZ, 0x1c1f ;  /* 0x001c1fff0d1f7589 */ /* 0x000ea800000e0000 */
[----:B------:R-:W3:Y:S05]  /*b3e0*/  SHFL.IDX PT, R49, R13, 0x1, 0x1c1f ;  /* 0x003c1f000d317f89 */ /* 0x000eea00000e0000 */
[----:B--2---:R2:W-:Y:S04]  /*b3f0*/  @!P1 ST.E desc[UR8][R30.64], R2 ;  /* 0x000000021e009985 */ /* 0x0045e8000c101908 */
[----:B---3--:R3:W-:Y:S04]  /*b400*/  @!P0 ST.E desc[UR8][R48.64], R0 ;  /* 0x0000000030008985 */ /* 0x0087e8000c101908 */
[----:B------:R4:W5:Y:S01]  /*b410*/  LD.E.128 R12, desc[UR8][R186.64] ;  /* 0x00000008ba0c7980 */ /* 0x000962000c101d00 */
[----:B--2---:R-:W2:Y:S03]  /*b420*/  LDC.64 R30, c[0x0][0xae0] ;  /* 0x0002b800ff1e7b82 */ /* 0x004ea60000000a00 */
[----:B------:R4:W5:Y:S01]  /*b430*/  LD.E.128 R24, desc[UR8][R156.64] ;  /* 0x000000089c187980 */ /* 0x000962000c101d00 */
[----:B---3--:R-:W-:-:S03]  /*b440*/  IMAD R0, R23, 0x20, R213 ;  /* 0x0000002017007824 */ /* 0x008fc600078e02d5 */
[----:B------:R4:W5:Y:S04]  /*b450*/  LD.E.128 R32, desc[UR8][R158.64] ;  /* 0x000000089e207980 */ /* 0x000968000c101d00 */
[----:B------:R4:W5:Y:S01]  /*b460*/  LD.E.128 R36, desc[UR8][R162.64] ;  /* 0x00000008a2247980 */ /* 0x000962000c101d00 */
[----:B------:R-:W-:-:S03]  /*b470*/  IMAD R28, R29, 0x80, R0 ;  /* 0x000000801d1c7824 */ /* 0x000fc600078e0200 */
[----:B------:R4:W5:Y:S04]  /*b480*/  LD.E.128 R44, desc[UR8][R166.64] ;  /* 0x00000008a62c7980 */ /* 0x000968000c101d00 */
        /* <DEDUP_REMOVED lines=10> */
[----:B------:R4:W5:Y:S01]  /*b530*/  LD.E.128 R60, desc[UR8][R178.64] ;  /* 0x00000008b23c7980 */ /* 0x000962000c101d00 */
[----:B------:R-:W-:Y:S01]  /*b540*/  ULDC.64 UR8, c[0x0][0xae8] ;  /* 0x0002ba0000087ab9 */ /* 0x000fe20000000a00 */
[----:B0-----:R-:W-:Y:S01]  /*b550*/  @P2 IMAD.HI.U32 R0, R28, R3, RZ ;  /* 0x000000031c002227 */ /* 0x001fe200078e00ff */
[----:B------:R-:W-:Y:S01]  /*b560*/  UIMAD UR5, UR11, UR8, URZ ;  /* 0x000000080b0572a4 */ /* 0x000fe2000f8e023f */
[----:B------:R-:W-:Y:S01]  /*b570*/  @!PT LDS RZ, [RZ] ;  /* 0x00000000fffff984 */ /* 0x000fe20000000800 */
[----:B------:R-:W-:Y:S01]  /*b580*/  @!PT LDS RZ, [RZ] ;  /* 0x00000000fffff984 */ /* 0x000fe20000000800 */
[----:B------:R-:W-:Y:S01]  /*b590*/  @!PT LDS RZ, [RZ] ;  /* 0x00000000fffff984 */ /* 0x000fe20000000800 */
[----:B------:R-:W-:Y:S01]  /*b5a0*/  @!PT LDS RZ, [RZ] ;  /* 0x00000000fffff984 */ /* 0x000fe20000000800 */
[----:B------:R0:W-:Y:S06]  /*b5b0*/  MEMBAR.ALL.CTA ;  /* 0x0000000000007992 */ /* 0x0001ec0000008000 */
[----:B0-----:R-:W0:Y:S01]  /*b5c0*/  FENCE.VIEW.ASYNC.S ;  /* 0x00000000000073c6 */ /* 0x001e220000000000 */
[----:B------:R-:W-:Y:S01]  /*b5d0*/  UIMAD.WIDE.U32 UR6, UR10, UR8, URZ ;  /* 0x000000080a0672a5 */ /* 0x000fe2000f8e003f */
[----:B------:R-:W-:Y:S01]  /*b5e0*/  IMAD.MOV.U32 R2, RZ, RZ, R28 ;  /* 0x000000ffff027224 */ /* 0x000fe200078e001c */
[----:B------:R-:W-:Y:S01]  /*b5f0*/  UIMAD UR5, UR10, UR9, UR5 ;  /* 0x000000090a0572a4 */ /* 0x000fe2000f8e0205 */
[----:B-1----:R-:W-:Y:S01]  /*b600*/  @P2 SHF.R.U32.HI R2, RZ, R21, R0 ;  /* 0x00000015ff022219 */ /* 0x002fe20000011600 */
[----:B------:R-:W-:Y:S01]  /*b610*/  IMAD R85, R29, 0x80, R213 ;  /* 0x000000801d557824 */ /* 0x000fe200078e02d5 */
[----:B------:R-:W-:Y:S01]  /*b620*/  ULDC.64 UR8, c[0x0][0xaf0] ;  /* 0x0002bc0000087ab9 */ /* 0x000fe20000000a00 */
[----:B------:R-:W-:Y:S01]  /*b630*/  UIADD3 UR7, UR7, UR5, URZ ;  /* 0x0000000507077290 */ /* 0x000fe2000fffe03f */
[--C-:B------:R-:W-:Y:S01]  /*b640*/  SHF.R.S32.HI R3, RZ, 0x1f, R2.reuse ;  /* 0x0000001fff037819 */ /* 0x100fe20000011402 */
[----:B------:R-:W-:Y:S01]  /*b650*/  UIMAD UR5, UR12, UR8, URZ ;  /* 0x000000080c0572a4 */ /* 0x000fe2000f8e023f */
[----:B------:R-:W-:Y:S01]  /*b660*/  IMAD.MOV R21, RZ, RZ, -R2 ;  /* 0x000000ffff157224 */ /* 0x000fe200078e0a02 */
[----:B------:R-:W-:Y:S01]  /*b670*/  UIMAD.WIDE.U32 UR6, UR13, UR8, UR6 ;  /* 0x000000080d0672a5 */ /* 0x000fe2000f8e0006 */
[----:B------:R-:W-:Y:S01]  /*b680*/  R2UR UR10, R212 ;  /* 0x00000000d40a72ca */ /* 0x000fe200000e0000 */
[----:B------:R-:W-:Y:S01]  /*b690*/  UIMAD UR5, UR13, UR9, UR5 ;  /* 0x000000090d0572a4 */ /* 0x000fe2000f8e0205 */
[----:B------:R-:W-:Y:S01]  /*b6a0*/  IMAD R21, R192, R21, R28 ;  /* 0x00000015c0157224 */ /* 0x000fe200078e021c */
[----:B------:R-:W-:Y:S01]  /*b6b0*/  R2UR UR9, R16 ;  /* 0x00000000100972ca */ /* 0x000fe200000e0000 */
[----:B--2---:R-:W-:Y:S01]  /*b6c0*/  IMAD R3, R3, R30, RZ ;  /* 0x0000001e03037224 */ /* 0x004fe200078e02ff */
[----:B------:R-:W-:Y:S01]  /*b6d0*/  UIADD3 UR7, UR7, UR5, URZ ;  /* 0x0000000507077290 */ /* 0x000fe2000fffe03f */
[----:B------:R-:W-:-:S02]  /*b6e0*/  ISETP.GE.AND P2, PT, R85, R20, PT ;  /* 0x000000145500720c */ /* 0x000fc40003f46270 */
[C---:B------:R-:W-:Y:S01]  /*b6f0*/  IMAD R31, R2.reuse, R31, R3 ;  /* 0x0000001f021f7224 */ /* 0x040fe200078e0203 */
[----:B------:R-:W-:Y:S01]  /*b700*/  SHF.R.S32.HI R0, RZ, 0x1f, R21 ;  /* 0x0000001fff007819 */ /* 0x000fe20000011415 */
[----:B------:R-:W-:Y:S01]  /*b710*/  ULDC UR5, c[0x0][0xc] ;  /* 0x0000030000057ab9 */ /* 0x000fe20000000800 */
[----:B------:R-:W-:Y:S01]  /*b720*/  IMAD.WIDE.U32 R2, R2, R30, UR6 ;  /* 0x0000000602027e25 */ /* 0x000fe2000f8e001e */
[----:B------:R-:W-:Y:S01]  /*b730*/  ULDC.64 UR6, c[0x0][0xad8] ;  /* 0x0002b60000067ab9 */ /* 0x000fe20000000a00 */
[----:B------:R-:W-:Y:S01]  /*b740*/  UIADD3 UR10, UR5, UR10, URZ ;  /* 0x0000000a050a7290 */ /* 0x000fe2000fffe03f */
[----:B0-----:R-:W-:Y:S01]  /*b750*/  SYNCS.ARRIVE.TRANS64.RED.A1T0 RZ, [UR4], RZ ;  /* 0x000000ffffff79a7 */ /* 0x001fe20008100404 */
[----:B------:R-:W-:Y:S02]  /*b760*/  IMAD.IADD R3, R3, 0x1, R31 ;  /* 0x0000000103037824 */ /* 0x000fe400078e021f */
[----:B------:R-:W-:Y:S02]  /*b770*/  IMAD R0, R0, UR6, RZ ;  /* 0x0000000600007c24 */ /* 0x000fe4000f8e02ff */
[----:B------:R-:W-:-:S04]  /*b780*/  IMAD.WIDE.U32 R2, R21, UR6, R2 ;  /* 0x0000000615027c25 */ /* 0x000fc8000f8e0002 */
[----:B------:R-:W-:Y:S01]  /*b790*/  IMAD R29, R21, UR7, R0 ;  /* 0x00000007151d7c24 */ /* 0x000fe2000f8e0200 */
[----:B------:R-:W-:Y:S01]  /*b7a0*/  ULDC.64 UR6, c[0x0][0xa80] ;  /* 0x0002a00000067ab9 */ /* 0x000fe20000000a00 */
[----:B------:R-:W-:Y:S01]  /*b7b0*/  VIADD R21, R85, 0x20 ;  /* 0x0000002055157836 */ /* 0x000fe20000000000 */
[----:B------:R-:W-:Y:S01]  /*b7c0*/  LEA R0, P3, R2, UR6, 0x1 ;  /* 0x0000000602007c11 */ /* 0x000fe2000f8608ff */
[----:B------:R-:W-:Y:S01]  /*b7d0*/  IMAD.IADD R3, R3, 0x1, R29 ;  /* 0x0000000103037824 */ /* 0x000fe200078e021d */
[----:B------:R-:W-:Y:S01]  /*b7e0*/  USEL UR6, URZ, 0x1, UP0 ;  /* 0x000000013f067887 */ /* 0x000fe20008000000 */
[----:B------:R-:W-:Y:S01]  /*b7f0*/  IMAD.U32 R212, RZ, RZ, UR10 ;  /* 0x0000000affd47e24 */ /* 0x000fe2000f8e00ff */
[-C--:B------:R-:W-:Y:S01]  /*b800*/  ISETP.GE.AND P1, PT, R21, R20.reuse, PT ;  /* 0x000000141500720c */ /* 0x080fe20003f26270 */
[----:B------:R-:W-:Y:S01]  /*b810*/  VIADD R21, R85, 0x40 ;  /* 0x0000004055157836 */ /* 0x000fe20000000000 */
[----:B------:R-:W-:Y:S01]  /*b820*/  ULOP3.LUT UR9, UR9, UR6, URZ, 0x3c, !UPT ;  /* 0x0000000609097292 */ /* 0x000fe2000f8e3c3f */
[----:B------:R4:W0:Y:S03]  /*b830*/  SHFL.IDX PT, R28, R0, RZ, 0x181f ;  /* 0x00181fff001c7589 */ /* 0x00082600000e0000 */
[----:B------:R-:W-:-:S02]  /*b840*/  ISETP.GE.AND P0, PT, R21, R20, PT ;  /* 0x000000141500720c */ /* 0x000fc40003f06270 */
[----:B------:R-:W-:Y:S01]  /*b850*/  LEA.HI.X R21, R2, UR7, R3, 0x1, P3 ;  /* 0x0000000702157c11 */ /* 0x000fe200098f0c03 */
[----:B------:R-:W-:-:S04]  /*b860*/  IMAD.U32 R16, RZ, RZ, UR9 ;  /* 0x00000009ff107e24 */ /* 0x000fc8000f8e00ff */
[----:B------:R4:W1:Y:S01]  /*b870*/  SHFL.IDX PT, R29, R21, RZ, 0x181f ;  /* 0x00181fff151d7589 */ /* 0x00086200000e0000 */
[----:B------:R-:W-:Y:S05]  /*b880*/  @P2 BRA `(.L_x_30) ;  /* 0x0000000000442947 */ /* 0x000fea0003800000 */
[----:B------:R-:W-:Y:S01]  /*b890*/  ULDC UR4, c[0x0][0xac8] ;  /* 0x0002b20000047ab9 */ /* 0x000fe20000000800 */
[----:B------:R-:W-:Y:S01]  /*b8a0*/  ULDC.64 UR6, c[0x0][0x208] ;  /* 0x0000820000067ab9 */ /* 0x000fe20000000a00 */
[----:B------:R-:W-:Y:S02]  /*b8b0*/  ISETP.GE.AND P4, PT, R22, UR4, PT ;  /* 0x0000000416007c0c */ /* 0x000fe4000bf86270 */
[----:B------:R-:W-:Y:S02]  /*b8c0*/  ISETP.GE.AND P3, PT, R19, UR4, PT ;  /* 0x0000000413007c0c */ /* 0x000fe4000bf66270 */
[----:B------:R-:W-:Y:S02]  /*b8d0*/  ISETP.GE.AND P2, PT, R18, UR4, PT ;  /* 0x0000000412007c0c */ /* 0x000fe4000bf46270 */
[----:B------:R-:W-:-:S07]  /*b8e0*/  ISETP.GE.AND P5, PT, R17, UR4, PT ;  /* 0x0000000411007c0c */ /* 0x000fce000bfa6270 */
[----:B0-----:R-:W-:-:S04]  /*b8f0*/  @!P4 LEA R30, P6, R22, R28, 0x1 ;  /* 0x0000001c161ec211 */ /* 0x001fc800078c08ff */
[----:B-1----:R-:W-:Y:S02]  /*b900*/  @!P4 LEA.HI.X R31, R22, R29, R229, 0x1, P6 ;  /* 0x0000001d161fc211 */ /* 0x002fe400030f0ce5 */
[----:B------:R-:W-:Y:S01]  /*b910*/  @!P3 LEA R80, P6, R19, R28, 0x1 ;  /* 0x0000001c1350b211 */ /* 0x000fe200078c08ff */
[----:B------:R-:W-:-:S03]  /*b920*/  @!P5 IMAD.WIDE R2, R17, 0x2, R28 ;  /* 0x000000021102d825 */ /* 0x000fc600078e021c */
[-C--:B------:R-:W-:Y:S02]  /*b930*/  @!P3 LEA.HI.X R81, R19, R29.reuse, R228, 0x1, P6 ;  /* 0x0000001d1351b211 */ /* 0x080fe400030f0ce4 */
[C---:B------:R-:W-:Y:S01]  /*b940*/  @!P2 LEA R82, P6, R18.reuse, R28, 0x1 ;  /* 0x0000001c1252a211 */ /* 0x040fe200078c08ff */
[----:B-----5:R2:W-:Y:S03]  /*b950*/  @!P5 ST.E.128 desc[UR6][R2.64], R12 ;  /* 0x0000000c0200d985 */ /* 0x0205e6000c101d06 */
[----:B------:R-:W-:Y:S01]  /*b960*/  @!P2 LEA.HI.X R83, R18, R29, R227, 0x1, P6 ;  /* 0x0000001d1253a211 */ /* 0x000fe200030f0ce3 */
[----:B------:R2:W-:Y:S04]  /*b970*/  @!P4 ST.E.128 desc[UR6][R30.64], R44 ;  /* 0x0000002c1e00c985 */ /* 0x0005e8000c101d06 */
[----:B------:R2:W-:Y:S04]  /*b980*/  @!P3 ST.E.128 desc[UR6][R80.64], R68 ;  /* 0x000000445000b985 */ /* 0x0005e8000c101d06 */
[----:B------:R2:W-:Y:S02]  /*b990*/  @!P2 ST.E.128 desc[UR6][R82.64], R76 ;  /* 0x0000004c5200a985 */ /* 0x0005e4000c101d06 */
.L_x_30:
[----:B------:R-:W-:Y:S05]  /*b9a0*/  BSYNC B0 ;  /* 0x0000000000007941 */ /* 0x000fea0003800000 */
.L_x_29:
[----:B--2--5:R2:W3:Y:S01]  /*b9b0*/  SHFL.IDX PT, R13, R21, 0x1, 0x181f ;  /* 0x00381f00150d7f89 */ /* 0x0244e200000e0000 */
[----:B------:R-:W-:Y:S03]  /*b9c0*/  BSSY B0, `(.L_x_31) ;  /* 0x0000014000007945 */ /* 0x000fe60003800000 */
[----:B------:R2:W0:Y:S01]  /*b9d0*/  SHFL.IDX PT, R12, R0, 0x1, 0x181f ;  /* 0x00381f00000c7f89 */ /* 0x00042200000e0000 */
[----:B------:R-:W-:Y:S05]  /*b9e0*/  @P1 BRA `(.L_x_32) ;  /* 0x0000000000441947 */ /* 0x000fea0003800000 */
[----:B------:R-:W-:Y:S01]  /*b9f0*/  ULDC UR4, c[0x0][0xac8] ;  /* 0x0002b20000047ab9 */ /* 0x000fe20000000800 */
[----:B------:R-:W-:Y:S01]  /*ba00*/  ULDC.64 UR6, c[0x0][0x208] ;  /* 0x0000820000067ab9 */ /* 0x000fe20000000a00 */
[----:B------:R-:W-:Y:S02]  /*ba10*/  ISETP.GE.AND P3, PT, R22, UR4, PT ;  /* 0x0000000416007c0c */ /* 0x000fe4000bf66270 */
[----:B------:R-:W-:Y:S02]  /*ba20*/  ISETP.GE.AND P2, PT, R19, UR4, PT ;  /* 0x0000000413007c0c */ /* 0x000fe4000bf46270 */
[----:B------:R-:W-:Y:S02]  /*ba30*/  ISETP.GE.AND P1, PT, R18, UR4, PT ;  /* 0x0000000412007c0c */ /* 0x000fe4000bf26270 */
[----:B------:R-:W-:-:S07]  /*ba40*/  ISETP.GE.AND P4, PT, R17, UR4, PT ;  /* 0x0000000411007c0c */ /* 0x000fce000bf86270 */
[CC--:B0-----:R-:W-:Y:S02]  /*ba50*/  @!P3 LEA R14, P6, R22.reuse, R12.reuse, 0x1 ;  /* 0x0000000c160eb211 */ /* 0x0c1fe400078c08ff */
[-C--:B------:R-:W-:Y:S02]  /*ba60*/  @!P2 LEA R28, P5, R19, R12.reuse, 0x1 ;  /* 0x0000000c131ca211 */ /* 0x080fe400078a08ff */
[-C--:B---3--:R-:W-:Y:S02]  /*ba70*/  @!P3 LEA.HI.X R15, R22, R13.reuse, R229, 0x1, P6 ;  /* 0x0000000d160fb211 */ /* 0x088fe400030f0ce5 */
[C---:B------:R-:W-:Y:S01]  /*ba80*/  @!P1 LEA R30, P6, R18.reuse, R12, 0x1 ;  /* 0x0000000c121e9211 */ /* 0x040fe200078c08ff */
[----:B------:R-:W-:Y:S01]  /*ba90*/  @!P4 IMAD.WIDE R2, R17, 0x2, R12 ;  /* 0x000000021102c825 */ /* 0x000fe200078e020c */
[-C--:B-1----:R-:W-:Y:S02]  /*baa0*/  @!P2 LEA.HI.X R29, R19, R13.reuse, R228, 0x1, P5 ;  /* 0x0000000d131da211 */ /* 0x082fe400028f0ce4 */
[----:B------:R-:W-:-:S02]  /*bab0*/  @!P1 LEA.HI.X R31, R18, R13, R227, 0x1, P6 ;  /* 0x0000000d121f9211 */ /* 0x000fc400030f0ce3 */
[----:B------:R0:W-:Y:S04]  /*bac0*/  @!P4 ST.E.128 desc[UR6][R2.64], R24 ;  /* 0x000000180200c985 */ /* 0x0001e8000c101d06 */
[----:B------:R0:W-:Y:S04]  /*bad0*/  @!P3 ST.E.128 desc[UR6][R14.64], R8 ;  /* 0x000000080e00b985 */ /* 0x0001e8000c101d06 */
[----:B------:R0:W-:Y:S04]  /*bae0*/  @!P2 ST.E.128 desc[UR6][R28.64], R56 ;  /* 0x000000381c00a985 */ /* 0x0001e8000c101d06 */
[----:B------:R0:W-:Y:S02]  /*baf0*/  @!P1 ST.E.128 desc[UR6][R30.64], R72 ;  /* 0x000000481e009985 */ /* 0x0001e4000c101d06 */
.L_x_32:
[----:B------:R-:W-:Y:S05]  /*bb00*/  BSYNC B0 ;  /* 0x0000000000007941 */ /* 0x000fea0003800000 */
.L_x_31:
[----:B0-----:R0:W0:Y:S01]  /*bb10*/  SHFL.IDX PT, R9, R21, 0x2, 0x181f ;  /* 0x00581f0015097f89 */ /* 0x00102200000e0000 */
        /* <DEDUP_REMOVED lines=9> */
[-C--:B0-----:R-:W-:Y:S02]  /*bbb0*/  @!P4 LEA R10, P0, R22, R8.reuse, 0x1 ;  /* 0x00000008160ac211 */ /* 0x081fe400078008ff */
[-C--:B------:R-:W-:Y:S02]  /*bbc0*/  @!P5 LEA R12, P1, R19, R8.reuse, 0x1 ;  /* 0x00000008130cd211 */ /* 0x080fe400078208ff */
[----:B------:R-:W-:Y:S02]  /*bbd0*/  @!P6 LEA R14, P2, R18, R8, 0x1 ;  /* 0x00000008120ee211 */ /* 0x000fe400078408ff */
[----:B------:R-:W-:Y:S01]  /*bbe0*/  @!P3 IMAD.WIDE R2, R17, 0x2, R8 ;  /* 0x000000021102b825 */ /* 0x000fe200078e0208 */
[-C--:B------:R-:W-:Y:S02]  /*bbf0*/  @!P4 LEA.HI.X R11, R22, R9.reuse, R229, 0x1, P0 ;  /* 0x00000009160bc211 */ /* 0x080fe400000f0ce5 */
[-C--:B---3--:R-:W-:Y:S02]  /*bc00*/  @!P5 LEA.HI.X R13, R19, R9.reuse, R228, 0x1, P1 ;  /* 0x00000009130dd211 */ /* 0x088fe400008f0ce4 */
[----:B------:R-:W-:Y:S01]  /*bc10*/  @!P6 LEA.HI.X R15, R18, R9, R227, 0x1, P2 ;  /* 0x00000009120fe211 */ /* 0x000fe200010f0ce3 */
[----:B------:R0:W-:Y:S04]  /*bc20*/  @!P3 ST.E.128 desc[UR6][R2.64], R32 ;  /* 0x000000200200b985 */ /* 0x0001e8000c101d06 */
[----:B------:R0:W-:Y:S04]  /*bc30*/  @!P4 ST.E.128 desc[UR6][R10.64], R40 ;  /* 0x000000280a00c985 */ /* 0x0001e8000c101d06 */
[----:B------:R0:W-:Y:S04]  /*bc40*/  @!P5 ST.E.128 desc[UR6][R12.64], R48 ;  /* 0x000000300c00d985 */ /* 0x0001e8000c101d06 */
[----:B------:R0:W-:Y:S02]  /*bc50*/  @!P6 ST.E.128 desc[UR6][R14.64], R64 ;  /* 0x000000400e00e985 */ /* 0x0001e4000c101d06 */
.L_x_34:
[----:B------:R-:W-:Y:S05]  /*bc60*/  BSYNC B0 ;  /* 0x0000000000007941 */ /* 0x000fea0003800000 */
.L_x_33:
[----:B------:R-:W-:Y:S01]  /*bc70*/  R2UR UR4, R214 ;  /* 0x00000000d60472ca */ /* 0x000fe200000e0000 */
[----:B0-----:R-:W-:Y:S01]  /*bc80*/  VIADD R3, R85, 0x60 ;  /* 0x0000006055037836 */ /* 0x001fe20000000000 */
[----:B------:R0:W0:Y:S01]  /*bc90*/  SHFL.IDX PT, R9, R21, 0x3, 0x181f ;  /* 0x00781f0015097f89 */ /* 0x00002200000e0000 */
[----:B------:R-:W-:Y:S03]  /*bca0*/  BSSY B0, `(.L_x_35) ;  /* 0x0000017000007945 */ /* 0x000fe60003800000 */
[----:B------:R-:W-:Y:S01]  /*bcb0*/  ISETP.GE.AND P0, PT, R3, R20, PT ;  /* 0x000000140300720c */ /* 0x000fe20003f06270 */
[----:B------:R0:W0:Y:S06]  /*bcc0*/  SHFL.IDX PT, R8, R0, 0x3, 0x181f ;  /* 0x00781f0000087f89 */ /* 0x00002c00000e0000 */
[----:B------:R-:W-:-:S06]  /*bcd0*/  UIADD3 UR4, UR4, 0x1, URZ ;  /* 0x0000000104047890 */ /* 0x000fcc000fffe03f */
[----:B------:R-:W-:Y:S01]  /*bce0*/  IMAD.U32 R214, RZ, RZ, UR4 ;  /* 0x00000004ffd67e24 */ /* 0x000fe2000f8e00ff */
[----:B------:R-:W-:Y:S06]  /*bcf0*/  @P0 BRA `(.L_x_36) ;  /* 0x0000000000440947 */ /* 0x000fec0003800000 */
        /* <DEDUP_REMOVED lines=17> */
.L_x_36:
[----:B------:R-:W-:Y:S05]  /*be10*/  BSYNC B0 ;  /* 0x0000000000007941 */ /* 0x000fea0003800000 */
.L_x_35:
[----:B0-2-4-:R-:W0:Y:S01]  /*be20*/  LDC R0, c[0x0][0xc34] ;  /* 0x00030d00ff007b82 */ /* 0x015e220000000800 */
[----:B------:R-:W-:-:S13]  /*be30*/  R2UR UR4, R212 ;  /* 0x00000000d40472ca */ /* 0x000fda00000e0000 */
[----:B0-----:R-:W-:-:S13]  /*be40*/  ISETP.LE.AND P0, PT, R0, UR4, PT ;  /* 0x0000000400007c0c */ /* 0x001fda000bf03270 */
[----:B------:R-:W-:Y:S05]  /*be50*/  @!P0 BRA `(.L_x_37) ;  /* 0xffffff4c00e88947 */ /* 0x000fea000383ffff */
[----:B------:R-:W-:Y:S05]  /*be60*/  EXIT ;  /* 0x000000000000794d */ /* 0x000fea0003800000 */
.L_x_7:
[----:B------:R-:W-:-:S08]  /*be70*/  NOP ;  /* 0x0000000000007918 */ /* 0x000fd00000000000 */
[----:B0-----:R-:W0:-:S00]  /*be80*/  USETMAXREG.DEALLOC.CTAPOOL 0x18 ;  /* 0x00000018000079c8 */ /* 0x001e0000080e0500 */
[----:B------:R-:W1:Y:S01]  /*be90*/  S2UR UR5, SR_CTAID.X ;  /* 0x00000000000579c3 */ /* 0x000e620000002500 */
[----:B0-----:R-:W-:Y:S01]  /*bea0*/  IMAD.MOV.U32 R2, RZ, RZ, 0x1 ;  /* 0x00000001ff027424 */ /* 0x001fe200078e00ff */
[----:B------:R-:W-:-:S06]  /*beb0*/  MOV R18, RZ ;  /* 0x000000ff00127202 */ /* 0x000fcc0000000f00 */
[----:B------:R-:W1:Y:S02]  /*bec0*/  LDC R3, c[0x0][0xc34] ;  /* 0x00030d00ff037b82 */ /* 0x000e640000000800 */
[----:B-1----:R-:W-:Y:S01]  /*bed0*/  ISETP.LE.AND P0, PT, R3, UR5, PT ;  /* 0x0000000503007c0c */ /* 0x002fe2000bf03270 */
[----:B------:R-:W-:-:S05]  /*bee0*/  IMAD.MOV.U32 R3, RZ, RZ, 0x1 ;  /* 0x00000001ff037424 */ /* 0x000fca00078e00ff */
[----:B------:R0:W-:Y:S07]  /*bef0*/  STL [R1], R3 ;  /* 0x0000000301007387 */ /* 0x0001ee0000100800 */
[----:B------:R-:W-:Y:S05]  /*bf00*/  @P0 BRA `(.L_x_38) ;  /* 0x0000004800940947 */ /* 0x000fea0003800000 */
[----:B------:R-:W1:Y:S01]  /*bf10*/  S2UR UR4, SR_CgaCtaId ;  /* 0x00000000000479c3 */ /* 0x000e620000008800 */
[C---:B------:R-:W-:Y:S01]  /*bf20*/  IMAD.SHL.U32 R2, R0.reuse, 0x8, RZ ;  /* 0x0000000800027824 */ /* 0x040fe200078e00ff */
[----:B------:R-:W-:Y:S01]  /*bf30*/  LOP3.LUT R5, R0, 0x7f, RZ, 0xc0, !PT ;  /* 0x0000007f00057812 */ /* 0x000fe200078ec0ff */
[----:B------:R-:W-:Y:S01]  /*bf40*/  UMOV UR36, 0x400 ;  /* 0x0000040000247882 */ /* 0x000fe20000000000 */
[----:B------:R-:W-:Y:S01]  /*bf50*/  IMAD.MOV.U32 R18, RZ, RZ, RZ ;  /* 0x000000ffff127224 */ /* 0x000fe200078e00ff */
[----:B------:R-:W-:Y:S01]  /*bf60*/  ULDC.64 UR38, c[0x0][0x198] ;  /* 0x0000660000267ab9 */ /* 0x000fe20000000a00 */
[C---:B0-----:R-:W-:Y:S01]  /*bf70*/  LOP3.LUT R3, R2.reuse, 0x1f8, RZ, 0xc0, !PT ;  /* 0x000001f802037812 */ /* 0x041fe200078ec0ff */
[----:B------:R-:W-:Y:S01]  /*bf80*/  ULDC UR37, c[0x0][0xc] ;  /* 0x0000030000257ab9 */ /* 0x000fe20000000800 */
[----:B------:R-:W-:Y:S02]  /*bf90*/  LOP3.LUT R2, R2, 0x38, RZ, 0xc0, !PT ;  /* 0x0000003802027812 */ /* 0x000fe400078ec0ff */
[----:B------:R-:W-:Y:S01]  /*bfa0*/  LOP3.LUT R4, R3, 0x38, R0, 0x78, !PT ;  /* 0x0000003803047812 */ /* 0x000fe200078e7800 */
[----:B------:R-:W-:Y:S01]  /*bfb0*/  IMAD.SHL.U32 R3, R5, 0x8, RZ ;  /* 0x0000000805037824 */ /* 0x000fe200078e00ff */
[----:B------:R-:W-:-:S04]  /*bfc0*/  SHF.R.U32.HI R5, RZ, 0x3, R5 ;  /* 0x00000003ff057819 */ /* 0x000fc80000011605 */
[----:B------:R-:W-:Y:S01]  /*bfd0*/  LOP3.LUT R4, R4, 0x200, R3, 0xf8, !PT ;  /* 0x0000020004047812 */ /* 0x000fe200078ef803 */
[----:B------:R-:W-:-:S05]  /*bfe0*/  IMAD.SHL.U32 R3, R0, 0x10, RZ ;  /* 0x0000001000037824 */ /* 0x000fca00078e00ff */
[----:B------:R-:W-:Y:S01]  /*bff0*/  LOP3.LUT R0, R5, 0x70, R3, 0xf8, !PT ;  /* 0x0000007005007812 */ /* 0x000fe200078ef803 */
[----:B------:R-:W-:Y:S01]  /*c000*/  IMAD.U32 R3, RZ, RZ, UR5 ;  /* 0x00000005ff037e24 */ /* 0x000fe2000f8e00ff */
[----:B-1----:R-:W-:Y:S01]  /*c010*/  ULEA UR36, UR4, UR36, 0x18 ;  /* 0x0000002404247291 */ /* 0x002fe2000f8ec03f */
[----:B------:R-:W-:-:S05]  /*c020*/  IMAD.MOV.U32 R0, RZ, RZ, 0x1 ;  /* 0x00000001ff007424 */ /* 0x000fca00078e00ff */
[----:B------:R-:W-:-:S05]  /*c030*/  LEA R4, R4, UR36, 0x1 ;  /* 0x0000002404047c11 */ /* 0x000fca000f8e08ff */
[----:B------:R0:W-:Y:S04]  /*c040*/  STL [R1+0x14], R4 ;  /* 0x0000140401007387 */ /* 0x0001e80000100800 */
[----:B------:R1:W-:Y:S04]  /*c050*/  STL [R1+0x28], R3 ;  /* 0x0000280301007387 */ /* 0x0003e80000100800 */
[----:B------:R2:W-:Y:S01]  /*c060*/  STL [R1], R0 ;  /* 0x0000000001007387 */ /* 0x0005e20000100800 */
[----:B0-----:R-:W-:-:S03]  /*c070*/  LOP3.LUT R4, R2, 0x40, RZ, 0xfc, !PT ;  /* 0x0000004002047812 */ /* 0x001fc600078efcff */
[----:B------:R0:W-:Y:S01]  /*c080*/  STL [R1+0x30], RZ ;  /* 0x000030ff01007387 */ /* 0x0001e20000100800 */
[C---:B-1----:R-:W-:Y:S02]  /*c090*/  LOP3.LUT R3, R2.reuse, 0x80, RZ, 0xfc, !PT ;  /* 0x0000008002037812 */ /* 0x042fe400078efcff */
[----:B--2---:R-:W-:-:S07]  /*c0a0*/  LOP3.LUT R0, R2, 0xc0, RZ, 0xfc, !PT ;  /* 0x000000c002007812 */ /* 0x004fce00078efcff */
.L_x_125:
[----:B------:R-:W2:Y:S01]  /*c0b0*/  LDL R2, [R1+0x28] ;  /* 0x0000280001027983 */ /* 0x000ea20000100800 */
[----:B-1----:R-:W1:Y:S01]  /*c0c0*/  LDC R0, c[0x0][0xc38] ;  /* 0x00030e00ff007b82 */ /* 0x002e620000000800 */
[----:B------:R-:W-:Y:S05]  /*c0d0*/  YIELD ;  /* 0x0000000000007946 */ /* 0x000fea0003800000 */
[----:B------:R-:W-:Y:S02]  /*c0e0*/  ULDC.64 UR4, c[0x0][0x418] ;  /* 0x0001060000047ab9 */ /* 0x000fe40000000a00 */
[----:B------:R-:W3:Y:S01]  /*c0f0*/  LDC R16, c[0x0][0xc44] ;  /* 0x00031100ff107b82 */ /* 0x000ee20000000800 */
[----:B------:R-:W-:-:S03]  /*c100*/  UISETP.NE.U32.AND UP0, UPT, UR4, URZ, UPT ;  /* 0x0000003f0400728c */ /* 0x000fc6000bf05070 */
[----:B------:R-:W-:Y:S01]  /*c110*/  ULDC UR4, c[0x0][0x424] ;  /* 0x0001090000047ab9 */ /* 0x000fe20000000800 */
[----:B------:R-:W-:-:S04]  /*c120*/  UISETP.NE.AND.EX UP0, UPT, UR5, URZ, UPT, UP0 ;  /* 0x0000003f0500728c */ /* 0x000fc8000bf05300 */
[----:B------:R-:W-:Y:S01]  /*c130*/  USEL UR4, UR4, 0x1, UP0 ;  /* 0x0000000104047887 */ /* 0x000fe20008000000 */
[----:B-1----:R-:W-:-:S13]  /*c140*/  ISETP.NE.AND P0, PT, R0, 0x1, PT ;  /* 0x000000010000780c */ /* 0x002fda0003f05270 */
[----:B------:R-:W2:Y:S08]  /*c150*/  @P0 LDC R0, c[0x0][0xc3c] ;  /* 0x00030f00ff000b82 */ /* 0x000eb00000000800 */
[----:B------:R-:W1:Y:S01]  /*c160*/  @P0 LDC R3, c[0x0][0xc40] ;  /* 0x00031000ff030b82 */ /* 0x000e620000000800 */
[----:B--2---:R-:W-:-:S04]  /*c170*/  @P0 IMAD.HI.U32 R0, R2, R0, RZ ;  /* 0x0000000002000227 */ /* 0x004fc800078e00ff */
[----:B------:R-:W-:Y:S01]  /*c180*/  IMAD.MOV.U32 R4, RZ, RZ, R2 ;  /* 0x000000ffff047224 */ /* 0x000fe200078e0002 */
[----:B-1----:R-:W-:Y:S02]  /*c190*/  @P0 SHF.R.U32.HI R4, RZ, R3, R0 ;  /* 0x00000003ff040219 */ /* 0x002fe40000011600 */
[----:B---3--:R-:W-:Y:S01]  /*c1a0*/  ISETP.NE.AND P0, PT, R16, 0x1, PT ;  /* 0x000000011000780c */ /* 0x008fe20003f05270 */
[----:B------:R-:W1:Y:S02]  /*c1b0*/  LDC R0, c[0x0][0x2f0] ;  /* 0x0000bc00ff007b82 */ /* 0x000e640000000800 */
[----:B------:R-:W-:Y:S01]  /*c1c0*/  IMAD.MOV.U32 R19, RZ, RZ, R4 ;  /* 0x000000ffff137224 */ /* 0x000fe200078e0004 */
[----:B------:R-:W-:Y:S09]  /*c1d0*/  STL [R1+0x20], R4 ;  /* 0x0000200401007387 */ /* 0x000ff20000100800 */
[----:B------:R-:W2:Y:S02]  /*c1e0*/  @P0 LDC.64 R2, c[0x0][0xc48] ;  /* 0x00031200ff020b82 */ /* 0x000ea40000000a00 */
[----:B--2---:R-:W-:-:S05]  /*c1f0*/  @P0 IMAD.HI.U32 R2, R4, R2, RZ ;  /* 0x0000000204020227 */ /* 0x004fca00078e00ff */
[----:B------:R-:W-:Y:S01]  /*c200*/  @P0 SHF.R.U32.HI R19, RZ, R3, R2 ;  /* 0x00000003ff130219 */ /* 0x000fe20000011602 */
[----:B-1----:R-:W-:Y:S01]  /*c210*/  IMAD R2, R0, UR4, RZ ;  /* 0x0000000400027c24 */ /* 0x002fe2000f8e02ff */
[----:B------:R-:W-:-:S03]  /*c220*/  UIADD3 UR4, UR36, 0x24400, URZ ;  /* 0x0002440024047890 */ /* 0x000fc6000fffe03f */
[----:B------:R-:W-:Y:S01]  /*c230*/  VIADD R0, R2, 0x4f ;  /* 0x0000004f02007836 */ /* 0x000fe20000000000 */
[----:B------:R-:W-:Y:S01]  /*c240*/  STL [R1+0x18], R19 ;  /* 0x0000181301007387 */ /* 0x000fe20000100800 */
[----:B------:R-:W-:Y:S01]  /*c250*/  ULOP3.LUT UP0, URZ, UR4, 0x3ff, URZ, 0xc0, !UPT ;  /* 0x000003ff043f7892 */ /* 0x000fe2000f80c03f */
[----:B------:R-:W-:Y:S02]  /*c260*/  IMAD.MOV R3, RZ, RZ, -R19 ;  /* 0x000000ffff037224 */ /* 0x000fe400078e0a13 */
[----:B------:R-:W-:Y:S01]  /*c270*/  IMAD.HI R0, R0, 0x66666667, RZ ;  /* 0x6666666700007827 */ /* 0x000fe200078e02ff */
[----:B------:R1:W-:Y:S02]  /*c280*/  STL [R1+0x2c], R2 ;  /* 0x00002c0201007387 */ /* 0x0003e40000100800 */
[----:B------:R-:W-:Y:S01]  /*c290*/  PLOP3.LUT P0, PT, PT, PT, UP0, 0x80, 0x0 ;  /* 0x000000000000781c */ /* 0x000fe20003f0f008 */
[----:B------:R-:W-:Y:S01]  /*c2a0*/  IMAD R16, R16, R3, R4 ;  /* 0x0000000310107224 */ /* 0x000fe200078e0204 */
[----:B-1----:R-:W-:-:S04]  /*c2b0*/  SHF.R.U32.HI R2, RZ, 0x1f, R0 ;  /* 0x0000001fff027819 */ /* 0x002fc80000011600 */
[----:B------:R-:W-:-:S05]  /*c2c0*/  LEA.HI.SX32 R0, R0, R2, 0x1b ;  /* 0x0000000200007211 */ /* 0x000fca00078fdaff */
[----:B------:R1:W-:Y:S02]  /*c2d0*/  STL [R1+0x24], R0 ;  /* 0x0000240001007387 */ /* 0x0003e40000100800 */
[----:B------:R-:W-:Y:S05]  /*c2e0*/  @!P0 BRA `(.L_x_39) ;  /* 0x0000000000408947 */ /* 0x000fea0003800000 */
[----:B------:R-:W-:Y:S01]  /*c2f0*/  MOV R2, 0x0 ;  /* 0x0000000000027802 */ /* 0x000fe20000000f00 */
[----:B------:R-:W-:Y:S01]  /*c300*/  ULDC.64 UR6, c[0x4][0xa8] ;  /* 0x01002a0000067ab9 */ /* 0x000fe20000000a00 */
[----:B------:R-:W-:Y:S01]  /*c310*/  ULDC.64 UR8, c[0x4][0xb0] ;  /* 0x01002c0000087ab9 */ /* 0x000fe20000000a00 */
[----:B------:R-:W-:Y:S01]  /*c320*/  ULDC.64 UR4, c[0x4][0x8] ;  /* 0x0100020000047ab9 */ /* 0x000fe20000000a00 */
[----:B------:R-:W-:Y:S02]  /*c330*/  IMAD.U32 R4, RZ, RZ, UR6 ;  /* 0x00000006ff047e24 */ /* 0x000fe4000f8e00ff */
[----:B------:R-:W2:Y:S01]  /*c340*/  LDC.64 R2, c[0x4][R2] ;  /* 0x0100000002027b82 */ /* 0x000ea20000000a00 */
[----:B------:R-:W-:Y:S02]  /*c350*/  IMAD.U32 R5, RZ, RZ, UR7 ;  /* 0x00000007ff057e24 */ /* 0x000fe4000f8e00ff */
[----:B------:R-:W-:Y:S02]  /*c360*/  IMAD.U32 R6, RZ, RZ, UR8 ;  /* 0x00000008ff067e24 */ /* 0x000fe4000f8e00ff */
[----:B------:R-:W-:-:S02]  /*c370*/  IMAD.U32 R7, RZ, RZ, UR9 ;  /* 0x00000009ff077e24 */ /* 0x000fc4000f8e00ff */
[----:B------:R-:W-:Y:S02]  /*c380*/  IMAD.U32 R10, RZ, RZ, UR4 ;  /* 0x00000004ff0a7e24 */ /* 0x000fe4000f8e00ff */
[----:B------:R-:W-:Y:S02]  /*c390*/  IMAD.U32 R11, RZ, RZ, UR5 ;  /* 0x00000005ff0b7e24 */ /* 0x000fe4000f8e00ff */
[----:B------:R-:W-:Y:S02]  /*c3a0*/  IMAD.MOV.U32 R8, RZ, RZ, 0x70 ;  /* 0x00000070ff087424 */ /* 0x000fe400078e00ff */
[----:B------:R-:W-:Y:S02]  /*c3b0*/  IMAD.MOV.U32 R12, RZ, RZ, 0x1 ;  /* 0x00000001ff0c7424 */ /* 0x000fe400078e00ff */
[----:B------:R-:W-:-:S07]  /*c3c0*/  IMAD.MOV.U32 R13, RZ, RZ, RZ ;  /* 0x000000ffff0d7224 */ /* 0x000fce00078e00ff */
[----:B------:R-:W-:-:S07]  /*c3d0*/  LEPC R20, `(.L_x_39) ;  /* 0x000000001014794e */ /* 0x000fce0000000000 */
[----:B012---:R-:W-:Y:S05]  /*c3e0*/  CALL.ABS.NOINC R2 ;  /* 0x0000000002007343 */ /* 0x007fea0003c00000 */
.L_x_39:
[----:B------:R-:W-:-:S04]  /*c3f0*/  UIADD3 UR4, UR36, 0x400, URZ ;  /* 0x0000040024047890 */ /* 0x000fc8000fffe03f */
[----:B------:R-:W-:-:S06]  /*c400*/  ULOP3.LUT UP0, URZ, UR4, 0x3ff, URZ, 0xc0, !UPT ;  /* 0x000003ff043f7892 */ /* 0x000fcc000f80c03f */
[----:B------:R-:W-:-:S13]  /*c410*/  PLOP3.LUT P0, PT, PT, PT, UP0, 0x80, 0x0 ;  /* 0x000000000000781c */ /* 0x000fda0003f0f008 */
[----:B------:R-:W-:Y:S05]  /*c420*/  @!P0 BRA `(.L_x_40) ;  /* 0x00000000007c8947 */ /* 0x000fea0003800000 */
[----:B------:R-:W-:Y:S01]  /*c430*/  MOV R17, 0x0 ;  /* 0x0000000000117802 */ /* 0x000fe20000000f00 */
[----:B------:R-:W-:Y:S01]  /*c440*/  ULDC.64 UR6, c[0x4][0xa8] ;  /* 0x01002a0000067ab9 */ /* 0x000fe20000000a00 */
[----:B------:R-:W-:Y:S01]  /*c450*/  ULDC.64 UR8, c[0x4][0xb0] ;  /* 0x01002c0000087ab9 */ /* 0x000fe20000000a00 */
[----:B------:R-:W-:Y:S01]  /*c460*/  ULDC.64 UR4, c[0x4][0x10] ;  /* 0x0100040000047ab9 */ /* 0x000fe20000000a00 */
[----:B------:R2:W3:Y:S01]  /*c470*/  LDC.64 R2, c[0x4][R17] ;  /* 0x0100000011027b82 */ /* 0x0004e20000000a00 */
[----:B------:R-:W-:Y:S01]  /*c480*/  IMAD.U32 R4, RZ, RZ, UR6 ;  /* 0x00000006ff047e24 */ /* 0x000fe2000f8e00ff */
[----:B------:R-:W-:Y:S01]  /*c490*/  MOV R8, 0x70 ;  /* 0x0000007000087802 */ /* 0x000fe20000000f00 */
[----:B------:R-:W-:Y:S02]  /*c4a0*/  IMAD.U32 R5, RZ, RZ, UR7 ;  /* 0x00000007ff057e24 */ /* 0x000fe4000f8e00ff */
[----:B------:R-:W-:Y:S02]  /*c4b0*/  IMAD.U32 R6, RZ, RZ, UR8 ;  /* 0x00000008ff067e24 */ /* 0x000fe4000f8e00ff */
[----:B------:R-:W-:-:S02]  /*c4c0*/  IMAD.U32 R7, RZ, RZ, UR9 ;  /* 0x00000009ff077e24 */ /* 0x000fc4000f8e00ff */
[----:B------:R-:W-:Y:S02]  /*c4d0*/  IMAD.U32 R10, RZ, RZ, UR4 ;  /* 0x00000004ff0a7e24 */ /* 0x000fe4000f8e00ff */
[----:B------:R-:W-:Y:S02]  /*c4e0*/  IMAD.U32 R11, RZ, RZ, UR5 ;  /* 0x00000005ff0b7e24 */ /* 0x000fe4000f8e00ff */
[----:B------:R-:W-:Y:S02]  /*c4f0*/  IMAD.MOV.U32 R12, RZ, RZ, 0x1 ;  /* 0x00000001ff0c7424 */ /* 0x000fe400078e00ff */
[----:B--2---:R-:W-:-:S07]  /*c500*/  IMAD.MOV.U32 R13, RZ, RZ, RZ ;  /* 0x000000ffff0d7224 */ /* 0x004fce00078e00ff */
[----:B------:R-:W-:-:S07]  /*c510*/  LEPC R20, `(.L_x_41) ;  /* 0x000000001014794e */ /* 0x000fce0000000000 */
[----:B01-3--:R-:W-:Y:S05]  /*c520*/  CALL.ABS.NOINC R2 ;  /* 0x0000000002007343 */ /* 0x00bfea0003c00000 */
.L_x_41:
[----:B------:R0:W1:Y:S01]  /*c530*/  LDC.64 R2, c[0x4][R17] ;  /* 0x0100000011027b82 */ /* 0x0000620000000a00 */
[----:B------:R-:W-:Y:S01]  /*c540*/  ULDC.64 UR6, c[0x4][0xa8] ;  /* 0x01002a0000067ab9 */ /* 0x000fe20000000a00 */
[----:B------:R-:W-:Y:S01]  /*c550*/  ULDC.64 UR8, c[0x4][0xb0] ;  /* 0x01002c0000087ab9 */ /* 0x000fe20000000a00 */
[----:B------:R-:W-:Y:S01]  /*c560*/  ULDC.64 UR4, c[0x4][0x18] ;  /* 0x0100060000047ab9 */ /* 0x000fe20000000a00 */
[----:B------:R-:W-:Y:S02]  /*c570*/  IMAD.U32 R4, RZ, RZ, UR6 ;  /* 0x00000006ff047e24 */ /* 0x000fe4000f8e00ff */
[----:B------:R-:W-:Y:S02]  /*c580*/  IMAD.U32 R5, RZ, RZ, UR7 ;  /* 0x00000007ff057e24 */ /* 0x000fe4000f8e00ff */
[----:B------:R-:W-:Y:S02]  /*c590*/  IMAD.U32 R6, RZ, RZ, UR8 ;  /* 0x00000008ff067e24 */ /* 0x000fe4000f8e00ff */
[----:B------:R-:W-:-:S02]  /*c5a0*/  IMAD.U32 R7, RZ, RZ, UR9 ;  /* 0x00000009ff077e24 */ /* 0x000fc4000f8e00ff */
[----:B------:R-:W-:Y:S02]  /*c5b0*/  IMAD.U32 R10, RZ, RZ, UR4 ;  /* 0x00000004ff0a7e24 */ /* 0x000fe4000f8e00ff */
[----:B------:R-:W-:Y:S02]  /*c5c0*/  IMAD.U32 R11, RZ, RZ, UR5 ;  /* 0x00000005ff0b7e24 */ /* 0x000fe4000f8e00ff */
[----:B------:R-:W-:Y:S02]  /*c5d0*/  IMAD.MOV.U32 R8, RZ, RZ, 0x70 ;  /* 0x00000070ff087424 */ /* 0x000fe400078e00ff */
[----:B------:R-:W-:Y:S02]  /*c5e0*/  IMAD.MOV.U32 R12, RZ, RZ, 0x1 ;  /* 0x00000001ff0c7424 */ /* 0x000fe400078e00ff */
[----:B0-----:R-:W-:-:S07]  /*c5f0*/  IMAD.MOV.U32 R13, RZ, RZ, RZ ;  /* 0x000000ffff0d7224 */ /* 0x001fce00078e00ff */
[----:B------:R-:W-:-:S07]  /*c600*/  LEPC R20, `(.L_x_40) ;  /* 0x000000001014794e */ /* 0x000fce0000000000 */
[----:B-1----:R-:W-:Y:S05]  /*c610*/  CALL.ABS.NOINC R2 ;  /* 0x0000000002007343 */ /* 0x002fea0003c00000 */
.L_x_40:
[----:B------:R-:W-:Y:S01]  /*c620*/  ULDC.64 UR4, c[0x0][0x9f8] ;  /* 0x00027e0000047ab9 */ /* 0x000fe20000000a00 */
[----:B------:R-:W2:Y:S01]  /*c630*/  LDL R17, [R1+0x24] ;  /* 0x0000240001117983 */ /* 0x000ea20000100800 */
[----:B------:R-:W-:Y:S01]  /*c640*/  ISETP.NE.U32.AND P0, PT, RZ, UR4, PT ;  /* 0x00000004ff007c0c */ /* 0x000fe2000bf05070 */
[----:B------:R-:W-:-:S03]  /*c650*/  ULDC.64 UR6, c[0x0][0x208] ;  /* 0x0000820000067ab9 */ /* 0x000fc60000000a00 */
[----:B------:R-:W-:-:S13]  /*c660*/  ISETP.NE.AND.EX P0, PT, RZ, UR5, PT, P0 ;  /* 0x00000005ff007c0c */ /* 0x000fda000bf05300 */
[----:B------:R-:W3:Y:S02]  /*c670*/  @P0 LDC.64 R2, c[0x0][0x9f8] ;  /* 0x00027e00ff020b82 */ /* 0x000ee40000000a00 */
[----:B---3--:R-:W-:-:S05]  /*c680*/  @P0 IMAD.WIDE R2, R19, 0x4, R2 ;  /* 0x0000000413020825 */ /* 0x008fca00078e0202 */
[----:B------:R3:W4:Y:S01]  /*c690*/  @P0 LDG.E R19, desc[UR6][R2.64] ;  /* 0x0000000602130981 */ /* 0x000722000c1e1900 */
[----:B------:R-:W-:Y:S01]  /*c6a0*/  UMOV UR4, 0xffffffff ;  /* 0xffffffff00047882 */ /* 0x000fe20000000000 */
[----:B---3--:R-:W3:Y:S02]  /*c6b0*/  LDC.64 R2, c[0x0][0x418] ;  /* 0x00010600ff027b82 */ /* 0x008ee40000000a00 */
[----:B---3--:R-:W-:-:S04]  /*c6c0*/  ISETP.NE.U32.AND P0, PT, R2, RZ, PT ;  /* 0x000000ff0200720c */ /* 0x008fc80003f05070 */
[----:B------:R-:W-:-:S04]  /*c6d0*/  ISETP.NE.AND.EX P1, PT, R3, RZ, PT, P0 ;  /* 0x000000ff0300720c */ /* 0x000fc80003f25300 */
[----:B-1----:R-:W-:Y:S01]  /*c6e0*/  P2R R0, PR, RZ, 0x2 ;  /* 0x00000002ff007803 */ /* 0x002fe20000000000 */
[----:B--2---:R-:W-:-:S05]  /*c6f0*/  VIADD R8, R17, 0xffffffff ;  /* 0xffffffff11087836 */ /* 0x004fca0000000000 */
[----:B------:R1:W-:Y:S04]  /*c700*/  STL [R1+0x1c], R8 ;  /* 0x00001c0801007387 */ /* 0x0003e80000100800 */
[----:B------:R1:W-:Y:S01]  /*c710*/  STL [R1+0x10], R0 ;  /* 0x0000100001007387 */ /* 0x0003e20000100800 */
[----:B----4-:R-:W-:Y:S02]  /*c720*/  SHF.R.S32.HI R7, RZ, 0x1f, R19 ;  /* 0x0000001fff077819 */ /* 0x010fe40000011413 */
[----:B------:R-:W-:-:S03]  /*c730*/  SEL R17, R19, RZ, !P1 ;  /* 0x000000ff13117207 */ /* 0x000fc60004800000 */
[----:B------:R1:W-:Y:S01]  /*c740*/  STL [R1+0x8], R7 ;  /* 0x0000080701007387 */ /* 0x0003e20000100800 */
[----:B------:R-:W-:Y:S05]  /*c750*/  BRA.DIV UR4, `(.L_x_42) ;  /* 0x0000004604d87947 */ /* 0x000fea000b800000 */
[----:B-1----:R-:W1:Y:S02]  /*c760*/  S2R R0, SR_TID.X ;  /* 0x0000000000007919 */ /* 0x002e640000002100 */
[----:B-1----:R-:W-:-:S04]  /*c770*/  SHF.R.U32.HI R0, RZ, 0x5, R0 ;  /* 0x00000005ff007819 */ /* 0x002fc80000011600 */
[----:B------:R-:W-:-:S05]  /*c780*/  LOP3.LUT R0, R0, 0x3, RZ, 0xc0, !PT ;  /* 0x0000000300007812 */ /* 0x000fca00078ec0ff */
[----:B------:R1:W2:Y:S02]  /*c790*/  SHFL.IDX PT, R14, R0, RZ, 0x1f ;  /* 0x00001fff000e7589 */ /* 0x0002a400000e0000 */
.L_x_141:
[----:B------:R-:W-:Y:S02]  /*c7a0*/  PLOP3.LUT P2, PT, PT, PT, PT, 0x8, 0x0 ;  /* 0x000000000000781c */ /* 0x000fe40003f4e170 */
[----:B--2---:R-:W-:Y:S02]  /*c7b0*/  ISETP.NE.AND P0, PT, R14, RZ, PT ;  /* 0x000000ff0e00720c */ /* 0x004fe40003f05270 */
[----:B-1----:R-:W-:-:S05]  /*c7c0*/  P2R R0, PR, RZ, 0x4 ;  /* 0x00000004ff007803 */ /* 0x002fca0000000000 */
[----:B------:R1:W-:Y:S06]  /*c7d0*/  STL [R1+0xc], R0 ;  /* 0x00000c0001007387 */ /* 0x0003ec0000100800 */
[----:B------:R-:W-:Y:S05]  /*c7e0*/  @P0 BRA `(.L_x_43) ;  /* 0x0000000400380947 */ /* 0x000fea0003800000 */
[----:B------:R-:W-:-:S03]  /*c7f0*/  UMOV UR4, 0xffffffff ;  /* 0xffffffff00047882 */ /* 0x000fc60000000000 */
[----:B------:R-:W-:Y:S05]  /*c800*/  BRA.DIV UR4, `(.L_x_44) ;  /* 0x0000004604e07947 */ /* 0x000fea000b800000 */
[----:B------:R-:W-:-:S13]  /*c810*/  ELECT P6, URZ, PT ;  /* 0x00000000003f782f */ /* 0x000fda00038c0000 */
.L_x_144:
[----:B------:R-:W-:Y:S05]  /*c820*/  @!P6 BRA `(.L_x_43) ;  /* 0x000000040028e947 */ /* 0x000fea0003800000 */
[----:B------:R2:W-:Y:S01]  /*c830*/  STL [R1+0x4], R8 ;  /* 0x0000040801007387 */ /* 0x0005e20000100800 */
[----:B------:R-:W-:Y:S01]  /*c840*/  IMAD.MOV.U32 R17, RZ, RZ, R19 ;  /* 0x000000ffff117224 */ /* 0x000fe200078e0013 */
[----:B------:R-:W-:Y:S06]  /*c850*/  @!P1 BRA `(.L_x_45) ;  /* 0x0000000000509947 */ /* 0x000fec0003800000 */
[----:B------:R-:W3:Y:S01]  /*c860*/  LDC R6, c[0x0][0x43c] ;  /* 0x00010f00ff067b82 */ /* 0x000ee20000000800 */
[----:B-1----:R-:W-:Y:S01]  /*c870*/  IMAD.MOV.U32 R0, RZ, RZ, R8 ;  /* 0x000000ffff007224 */ /* 0x002fe200078e0008 */
[----:B------:R-:W-:Y:S01]  /*c880*/  ULDC.64 UR4, c[0x0][0x428] ;  /* 0x00010a0000047ab9 */ /* 0x000fe20000000a00 */
[----:B------:R-:W-:Y:S01]  /*c890*/  ULDC.64 UR6, c[0x0][0x208] ;  /* 0x0000820000067ab9 */ /* 0x000fe20000000a00 */
[----:B---3--:R-:W-:-:S13]  /*c8a0*/  ISETP.NE.AND P0, PT, R6, 0x1, PT ;  /* 0x000000010600780c */ /* 0x008fda0003f05270 */
[----:B------:R-:W1:Y:S02]  /*c8b0*/  @P0 LDC.64 R4, c[0x0][0x440] ;  /* 0x00011000ff040b82 */ /* 0x000e640000000a00 */
[----:B-1----:R-:W-:-:S05]  /*c8c0*/  @P0 IMAD.HI.U32 R4, R8, R4, RZ ;  /* 0x0000000408040227 */ /* 0x002fca00078e00ff */
[----:B------:R-:W-:-:S04]  /*c8d0*/  @P0 SHF.R.U32.HI R0, RZ, R5, R4 ;  /* 0x00000005ff000219 */ /* 0x000fc80000011604 */
[--C-:B------:R-:W-:Y:S01]  /*c8e0*/  SHF.R.S32.HI R5, RZ, 0x1f, R0.reuse ;  /* 0x0000001fff057819 */ /* 0x100fe20000011400 */
[----:B------:R-:W-:-:S04]  /*c8f0*/  IMAD.MOV R4, RZ, RZ, -R0 ;  /* 0x000000ffff047224 */ /* 0x000fc800078e0a00 */
[----:B------:R-:W-:Y:S02]  /*c900*/  IMAD R6, R6, R4, R8 ;  /* 0x0000000406067224 */ /* 0x000fe400078e0208 */
[----:B------:R-:W-:-:S03]  /*c910*/  IMAD.MOV.U32 R4, RZ, RZ, R0 ;  /* 0x000000ffff047224 */ /* 0x000fc600078e0000 */
[----:B------:R1:W-:Y:S01]  /*c920*/  STL [R1+0x4], R6 ;  /* 0x0000040601007387 */ /* 0x0003e20000100800 */
[----:B------:R-:W-:-:S03]  /*c930*/  IMAD.WIDE.U32 R4, R19, UR4, R4 ;  /* 0x0000000413047c25 */ /* 0x000fc6000f8e0004 */
[----:B------:R-:W-:Y:S01]  /*c940*/  LEA R2, P0, R4, R2, 0x2 ;  /* 0x0000000204027211 */ /* 0x000fe200078010ff */
[----:B-1----:R-:W-:-:S04]  /*c950*/  IMAD R6, R7, UR4, RZ ;  /* 0x0000000407067c24 */ /* 0x002fc8000f8e02ff */
[----:B------:R-:W-:-:S04]  /*c960*/  IMAD R0, R19, UR5, R6 ;  /* 0x0000000513007c24 */ /* 0x000fc8000f8e0206 */
[----:B------:R-:W-:-:S05]  /*c970*/  IMAD.IADD R0, R5, 0x1, R0 ;  /* 0x0000000105007824 */ /* 0x000fca00078e0200 */
[----:B------:R-:W-:-:S05]  /*c980*/  LEA.HI.X R3, R4, R3, R0, 0x2, P0 ;  /* 0x0000000304037211 */ /* 0x000fca00000f1400 */
[----:B------:R3:W5:Y:S02]  /*c990*/  LDG.E R17, desc[UR6][R2.64] ;  /* 0x0000000602117981 */ /* 0x000764000c1e1900 */
.L_x_45:
[----:B---3--:R-:W3:Y:S01]  /*c9a0*/  LDL R2, [R1] ;  /* 0x0000000001027983 */ /* 0x008ee20000100800 */
[----:B-1----:R-:W-:Y:S02]  /*c9b0*/  LEA R0, R18, UR36, 0x3 ;  /* 0x0000002412007c11 */ /* 0x002fe4000f8e18ff */
[----:B---3--:R-:W-:-:S04]  /*c9c0*/  SHF.L.U32 R2, R2, 0x1f, RZ ;  /* 0x0000001f02027819 */ /* 0x008fc800000006ff */
[----:B------:R-:W1:Y:S02]  /*c9d0*/  SYNCS.PHASECHK.TRANS64.TRYWAIT P0, [R0+URZ+0x38840], R2 ;  /* 0x03884002000075a7 */ /* 0x000e64000800017f */
[----:B-1----:R-:W-:Y:S05]  /*c9e0*/  @!P0 BRA `(.L_x_46) ;  /* 0x0000004400888947 */ /* 0x002fea0003800000 */
.L_x_145:
[----:B------:R-:W3:Y:S02]  /*c9f0*/  S2R R3, SR_TID.X ;  /* 0x0000000000037919 */ /* 0x000ee40000002100 */
[----:B---3--:R-:W-:-:S04]  /*ca00*/  LOP3.LUT R3, R3, 0x7f, RZ, 0xc0, !PT ;  /* 0x0000007f03037812 */ /* 0x008fc800078ec0ff */
[----:B------:R-:W-:-:S13]  /*ca10*/  ISETP.NE.AND P0, PT, R3, RZ, PT ;  /* 0x000000ff0300720c */ /* 0x000fda0003f05270 */
[----:B------:R-:W-:Y:S05]  /*ca20*/  @P0 BRA `(.L_x_47) ;  /* 0x00000000001c0947 */ /* 0x000fea0003800000 */
[----:B------:R-:W3:Y:S01]  /*ca30*/  S2R R3, SR_TID.X ;  /* 0x0000000000037919 */ /* 0x000ee20000002100 */
[----:B-1----:R-:W-:-:S04]  /*ca40*/  IMAD.MOV.U32 R2, RZ, RZ, 0xa000 ;  /* 0x0000a000ff027424 */ /* 0x002fc800078e00ff */
[----:B------:R4:W-:Y:S01]  /*ca50*/  SYNCS.ARRIVE.TRANS64 RZ, [R0+URZ+0x38830], R2 ;  /* 0x0388300200ff79a7 */ /* 0x0009e2000800003f */
[----:B---3--:R-:W-:-:S04]  /*ca60*/  LOP3.LUT R3, R3, 0x1f, RZ, 0xc0, !PT ;  /* 0x0000001f03037812 */ /* 0x008fc800078ec0ff */
[----:B------:R-:W-:-:S13]  /*ca70*/  ISETP.NE.AND P0, PT, R3, RZ, PT ;  /* 0x000000ff0300720c */ /* 0x000fda0003f05270 */
[----:B----4-:R-:W-:Y:S05]  /*ca80*/  @!P0 BRA `(.L_x_47) ;  /* 0x0000000000048947 */ /* 0x010fea0003800000 */
[----:B------:R-:W-:Y:S01]  /*ca90*/  BPT.TRAP 0x1 ;  /* 0x000000040000795c */ /* 0x000fe20000300000 */
.L_x_47:
[----:B-1----:R-:W3:Y:S01]  /*caa0*/  LDL R2, [R1+0x4] ;  /* 0x0000040001027983 */ /* 0x002ee20000100800 */
[----:B------:R-:W-:Y:S01]  /*cab0*/  R2UR UR14, R18 ;  /* 0x00000000120e72ca */ /* 0x000fe200000e0000 */
[----:B------:R-:W-:Y:S01]  /*cac0*/  UIADD3 UR4, UP0, UR38, 0x370, URZ ;  /* 0x0000037026047890 */ /* 0x000fe2000ff1e03f */
[----:B------:R-:W-:Y:S01]  /*cad0*/  R2UR UR9, R0 ;  /* 0x00000000000972ca */ /* 0x000fe200000e0000 */
[----:B------:R-:W-:Y:S01]  /*cae0*/  UMOV UR10, URZ ;  /* 0x0000003f000a7c82 */ /* 0x000fe20008000000 */
[----:B------:R-:W-:Y:S01]  /*caf0*/  R2UR UR12, R16 ;  /* 0x00000000100c72ca */ /* 0x000fe200000e0000 */
[----:B------:R-:W-:Y:S01]  /*cb00*/  UIADD3.X UR5, URZ, UR39, URZ, UP0, !UPT ;  /* 0x000000273f057290 */ /* 0x000fe200087fe43f */
[----:B-----5:R-:W-:Y:S01]  /*cb10*/  R2UR UR13, R17 ;  /* 0x00000000110d72ca */ /* 0x020fe200000e0000 */
[----:B------:R-:W-:Y:S01]  /*cb20*/  UMOV UR6, 0x0 ;  /* 0x0000000000067882 */ /* 0x000fe20000000000 */
[----:B------:R-:W-:Y:S01]  /*cb30*/  UMOV UR7, 0x14f00000 ;  /* 0x14f0000000077882 */ /* 0x000fe20000000000 */
[----:B------:R-:W-:Y:S01]  /*cb40*/  UMOV UR16, 0x40 ;  /* 0x0000004000107882 */ /* 0x000fe20000000000 */
[----:B------:R-:W-:-:S03]  /*cb50*/  PLOP3.LUT P0, PT, PT, PT, PT, 0x80, 0x0 ;  /* 0x000000000000781c */ /* 0x000fc60003f0f070 */
[----:B------:R-:W-:Y:S01]  /*cb60*/  UIMAD UR14, UR14, 0xa000, UR36 ;  /* 0x0000a0000e0e78a4 */ /* 0x000fe2000f8e0224 */
[----:B------:R-:W-:Y:S01]  /*cb70*/  P2R R0, PR, RZ, 0x1 ;  /* 0x00000001ff007803 */ /* 0x000fe20000000000 */
[----:B------:R-:W-:Y:S02]  /*cb80*/  UIADD3 UR9, UR9, 0x38830, URZ ;  /* 0x0003883009097890 */ /* 0x000fe4000fffe03f */
[----:B------:R-:W-:Y:S02]  /*cb90*/  UIADD3 UR8, UR14, 0x24400, URZ ;  /* 0x000244000e087890 */ /* 0x000fe4000fffe03f */
[----:B------:R-:W-:Y:S01]  /*cba0*/  UIADD3 UR15, UR14, 0x26c00, URZ ;  /* 0x00026c000e0f7890 */ /* 0x000fe2000fffe03f */
[----:B------:R4:W-:Y:S01]  /*cbb0*/  STL [R1+0xc], R0 ;  /* 0x00000c0001007387 */ /* 0x0009e20000100800 */
[----:B------:R-:W-:Y:S02]  /*cbc0*/  UIADD3 UR17, UR14, 0x29400, URZ ;  /* 0x000294000e117890 */ /* 0x000fe4000fffe03f */
[----:B------:R-:W-:-:S03]  /*cbd0*/  UIADD3 UR18, UR14, 0x2bc00, URZ ;  /* 0x0002bc000e127890 */ /* 0x000fc6000fffe03f */
[----:B------:R-:W-:Y:S01]  /*cbe0*/  UMOV UR14, 0x80 ;  /* 0x00000080000e7882 */ /* 0x000fe20000000000 */
[----:B---3--:R-:W-:-:S13]  /*cbf0*/  R2UR UR11, R2 ;  /* 0x00000000020b72ca */ /* 0x008fda00000e0000 */
[----:B------:R-:W-:-:S09]  /*cc00*/  UIMAD UR11, UR11, 0x50, URZ ;  /* 0x000000500b0b78a4 */ /* 0x000fd2000f8e023f */
[----:B------:R1:W-:Y:S02]  /*cc10*/  UTMALDG.4D [UR8], [UR4], desc[UR6] ;  /* 0x00000608040075b4 */ /* 0x0003e40008019000 */
[----:B-1----:R-:W-:Y:S01]  /*cc20*/  UMOV UR8, UR15 ;  /* 0x0000000f00087c82 */ /* 0x002fe20008000000 */
[----:B------:R-:W-:Y:S02]  /*cc30*/  UMOV UR10, UR16 ;  /* 0x00000010000a7c82 */ /* 0x000fe40008000000 */
[----:B------:R1:W-:Y:S02]  /*cc40*/  UTMALDG.4D [UR8], [UR4], desc[UR6] ;  /* 0x00000608040075b4 */ /* 0x0003e40008019000 */
[----:B-1----:R-:W-:Y:S01]  /*cc50*/  UMOV UR8, UR17 ;  /* 0x0000001100087c82 */ /* 0x002fe20008000000 */
[----:B------:R-:W-:Y:S01]  /*cc60*/  UMOV UR10, UR14 ;  /* 0x0000000e000a7c82 */ /* 0x000fe20008000000 */
[----:B------:R-:W-:Y:S01]  /*cc70*/  UMOV UR14, 0xc0 ;  /* 0x000000c0000e7882 */ /* 0x000fe20000000000 */
[----:B------:R1:W-:Y:S02]  /*cc80*/  UTMALDG.4D [UR8], [UR4], desc[UR6] ;  /* 0x00000608040075b4 */ /* 0x0003e40008019000 */
[----:B-1----:R-:W-:Y:S01]  /*cc90*/  UMOV UR8, UR18 ;  /* 0x0000001200087c82 */ /* 0x002fe20008000000 */
[----:B------:R-:W-:-:S02]  /*cca0*/  UMOV UR10, UR14 ;  /* 0x0000000e000a7c82 */ /* 0x000fc40008000000 */
[----:B------:R4:W-:Y:S02]  /*ccb0*/  UTMALDG.4D [UR8], [UR4], desc[UR6] ;  /* 0x00000608040075b4 */ /* 0x0009e40008019000 */
[----:B----4-:R-:W-:Y:S01]  /*ccc0*/  NOP ;  /* 0x0000000000007918 */ /* 0x010fe20000000000 */
.L_x_43:
[----:B------:R-:W-:Y:S05]  /*ccd0*/  WARPSYNC.ALL ;  /* 0x0000000000007948 */ /* 0x000fea0003800000 */
[----:B------:R-:W-:Y:S01]  /*cce0*/  UIADD3 UR4, UR36, 0x14400, URZ ;  /* 0x0001440024047890 */ /* 0x000fe2000fffe03f */
[----:B------:R-:W-:Y:S03]  /*ccf0*/  BAR.SYNC.DEFER_BLOCKING 0x8, 0x180 ;  /* 0x0206000000007b1d */ /* 0x000fe60000010000 */
[----:B------:R-:W-:-:S06]  /*cd00*/  ULOP3.LUT UP0, URZ, UR4, 0x3ff, URZ, 0xc0, !UPT ;  /* 0x000003ff043f7892 */ /* 0x000fcc000f80c03f */
[----:B------:R-:W-:-:S13]  /*cd10*/  PLOP3.LUT P0, PT, PT, PT, UP0, 0x80, 0x0 ;  /* 0x000000000000781c */ /* 0x000fda0003f0f008 */
[----:B------:R-:W-:Y:S05]  /*cd20*/  @!P0 BRA `(.L_x_48) ;  /* 0x0000000000408947 */ /* 0x000fea0003800000 */
[----:B------:R-:W-:Y:S01]  /*cd30*/  MOV R2, 0x0 ;  /* 0x0000000000027802 */ /* 0x000fe20000000f00 */
[----:B------:R-:W-:Y:S01]  /*cd40*/  ULDC.64 UR6, c[0x4][0xa8] ;  /* 0x01002a0000067ab9 */ /* 0x000fe20000000a00 */
[----:B------:R-:W-:Y:S01]  /*cd50*/  ULDC.64 UR8, c[0x4][0xb0] ;  /* 0x01002c0000087ab9 */ /* 0x000fe20000000a00 */
[----:B------:R-:W-:Y:S01]  /*cd60*/  ULDC.64 UR4, c[0x4][0x20] ;  /* 0x0100080000047ab9 */ /* 0x000fe20000000a00 */
[----:B------:R-:W-:Y:S01]  /*cd70*/  IMAD.U32 R4, RZ, RZ, UR6 ;  /* 0x00000006ff047e24 */ /* 0x000fe2000f8e00ff */
[----:B------:R-:W-:Y:S01]  /*cd80*/  MOV R13, RZ ;  /* 0x000000ff000d7202 */ /* 0x000fe20000000f00 */
[----:B------:R-:W3:Y:S01]  /*cd90*/  LDC.64 R2, c[0x4][R2] ;  /* 0x0100000002027b82 */ /* 0x000ee20000000a00 */
[----:B------:R-:W-:Y:S02]  /*cda0*/  IMAD.U32 R5, RZ, RZ, UR7 ;  /* 0x00000007ff057e24 */ /* 0x000fe4000f8e00ff */
[----:B------:R-:W-:Y:S02]  /*cdb0*/  IMAD.U32 R6, RZ, RZ, UR8 ;  /* 0x00000008ff067e24 */ /* 0x000fe4000f8e00ff */
[----:B------:R-:W-:-:S02]  /*cdc0*/  IMAD.U32 R7, RZ, RZ, UR9 ;  /* 0x00000009ff077e24 */ /* 0x000fc4000f8e00ff */
[----:B------:R-:W-:Y:S02]  /*cdd0*/  IMAD.U32 R10, RZ, RZ, UR4 ;  /* 0x00000004ff0a7e24 */ /* 0x000fe4000f8e00ff */
[----:B------:R-:W-:Y:S02]  /*cde0*/  IMAD.U32 R11, RZ, RZ, UR5 ;  /* 0x00000005ff0b7e24 */ /* 0x000fe4000f8e00ff */
[----:B--2---:R-:W-:Y:S02]  /*cdf0*/  IMAD.MOV.U32 R8, RZ, RZ, 0x70 ;  /* 0x00000070ff087424 */ /* 0x004fe400078e00ff */
[----:B------:R-:W-:-:S07]  /*ce00*/  IMAD.MOV.U32 R12, RZ, RZ, 0x1 ;  /* 0x00000001ff0c7424 */ /* 0x000fce00078e00ff */
[----:B------:R-:W-:-:S07]  /*ce10*/  LEPC R20, `(.L_x_48) ;  /* 0x000000001014794e */ /* 0x000fce0000000000 */
[----:B01-3--:R-:W-:Y:S05]  /*ce20*/  CALL.ABS.NOINC R2 ;  /* 0x0000000002007343 */ /* 0x00bfea0003c00000 */
.L_x_48:
[----:B------:R-:W3:Y:S01]  /*ce30*/  LDL.LU R4, [R1+0x18] ;  /* 0x0000180001047983 */ /* 0x000ee20000300800 */
[----:B-1----:R-:W-:Y:S01]  /*ce40*/  SHF.R.S32.HI R0, RZ, 0x1f, R16 ;  /* 0x0000001fff007819 */ /* 0x002fe20000011410 */
[----:B------:R-:W-:Y:S01]  /*ce50*/  ULDC.64 UR4, c[0x0][0x2d8] ;  /* 0x0000b60000047ab9 */ /* 0x000fe20000000a00 */
[----:B--2---:R-:W1:Y:S01]  /*ce60*/  LDC R8, c[0x0][0x448] ;  /* 0x00011200ff087b82 */ /* 0x004e620000000800 */
[----:B------:R-:W2:Y:S01]  /*ce70*/  LDL.LU R7, [R1+0x20] ;  /* 0x0000200001077983 */ /* 0x000ea20000300800 */
[----:B------:R-:W-:-:S03]  /*ce80*/  ULDC.64 UR6, c[0x0][0x280] ;  /* 0x0000a00000067ab9 */ /* 0x000fc60000000a00 */
[----:B------:R-:W4:Y:S01]  /*ce90*/  LDL R5, [R1+0x28] ;  /* 0x0000280001057983 */ /* 0x000f220000100800 */
[----:B------:R-:W-:Y:S02]  /*cea0*/  IMAD R0, R0, UR4, RZ ;  /* 0x0000000400007c24 */ /* 0x000fe4000f8e02ff */
[C---:B------:R-:W-:Y:S01]  /*ceb0*/  IMAD.WIDE.U32 R2, R16.reuse, UR4, RZ ;  /* 0x0000000410027c25 */ /* 0x040fe2000f8e00ff */
[----:B------:R-:W0:Y:S03]  /*cec0*/  S2R R10, SR_TID.X ;  /* 0x00000000000a7919 */ /* 0x000e260000002100 */
[----:B------:R-:W-:Y:S01]  /*ced0*/  IMAD R0, R16, UR5, R0 ;  /* 0x0000000510007c24 */ /* 0x000fe2000f8e0200 */
[----:B------:R-:W-:-:S03]  /*cee0*/  ULDC.64 UR4, c[0x0][0x2e0] ;  /* 0x0000b80000047ab9 */ /* 0x000fc60000000a00 */
[----:B------:R-:W-:Y:S01]  /*cef0*/  IMAD.IADD R3, R3, 0x1, R0 ;  /* 0x0000000103037824 */ /* 0x000fe200078e0200 */
[----:B-1----:R-:W-:-:S13]  /*cf00*/  ISETP.NE.AND P0, PT, R8, 0x1, PT ;  /* 0x000000010800780c */ /* 0x002fda0003f05270 */
[----:B------:R-:W1:Y:S01]  /*cf10*/  @P0 LDC R6, c[0x0][0x44c] ;  /* 0x00011300ff060b82 */ /* 0x000e620000000800 */
[----:B0-----:R-:W-:-:S05]  /*cf20*/  IMAD.SHL.U32 R10, R10, 0x8, RZ ;  /* 0x000000080a0a7824 */ /* 0x001fca00078e00ff */
[----:B------:R-:W-:Y:S02]  /*cf30*/  LOP3.LUT R10, R10, 0x38, RZ, 0xc0, !PT ;  /* 0x000000380a0a7812 */ /* 0x000fe400078ec0ff */
[----:B---3--:R-:W-:Y:S01]  /*cf40*/  SHF.R.S32.HI R0, RZ, 0x1f, R4 ;  /* 0x0000001fff007819 */ /* 0x008fe20000011404 */
[----:B------:R-:W-:-:S04]  /*cf50*/  IMAD.WIDE.U32 R2, R4, UR4, R2 ;  /* 0x0000000404027c25 */ /* 0x000fc8000f8e0002 */
[----:B------:R-:W-:Y:S01]  /*cf60*/  IMAD R0, R0, UR4, RZ ;  /* 0x0000000400007c24 */ /* 0x000fe2000f8e02ff */
[----:B------:R-:W-:-:S03]  /*cf70*/  ULDC UR4, c[0x0][0xc38] ;  /* 0x00030e0000047ab9 */ /* 0x000fc60000000800 */
[----:B------:R-:W-:Y:S02]  /*cf80*/  IMAD R0, R4, UR5, R0 ;  /* 0x0000000504007c24 */ /* 0x000fe4000f8e0200 */
[----:B------:R-:W0:Y:S02]  /*cf90*/  S2R R4, SR_TID.X ;  /* 0x0000000000047919 */ /* 0x000e240000002100 */
[----:B------:R-:W-:Y:S02]  /*cfa0*/  IMAD.IADD R3, R3, 0x1, R0 ;  /* 0x0000000103037824 */ /* 0x000fe400078e0200 */
[----:B--2---:R-:W-:Y:S02]  /*cfb0*/  IMAD.MOV R0, RZ, RZ, -R7 ;  /* 0x000000ffff007224 */ /* 0x004fe400078e0a07 */
[----:B------:R-:W2:Y:S02]  /*cfc0*/  @P0 LDC R7, c[0x0][0x450] ;  /* 0x00011400ff070b82 */ /* 0x000ea40000000800 */
[----:B----4-:R-:W-:Y:S01]  /*cfd0*/  IMAD R0, R0, UR4, R5 ;  /* 0x0000000400007c24 */ /* 0x010fe2000f8e0205 */
[----:B------:R-:W-:-:S03]  /*cfe0*/  ULDC.64 UR4, c[0x0][0x2d0] ;  /* 0x0000b40000047ab9 */ /* 0x000fc60000000a00 */
[----:B------:R-:W-:Y:S01]  /*cff0*/  IMAD.SHL.U32 R5, R0, 0x80, RZ ;  /* 0x0000008000057824 */ /* 0x000fe200078e00ff */
[----:B0-----:R-:W-:-:S04]  /*d000*/  LOP3.LUT R4, R4, 0x7f, RZ, 0xc0, !PT ;  /* 0x0000007f04047812 */ /* 0x001fc800078ec0ff */
[----:B------:R-:W-:Y:S02]  /*d010*/  SHF.R.U32.HI R9, RZ, 0x3, R4 ;  /* 0x00000003ff097819 */ /* 0x000fe40000011604 */
[----:B------:R-:W0:Y:S02]  /*d020*/  S2R R4, SR_TID.X ;  /* 0x0000000000047919 */ /* 0x000e240000002100 */
[----:B0-----:R-:W-:-:S05]  /*d030*/  IMAD.SHL.U32 R4, R4, 0x10, RZ ;  /* 0x0000001004047824 */ /* 0x001fca00078e00ff */
[----:B------:R-:W-:Y:S02]  /*d040*/  LOP3.LUT R4, R9, 0x70, R4, 0xf8, !PT ;  /* 0x0000007009047812 */ /* 0x000fe400078ef804 */
[----:B------:R-:W0:Y:S02]  /*d050*/  S2R R9, SR_TID.X ;  /* 0x0000000000097919 */ /* 0x000e240000002100 */
[----:B------:R-:W-:-:S05]  /*d060*/  LOP3.LUT R0, R4, R5, RZ, 0xfc, !PT ;  /* 0x0000000504007212 */ /* 0x000fca00078efcff */
[----:B-1----:R-:W-:-:S04]  /*d070*/  @P0 IMAD.HI.U32 R6, R0, R6, RZ ;  /* 0x0000000600060227 */ /* 0x002fc800078e00ff */
[----:B------:R-:W-:Y:S01]  /*d080*/  IMAD.MOV.U32 R4, RZ, RZ, R0 ;  /* 0x000000ffff047224 */ /* 0x000fe200078e0000 */
[----:B--2---:R-:W-:-:S05]  /*d090*/  @P0 SHF.R.U32.HI R4, RZ, R7, R6 ;  /* 0x00000007ff040219 */ /* 0x004fca0000011606 */
[----:B------:R-:W-:Y:S02]  /*d0a0*/  IMAD.MOV R6, RZ, RZ, -R4 ;  /* 0x000000ffff067224 */ /* 0x000fe400078e0a04 */
[----:B------:R-:W-:-:S04]  /*d0b0*/  IMAD.WIDE.U32 R2, R4, UR4, R2 ;  /* 0x0000000404027c25 */ /* 0x000fc8000f8e0002 */
[----:B------:R-:W-:Y:S01]  /*d0c0*/  IMAD R0, R8, R6, R0 ;  /* 0x0000000608007224 */ /* 0x000fe200078e0200 */
[----:B------:R-:W-:-:S05]  /*d0d0*/  SHF.R.S32.HI R6, RZ, 0x1f, R4 ;  /* 0x0000001fff067819 */ /* 0x000fca0000011404 */
[----:B------:R-:W-:Y:S02]  /*d0e0*/  IMAD R6, R6, UR4, RZ ;  /* 0x0000000406067c24 */ /* 0x000fe4000f8e02ff */
[----:B0-----:R-:W-:Y:S02]  /*d0f0*/  IMAD.SHL.U32 R9, R9, 0x8, RZ ;  /* 0x0000000809097824 */ /* 0x001fe400078e00ff */
[----:B------:R-:W-:Y:S01]  /*d100*/  IMAD R6, R4, UR5, R6 ;  /* 0x0000000504067c24 */ /* 0x000fe2000f8e0206 */
[----:B------:R-:W-:Y:S01]  /*d110*/  SHF.R.S32.HI R4, RZ, 0x1f, R0 ;  /* 0x0000001fff047819 */ /* 0x000fe20000011400 */
[----:B------:R-:W-:Y:S01]  /*d120*/  ULDC.64 UR4, c[0x0][0x2c8] ;  /* 0x0000b20000047ab9 */ /* 0x000fe20000000a00 */
[----:B------:R-:W-:Y:S01]  /*d130*/  LOP3.LUT R9, R9, 0x38, RZ, 0xc0, !PT ;  /* 0x0000003809097812 */ /* 0x000fe200078ec0ff */
[----:B------:R-:W-:Y:S02]  /*d140*/  IMAD.IADD R3, R3, 0x1, R6 ;  /* 0x0000000103037824 */ /* 0x000fe400078e0206 */
[----:B------:R-:W-:Y:S01]  /*d150*/  IMAD R4, R4, UR4, RZ ;  /* 0x0000000404047c24 */ /* 0x000fe2000f8e02ff */
[C---:B------:R-:W-:Y:S01]  /*d160*/  LOP3.LUT R12, R9.reuse, 0x40, RZ, 0xfc, !PT ;  /* 0x00000040090c7812 */ /* 0x040fe200078efcff */
[C---:B------:R-:W-:Y:S01]  /*d170*/  IMAD.WIDE.U32 R2, R0.reuse, UR4, R2 ;  /* 0x0000000400027c25 */ /* 0x040fe2000f8e0002 */
[C---:B------:R-:W-:Y:S01]  /*d180*/  LOP3.LUT R11, R9.reuse, 0x80, RZ, 0xfc, !PT ;  /* 0x00000080090b7812 */ /* 0x040fe200078efcff */
[----:B------:R-:W-:Y:S01]  /*d190*/  ULDC UR4, c[0x0][0x2b8] ;  /* 0x0000ae0000047ab9 */ /* 0x000fe20000000800 */
[----:B------:R-:W-:Y:S01]  /*d1a0*/  LOP3.LUT R9, R9, 0xc0, RZ, 0xfc, !PT ;  /* 0x000000c009097812 */ /* 0x000fe200078efcff */
[----:B------:R-:W-:Y:S01]  /*d1b0*/  IMAD R0, R0, UR5, R4 ;  /* 0x0000000500007c24 */ /* 0x000fe2000f8e0204 */
[----:B------:R-:W-:-:S02]  /*d1c0*/  ISETP.GE.AND P0, PT, R10, UR4, PT ;  /* 0x000000040a007c0c */ /* 0x000fc4000bf06270 */
[----:B------:R-:W-:Y:S02]  /*d1d0*/  ISETP.GE.AND P3, PT, R9, UR4, PT ;  /* 0x0000000409007c0c */ /* 0x000fe4000bf66270 */
[----:B------:R0:W5:Y:S01]  /*d1e0*/  LDL R9, [R1+0x14] ;  /* 0x0000140001097983 */ /* 0x0001620000100800 */
[----:B------:R-:W-:Y:S01]  /*d1f0*/  IMAD.IADD R0, R3, 0x1, R0 ;  /* 0x0000000103007824 */ /* 0x000fe200078e0200 */
[----:B------:R-:W-:Y:S02]  /*d200*/  LEA R4, P4, R2, UR6, 0x1 ;  /* 0x0000000602047c11 */ /* 0x000fe4000f8808ff */
[----:B------:R-:W-:Y:S02]  /*d210*/  ISETP.GE.AND P1, PT, R12, UR4, PT ;  /* 0x000000040c007c0c */ /* 0x000fe4000bf26270 */
[----:B------:R-:W-:Y:S01]  /*d220*/  ISETP.GE.AND P2, PT, R11, UR4, PT ;  /* 0x000000040b007c0c */ /* 0x000fe2000bf46270 */
[----:B------:R-:W-:Y:S01]  /*d230*/  UMOV UR4, 0xffffffff ;  /* 0xffffffff00047882 */ /* 0x000fe20000000000 */
[----:B------:R-:W-:-:S02]  /*d240*/  LEA.HI.X R3, R2, UR7, R0, 0x1, P4 ;  /* 0x0000000702037c11 */ /* 0x000fc4000a0f0c00 */
[----:B0-----:R-:W-:Y:S09]  /*d250*/  BRA.DIV UR4, `(.L_x_49) ;  /* 0x0000003e04807947 */ /* 0x001ff2000b800000 */
[----:B------:R-:W0:Y:S01]  /*d260*/  S2R R7, SR_TID.X ;  /* 0x0000000000077919 */ /* 0x000e220000002100 */
[----:B------:R-:W-:Y:S01]  /*d270*/  ULDC UR4, c[0x0][0x288] ;  /* 0x0000a20000047ab9 */ /* 0x000fe20000000800 */
[----:B------:R-:W-:Y:S01]  /*d280*/  ULDC.64 UR6, c[0x0][0x208] ;  /* 0x0000820000067ab9 */ /* 0x000fe20000000a00 */
[----:B------:R-:W-:Y:S01]  /*d290*/  IMAD R2, R8, UR4, RZ ;  /* 0x0000000408027c24 */ /* 0x000fe2000f8e02ff */
[----:B------:R-:W1:Y:S01]  /*d2a0*/  SHFL.IDX PT, R6, R4, RZ, 0x181f ;  /* 0x00181fff04067589 */ /* 0x000e6200000e0000 */
[----:B0-----:R-:W-:-:S04]  /*d2b0*/  LOP3.LUT R7, R7, 0x7f, RZ, 0xc0, !PT ;  /* 0x0000007f07077812 */ /* 0x001fc800078ec0ff */
[----:B------:R-:W-:Y:S02]  /*d2c0*/  SHF.R.U32.HI R11, RZ, 0x3, R7 ;  /* 0x00000003ff0b7819 */ /* 0x000fe40000011607 */
[----:B------:R-:W0:Y:S03]  /*d2d0*/  SHFL.IDX PT, R7, R3, RZ, 0x181f ;  /* 0x00181fff03077589 */ /* 0x000e2600000e0000 */
[----:B------:R-:W-:-:S04]  /*d2e0*/  IMAD.IADD R0, R11, 0x1, R5 ;  /* 0x000000010b007824 */ /* 0x000fc800078e0205 */
[C---:B------:R-:W-:Y:S01]  /*d2f0*/  VIADD R5, R0.reuse, 0x10 ;  /* 0x0000001000057836 */ /* 0x040fe20000000000 */
[----:B------:R-:W-:-:S13]  /*d300*/  ISETP.GE.AND P4, PT, R0, R2, PT ;  /* 0x000000020000720c */ /* 0x000fda0003f86270 */
[----:B-1----:R-:W-:-:S05]  /*d310*/  @!P4 LEA R6, P5, R10, R6, 0x1 ;  /* 0x000000060a06c211 */ /* 0x002fca00078a08ff */
[----:B0-----:R-:W-:-:S05]  /*d320*/  @!P4 IMAD.X R7, RZ, RZ, R7, P5 ;  /* 0x000000ffff07c224 */ /* 0x001fca00028e0607 */
[----:B------:R-:W-:Y:S01]  /*d330*/  @!PT LDS RZ, [RZ] ;  /* 0x00000000fffff984 */ /* 0x000fe20000000800 */
[----:B-----5:R-:W-:Y:S04]  /*d340*/  @!P4 LDGSTS.E.BYPASS.LTC128B.128 [R9+0x14400], desc[UR6][R6.64], !P0 ;  /* 0x144000000609cfae */ /* 0x020fe8000c101d46 */
[----:B------:R-:W-:Y:S04]  /*d350*/  @!P4 LDGSTS.E.BYPASS.LTC128B.128 [R9+0x18400], desc[UR6][R6.64+0x80], !P1 ;  /* 0x184000800609cfae */ /* 0x000fe8000c901d46 */
[----:B------:R-:W-:Y:S04]  /*d360*/  @!P4 LDGSTS.E.BYPASS.LTC128B.128 [R9+0x1c400], desc[UR6][R6.64+0x100], !P2 ;  /* 0x1c4001000609cfae */ /* 0x000fe8000d101d46 */
[----:B------:R0:W-:Y:S01]  /*d370*/  @!P4 LDGSTS.E.BYPASS.LTC128B.128 [R9+0x20400], desc[UR6][R6.64+0x180], !P3 ;  /* 0x204001800609cfae */ /* 0x0001e2000d901d46 */
[----:B------:R-:W-:-:S03]  /*d380*/  ISETP.GE.AND P4, PT, R5, R2, PT ;  /* 0x000000020500720c */ /* 0x000fc60003f86270 */
[----:B------:R-:W-:Y:S04]  /*d390*/  SHFL.IDX PT, R5, R3, 0x1, 0x181f ;  /* 0x00381f0003057f89 */ /* 0x000fe800000e0000 */
[----:B0-----:R-:W0:Y:S06]  /*d3a0*/  SHFL.IDX PT, R6, R4, 0x1, 0x181f ;  /* 0x00381f0004067f89 */ /* 0x001e2c00000e0000 */
[----:B0-----:R-:W-:-:S05]  /*d3b0*/  @!P4 LEA R6, P5, R10, R6, 0x1 ;  /* 0x000000060a06c211 */ /* 0x001fca00078a08ff */
[----:B------:R-:W-:-:S04]  /*d3c0*/  @!P4 IMAD.X R5, RZ, RZ, R5, P5 ;  /* 0x000000ffff05c224 */ /* 0x000fc800028e0605 */
[----:B------:R-:W-:Y:S02]  /*d3d0*/  @!P4 IMAD.MOV.U32 R7, RZ, RZ, R5 ;  /* 0x000000ffff07c224 */ /* 0x000fe400078e0005 */
[----:B------:R-:W-:-:S03]  /*d3e0*/  VIADD R5, R0, 0x20 ;  /* 0x0000002000057836 */ /* 0x000fc60000000000 */
[----:B------:R-:W-:Y:S04]  /*d3f0*/  @!P4 LDGSTS.E.BYPASS.LTC128B.128 [R9+0x14c00], desc[UR6][R6.64], !P0 ;  /* 0x14c000000609cfae */ /* 0x000fe8000c101d46 */
        /* <DEDUP_REMOVED lines=39> */
[----:B0-----:R-:W-:-:S04]  /*d670*/  @!P4 LEA R6, P5, R10, R6, 0x1 ;  /* 0x000000060a06c211 */ /* 0x001fc800078a08ff */
[----:B------:R-:W-:-:S05]  /*d680*/  @!P4 IADD3.X R5, RZ, R5, RZ, P5, !PT ;  /* 0x00000005ff05c210 */ /* 0x000fca0002ffe4ff */
        /* <DEDUP_REMOVED lines=12> */
[----:B------:R0:W1:Y:S04]  /*d750*/  SHFL.IDX PT, R5, R3, 0x7, 0x181f ;  /* 0x00f81f0003057f89 */ /* 0x00006800000e0000 */
[----:B------:R0:W-:Y:S04]  /*d760*/  @!P4 LDGSTS.E.BYPASS.LTC128B.128 [R9+0x17400], desc[UR6][R6.64], !P0 ;  /* 0x174000000609cfae */ /* 0x0001e8000c101d46 */
[----:B------:R0:W-:Y:S04]  /*d770*/  @!P4 LDGSTS.E.BYPASS.LTC128B.128 [R9+0x1b400], desc[UR6][R6.64+0x80], !P1 ;  /* 0x1b4000800609cfae */ /* 0x0001e8000c901d46 */
[----:B------:R0:W-:Y:S04]  /*d780*/  @!P4 LDGSTS.E.BYPASS.LTC128B.128 [R9+0x1f400], desc[UR6][R6.64+0x100], !P2 ;  /* 0x1f4001000609cfae */ /* 0x0001e8000d101d46 */
[----:B------:R0:W-:Y:S04]  /*d790*/  @!P4 LDGSTS.E.BYPASS.LTC128B.128 [R9+0x23400], desc[UR6][R6.64+0x180], !P3 ;  /* 0x234001800609cfae */ /* 0x0001e8000d901d46 */
[----:B------:R0:W2:Y:S02]  /*d7a0*/  SHFL.IDX PT, R3, R4, 0x7, 0x181f ;  /* 0x00f81f0004037f89 */ /* 0x0000a400000e0000 */
.L_x_162:
[----:B------:R-:W-:Y:S01]  /*d7b0*/  VIADD R0, R0, 0x70 ;  /* 0x0000007000007836 */ /* 0x000fe20000000000 */
[----:B------:R-:W-:Y:S04]  /*d7c0*/  BSSY B0, `(.L_x_50) ;  /* 0x000000d000007945 */ /* 0x000fe80003800000 */
[----:B------:R-:W-:-:S13]  /*d7d0*/  ISETP.GE.AND P4, PT, R0, R2, PT ;  /* 0x000000020000720c */ /* 0x000fda0003f86270 */
[----:B------:R-:W-:Y:S05]  /*d7e0*/  @P4 BRA `(.L_x_51) ;  /* 0x0000000000284947 */ /* 0x000fea0003800000 */
[----:B--2---:R-:W-:Y:S01]  /*d7f0*/  LEA R2, P4, R10, R3, 0x1 ;  /* 0x000000030a027211 */ /* 0x004fe200078808ff */
[----:B------:R-:W-:-:S04]  /*d800*/  ULDC.64 UR4, c[0x0][0x208] ;  /* 0x0000820000047ab9 */ /* 0x000fc80000000a00 */
[----:B01----:R-:W-:-:S05]  /*d810*/  IMAD.X R3, RZ, RZ, R5, P4 ;  /* 0x000000ffff037224 */ /* 0x003fca00020e0605 */
[----:B------:R-:W-:Y:S01]  /*d820*/  @!PT LDS RZ, [RZ] ;  /* 0x00000000fffff984 */ /* 0x000fe20000000800 */
[----:B------:R-:W-:Y:S01]  /*d830*/  @!PT LDS RZ, [RZ] ;  /* 0x00000000fffff984 */ /* 0x000fe20000000800 */
[----:B------:R-:W-:Y:S01]  /*d840*/  @!PT LDS RZ, [RZ] ;  /* 0x00000000fffff984 */ /* 0x000fe20000000800 */
[----:B------:R3:W-:Y:S04]  /*d850*/  LDGSTS.E.BYPASS.LTC128B.128 [R9+0x17c00], desc[UR4][R2.64], !P0 ;  /* 0x17c0000002097fae */ /* 0x0007e8000c101d44 */
[----:B------:R3:W-:Y:S04]  /*d860*/  LDGSTS.E.BYPASS.LTC128B.128 [R9+0x1bc00], desc[UR4][R2.64+0x80], !P1 ;  /* 0x1bc0008002097fae */ /* 0x0007e8000c901d44 */
[----:B------:R3:W-:Y:S04]  /*d870*/  LDGSTS.E.BYPASS.LTC128B.128 [R9+0x1fc00], desc[UR4][R2.64+0x100], !P2 ;  /* 0x1fc0010002097fae */ /* 0x0007e8000d101d44 */
[----:B------:R3:W-:Y:S02]  /*d880*/  LDGSTS.E.BYPASS.LTC128B.128 [R9+0x23c00], desc[UR4][R2.64+0x180], !P3 ;  /* 0x23c0018002097fae */ /* 0x0007e4000d901d44 */
.L_x_51:
[----:B------:R-:W-:Y:S05]  /*d890*/  BSYNC B0 ;  /* 0x0000000000007941 */ /* 0x000fea0003800000 */
.L_x_50:
[----:B---3--:R-:W3:Y:S01]  /*d8a0*/  LDL R2, [R1+0x30] ;  /* 0x0000300001027983 */ /* 0x008ee20000100800 */
[----:B------:R-:W-:Y:S01]  /*d8b0*/  NOP ;  /* 0x0000000000007918 */ /* 0x000fe20000000000 */
[----:B------:R-:W-:Y:S02]  /*d8c0*/  SYNCS.ARRIVE.TRANS64.RED.A0T1 RZ, [UR36+0x38800], RZ ;  /* 0x038800ffffff79a7 */ /* 0x000fe40008200424 */
[----:B------:R-:W-:Y:S01]  /*d8d0*/  ARRIVES.LDGSTSBAR.64.TRANSCNT [UR36+0x38800] ;  /* 0x03880000ff0079b0 */ /* 0x000fe20008000aa4 */
[----:B---3--:R-:W-:-:S04]  /*d8e0*/  LOP3.LUT R0, R2, 0x1, RZ, 0xc, !PT ;  /* 0x0000000102007812 */ /* 0x008fc800078e0cff */
[----:B------:R-:W-:Y:S01]  /*d8f0*/  SHF.L.U32 R0, R0, 0x1f, RZ ;  /* 0x0000001f00007819 */ /* 0x000fe200000006ff */
[----:B------:R-:W-:Y:S01]  /*d900*/  NOP ;  /* 0x0000000000007918 */ /* 0x000fe20000000000 */
[----:B------:R-:W3:Y:S01]  /*d910*/  LDL.LU R2, [R1+0x2c] ;  /* 0x00002c0001027983 */ /* 0x000ee20000300800 */
[----:B------:R-:W-:Y:S01]  /*d920*/  SYNCS.ARRIVE.TRANS64.A1T0 RZ, [UR36+0x38800], RZ ;  /* 0x038800ffffff79a7 */ /* 0x000fe20008100024 */
[----:B------:R-:W-:Y:S01]  /*d930*/  BSSY B0, `(.L_x_52) ;  /* 0x0000005000007945 */ /* 0x000fe20003800000 */
[----:B------:R-:W-:Y:S01]  /*d940*/  IMAD.U32 R12, RZ, RZ, UR36 ;  /* 0x00000024ff0c7e24 */ /* 0x000fe2000f8e00ff */
[----:B------:R-:W4:Y:S01]  /*d950*/  SYNCS.PHASECHK.TRANS64.TRYWAIT P0, [UR36+0x38820], R0 ;  /* 0x03882000ff0075a7 */ /* 0x000f220008000164 */
[----:B---3--:R-:W-:Y:S01]  /*d960*/  ISETP.GE.AND P1, PT, R2, 0x51, PT ;  /* 0x000000510200780c */ /* 0x008fe20003f26270 */
[----:B----4-:R-:W-:-:S12]  /*d970*/  @!P0 BRA `(.L_x_53) ;  /* 0x0000004000a08947 */ /* 0x010fd80003800000 */
.L_x_163:
[----:B------:R-:W-:Y:S05]  /*d980*/  BSYNC B0 ;  /* 0x0000000000007941 */ /* 0x000fea0003800000 */
.L_x_52:
[----:B------:R-:W-:Y:S01]  /*d990*/  VIADD R10, R12, 0x38800 ;  /* 0x000388000c0a7836 */ /* 0x000fe20000000000 */
[----:B------:R-:W-:Y:S06]  /*d9a0*/  @!P1 BRA `(.L_x_54) ;  /* 0x00000028003c9947 */ /* 0x000fec0003800000 */
[----:B------:R-:W0:Y:S01]  /*d9b0*/  LDL R2, [R1+0x24] ;  /* 0x0000240001027983 */ /* 0x000e220000100800 */
[----:B---3--:R-:W-:Y:S02]  /*d9c0*/  IMAD.MOV.U32 R0, RZ, RZ, 0x1 ;  /* 0x00000001ff007424 */ /* 0x008fe400078e00ff */
[----:B0-----:R-:W-:-:S05]  /*d9d0*/  IMAD.MOV R9, RZ, RZ, -R2 ;  /* 0x000000ffff097224 */ /* 0x001fca00078e0a02 */
[----:B------:R-:W-:-:S05]  /*d9e0*/  VIADDMNMX R9, R9, R0, 0xffffffff, !PT ;  /* 0xffffffff09097446 */ /* 0x000fca0007800100 */
[----:B------:R-:W-:-:S05]  /*d9f0*/  IMAD.IADD R0, R2, 0x1, R9 ;  /* 0x0000000102007824 */ /* 0x000fca00078e0209 */
[----:B------:R-:W-:-:S04]  /*da00*/  LOP3.LUT R0, R0, 0x1, RZ, 0xc0, !PT ;  /* 0x0000000100007812 */ /* 0x000fc800078ec0ff */
[----:B------:R-:W-:Y:S01]  /*da10*/  ISETP.NE.U32.AND P0, PT, R0, 0x1, PT ;  /* 0x000000010000780c */ /* 0x000fe20003f05070 */
[----:B------:R-:W-:-:S12]  /*da20*/  VIADD R0, R2, 0xfffffffe ;  /* 0xfffffffe02007836 */ /* 0x000fd80000000000 */
[----:B------:R-:W-:Y:S05]  /*da30*/  @P0 BRA `(.L_x_55) ;  /* 0x0000000c00600947 */ /* 0x000fea0003800000 */
[----:B--2---:R-:W2:Y:S04]  /*da40*/  LDL R3, [R1+0xc] ;  /* 0x00000c0001037983 */ /* 0x004ea80000100800 */
[----:B------:R-:W3:Y:S01]  /*da50*/  LDL R2, [R1] ;  /* 0x0000000001027983 */ /* 0x000ee20000100800 */
[----:B------:R-:W-:Y:S01]  /*da60*/  VIADD R4, R18, 0x1 ;  /* 0x0000000112047836 */ /* 0x000fe20000000000 */
[----:B------:R-:W-:Y:S04]  /*da70*/  BSSY B0, `(.L_x_56) ;  /* 0x00000d0000007945 */ /* 0x000fe80003800000 */
[----:B------:R-:W-:-:S04]  /*da80*/  ISETP.NE.AND P0, PT, R4, 0x2, PT ;  /* 0x000000020400780c */ /* 0x000fc80003f05270 */
[----:B------:R-:W-:Y:S02]  /*da90*/  SEL R8, RZ, 0x1, P0 ;  /* 0x00000001ff087807 */ /* 0x000fe40000000000 */
[----:B------:R-:W-:Y:S02]  /*daa0*/  SEL R4, R4, RZ, P0 ;  /* 0x000000ff04047207 */ /* 0x000fe40000000000 */
[----:B--2---:R-:W-:Y:S02]  /*dab0*/  ISETP.NE.AND P2, PT, R3, RZ, PT ;  /* 0x000000ff0300720c */ /* 0x004fe40003f45270 */
[----:B---3--:R-:W-:-:S11]  /*dac0*/  LOP3.LUT R8, R2, R8, RZ, 0x3c, !PT ;  /* 0x0000000802087212 */ /* 0x008fd600078e3cff */
[----:B------:R-:W-:Y:S05]  /*dad0*/  @!P2 BRA `(.L_x_57) ;  /* 0x0000000c0024a947 */ /* 0x000fea0003800000 */
[----:B------:R-:W2:Y:S01]  /*dae0*/  LDL R2, [R1+0x10] ;  /* 0x0000100001027983 */ /* 0x000ea20000100800 */
[----:B------:R-:W-:Y:S01]  /*daf0*/  IMAD.MOV.U32 R6, RZ, RZ, R17 ;  /* 0x000000ffff067224 */ /* 0x000fe200078e0011 */
[----:B--2---:R-:W-:-:S13]  /*db00*/  ISETP.NE.AND P2, PT, R2, RZ, PT ;  /* 0x000000ff0200720c */ /* 0x004fda0003f45270 */
[----:B------:R-:W-:Y:S05]  /*db10*/  @!P2 BRA `(.L_x_58) ;  /* 0x000000000050a947 */ /* 0x000fea0003800000 */
[----:B------:R-:W2:Y:S01]  /*db20*/  LDL R7, [R1+0x8] ;  /* 0x0000080001077983 */ /* 0x000ea20000100800 */
[----:B------:R-:W0:Y:S01]  /*db30*/  LDC R6, c[0x0][0x43c] ;  /* 0x00010f00ff067b82 */ /* 0x000e220000000800 */
[----:B------:R-:W-:Y:S01]  /*db40*/  ULDC.64 UR4, c[0x0][0x428] ;  /* 0x00010a0000047ab9 */ /* 0x000fe20000000a00 */
[----:B------:R-:W-:Y:S01]  /*db50*/  ULDC.64 UR6, c[0x0][0x208] ;  /* 0x0000820000067ab9 */ /* 0x000fe20000000a00 */
[----:B0-----:R-:W-:-:S13]  /*db60*/  ISETP.NE.AND P0, PT, R6, 0x1, PT ;  /* 0x000000010600780c */ /* 0x001fda0003f05270 */
[----:B------:R-:W1:Y:S02]  /*db70*/  @P0 LDC.64 R2, c[0x0][0x440] ;  /* 0x00011000ff020b82 */ /* 0x000e640000000a00 */
[----:B-1----:R-:W-:-:S04]  /*db80*/  @P0 IMAD.HI.U32 R5, R0, R2, RZ ;  /* 0x0000000200050227 */ /* 0x002fc800078e00ff */
[----:B------:R-:W-:Y:S01]  /*db90*/  IMAD.MOV.U32 R2, RZ, RZ, R0 ;  /* 0x000000ffff027224 */ /* 0x000fe200078e0000 */
[----:B------:R-:W-:-:S05]  /*dba0*/  @P0 SHF.R.U32.HI R2, RZ, R3, R5 ;  /* 0x00000003ff020219 */ /* 0x000fca0000011605 */
[----:B------:R-:W-:-:S04]  /*dbb0*/  IMAD.MOV R3, RZ, RZ, -R2 ;  /* 0x000000ffff037224 */ /* 0x000fc800078e0a02 */
[----:B------:R-:W-:Y:S01]  /*dbc0*/  IMAD R0, R6, R3, R0 ;  /* 0x0000000306007224 */ /* 0x000fe200078e0200 */
[----:B------:R-:W-:-:S03]  /*dbd0*/  SHF.R.S32.HI R3, RZ, 0x1f, R2 ;  /* 0x0000001fff037819 */ /* 0x000fc60000011402 */
[----:B------:R-:W-:-:S04]  /*dbe0*/  IMAD.WIDE.U32 R2, R19, UR4, R2 ;  /* 0x0000000413027c25 */ /* 0x000fc8000f8e0002 */
[----:B--2---:R-:W-:-:S04]  /*dbf0*/  IMAD R5, R7, UR4, RZ ;  /* 0x0000000407057c24 */ /* 0x004fc8000f8e02ff */
[----:B------:R-:W-:Y:S01]  /*dc00*/  IMAD R5, R19, UR5, R5 ;  /* 0x0000000513057c24 */ /* 0x000fe2000f8e0205 */
[----:B------:R-:W-:Y:S02]  /*dc10*/  ULDC.64 UR4, c[0x0][0x418] ;  /* 0x0001060000047ab9 */ /* 0x000fe40000000a00 */
[----:B------:R-:W-:Y:S01]  /*dc20*/  LEA R6, P0, R2, UR4, 0x2 ;  /* 0x0000000402067c11 */ /* 0x000fe2000f8010ff */
[----:B------:R-:W-:-:S05]  /*dc30*/  IMAD.IADD R3, R5, 0x1, R3 ;  /* 0x0000000105037824 */ /* 0x000fca00078e0203 */
[----:B------:R-:W-:-:S05]  /*dc40*/  LEA.HI.X R7, R2, UR5, R3, 0x2, P0 ;  /* 0x0000000502077c11 */ /* 0x000fca00080f1403 */
[----:B------:R0:W5:Y:S02]  /*dc50*/  LDG.E R6, desc[UR6][R6.64] ;  /* 0x0000000606067981 */ /* 0x000164000c1e1900 */
.L_x_58:
[----:B------:R-:W-:Y:S01]  /*dc60*/  LEA R3, R4, UR36, 0x3 ;  /* 0x0000002404037c11 */ /* 0x000fe2000f8e18ff */
[----:B------:R-:W-:Y:S01]  /*dc70*/  BSSY B1, `(.L_x_59) ;  /* 0x0000004000017945 */ /* 0x000fe20003800000 */
[----:B------:R-:W-:-:S04]  /*dc80*/  SHF.L.U32 R2, R8, 0x1f, RZ ;  /* 0x0000001f08027819 */ /* 0x000fc800000006ff */
[----:B------:R-:W2:Y:S02]  /*dc90*/  SYNCS.PHASECHK.TRANS64.TRYWAIT P0, [R3+URZ+0x38840], R2 ;  /* 0x03884002030075a7 */ /* 0x000ea4000800017f */
[----:B--2---:R-:W-:Y:S05]  /*dca0*/  @!P0 BRA `(.L_x_60) ;  /* 0x0000003c00e88947 */ /* 0x004fea0003800000 */
.L_x_164:
[----:B------:R-:W-:Y:S05]  /*dcb0*/  BSYNC B1 ;  /* 0x0000000000017941 */ /* 0x000fea0003800000 */
.L_x_59:
[----:B-1----:R-:W1:Y:S01]  /*dcc0*/  S2R R5, SR_TID.X ;  /* 0x0000000000057919 */ /* 0x002e620000002100 */
[----:B------:R-:W-:Y:S01]  /*dcd0*/  BSSY B1, `(.L_x_61) ;  /* 0x000000b000017945 */ /* 0x000fe20003800000 */
[----:B-1----:R-:W-:-:S04]  /*dce0*/  LOP3.LUT R5, R5, 0x7f, RZ, 0xc0, !PT ;  /* 0x0000007f05057812 */ /* 0x002fc800078ec0ff */
[----:B------:R-:W-:-:S13]  /*dcf0*/  ISETP.NE.AND P1, PT, R5, RZ, PT ;  /* 0x000000ff0500720c */ /* 0x000fda0003f25270 */
[----:B------:R-:W-:Y:S05]  /*dd00*/  @P1 BRA `(.L_x_62) ;  /* 0x00000000001c1947 */ /* 0x000fea0003800000 */
[----:B------:R-:W1:Y:S01]  /*dd10*/  S2R R5, SR_TID.X ;  /* 0x0000000000057919 */ /* 0x000e620000002100 */
[----:B--2---:R-:W-:-:S04]  /*dd20*/  IMAD.MOV.U32 R2, RZ, RZ, 0xa000 ;  /* 0x0000a000ff027424 */ /* 0x004fc800078e00ff */
[----:B------:R3:W-:Y:S01]  /*dd30*/  SYNCS.ARRIVE.TRANS64 RZ, [R3+URZ+0x38830], R2 ;  /* 0x0388300203ff79a7 */ /* 0x0007e2000800003f */
[----:B-1----:R-:W-:-:S04]  /*dd40*/  LOP3.LUT R5, R5, 0x1f, RZ, 0xc0, !PT ;  /* 0x0000001f05057812 */ /* 0x002fc800078ec0ff */
[----:B------:R-:W-:-:S13]  /*dd50*/  ISETP.NE.AND P0, PT, R5, RZ, PT ;  /* 0x000000ff0500720c */ /* 0x000fda0003f05270 */
[----:B---3--:R-:W-:Y:S05]  /*dd60*/  @!P0 BRA `(.L_x_62) ;  /* 0x0000000000048947 */ /* 0x008fea0003800000 */
[----:B------:R-:W-:Y:S01]  /*dd70*/  BPT.TRAP 0x1 ;  /* 0x000000040000795c */ /* 0x000fe20000300000 */
.L_x_62:
[----:B------:R-:W-:Y:S05]  /*dd80*/  BSYNC B1 ;  /* 0x0000000000017941 */ /* 0x000fea0003800000 */
.L_x_61:
[----:B------:R-:W-:Y:S01]  /*dd90*/  IMAD.MOV.U32 R11, RZ, RZ, RZ ;  /* 0x000000ffff0b7224 */ /* 0x000fe200078e00ff */
[----:B------:R-:W-:Y:S01]  /*dda0*/  UIADD3 UR4, UP0, UR38, 0x370, URZ ;  /* 0x0000037026047890 */ /* 0x000fe2000ff1e03f */
[----:B------:R-:W-:Y:S01]  /*ddb0*/  IMAD R5, R4, 0xa000, R12 ;  /* 0x0000a00004057824 */ /* 0x000fe200078e020c */
[----:B------:R-:W-:Y:S01]  /*ddc0*/  PLOP3.LUT P0, PT, PT, PT, PT, 0x80, 0x0 ;  /* 0x000000000000781c */ /* 0x000fe20003f0f070 */
[----:B--2---:R-:W-:Y:S01]  /*ddd0*/  VIADD R3, R3, 0x38830 ;  /* 0x0003883003037836 */ /* 0x004fe20000000000 */
[----:B------:R-:W-:Y:S01]  /*dde0*/  R2UR UR10, R11 ;  /* 0x000000000b0a72ca */ /* 0x000fe200000e0000 */
[----:B------:R-:W-:Y:S01]  /*ddf0*/  IMAD R2, R0, 0x50, RZ ;  /* 0x0000005000027824 */ /* 0x000fe200078e02ff */
[----:B------:R-:W-:Y:S01]  /*de00*/  UIADD3.X UR5, URZ, UR39, URZ, UP0, !UPT ;  /* 0x000000273f057290 */ /* 0x000fe200087fe43f */
[----:B0-----:R-:W-:Y:S01]  /*de10*/  VIADD R7, R5, 0x24400 ;  /* 0x0002440005077836 */ /* 0x001fe20000000000 */
[----:B------:R-:W-:Y:S01]  /*de20*/  UMOV UR6, 0x0 ;  /* 0x0000000000067882 */ /* 0x000fe20000000000 */
[----:B------:R-:W-:-:S10]  /*de30*/  UMOV UR7, 0x14f00000 ;  /* 0x14f0000000077882 */ /* 0x000fd40000000000 */
.L_x_63:
[----:B------:R-:W-:-:S13]  /*de40*/  @P0 ELECT P2, URZ, PT ;  /* 0x00000000003f082f */ /* 0x000fda0003840000 */
[----:B-----5:R-:W-:Y:S02]  /*de50*/  @P2 R2UR UR13, R6 ;  /* 0x00000000060d22ca */ /* 0x020fe400000e0000 */
[----:B------:R-:W-:Y:S02]  /*de60*/  @P2 R2UR UR12, R16 ;  /* 0x00000000100c22ca */ /* 0x000fe400000e0000 */
[----:B------:R-:W-:Y:S02]  /*de70*/  @P2 R2UR UR11, R2 ;  /* 0x00000000020b22ca */ /* 0x000fe400000e0000 */
[----:B------:R-:W-:Y:S02]  /*de80*/  @P2 R2UR UR9, R3 ;  /* 0x00000000030922ca */ /* 0x000fe400000e0000 */
[----:B------:R-:W-:Y:S02]  /*de90*/  @P2 R2UR UR8, R7 ;  /* 0x00000000070822ca */ /* 0x000fe400000e0000 */
[----:B------:R-:W-:-:S02]  /*dea0*/  @P2 PLOP3.LUT P0, PT, P2, PT, PT, 0x8, 0x0 ;  /* 0x000000000000281c */ /* 0x000fc4000170e170 */
[----:B------:R-:W-:-:S09]  /*deb0*/  PLOP3.LUT P2, PT, PT, PT, PT, 0x8, 0x0 ;  /* 0x000000000000781c */ /* 0x000fd20003f4e170 */
[----:B------:R0:W-:Y:S02]  /*dec0*/  UTMALDG.4D [UR8], [UR4], desc[UR6] ;  /* 0x00000608040075b4 */ /* 0x0001e40008019000 */
[----:B0-----:R-:W-:Y:S05]  /*ded0*/  @P0 BRA.U.ANY `(.L_x_63) ;  /* 0xfffffffd00d80947 */ /* 0x001fea000393ffff */
[----:B------:R-:W-:Y:S01]  /*dee0*/  IMAD.MOV.U32 R21, RZ, RZ, 0x40 ;  /* 0x00000040ff157424 */ /* 0x000fe200078e00ff */
[----:B------:R-:W-:Y:S01]  /*def0*/  PLOP3.LUT P0, PT, PT, PT, PT, 0x80, 0x0 ;  /* 0x000000000000781c */ /* 0x000fe20003f0f070 */
[----:B------:R-:W-:Y:S01]  /*df00*/  VIADD R7, R5, 0x26c00 ;  /* 0x00026c0005077836 */ /* 0x000fe20000000000 */
[----:B------:R-:W-:Y:S01]  /*df10*/  UMOV UR6, 0x0 ;  /* 0x0000000000067882 */ /* 0x000fe20000000000 */
[----:B------:R-:W-:Y:S01]  /*df20*/  UMOV UR7, 0x14f00000 ;  /* 0x14f0000000077882 */ /* 0x000fe20000000000 */
[----:B------:R-:W-:-:S15]  /*df30*/  R2UR UR10, R21 ;  /* 0x00000000150a72ca */ /* 0x000fde00000e0000 */
.L_x_64:
[----:B------:R-:W-:-:S13]  /*df40*/  @P0 ELECT P2, URZ, PT ;  /* 0x00000000003f082f */ /* 0x000fda0003840000 */
[----:B------:R-:W-:Y:S02]  /*df50*/  @P2 R2UR UR13, R6 ;  /* 0x00000000060d22ca */ /* 0x000fe400000e0000 */
        /* <DEDUP_REMOVED lines=14> */
.L_x_65:
        /* <DEDUP_REMOVED lines=12> */
[----:B------:R-:W-:Y:S01]  /*e100*/  UMOV UR6, 0x0 ;  /* 0x0000000000067882 */ /* 0x000fe20000000000 */
[----:B------:R-:W-:Y:S01]  /*e110*/  IADD3 R5, R5, 0x2bc00, RZ ;  /* 0x0002bc0005057810 */ /* 0x000fe20007ffe0ff */
[----:B------:R-:W-:Y:S01]  /*e120*/  UMOV UR7, 0x14f00000 ;  /* 0x14f0000000077882 */ /* 0x000fe20000000000 */
[----:B------:R-:W-:-:S15]  /*e130*/  R2UR UR10, R13 ;  /* 0x000000000d0a72ca */ /* 0x000fde00000e0000 */
.L_x_66:
        /* <DEDUP_REMOVED lines=10> */
[----:B------:R-:W2:Y:S01]  /*e1e0*/  LDL.LU R7, [R1] ;  /* 0x0000000001077983 */ /* 0x000ea20000300800 */
[----:B------:R-:W-:Y:S01]  /*e1f0*/  IMAD R3, R18, 0x8, R10 ;  /* 0x0000000812037824 */ /* 0x000fe200078e020a */
[----:B------:R-:W-:Y:S01]  /*e200*/  BSSY B1, `(.L_x_67) ;  /* 0x0000004000017945 */ /* 0x000fe20003800000 */
[----:B--2---:R-:W-:-:S04]  /*e210*/  SHF.L.U32 R2, R7, 0x1f, RZ ;  /* 0x0000001f07027819 */ /* 0x004fc800000006ff */
[----:B------:R-:W0:Y:S02]  /*e220*/  SYNCS.PHASECHK.TRANS64.TRYWAIT P0, [R3+URZ+0x60], R2 ;  /* 0x00006002030075a7 */ /* 0x000e24000800017f */
[----:B0-----:R-:W-:Y:S05]  /*e230*/  @!P0 BRA `(.L_x_68) ;  /* 0x0000003800988947 */ /* 0x001fea0003800000 */
.L_x_165:
[----:B------:R-:W-:Y:S05]  /*e240*/  BSYNC B1 ;  /* 0x0000000000017941 */ /* 0x000fea0003800000 */
.L_x_67:
[----:B------:R-:W-:Y:S01]  /*e250*/  BSSY B1, `(.L_x_69) ;  /* 0x000000c000017945 */ /* 0x000fe20003800000 */
[----:B------:R-:W-:Y:S02]  /*e260*/  IMAD.MOV.U32 R14, RZ, RZ, 0x0 ;  /* 0x00000000ff0e7424 */ /* 0x000fe400078e00ff */
[----:B------:R-:W-:Y:S01]  /*e270*/  IMAD.MOV.U32 R15, RZ, RZ, 0x14f00000 ;  /* 0x14f00000ff0f7424 */ /* 0x000fe200078e00ff */
[----:B------:R-:W-:Y:S06]  /*e280*/  @P1 BRA `(.L_x_70) ;  /* 0x0000000000201947 */ /* 0x000fec0003800000 */
[----:B------:R-:W1:Y:S01]  /*e290*/  S2R R5, SR_TID.X ;  /* 0x0000000000057919 */ /* 0x000e620000002100 */
[----:B0-----:R-:W-:Y:S01]  /*e2a0*/  LEA R2, R18, UR36, 0x3 ;  /* 0x0000002412027c11 */ /* 0x001fe2000f8e18ff */
[----:B------:R-:W-:-:S04]  /*e2b0*/  IMAD.MOV.U32 R3, RZ, RZ, 0xa000 ;  /* 0x0000a000ff037424 */ /* 0x000fc800078e00ff */
[----:B------:R2:W-:Y:S01]  /*e2c0*/  SYNCS.ARRIVE.TRANS64 RZ, [R2+URZ+0x38850], R3 ;  /* 0x0388500302ff79a7 */ /* 0x0005e2000800003f */
[----:B-1----:R-:W-:-:S04]  /*e2d0*/  LOP3.LUT R5, R5, 0x1f, RZ, 0xc0, !PT ;  /* 0x0000001f05057812 */ /* 0x002fc800078ec0ff */
[----:B------:R-:W-:-:S13]  /*e2e0*/  ISETP.NE.AND P0, PT, R5, RZ, PT ;  /* 0x000000ff0500720c */ /* 0x000fda0003f05270 */
[----:B--2---:R-:W-:Y:S05]  /*e2f0*/  @!P0 BRA `(.L_x_70) ;  /* 0x0000000000048947 */ /* 0x004fea0003800000 */
[----:B------:R-:W-:Y:S01]  /*e300*/  BPT.TRAP 0x1 ;  /* 0x000000040000795c */ /* 0x000fe20000300000 */
.L_x_70:
[----:B------:R-:W-:Y:S05]  /*e310*/  BSYNC B1 ;  /* 0x0000000000017941 */ /* 0x000fea0003800000 */
.L_x_69:
[----:B------:R-:W2:Y:S01]  /*e320*/  LDL.LU R5, [R1+0x4] ;  /* 0x0000040001057983 */ /* 0x000ea20000300800 */
[----:B------:R-:W-:Y:S01]  /*e330*/  R2UR UR10, R11 ;  /* 0x000000000b0a72ca */ /* 0x000fe200000e0000 */
[----:B0-----:R-:W-:Y:S01]  /*e340*/  IMAD R3, R18, 0xa000, R12 ;  /* 0x0000a00012037824 */ /* 0x001fe200078e020c */
[----:B------:R-:W-:Y:S01]  /*e350*/  R2UR UR6, R14 ;  /* 0x000000000e0672ca */ /* 0x000fe200000e0000 */
[----:B------:R-:W-:Y:S01]  /*e360*/  UIADD3 UR4, UP0, UR38, 0x470, URZ ;  /* 0x0000047026047890 */ /* 0x000fe2000ff1e03f */
[----:B------:R-:W-:Y:S01]  /*e370*/  R2UR UR7, R15 ;  /* 0x000000000f0772ca */ /* 0x000fe200000e0000 */
[----:B------:R-:W-:Y:S01]  /*e380*/  VIADD R7, R3, 0x400 ;  /* 0x0000040003077836 */ /* 0x000fe20000000000 */
[----:B------:R-:W-:Y:S01]  /*e390*/  LEA R2, R18, UR36, 0x3 ;  /* 0x0000002412027c11 */ /* 0x000fe2000f8e18ff */
[----:B------:R-:W-:Y:S01]  /*e3a0*/  UIADD3.X UR5, URZ, UR39, URZ, UP0, !UPT ;  /* 0x000000273f057290 */ /* 0x000fe200087fe43f */
[----:B------:R-:W-:-:S03]  /*e3b0*/  PLOP3.LUT P0, PT, PT, PT, PT, 0x80, 0x0 ;  /* 0x000000000000781c */ /* 0x000fc60003f0f070 */
[----:B------:R-:W-:Y:S02]  /*e3c0*/  VIADD R2, R2, 0x38850 ;  /* 0x0003885002027836 */ /* 0x000fe40000000000 */
[----:B--2---:R-:W-:-:S08]  /*e3d0*/  IMAD R5, R5, 0x50, RZ ;  /* 0x0000005005057824 */ /* 0x004fd000078e02ff */
.L_x_71:
        /* <DEDUP_REMOVED lines=10> */
[----:B------:R-:W-:Y:S01]  /*e480*/  R2UR UR10, R21 ;  /* 0x00000000150a72ca */ /* 0x000fe200000e0000 */
[----:B------:R-:W-:Y:S01]  /*e490*/  VIADD R7, R3, 0x2c00 ;  /* 0x00002c0003077836 */ /* 0x000fe20000000000 */
[----:B------:R-:W-:Y:S02]  /*e4a0*/  R2UR UR6, R14 ;  /* 0x000000000e0672ca */ /* 0x000fe400000e0000 */
[----:B------:R-:W-:Y:S02]  /*e4b0*/  R2UR UR7, R15 ;  /* 0x000000000f0772ca */ /* 0x000fe400000e0000 */
[----:B------:R-:W-:-:S13]  /*e4c0*/  PLOP3.LUT P0, PT, PT, PT, PT, 0x80, 0x0 ;  /* 0x000000000000781c */ /* 0x000fda0003f0f070 */
.L_x_72:
        /* <DEDUP_REMOVED lines=15> */
.L_x_73:
        /* <DEDUP_REMOVED lines=15> */
.L_x_74:
        /* <DEDUP_REMOVED lines=10> */
[----:B------:R0:W-:Y:S01]  /*e750*/  STL [R1+0x4], R0 ;  /* 0x0000040001007387 */ /* 0x0001e20000100800 */
[----:B------:R-:W-:-:S07]  /*e760*/  IMAD.MOV.U32 R17, RZ, RZ, R6 ;  /* 0x000000ffff117224 */ /* 0x000fce00078e0006 */
.L_x_57:
[----:B------:R-:W-:Y:S05]  /*e770*/  BSYNC B0 ;  /* 0x0000000000007941 */ /* 0x000fea0003800000 */
.L_x_56:
[----:B0-----:R-:W2:Y:S01]  /*e780*/  LDL.LU R0, [R1+0x24] ;  /* 0x0000240001007983 */ /* 0x001ea20000300800 */
[----:B------:R-:W-:-:S03]  /*e790*/  IMAD.MOV.U32 R18, RZ, RZ, R4 ;  /* 0x000000ffff127224 */ /* 0x000fc600078e0004 */
[----:B------:R0:W-:Y:S02]  /*e7a0*/  STL [R1], R8 ;  /* 0x0000000801007387 */ /* 0x0001e40000100800 */
[----:B0-2---:R-:W-:-:S07]  /*e7b0*/  VIADD R0, R0, 0xfffffffd ;  /* 0xfffffffd00007836 */ /* 0x005fce0000000000 */
.L_x_55:
[----:B------:R-:W3:Y:S01]  /*e7c0*/  LDL.LU R2, [R1+0x1c] ;  /* 0x00001c0001027983 */ /* 0x000ee20000300800 */
[----:B------:R-:W-:Y:S01]  /*e7d0*/  IMAD.MOV R9, RZ, RZ, -R9 ;  /* 0x000000ffff097224 */ /* 0x000fe200078e0a09 */
[----:B------:R-:W-:Y:S04]  /*e7e0*/  BSSY B0, `(.L_x_54) ;  /* 0x00001ab000007945 */ /* 0x000fe80003800000 */
[----:B---3--:R-:W-:-:S13]  /*e7f0*/  ISETP.NE.AND P0, PT, R2, R9, PT ;  /* 0x000000090200720c */ /* 0x008fda0003f05270 */
[----:B------:R-:W-:Y:S05]  /*e800*/  @!P0 BRA `(.L_x_75) ;  /* 0x0000001800a08947 */ /* 0x000fea0003800000 */
[----:B------:R-:W-:-:S07]  /*e810*/  IMAD.MOV.U32 R4, RZ, RZ, R17 ;  /* 0x000000ffff047224 */ /* 0x000fce00078e0011 */
.L_x_114:
[----:B--2---:R-:W2:Y:S04]  /*e820*/  LDL R3, [R1+0xc] ;  /* 0x00000c0001037983 */ /* 0x004ea80000100800 */
[----:B---3--:R-:W3:Y:S01]  /*e830*/  LDL R2, [R1] ;  /* 0x0000000001027983 */ /* 0x008ee20000100800 */
[----:B------:R-:W-:Y:S01]  /*e840*/  VIADD R6, R18, 0x1 ;  /* 0x0000000112067836 */ /* 0x000fe20000000000 */
[----:B------:R-:W-:Y:S04]  /*e850*/  BSSY B1, `(.L_x_76) ;  /* 0x00000ce000017945 */ /* 0x000fe80003800000 */
[----:B------:R-:W-:-:S04]  /*e860*/  ISETP.NE.AND P0, PT, R6, 0x2, PT ;  /* 0x000000020600780c */ /* 0x000fc80003f05270 */
[----:B------:R-:W-:Y:S02]  /*e870*/  SEL R7, RZ, 0x1, P0 ;  /* 0x00000001ff077807 */ /* 0x000fe40000000000 */
[----:B------:R-:W-:Y:S02]  /*e880*/  SEL R6, R6, RZ, P0 ;  /* 0x000000ff06067207 */ /* 0x000fe40000000000 */
[----:B--2---:R-:W-:Y:S02]  /*e890*/  ISETP.NE.AND P1, PT, R3, RZ, PT ;  /* 0x000000ff0300720c */ /* 0x004fe40003f25270 */
[----:B---3--:R-:W-:-:S11]  /*e8a0*/  LOP3.LUT R7, R2, R7, RZ, 0x3c, !PT ;  /* 0x0000000702077212 */ /* 0x008fd600078e3cff */
[----:B0-----:R-:W-:Y:S05]  /*e8b0*/  @!P1 BRA `(.L_x_77) ;  /* 0x0000000c001c9947 */ /* 0x001fea0003800000 */
[----:B------:R-:W2:Y:S01]  /*e8c0*/  LDL R2, [R1+0x10] ;  /* 0x0000100001027983 */ /* 0x000ea20000100800 */
[----:B------:R-:W-:Y:S01]  /*e8d0*/  IMAD.MOV.U32 R8, RZ, RZ, R0 ;  /* 0x000000ffff087224 */ /* 0x000fe200078e0000 */
[----:B--2---:R-:W-:-:S13]  /*e8e0*/  ISETP.NE.AND P1, PT, R2, RZ, PT ;  /* 0x000000ff0200720c */ /* 0x004fda0003f25270 */
[----:B------:R-:W-:Y:S05]  /*e8f0*/  @!P1 BRA `(.L_x_78) ;  /* 0x0000000000509947 */ /* 0x000fea0003800000 */
[----:B------:R-:W2:Y:S01]  /*e900*/  LDL R9, [R1+0x8] ;  /* 0x0000080001097983 */ /* 0x000ea20000100800 */
[----:B-1----:R-:W0:Y:S01]  /*e910*/  LDC R5, c[0x0][0x43c] ;  /* 0x00010f00ff057b82 */ /* 0x002e220000000800 */
[----:B------:R-:W-:Y:S01]  /*e920*/  ULDC.64 UR4, c[0x0][0x428] ;  /* 0x00010a0000047ab9 */ /* 0x000fe20000000a00 */
[----:B------:R-:W-:Y:S01]  /*e930*/  ULDC.64 UR6, c[0x0][0x208] ;  /* 0x0000820000067ab9 */ /* 0x000fe20000000a00 */
[----:B0-----:R-:W-:-:S13]  /*e940*/  ISETP.NE.AND P0, PT, R5, 0x1, PT ;  /* 0x000000010500780c */ /* 0x001fda0003f05270 */
[----:B------:R-:W0:Y:S02]  /*e950*/  @P0 LDC.64 R2, c[0x0][0x440] ;  /* 0x00011000ff020b82 */ /* 0x000e240000000a00 */
[----:B0-----:R-:W-:-:S04]  /*e960*/  @P0 IMAD.HI.U32 R4, R0, R2, RZ ;  /* 0x0000000200040227 */ /* 0x001fc800078e00ff */
[----:B------:R-:W-:Y:S01]  /*e970*/  IMAD.MOV.U32 R2, RZ, RZ, R0 ;  /* 0x000000ffff027224 */ /* 0x000fe200078e0000 */
[----:B------:R-:W-:-:S04]  /*e980*/  @P0 SHF.R.U32.HI R2, RZ, R3, R4 ;  /* 0x00000003ff020219 */ /* 0x000fc80000011604 */
[--C-:B------:R-:W-:Y:S01]  /*e990*/  SHF.R.S32.HI R3, RZ, 0x1f, R2.reuse ;  /* 0x0000001fff037819 */ /* 0x100fe20000011402 */
[--C-:B------:R-:W-:Y:S02]  /*e9a0*/  IMAD.MOV R8, RZ, RZ, -R2.reuse ;  /* 0x000000ffff087224 */ /* 0x100fe400078e0a02 */
[----:B------:R-:W-:-:S04]  /*e9b0*/  IMAD.WIDE.U32 R2, R19, UR4, R2 ;  /* 0x0000000413027c25 */ /* 0x000fc8000f8e0002 */
[----:B------:R-:W-:Y:S02]  /*e9c0*/  IMAD R8, R5, R8, R0 ;  /* 0x0000000805087224 */ /* 0x000fe400078e0200 */
[----:B--2---:R-:W-:-:S04]  /*e9d0*/  IMAD R4, R9, UR4, RZ ;  /* 0x0000000409047c24 */ /* 0x004fc8000f8e02ff */
[----:B------:R-:W-:Y:S01]  /*e9e0*/  IMAD R4, R19, UR5, R4 ;  /* 0x0000000513047c24 */ /* 0x000fe2000f8e0204 */
[----:B------:R-:W-:-:S03]  /*e9f0*/  ULDC.64 UR4, c[0x0][0x418] ;  /* 0x0001060000047ab9 */ /* 0x000fc60000000a00 */
[----:B------:R-:W-:Y:S01]  /*ea00*/  IMAD.IADD R3, R4, 0x1, R3 ;  /* 0x0000000104037824 */ /* 0x000fe200078e0203 */
[----:B------:R-:W-:-:S04]  /*ea10*/  LEA R4, P0, R2, UR4, 0x2 ;  /* 0x0000000402047c11 */ /* 0x000fc8000f8010ff */
[----:B------:R-:W-:-:S05]  /*ea20*/  LEA.HI.X R5, R2, UR5, R3, 0x2, P0 ;  /* 0x0000000502057c11 */ /* 0x000fca00080f1403 */
[----:B------:R0:W5:Y:S04]  /*ea30*/  LDG.E R4, desc[UR6][R4.64] ;  /* 0x0000000604047981 */ /* 0x000168000c1e1900 */
.L_x_78:
[----:B------:R-:W-:Y:S01]  /*ea40*/  LEA R3, R6, UR36, 0x3 ;  /* 0x0000002406037c11 */ /* 0x000fe2000f8e18ff */
[----:B------:R-:W-:Y:S01]  /*ea50*/  BSSY B2, `(.L_x_79) ;  /* 0x0000004000027945 */ /* 0x000fe20003800000 */
[----:B------:R-:W-:-:S04]  /*ea60*/  SHF.L.U32 R2, R7, 0x1f, RZ ;  /* 0x0000001f07027819 */ /* 0x000fc800000006ff */
[----:B------:R-:W2:Y:S02]  /*ea70*/  SYNCS.PHASECHK.TRANS64.TRYWAIT P0, [R3+URZ+0x38840], R2 ;  /* 0x03884002030075a7 */ /* 0x000ea4000800017f */
[----:B--2---:R-:W-:Y:S05]  /*ea80*/  @!P0 BRA `(.L_x_80) ;  /* 0x0000003000988947 */ /* 0x004fea0003800000 */
.L_x_166:
[----:B------:R-:W-:Y:S05]  /*ea90*/  BSYNC B2 ;  /* 0x0000000000027941 */ /* 0x000fea0003800000 */
.L_x_79:
[----:B01----:R-:W0:Y:S01]  /*eaa0*/  S2R R5, SR_TID.X ;  /* 0x0000000000057919 */ /* 0x003e220000002100 */
[----:B------:R-:W-:Y:S01]  /*eab0*/  BSSY B2, `(.L_x_81) ;  /* 0x000000b000027945 */ /* 0x000fe20003800000 */
[----:B0-----:R-:W-:-:S04]  /*eac0*/  LOP3.LUT R5, R5, 0x7f, RZ, 0xc0, !PT ;  /* 0x0000007f05057812 */ /* 0x001fc800078ec0ff */
[----:B------:R-:W-:-:S13]  /*ead0*/  ISETP.NE.AND P1, PT, R5, RZ, PT ;  /* 0x000000ff0500720c */ /* 0x000fda0003f25270 */
[----:B------:R-:W-:Y:S05]  /*eae0*/  @P1 BRA `(.L_x_82) ;  /* 0x00000000001c1947 */ /* 0x000fea0003800000 */
[----:B------:R-:W0:Y:S01]  /*eaf0*/  S2R R5, SR_TID.X ;  /* 0x0000000000057919 */ /* 0x000e220000002100 */
[----:B--2---:R-:W-:-:S04]  /*eb00*/  IMAD.MOV.U32 R2, RZ, RZ, 0xa000 ;  /* 0x0000a000ff027424 */ /* 0x004fc800078e00ff */
[----:B------:R1:W-:Y:S01]  /*eb10*/  SYNCS.ARRIVE.TRANS64 RZ, [R3+URZ+0x38830], R2 ;  /* 0x0388300203ff79a7 */ /* 0x0003e2000800003f */
[----:B0-----:R-:W-:-:S04]  /*eb20*/  LOP3.LUT R5, R5, 0x1f, RZ, 0xc0, !PT ;  /* 0x0000001f05057812 */ /* 0x001fc800078ec0ff */
[----:B------:R-:W-:-:S13]  /*eb30*/  ISETP.NE.AND P0, PT, R5, RZ, PT ;  /* 0x000000ff0500720c */ /* 0x000fda0003f05270 */
[----:B-1----:R-:W-:Y:S05]  /*eb40*/  @!P0 BRA `(.L_x_82) ;  /* 0x0000000000048947 */ /* 0x002fea0003800000 */
[----:B------:R-:W-:Y:S01]  /*eb50*/  BPT.TRAP 0x1 ;  /* 0x000000040000795c */ /* 0x000fe20000300000 */
.L_x_82:
[----:B------:R-:W-:Y:S05]  /*eb60*/  BSYNC B2 ;  /* 0x0000000000027941 */ /* 0x000fea0003800000 */
.L_x_81:
        /* <DEDUP_REMOVED lines=8> */
[----:B------:R-:W-:Y:S01]  /*ebf0*/  VIADD R9, R5, 0x24400 ;  /* 0x0002440005097836 */ /* 0x000fe20000000000 */
[----:B------:R-:W-:Y:S01]  /*ec00*/  UMOV UR6, 0x0 ;  /* 0x0000000000067882 */ /* 0x000fe20000000000 */
[----:B------:R-:W-:-:S10]  /*ec10*/  UMOV UR7, 0x14f00000 ;  /* 0x14f0000000077882 */ /* 0x000fd40000000000 */
.L_x_83:
        /* <DEDUP_REMOVED lines=16> */
.L_x_84:
        /* <DEDUP_REMOVED lines=16> */
.L_x_85:
        /* <DEDUP_REMOVED lines=16> */
.L_x_86:
        /* <DEDUP_REMOVED lines=16> */
.L_x_167:
[----:B------:R-:W-:Y:S05]  /*f020*/  BSYNC B2 ;  /* 0x0000000000027941 */ /* 0x000fea0003800000 */
.L_x_87:
[----:B------:R-:W-:Y:S01]  /*f030*/  BSSY B2, `(.L_x_89) ;  /* 0x000000b000027945 */ /* 0x000fe20003800000 */
[----:B0-----:R-:W-:Y:S02]  /*f040*/  IMAD.MOV.U32 R2, RZ, RZ, 0x0 ;  /* 0x00000000ff027424 */ /* 0x001fe400078e00ff */
[----:B------:R-:W-:Y:S01]  /*f050*/  IMAD.MOV.U32 R3, RZ, RZ, 0x14f00000 ;  /* 0x14f00000ff037424 */ /* 0x000fe200078e00ff */
[----:B------:R-:W-:Y:S06]  /*f060*/  @P1 BRA `(.L_x_90) ;  /* 0x00000000001c1947 */ /* 0x000fec0003800000 */
[----:B------:R-:W-:-:S04]  /*f070*/  IMAD.MOV.U32 R9, RZ, RZ, 0xa000 ;  /* 0x0000a000ff097424 */ /* 0x000fc800078e00ff */
[----:B------:R0:W-:Y:S02]  /*f080*/  SYNCS.ARRIVE.TRANS64 RZ, [R5+URZ+0x50], R9 ;  /* 0x0000500905ff79a7 */ /* 0x0001e4000800003f */
[----:B0-----:R-:W0:Y:S02]  /*f090*/  S2R R9, SR_TID.X ;  /* 0x0000000000097919 */ /* 0x001e240000002100 */
[----:B0-----:R-:W-:-:S04]  /*f0a0*/  LOP3.LUT R9, R9, 0x1f, RZ, 0xc0, !PT ;  /* 0x0000001f09097812 */ /* 0x001fc800078ec0ff */
[----:B------:R-:W-:-:S13]  /*f0b0*/  ISETP.NE.AND P0, PT, R9, RZ, PT ;  /* 0x000000ff0900720c */ /* 0x000fda0003f05270 */
[----:B------:R-:W-:Y:S05]  /*f0c0*/  @!P0 BRA `(.L_x_90) ;  /* 0x0000000000048947 */ /* 0x000fea0003800000 */
[----:B------:R-:W-:Y:S01]  /*f0d0*/  BPT.TRAP 0x1 ;  /* 0x000000040000795c */ /* 0x000fe20000300000 */
.L_x_90:
[----:B------:R-:W-:Y:S05]  /*f0e0*/  BSYNC B2 ;  /* 0x0000000000027941 */ /* 0x000fea0003800000 */
.L_x_89:
[----:B------:R-:W2:Y:S01]  /*f0f0*/  LDL.LU R9, [R1+0x4] ;  /* 0x0000040001097983 */ /* 0x000ea20000300800 */
[----:B------:R-:W-:Y:S01]  /*f100*/  R2UR UR6, R2 ;  /* 0x00000000020672ca */ /* 0x000fe200000e0000 */
[----:B------:R-:W-:Y:S01]  /*f110*/  IMAD R18, R18, 0xa000, R12 ;  /* 0x0000a00012127824 */ /* 0x000fe200078e020c */
[----:B------:R-:W-:Y:S01]  /*f120*/  R2UR UR7, R3 ;  /* 0x00000000030772ca */ /* 0x000fe200000e0000 */
[----:B------:R-:W-:Y:S01]  /*f130*/  UIADD3 UR4, UP0, UR38, 0x470, URZ ;  /* 0x0000047026047890 */ /* 0x000fe2000ff1e03f */
[----:B------:R-:W-:Y:S01]  /*f140*/  R2UR UR10, R11 ;  /* 0x000000000b0a72ca */ /* 0x000fe200000e0000 */
[----:B------:R-:W-:Y:S01]  /*f150*/  VIADD R5, R5, 0x50 ;  /* 0x0000005005057836 */ /* 0x000fe20000000000 */
[----:B------:R-:W-:Y:S01]  /*f160*/  PLOP3.LUT P0, PT, PT, PT, PT, 0x80, 0x0 ;  /* 0x000000000000781c */ /* 0x000fe20003f0f070 */
[----:B------:R-:W-:Y:S01]  /*f170*/  VIADD R11, R18, 0x400 ;  /* 0x00000400120b7836 */ /* 0x000fe20000000000 */
[----:B------:R-:W-:Y:S01]  /*f180*/  UIADD3.X UR5, URZ, UR39, URZ, UP0, !UPT ;  /* 0x000000273f057290 */ /* 0x000fe200087fe43f */
[----:B--2---:R-:W-:-:S11]  /*f190*/  IMAD R9, R9, 0x50, RZ ;  /* 0x0000005009097824 */ /* 0x004fd600078e02ff */
.L_x_91:
        /* <DEDUP_REMOVED lines=15> */
.L_x_92:
        /* <DEDUP_REMOVED lines=15> */
.L_x_93:
        /* <DEDUP_REMOVED lines=15> */
.L_x_94:
        /* <DEDUP_REMOVED lines=12> */
.L_x_77:
[----:B------:R-:W-:Y:S05]  /*f530*/  BSYNC B1 ;  /* 0x0000000000017941 */ /* 0x000fea0003800000 */
.L_x_76:
[----:B------:R-:W2:Y:S01]  /*f540*/  LDL R2, [R1+0xc] ;  /* 0x00000c0001027983 */ /* 0x000ea20000100800 */
[----:B------:R-:W-:Y:S01]  /*f550*/  VIADD R18, R6, 0x1 ;  /* 0x0000000106127836 */ /* 0x000fe20000000000 */
[----:B------:R-:W-:Y:S04]  /*f560*/  BSSY B1, `(.L_x_95) ;  /* 0x00000cf000017945 */ /* 0x000fe80003800000 */
[----:B------:R-:W-:-:S04]  /*f570*/  ISETP.NE.AND P0, PT, R18, 0x2, PT ;  /* 0x000000021200780c */ /* 0x000fc80003f05270 */
[----:B------:R-:W-:Y:S02]  /*f580*/  SEL R18, R18, RZ, P0 ;  /* 0x000000ff12127207 */ /* 0x000fe40000000000 */
[----:B--2---:R-:W-:Y:S02]  /*f590*/  ISETP.NE.AND P1, PT, R2, RZ, PT ;  /* 0x000000ff0200720c */ /* 0x004fe40003f25270 */
[----:B------:R-:W-:-:S04]  /*f5a0*/  SEL R2, RZ, 0x1, P0 ;  /* 0x00000001ff027807 */ /* 0x000fc80000000000 */
[----:B------:R-:W-:-:S05]  /*f5b0*/  LOP3.LUT R9, R7, R2, RZ, 0x3c, !PT ;  /* 0x0000000207097212 */ /* 0x000fca00078e3cff */
[----:B------:R2:W-:Y:S02]  /*f5c0*/  STL [R1], R9 ;  /* 0x0000000901007387 */ /* 0x0005e40000100800 */
[----:B------:R-:W-:Y:S05]  /*f5d0*/  @!P1 BRA `(.L_x_96) ;  /* 0x0000000c001c9947 */ /* 0x000fea0003800000 */
[----:B------:R-:W3:Y:S01]  /*f5e0*/  LDL R3, [R1+0x10] ;  /* 0x0000100001037983 */ /* 0x000ee20000100800 */
[----:B0-----:R-:W-:Y:S01]  /*f5f0*/  VIADD R8, R0, 0xffffffff ;  /* 0xffffffff00087836 */ /* 0x001fe20000000000 */
[----:B---3--:R-:W-:-:S13]  /*f600*/  ISETP.NE.AND P1, PT, R3, RZ, PT ;  /* 0x000000ff0300720c */ /* 0x008fda0003f25270 */
[----:B------:R-:W-:Y:S05]  /*f610*/  @!P1 BRA `(.L_x_97) ;  /* 0x0000000000509947 */ /* 0x000fea0003800000 */
[----:B------:R-:W3:Y:S01]  /*f620*/  LDL R11, [R1+0x8] ;  /* 0x00000800010b7983 */ /* 0x000ee20000100800 */
[----:B-1----:R-:W0:Y:S01]  /*f630*/  LDC R5, c[0x0][0x43c] ;  /* 0x00010f00ff057b82 */ /* 0x002e220000000800 */
[----:B------:R-:W-:Y:S01]  /*f640*/  ULDC.64 UR4, c[0x0][0x428] ;  /* 0x00010a0000047ab9 */ /* 0x000fe20000000a00 */
[----:B------:R-:W-:Y:S01]  /*f650*/  ULDC.64 UR6, c[0x0][0x208] ;  /* 0x0000820000067ab9 */ /* 0x000fe20000000a00 */
[----:B0-----:R-:W-:-:S13]  /*f660*/  ISETP.NE.AND P0, PT, R5, 0x1, PT ;  /* 0x000000010500780c */ /* 0x001fda0003f05270 */
[----:B------:R-:W0:Y:S02]  /*f670*/  @P0 LDC.64 R2, c[0x0][0x440] ;  /* 0x00011000ff020b82 */ /* 0x000e240000000a00 */
[----:B0-----:R-:W-:-:S04]  /*f680*/  @P0 IMAD.HI.U32 R4, R8, R2, RZ ;  /* 0x0000000208040227 */ /* 0x001fc800078e00ff */
[----:B------:R-:W-:Y:S01]  /*f690*/  IMAD.MOV.U32 R2, RZ, RZ, R8 ;  /* 0x000000ffff027224 */ /* 0x000fe200078e0008 */
[----:B------:R-:W-:-:S05]  /*f6a0*/  @P0 SHF.R.U32.HI R2, RZ, R3, R4 ;  /* 0x00000003ff020219 */ /* 0x000fca0000011604 */
[----:B------:R-:W-:-:S04]  /*f6b0*/  IMAD.MOV R3, RZ, RZ, -R2 ;  /* 0x000000ffff037224 */ /* 0x000fc800078e0a02 */
[----:B------:R-:W-:Y:S01]  /*f6c0*/  IMAD R8, R5, R3, R8 ;  /* 0x0000000305087224 */ /* 0x000fe200078e0208 */
[----:B------:R-:W-:-:S03]  /*f6d0*/  SHF.R.S32.HI R3, RZ, 0x1f, R2 ;  /* 0x0000001fff037819 */ /* 0x000fc60000011402 */
[----:B------:R-:W-:-:S04]  /*f6e0*/  IMAD.WIDE.U32 R2, R19, UR4, R2 ;  /* 0x0000000413027c25 */ /* 0x000fc8000f8e0002 */
[----:B---3--:R-:W-:-:S04]  /*f6f0*/  IMAD R4, R11, UR4, RZ ;  /* 0x000000040b047c24 */ /* 0x008fc8000f8e02ff */
[----:B------:R-:W-:Y:S01]  /*f700*/  IMAD R4, R19, UR5, R4 ;  /* 0x0000000513047c24 */ /* 0x000fe2000f8e0204 */
[----:B------:R-:W-:-:S03]  /*f710*/  ULDC.64 UR4, c[0x0][0x418] ;  /* 0x0001060000047ab9 */ /* 0x000fc60000000a00 */
[----:B------:R-:W-:Y:S01]  /*f720*/  IMAD.IADD R3, R4, 0x1, R3 ;  /* 0x0000000104037824 */ /* 0x000fe200078e0203 */
[----:B------:R-:W-:-:S04]  /*f730*/  LEA R4, P0, R2, UR4, 0x2 ;  /* 0x0000000402047c11 */ /* 0x000fc8000f8010ff */
[----:B------:R-:W-:-:S05]  /*f740*/  LEA.HI.X R5, R2, UR5, R3, 0x2, P0 ;  /* 0x0000000502057c11 */ /* 0x000fca00080f1403 */
[----:B------:R0:W5:Y:S04]  /*f750*/  LDG.E R4, desc[UR6][R4.64] ;  /* 0x0000000604047981 */ /* 0x000168000c1e1900 */
.L_x_97:
[----:B------:R-:W-:Y:S01]  /*f760*/  LEA R2, R18, UR36, 0x3 ;  /* 0x0000002412027c11 */ /* 0x000fe2000f8e18ff */
[----:B------:R-:W-:Y:S01]  /*f770*/  BSSY B2, `(.L_x_98) ;  /* 0x0000004000027945 */ /* 0x000fe20003800000 */
[----:B------:R-:W-:-:S04]  /*f780*/  SHF.L.U32 R3, R9, 0x1f, RZ ;  /* 0x0000001f09037819 */ /* 0x000fc800000006ff */
[----:B------:R-:W3:Y:S02]  /*f790*/  SYNCS.PHASECHK.TRANS64.TRYWAIT P0, [R2+URZ+0x38840], R3 ;  /* 0x03884003020075a7 */ /* 0x000ee4000800017f */
[----:B---3--:R-:W-:Y:S05]  /*f7a0*/  @!P0 BRA `(.L_x_99) ;  /* 0x0000002400788947 */ /* 0x008fea0003800000 */
.L_x_168:
[----:B------:R-:W-:Y:S05]  /*f7b0*/  BSYNC B2 ;  /* 0x0000000000027941 */ /* 0x000fea0003800000 */
.L_x_98:
[----:B01----:R-:W0:Y:S01]  /*f7c0*/  S2R R5, SR_TID.X ;  /* 0x0000000000057919 */ /* 0x003e220000002100 */
[----:B------:R-:W-:Y:S01]  /*f7d0*/  BSSY B2, `(.L_x_100) ;  /* 0x000000b000027945 */ /* 0x000fe20003800000 */
[----:B0-----:R-:W-:-:S04]  /*f7e0*/  LOP3.LUT R5, R5, 0x7f, RZ, 0xc0, !PT ;  /* 0x0000007f05057812 */ /* 0x001fc800078ec0ff */
[----:B------:R-:W-:-:S13]  /*f7f0*/  ISETP.NE.AND P1, PT, R5, RZ, PT ;  /* 0x000000ff0500720c */ /* 0x000fda0003f25270 */
[----:B------:R-:W-:Y:S05]  /*f800*/  @P1 BRA `(.L_x_101) ;  /* 0x00000000001c1947 */ /* 0x000fea0003800000 */
[----:B------:R-:W0:Y:S01]  /*f810*/  S2R R5, SR_TID.X ;  /* 0x0000000000057919 */ /* 0x000e220000002100 */
[----:B---3--:R-:W-:-:S04]  /*f820*/  IMAD.MOV.U32 R3, RZ, RZ, 0xa000 ;  /* 0x0000a000ff037424 */ /* 0x008fc800078e00ff */
[----:B------:R1:W-:Y:S01]  /*f830*/  SYNCS.ARRIVE.TRANS64 RZ, [R2+URZ+0x38830], R3 ;  /* 0x0388300302ff79a7 */ /* 0x0003e2000800003f */
[----:B0-----:R-:W-:-:S04]  /*f840*/  LOP3.LUT R5, R5, 0x1f, RZ, 0xc0, !PT ;  /* 0x0000001f05057812 */ /* 0x001fc800078ec0ff */
[----:B------:R-:W-:-:S13]  /*f850*/  ISETP.NE.AND P0, PT, R5, RZ, PT ;  /* 0x000000ff0500720c */ /* 0x000fda0003f05270 */
[----:B-1----:R-:W-:Y:S05]  /*f860*/  @!P0 BRA `(.L_x_101) ;  /* 0x0000000000048947 */ /* 0x002fea0003800000 */
[----:B------:R-:W-:Y:S01]  /*f870*/  BPT.TRAP 0x1 ;  /* 0x000000040000795c */ /* 0x000fe20000300000 */
.L_x_101:
[----:B------:R-:W-:Y:S05]  /*f880*/  BSYNC B2 ;  /* 0x0000000000027941 */ /* 0x000fea0003800000 */
.L_x_100:
[----:B------:R-:W-:Y:S01]  /*f890*/  IMAD.MOV.U32 R11, RZ, RZ, RZ ;  /* 0x000000ffff0b7224 */ /* 0x000fe200078e00ff */
[----:B------:R-:W-:Y:S01]  /*f8a0*/  UIADD3 UR4, UP0, UR38, 0x370, URZ ;  /* 0x0000037026047890 */ /* 0x000fe2000ff1e03f */
[C---:B---3--:R-:W-:Y:S01]  /*f8b0*/  IMAD R3, R18.reuse, 0x8, R10 ;  /* 0x0000000812037824 */ /* 0x048fe200078e020a */
[----:B------:R-:W-:Y:S01]  /*f8c0*/  PLOP3.LUT P0, PT, PT, PT, PT, 0x80, 0x0 ;  /* 0x000000000000781c */ /* 0x000fe20003f0f070 */
[----:B------:R-:W-:Y:S01]  /*f8d0*/  IMAD R5, R18, 0xa000, R12 ;  /* 0x0000a00012057824 */ /* 0x000fe200078e020c */
[----:B------:R-:W-:Y:S01]  /*f8e0*/  R2UR UR10, R11 ;  /* 0x000000000b0a72ca */ /* 0x000fe200000e0000 */
[----:B------:R-:W-:Y:S01]  /*f8f0*/  VIADD R3, R3, 0x30 ;  /* 0x0000003003037836 */ /* 0x000fe20000000000 */
[----:B------:R-:W-:Y:S01]  /*f900*/  UIADD3.X UR5, URZ, UR39, URZ, UP0, !UPT ;  /* 0x000000273f057290 */ /* 0x000fe200087fe43f */
[----:B------:R-:W-:Y:S01]  /*f910*/  IMAD R2, R8, 0x50, RZ ;  /* 0x0000005008027824 */ /* 0x000fe200078e02ff */
[----:B------:R-:W-:Y:S01]  /*f920*/  UMOV UR6, 0x0 ;  /* 0x0000000000067882 */ /* 0x000fe20000000000 */
[----:B--2---:R-:W-:Y:S01]  /*f930*/  VIADD R9, R5, 0x24400 ;  /* 0x0002440005097836 */ /* 0x004fe20000000000 */
[----:B------:R-:W-:-:S09]  /*f940*/  UMOV UR7, 0x14f00000 ;  /* 0x14f0000000077882 */ /* 0x000fd20000000000 */
.L_x_102:
        /* <DEDUP_REMOVED lines=16> */
.L_x_103:
        /* <DEDUP_REMOVED lines=16> */
.L_x_104:
        /* <DEDUP_REMOVED lines=10> */
[----:B------:R-:W-:Y:S01]  /*fbf0*/  MOV R13, 0xc0 ;  /* 0x000000c0000d7802 */ /* 0x000fe20000000f00 */
[----:B------:R-:W-:Y:S01]  /*fc00*/  VIADD R5, R5, 0x2bc00 ;  /* 0x0002bc0005057836 */ /* 0x000fe20000000000 */
[----:B------:R-:W-:Y:S01]  /*fc10*/  PLOP3.LUT P0, PT, PT, PT, PT, 0x80, 0x0 ;  /* 0x000000000000781c */ /* 0x000fe20003f0f070 */
[----:B------:R-:W-:Y:S01]  /*fc20*/  UMOV UR6, 0x0 ;  /* 0x0000000000067882 */ /* 0x000fe20000000000 */
[----:B------:R-:W-:Y:S01]  /*fc30*/  R2UR UR10, R13 ;  /* 0x000000000d0a72ca */ /* 0x000fe200000e0000 */
[----:B------:R-:W-:-:S14]  /*fc40*/  UMOV UR7, 0x14f00000 ;  /* 0x14f0000000077882 */ /* 0x000fdc0000000000 */
.L_x_105:
        /* <DEDUP_REMOVED lines=10> */
[----:B------:R-:W-:Y:S01]  /*fcf0*/  SHF.L.U32 R7, R7, 0x1f, RZ ;  /* 0x0000001f07077819 */ /* 0x000fe200000006ff */
[----:B------:R-:W-:Y:S01]  /*fd00*/  IMAD R5, R6, 0x8, R10 ;  /* 0x0000000806057824 */ /* 0x000fe200078e020a */
[----:B------:R-:W-:Y:S03]  /*fd10*/  BSSY B2, `(.L_x_106) ;  /* 0x0000003000027945 */ /* 0x000fe60003800000 */
[----:B------:R-:W0:Y:S02]  /*fd20*/  SYNCS.PHASECHK.TRANS64.TRYWAIT P0, [R5+URZ+0x60], R7 ;  /* 0x00006007050075a7 */ /* 0x000e24000800017f */
[----:B0-----:R-:W-:Y:S05]  /*fd30*/  @!P0 BRA `(.L_x_107) ;  /* 0x0000002000288947 */ /* 0x001fea0003800000 */
.L_x_169:
[----:B------:R-:W-:Y:S05]  /*fd40*/  BSYNC B2 ;  /* 0x0000000000027941 */ /* 0x000fea0003800000 */
.L_x_106:
[----:B------:R-:W-:Y:S01]  /*fd50*/  BSSY B2, `(.L_x_108) ;  /* 0x000000b000027945 */ /* 0x000fe20003800000 */
[----:B------:R-:W-:Y:S02]  /*fd60*/  IMAD.MOV.U32 R2, RZ, RZ, 0x0 ;  /* 0x00000000ff027424 */ /* 0x000fe400078e00ff */
[----:B------:R-:W-:Y:S01]  /*fd70*/  IMAD.MOV.U32 R3, RZ, RZ, 0x14f00000 ;  /* 0x14f00000ff037424 */ /* 0x000fe200078e00ff */
[----:B------:R-:W-:Y:S06]  /*fd80*/  @P1 BRA `(.L_x_109) ;  /* 0x00000000001c1947 */ /* 0x000fec0003800000 */
[----:B------:R-:W1:Y:S01]  /*fd90*/  S2R R9, SR_TID.X ;  /* 0x0000000000097919 */ /* 0x000e620000002100 */
[----:B0-----:R-:W-:-:S04]  /*fda0*/  IMAD.MOV.U32 R7, RZ, RZ, 0xa000 ;  /* 0x0000a000ff077424 */ /* 0x001fc800078e00ff */
[----:B------:R2:W-:Y:S01]  /*fdb0*/  SYNCS.ARRIVE.TRANS64 RZ, [R5+URZ+0x50], R7 ;  /* 0x0000500705ff79a7 */ /* 0x0005e2000800003f */
[----:B-1----:R-:W-:-:S04]  /*fdc0*/  LOP3.LUT R9, R9, 0x1f, RZ, 0xc0, !PT ;  /* 0x0000001f09097812 */ /* 0x002fc800078ec0ff */
[----:B------:R-:W-:-:S13]  /*fdd0*/  ISETP.NE.AND P0, PT, R9, RZ, PT ;  /* 0x000000ff0900720c */ /* 0x000fda0003f05270 */
[----:B--2---:R-:W-:Y:S05]  /*fde0*/  @!P0 BRA `(.L_x_109) ;  /* 0x0000000000048947 */ /* 0x004fea0003800000 */
[----:B------:R-:W-:Y:S01]  /*fdf0*/  BPT.TRAP 0x1 ;  /* 0x000000040000795c */ /* 0x000fe20000300000 */
.L_x_109:
[----:B------:R-:W-:Y:S05]  /*fe00*/  BSYNC B2 ;  /* 0x0000000000027941 */ /* 0x000fea0003800000 */
.L_x_108:
[----:B0-----:R-:W2:Y:S01]  /*fe10*/  LDL.LU R7, [R1+0x4] ;  /* 0x0000040001077983 */ /* 0x001ea20000300800 */
        /* <DEDUP_REMOVED lines=10> */
.L_x_110:
        /* <DEDUP_REMOVED lines=15> */
.L_x_111:
        /* <DEDUP_REMOVED lines=15> */
.L_x_112:
        /* <DEDUP_REMOVED lines=15> */
.L_x_113:
        /* <DEDUP_REMOVED lines=12> */
.L_x_96:
[----:B------:R-:W-:Y:S05]  /*10250*/  BSYNC B1 ;  /* 0x0000000000017941 */ /* 0x000fea0003800000 */
.L_x_95:
[C---:B------:R-:W-:Y:S01]  /*10260*/  ISETP.GT.AND P0, PT, R0.reuse, 0x1, PT ;  /* 0x000000010000780c */ /* 0x040fe20003f04270 */
[----:B------:R-:W-:-:S12]  /*10270*/  VIADD R0, R0, 0xfffffffe ;  /* 0xfffffffe00007836 */ /* 0x000fd80000000000 */
[----:B------:R-:W-:Y:S05]  /*10280*/  @P0 BRA `(.L_x_114) ;  /* 0xffffffe400640947 */ /* 0x000fea000383ffff */
.L_x_75:
[----:B------:R-:W-:Y:S05]  /*10290*/  BSYNC B0 ;  /* 0x0000000000007941 */ /* 0x000fea0003800000 */
.L_x_54:
[----:B---3--:R-:W3:Y:S01]  /*102a0*/  LDL.LU R0, [R1+0xc] ;  /* 0x00000c0001007983 */ /* 0x008ee20000300800 */
[----:B------:R-:W-:Y:S01]  /*102b0*/  BSSY B0, `(.L_x_115) ;  /* 0x0000059000007945 */ /* 0x000fe20003800000 */
[----:B---3--:R-:W-:-:S13]  /*102c0*/  ISETP.NE.AND P0, PT, R0, RZ, PT ;  /* 0x000000ff0000720c */ /* 0x008fda0003f05270 */
[----:B------:R-:W-:Y:S05]  /*102d0*/  @!P0 BRA `(.L_x_116) ;  /* 0x0000000400588947 */ /* 0x000fea0003800000 */
[----:B0-2---:R-:W2:Y:S01]  /*102e0*/  LDL R3, [R1] ;  /* 0x0000000001037983 */ /* 0x005ea20000100800 */
[----:B------:R-:W-:Y:S01]  /*102f0*/  LEA R2, R18, UR36, 0x3 ;  /* 0x0000002412027c11 */ /* 0x000fe2000f8e18ff */
[----:B------:R-:W-:Y:S01]  /*10300*/  BSSY B1, `(.L_x_117) ;  /* 0x0000007000017945 */ /* 0x000fe20003800000 */
[----:B------:R-:W0:Y:S02]  /*10310*/  S2R R0, SR_TID.X ;  /* 0x0000000000007919 */ /* 0x000e240000002100 */
[----:B0-----:R-:W-:-:S04]  /*10320*/  LOP3.LUT R0, R0, 0x7f, RZ, 0xc0, !PT ;  /* 0x0000007f00007812 */ /* 0x001fc800078ec0ff */
[----:B------:R-:W-:Y:S02]  /*10330*/  ISETP.NE.AND P1, PT, R0, RZ, PT ;  /* 0x000000ff0000720c */ /* 0x000fe40003f25270 */
[----:B--2---:R-:W-:-:S04]  /*10340*/  SHF.L.U32 R3, R3, 0x1f, RZ ;  /* 0x0000001f03037819 */ /* 0x004fc800000006ff */
[----:B------:R-:W0:Y:S02]  /*10350*/  SYNCS.PHASECHK.TRANS64.TRYWAIT P0, [R2+URZ+0x38860], R3 ;  /* 0x03886003020075a7 */ /* 0x000e24000800017f */
[----:B0-----:R-:W-:Y:S05]  /*10360*/  @!P0 BRA `(.L_x_118) ;  /* 0x0000001800b08947 */ /* 0x001fea0003800000 */
.L_x_170:
[----:B------:R-:W-:Y:S05]  /*10370*/  BSYNC B1 ;  /* 0x0000000000017941 */ /* 0x000fea0003800000 */
.L_x_117:
[----:B------:R-:W-:Y:S04]  /*10380*/  BSSY B1, `(.L_x_119) ;  /* 0x0000009000017945 */ /* 0x000fe80003800000 */
[----:B------:R-:W-:Y:S05]  /*10390*/  @P1 BRA `(.L_x_120) ;  /* 0x00000000001c1947 */ /* 0x000fea0003800000 */
[----:B------:R-:W2:Y:S01]  /*103a0*/  S2R R0, SR_TID.X ;  /* 0x0000000000007919 */ /* 0x000ea20000002100 */
[----:B0-----:R-:W-:-:S04]  /*103b0*/  IMAD.MOV.U32 R3, RZ, RZ, 0xa000 ;  /* 0x0000a000ff037424 */ /* 0x001fc800078e00ff */
[----:B------:R3:W-:Y:S01]  /*103c0*/  SYNCS.ARRIVE.TRANS64 RZ, [R2+URZ+0x38850], R3 ;  /* 0x0388500302ff79a7 */ /* 0x0007e2000800003f */
[----:B--2---:R-:W-:-:S04]  /*103d0*/  LOP3.LUT R0, R0, 0x1f, RZ, 0xc0, !PT ;  /* 0x0000001f00007812 */ /* 0x004fc800078ec0ff */
[----:B------:R-:W-:-:S13]  /*103e0*/  ISETP.NE.AND P0, PT, R0, RZ, PT ;  /* 0x000000ff0000720c */ /* 0x000fda0003f05270 */
[----:B---3--:R-:W-:Y:S05]  /*103f0*/  @!P0 BRA `(.L_x_120) ;  /* 0x0000000000048947 */ /* 0x008fea0003800000 */
[----:B------:R-:W-:Y:S01]  /*10400*/  BPT.TRAP 0x1 ;  /* 0x000000040000795c */ /* 0x000fe20000300000 */
.L_x_120:
[----:B------:R-:W-:Y:S05]  /*10410*/  BSYNC B1 ;  /* 0x0000000000017941 */ /* 0x000fea0003800000 */
.L_x_119:
[----:B------:R-:W2:Y:S01]  /*10420*/  LDL R0, [R1+0x4] ;  /* 0x0000040001007983 */ /* 0x000ea20000100800 */
[----:B------:R-:W-:Y:S01]  /*10430*/  IMAD R12, R18, 0xa000, R12 ;  /* 0x0000a000120c7824 */ /* 0x000fe200078e020c */
[----:B------:R-:W-:Y:S01]  /*10440*/  UIADD3 UR4, UP0, UR38, 0x470, URZ ;  /* 0x0000047026047890 */ /* 0x000fe2000ff1e03f */
[----:B------:R-:W-:Y:S01]  /*10450*/  PLOP3.LUT P0, PT, PT, PT, PT, 0x80, 0x0 ;  /* 0x000000000000781c */ /* 0x000fe20003f0f070 */
[----:B0-----:R-:W-:Y:S01]  /*10460*/  VIADD R2, R2, 0x38850 ;  /* 0x0003885002027836 */ /* 0x001fe20000000000 */
[----:B------:R-:W-:Y:S01]  /*10470*/  UMOV UR6, 0x0 ;  /* 0x0000000000067882 */ /* 0x000fe20000000000 */
[----:B------:R-:W-:Y:S01]  /*10480*/  VIADD R3, R12, 0x400 ;  /* 0x000004000c037836 */ /* 0x000fe20000000000 */
[----:B------:R-:W-:Y:S01]  /*10490*/  UIADD3.X UR5, URZ, UR39, URZ, UP0, !UPT ;  /* 0x000000273f057290 */ /* 0x000fe200087fe43f */
[----:B------:R-:W-:Y:S01]  /*104a0*/  UMOV UR7, 0x14f00000 ;  /* 0x14f0000000077882 */ /* 0x000fe20000000000 */
[----:B------:R-:W-:Y:S01]  /*104b0*/  UMOV UR10, URZ ;  /* 0x0000003f000a7c82 */ /* 0x000fe20008000000 */
[----:B--2---:R-:W-:-:S09]  /*104c0*/  IMAD R0, R0, 0x50, RZ ;  /* 0x0000005000007824 */ /* 0x004fd200078e02ff */
.L_x_121:
        /* <DEDUP_REMOVED lines=10> */
[----:B------:R-:W-:Y:S01]  /*10570*/  PLOP3.LUT P0, PT, PT, PT, PT, 0x80, 0x0 ;  /* 0x000000000000781c */ /* 0x000fe20003f0f070 */
[----:B------:R-:W-:Y:S01]  /*10580*/  VIADD R3, R12, 0x2c00 ;  /* 0x00002c000c037836 */ /* 0x000fe20000000000 */
[----:B------:R-:W-:Y:S01]  /*10590*/  UMOV UR6, 0x0 ;  /* 0x0000000000067882 */ /* 0x000fe20000000000 */
[----:B------:R-:W-:Y:S01]  /*105a0*/  UMOV UR7, 0x14f00000 ;  /* 0x14f0000000077882 */ /* 0x000fe20000000000 */
[----:B------:R-:W-:-:S09]  /*105b0*/  UMOV UR10, 0x40 ;  /* 0x00000040000a7882 */ /* 0x000fd20000000000 */
.L_x_122:
        /* <DEDUP_REMOVED lines=15> */
.L_x_123:
        /* <DEDUP_REMOVED lines=15> */
.L_x_124:
        /* <DEDUP_REMOVED lines=9> */
[----:B---3--:R-:W-:Y:S05]  /*10830*/  @P0 BRA.U.ANY `(.L_x_124) ;  /* 0xfffffffd00d80947 */ /* 0x008fea000393ffff */
.L_x_116:
[----:B------:R-:W-:Y:S05]  /*10840*/  BSYNC B0 ;  /* 0x0000000000007941 */ /* 0x000fea0003800000 */
.L_x_115:
[----:B-1----:R-:W3:Y:S01]  /*10850*/  LDL.LU R5, [R1+0x28] ;  /* 0x0000280001057983 */ /* 0x002ee20000300800 */
[----:B------:R-:W-:Y:S01]  /*10860*/  VIADD R18, R18, 0x1 ;  /* 0x0000000112127836 */ /* 0x000fe20000000000 */
[----:B------:R-:W-:Y:S02]  /*10870*/  ULDC UR4, c[0x0][0xc34] ;  /* 0x00030d0000047ab9 */ /* 0x000fe40000000800 */
[----:B0-----:R-:W4:Y:S04]  /*10880*/  LDL.LU R4, [R1] ;  /* 0x0000000001047983 */ /* 0x001f280000300800 */
[----:B--2---:R-:W2:Y:S01]  /*10890*/  LDL.LU R3, [R1+0x30] ;  /* 0x0000300001037983 */ /* 0x004ea20000300800 */
[----:B------:R-:W-:-:S04]  /*108a0*/  ISETP.NE.AND P0, PT, R18, 0x2, PT ;  /* 0x000000021200780c */ /* 0x000fc80003f05270 */
[----:B------:R-:W-:Y:S02]  /*108b0*/  SEL R0, RZ, 0x1, P0 ;  /* 0x00000001ff007807 */ /* 0x000fe40000000000 */
[----:B------:R-:W-:Y:S01]  /*108c0*/  SEL R18, R18, RZ, P0 ;  /* 0x000000ff12127207 */ /* 0x000fe20000000000 */
[----:B---3--:R-:W-:Y:S01]  /*108d0*/  VIADD R5, R5, UR37 ;  /* 0x0000002505057c36 */ /* 0x008fe20008000000 */
[----:B----4-:R-:W-:-:S04]  /*108e0*/  LOP3.LUT R4, R4, R0, RZ, 0x3c, !PT ;  /* 0x0000000004047212 */ /* 0x010fc800078e3cff */
[----:B------:R1:W-:Y:S01]  /*108f0*/  STL [R1+0x28], R5 ;  /* 0x0000280501007387 */ /* 0x0003e20000100800 */
[----:B------:R-:W-:Y:S01]  /*10900*/  ISETP.GE.AND P1, PT, R5, UR4, PT ;  /* 0x0000000405007c0c */ /* 0x000fe2000bf26270 */
[----:B--2---:R-:W-:-:S05]  /*10910*/  VIADD R3, R3, 0x1 ;  /* 0x0000000103037836 */ /* 0x004fca0000000000 */
[----:B------:R1:W-:Y:S04]  /*10920*/  STL [R1+0x30], R3 ;  /* 0x0000300301007387 */ /* 0x0003e80000100800 */
[----:B------:R1:W-:Y:S03]  /*10930*/  STL [R1], R4 ;  /* 0x0000000401007387 */ /* 0x0003e60000100800 */
[----:B------:R-:W-:Y:S05]  /*10940*/  @!P1 BRA `(.L_x_125) ;  /* 0xffffffb400d89947 */ /* 0x000fea000383ffff */
[----:B------:R-:W-:-:S07]  /*10950*/  LOP3.LUT R2, R3, 0x1, RZ, 0xc, !PT ;  /* 0x0000000103027812 */ /* 0x000fce00078e0cff */
.L_x_38:
[----:B01----:R-:W0:Y:S01]  /*10960*/  S2R R3, SR_CgaCtaId ;  /* 0x0000000000037919 */ /* 0x003e220000008800 */
[----:B------:R-:W-:Y:S01]  /*10970*/  MOV R0, 0x400 ;  /* 0x0000040000007802 */ /* 0x000fe20000000f00 */
[----:B------:R-:W-:Y:S03]  /*10980*/  BSSY B0, `(.L_x_126) ;  /* 0x0000005000007945 */ /* 0x000fe60003800000 */
[----:B0-----:R-:W-:Y:S02]  /*10990*/  LEA R0, R3, R0, 0x18 ;  /* 0x0000000003007211 */ /* 0x001fe400078ec0ff */
[----:B------:R-:W-:-:S04]  /*109a0*/  SHF.L.U32 R3, R2, 0x1f, RZ ;  /* 0x0000001f02037819 */ /* 0x000fc800000006ff */
[----:B------:R-:W0:Y:S02]  /*109b0*/  SYNCS.PHASECHK.TRANS64.TRYWAIT P0, [R0+URZ+0x38820], R3 ;  /* 0x03882003000075a7 */ /* 0x000e24000800017f */
[----:B0-----:R-:W-:Y:S05]  /*109c0*/  @!P0 BRA `(.L_x_127) ;  /* 0x00000014002c8947 */ /* 0x001fea0003800000 */
.L_x_171:
[----:B------:R-:W-:Y:S05]  /*109d0*/  BSYNC B0 ;  /* 0x0000000000007941 */ /* 0x000fea0003800000 */
.L_x_126:
[----:B------:R-:W-:-:S03]  /*109e0*/  UMOV UR4, 0xffffffff ;  /* 0xffffffff00047882 */ /* 0x000fc60000000000 */
[----:B------:R-:W-:Y:S05]  /*109f0*/  BRA.DIV UR4, `(.L_x_128) ;  /* 0x0000001604347947 */ /* 0x000fea000b800000 */
[----:B------:R-:W1:Y:S02]  /*10a00*/  S2R R2, SR_TID.X ;  /* 0x0000000000027919 */ /* 0x000e640000002100 */
[----:B-1----:R-:W-:-:S04]  /*10a10*/  SHF.R.U32.HI R2, RZ, 0x5, R2 ;  /* 0x00000005ff027819 */ /* 0x002fc80000011602 */
[----:B------:R-:W-:-:S05]  /*10a20*/  LOP3.LUT R2, R2, 0x3, RZ, 0xc0, !PT ;  /* 0x0000000302027812 */ /* 0x000fca00078ec0ff */
[----:B------:R1:W2:Y:S02]  /*10a30*/  SHFL.IDX PT, R14, R2, RZ, 0x1f ;  /* 0x00001fff020e7589 */ /* 0x0002a400000e0000 */
.L_x_174:
[----:B--2---:R-:W-:Y:S01]  /*10a40*/  ISETP.NE.AND P0, PT, R14, RZ, PT ;  /* 0x000000ff0e00720c */ /* 0x004fe20003f05270 */
[----:B------:R-:W-:-:S12]  /*10a50*/  BSSY B0, `(.L_x_129) ;  /* 0x0000027000007945 */ /* 0x000fd80003800000 */
[----:B------:R-:W-:Y:S05]  /*10a60*/  @P0 BRA `(.L_x_130) ;  /* 0x0000000000940947 */ /* 0x000fea0003800000 */
[----:B------:R-:W-:-:S03]  /*10a70*/  UMOV UR4, 0xffffffff ;  /* 0xffffffff00047882 */ /* 0x000fc60000000000 */
[----:B------:R-:W-:Y:S05]  /*10a80*/  BRA.DIV UR4, `(.L_x_131) ;  /* 0x0000001604447947 */ /* 0x000fea000b800000 */
[----:B------:R-:W-:-:S13]  /*10a90*/  ELECT P6, URZ, PT ;  /* 0x00000000003f782f */ /* 0x000fda00038c0000 */
.L_x_177:
[----:B------:R-:W-:Y:S05]  /*10aa0*/  @!P6 BRA `(.L_x_130) ;  /* 0x000000000084e947 */ /* 0x000fea0003800000 */
[----:B-1----:R-:W2:Y:S02]  /*10ab0*/  LDL R2, [R1+0x34] ;  /* 0x0000340001027983 */ /* 0x002ea40000100800 */
[----:B--2---:R-:W-:-:S13]  /*10ac0*/  R2UR UR4, R2 ;  /* 0x00000000020472ca */ /* 0x004fda00000e0000 */
[----:B------:R-:W-:-:S06]  /*10ad0*/  ULOP3.LUT UR4, UR4, 0x2, URZ, 0xfc, !UPT ;  /* 0x0000000204047892 */ /* 0x000fcc000f8efc3f */
[----:B------:R-:W-:-:S05]  /*10ae0*/  IMAD.U32 R2, RZ, RZ, UR4 ;  /* 0x00000004ff027e24 */ /* 0x000fca000f8e00ff */
[----:B------:R-:W-:-:S13]  /*10af0*/  ISETP.NE.AND P2, PT, R2, 0x3, PT ;  /* 0x000000030200780c */ /* 0x000fda0003f45270 */
[----:B------:R-:W-:Y:S05]  /*10b00*/  @!P2 BRA `(.L_x_132) ;  /* 0x000000000004a947 */ /* 0x000fea0003800000 */
[----:B------:R-:W-:Y:S01]  /*10b10*/  BPT.TRAP 0x1 ;  /* 0x000000040000795c */ /* 0x000fe20000300000 */
.L_x_132:
[----:B------:R-:W2:Y:S01]  /*10b20*/  LDL.LU R7, [R1] ;  /* 0x0000000001077983 */ /* 0x000ea20000300800 */
[----:B0-----:R-:W-:Y:S02]  /*10b30*/  VIADD R3, R0, 0x38840 ;  /* 0x0003884000037836 */ /* 0x001fe40000000000 */
[C---:B------:R-:W-:Y:S02]  /*10b40*/  VIADD R2, R18.reuse, 0x1 ;  /* 0x0000000112027836 */ /* 0x040fe40000000000 */
[----:B------:R-:W-:-:S03]  /*10b50*/  IMAD R6, R18, 0x8, R3 ;  /* 0x0000000812067824 */ /* 0x000fc600078e0203 */
[----:B------:R-:W-:-:S04]  /*10b60*/  ISETP.NE.AND P1, PT, R2, 0x2, PT ;  /* 0x000000020200780c */ /* 0x000fc80003f25270 */
[----:B------:R-:W-:Y:S02]  /*10b70*/  SEL R4, RZ, 0x1, P1 ;  /* 0x00000001ff047807 */ /* 0x000fe40000800000 */
[C---:B--2---:R-:W-:Y:S02]  /*10b80*/  SHF.L.U32 R5, R7.reuse, 0x1f, RZ ;  /* 0x0000001f07057819 */ /* 0x044fe400000006ff */
[----:B------:R-:W-:Y:S02]  /*10b90*/  LOP3.LUT R7, R7, R4, RZ, 0x3c, !PT ;  /* 0x0000000407077212 */ /* 0x000fe400078e3cff */
[----:B------:R-:W0:Y:S01]  /*10ba0*/  SYNCS.PHASECHK.TRANS64.TRYWAIT P0, [R6+URZ], R5 ;  /* 0x00000005060075a7 */ /* 0x000e22000800017f */
[----:B------:R-:W-:Y:S02]  /*10bb0*/  SEL R4, R2, RZ, P1 ;  /* 0x000000ff02047207 */ /* 0x000fe40000800000 */
[----:B------:R-:W-:-:S03]  /*10bc0*/  SHF.L.U32 R2, R7, 0x1f, RZ ;  /* 0x0000001f07027819 */ /* 0x000fc600000006ff */
[----:B------:R-:W-:Y:S01]  /*10bd0*/  IMAD R3, R4, 0x8, R3 ;  /* 0x0000000804037824 */ /* 0x000fe200078e0203 */
[----:B0-----:R-:W-:Y:S06]  /*10be0*/  @!P0 BRA `(.L_x_133) ;  /* 0x00000014000c8947 */ /* 0x001fec0003800000 */
.L_x_178:
[----:B------:R-:W1:Y:S02]  /*10bf0*/  SYNCS.PHASECHK.TRANS64.TRYWAIT P0, [R3+URZ], R2 ;  /* 0x00000002030075a7 */ /* 0x000e64000800017f */
[----:B-1----:R-:W-:Y:S05]  /*10c00*/  @!P0 BRA `(.L_x_134) ;  /* 0x0000001400188947 */ /* 0x002fea0003800000 */
.L_x_179:
[----:B------:R-:W-:Y:S05]  /*10c10*/  @!P2 BRA `(.L_x_135) ;  /* 0x000000000004a947 */ /* 0x000fea0003800000 */
[----:B------:R-:W-:Y:S01]  /*10c20*/  BPT.TRAP 0x1 ;  /* 0x000000040000795c */ /* 0x000fe20000300000 */
.L_x_135:
[----:B-1----:R-:W-:-:S05]  /*10c30*/  IADD3 R3, R0, 0x38860, RZ ;  /* 0x0003886000037810 */ /* 0x002fca0007ffe0ff */
[----:B------:R-:W-:-:S04]  /*10c40*/  IMAD R18, R18, 0x8, R3 ;  /* 0x0000000812127824 */ /* 0x000fc800078e0203 */
[----:B------:R-:W1:Y:S02]  /*10c50*/  SYNCS.PHASECHK.TRANS64.TRYWAIT P0, [R18+URZ], R5 ;  /* 0x00000005120075a7 */ /* 0x000e64000800017f */
[----:B-1----:R-:W-:Y:S05]  /*10c60*/  @!P0 BRA `(.L_x_136) ;  /* 0x0000001400148947 */ /* 0x002fea0003800000 */
.L_x_180:
[----:B------:R-:W-:-:S07]  /*10c70*/  IMAD R3, R4, 0x8, R3 ;  /* 0x0000000804037824 */ /* 0x000fce00078e0203 */
.L_x_137:
[----:B--2---:R2:W3:Y:S02]  /*10c80*/  SYNCS.PHASECHK.TRANS64.TRYWAIT P0, [R3+URZ], R2 ;  /* 0x00000002030075a7 */ /* 0x0044e4000800017f */
[----:B---3--:R-:W-:Y:S05]  /*10c90*/  @!P0 NANOSLEEP.SYNCS 0x989680 ;  /* 0x009896800000895d */ /* 0x008fea0003900000 */
[----:B------:R-:W3:Y:S02]  /*10ca0*/  @!P0 SYNCS.PHASECHK.TRANS64 P0, [R3+URZ], R2 ;  /* 0x00000002030085a7 */ /* 0x000ee4000800007f */
[----:B---3--:R-:W-:Y:S05]  /*10cb0*/  @!P0 BRA `(.L_x_137) ;  /* 0xfffffffc00f08947 */ /* 0x008fea000383ffff */
.L_x_130:
[----:B------:R-:W-:Y:S05]  /*10cc0*/  BSYNC B0 ;  /* 0x0000000000007941 */ /* 0x000fea0003800000 */
.L_x_129:
[----:B------:R-:W-:Y:S05]  /*10cd0*/  EXIT ;  /* 0x000000000000794d */ /* 0x000fea0003800000 */
.L_x_10:
[----:B0-----:R-:W-:-:S04]  /*10ce0*/  IMAD.U32 R3, RZ, RZ, UR36 ;  /* 0x00000024ff037e24 */ /* 0x001fc8000f8e00ff */
[----:B------:R0:W1:Y:S03]  /*10cf0*/  SYNCS.PHASECHK.TRANS64.TRYWAIT P1, [R3+URZ+0x38800], R0 ;  /* 0x03880000030075a7 */ /* 0x000066000802017f */
[----:B-1----:R-:W-:Y:S05]  /*10d00*/  @!P1 NANOSLEEP.SYNCS 0x989680 ;  /* 0x009896800000995d */ /* 0x002fea0003900000 */
[----:B------:R-:W1:Y:S02]  /*10d10*/  @!P1 SYNCS.PHASECHK.TRANS64 P1, [R3+URZ+0x38800], R0 ;  /* 0x03880000030095a7 */ /* 0x000e64000802007f */
[----:B-1----:R-:W-:Y:S05]  /*10d20*/  @!P1 BRA `(.L_x_10) ;  /* 0xfffffffc00ec9947 */ /* 0x002fea000383ffff */
[----:B------:R-:W-:Y:S05]  /*10d30*/  BRA `(.L_x_138) ;  /* 0xffffff0400487947 */ /* 0x000fea000383ffff */
.L_x_14:
[----:B-1----:R1:W2:Y:S02]  /*10d40*/  SYNCS.PHASECHK.TRANS64.TRYWAIT P2, [R0+URZ+0x38830], R3 ;  /* 0x03883003000075a7 */ /* 0x0022a4000804017f */
[----:B--2---:R-:W-:Y:S05]  /*10d50*/  @!P2 NANOSLEEP.SYNCS 0x989680 ;  /* 0x009896800000a95d */ /* 0x004fea0003900000 */
[----:B------:R-:W2:Y:S02]  /*10d60*/  @!P2 SYNCS.PHASECHK.TRANS64 P2, [R0+URZ+0x38830], R3 ;  /* 0x038830030000a5a7 */ /* 0x000ea4000804007f */
[----:B--2---:R-:W-:Y:S05]  /*10d70*/  @!P2 BRA `(.L_x_14) ;  /* 0xfffffffc00f0a947 */ /* 0x004fea000383ffff */
[----:B------:R-:W-:Y:S05]  /*10d80*/  BRA `(.L_x_13) ;  /* 0xffffff0400787947 */ /* 0x000fea000383ffff */
.L_x_19:
[----:B------:R-:W-:-:S13]  /*10d90*/  R2UR UR4, R223 ;  /* 0x00000000df0472ca */ /* 0x000fda00000e0000 */
[----:B-1----:R-:W-:-:S04]  /*10da0*/  IMAD.U32 R4, RZ, RZ, UR4 ;  /* 0x00000004ff047e24 */ /* 0x002fc8000f8e00ff */
[----:B------:R1:W2:Y:S03]  /*10db0*/  SYNCS.PHASECHK.TRANS64.TRYWAIT P2, [R4+URZ+0x38830], R3 ;  /* 0x03883003040075a7 */ /* 0x0002a6000804017f */
[----:B--2---:R-:W-:Y:S05]  /*10dc0*/  @!P2 NANOSLEEP.SYNCS 0x989680 ;  /* 0x009896800000a95d */ /* 0x004fea0003900000 */
[----:B------:R-:W2:Y:S02]  /*10dd0*/  @!P2 SYNCS.PHASECHK.TRANS64 P2, [R4+URZ+0x38830], R3 ;  /* 0x038830030400a5a7 */ /* 0x000ea4000804007f */
[----:B--2---:R-:W-:Y:S05]  /*10de0*/  @!P2 BRA `(.L_x_19) ;  /* 0xfffffffc00e8a947 */ /* 0x004fea000383ffff */
[----:B------:R-:W-:Y:S05]  /*10df0*/  BRA `(.L_x_18) ;  /* 0xffffff4400007947 */ /* 0x000fea000383ffff */
.L_x_23:
[----:B01----:R-:W-:-:S04]  /*10e00*/  IMAD.U32 R3, RZ, RZ, UR4 ;  /* 0x00000004ff037e24 */ /* 0x003fc8000f8e00ff */
[----:B------:R0:W1:Y:S03]  /*10e10*/  SYNCS.PHASECHK.TRANS64.TRYWAIT P2, [R3+URZ+0x38850], R0 ;  /* 0x03885000030075a7 */ /* 0x000066000804017f */
[----:B-1----:R-:W-:Y:S05]  /*10e20*/  @!P2 NANOSLEEP.SYNCS 0x989680 ;  /* 0x009896800000a95d */ /* 0x002fea0003900000 */
[----:B------:R-:W1:Y:S02]  /*10e30*/  @!P2 SYNCS.PHASECHK.TRANS64 P2, [R3+URZ+0x38850], R0 ;  /* 0x038850000300a5a7 */ /* 0x000e64000804007f */
[----:B-1----:R-:W-:Y:S05]  /*10e40*/  @!P2 BRA `(.L_x_23) ;  /* 0xfffffffc00eca947 */ /* 0x002fea000383ffff */
[----:B------:R-:W-:Y:S05]  /*10e50*/  BRA `(.L_x_22) ;  /* 0xffffff6c00247947 */ /* 0x000fea000383ffff */
.L_x_28:
[----:B-1----:R-:W-:-:S04]  /*10e60*/  IMAD.U32 R7, RZ, RZ, UR12 ;  /* 0x0000000cff077e24 */ /* 0x002fc8000f8e00ff */
[----:B------:R1:W2:Y:S03]  /*10e70*/  SYNCS.PHASECHK.TRANS64.TRYWAIT P0, [R7+URZ+0x38850], R0 ;  /* 0x03885000070075a7 */ /* 0x0002a6000800017f */
[----:B--2---:R-:W-:Y:S05]  /*10e80*/  @!P0 NANOSLEEP.SYNCS 0x989680 ;  /* 0x009896800000895d */ /* 0x004fea0003900000 */
[----:B------:R-:W2:Y:S02]  /*10e90*/  @!P0 SYNCS.PHASECHK.TRANS64 P0, [R7+URZ+0x38850], R0 ;  /* 0x03885000070085a7 */ /* 0x000ea4000800007f */
[----:B--2---:R-:W-:Y:S05]  /*10ea0*/  @!P0 BRA `(.L_x_28) ;  /* 0xfffffffc00ec8947 */ /* 0x004fea000383ffff */
[----:B------:R-:W-:Y:S05]  /*10eb0*/  BRA `(.L_x_27) ;  /* 0xffffff8400307947 */ /* 0x000fea000383ffff */
.L_x_42:
[----:B-1----:R-:W1:Y:S01]  /*10ec0*/  S2R R0, SR_TID.X ;  /* 0x0000000000007919 */ /* 0x002e620000002100 */
[----:B------:R-:W-:Y:S01]  /*10ed0*/  BSSY B0, `(.L_x_139) ;  /* 0x000000a000007945 */ /* 0x000fe20003800000 */
[----:B------:R-:W-:Y:S02]  /*10ee0*/  IMAD.MOV.U32 R12, RZ, RZ, RZ ;  /* 0x000000ffff0c7224 */ /* 0x000fe400078e00ff */
[----:B------:R-:W-:Y:S02]  /*10ef0*/  IMAD.MOV.U32 R11, RZ, RZ, 0x1f ;  /* 0x0000001fff0b7424 */ /* 0x000fe400078e00ff */
[----:B------:R-:W-:Y:S01]  /*10f00*/  IMAD.MOV.U32 R15, RZ, RZ, -0x1 ;  /* 0xffffffffff0f7424 */ /* 0x000fe200078e00ff */
[----:B-1----:R-:W-:-:S04]  /*10f10*/  SHF.R.U32.HI R0, RZ, 0x5, R0 ;  /* 0x00000005ff007819 */ /* 0x002fc80000011600 */
[----:B------:R-:W-:-:S05]  /*10f20*/  LOP3.LUT R0, R0, 0x3, RZ, 0xc0, !PT ;  /* 0x0000000300007812 */ /* 0x000fca00078ec0ff */
[----:B------:R-:W-:-:S07]  /*10f30*/  IMAD.MOV.U32 R13, RZ, RZ, R0 ;  /* 0x000000ffff0d7224 */ /* 0x000fce00078e0000 */
[----:B0-----:R-:W-:Y:S05]  /*10f40*/  WARPSYNC.COLLECTIVE R15, `(.L_x_140) ;  /* 0x000000000f087348 */ /* 0x001fea0003c00000 */
[----:B------:R1:W2:Y:S02]  /*10f50*/  SHFL.IDX P6, R14, R13, R12, R11 ;  /* 0x0000000c0d0e7389 */ /* 0x0002a400000c000b */
[----:B012---:R-:W-:Y:S01]  /*10f60*/  ENDCOLLECTIVE ;  /* 0x000000000000791b */ /* 0x007fe20003800000 */
.L_x_140:
[----:B------:R-:W-:Y:S05]  /*10f70*/  BSYNC B0 ;  /* 0x0000000000007941 */ /* 0x000fea0003800000 */
.L_x_139:
[----:B------:R-:W-:Y:S05]  /*10f80*/  BRA `(.L_x_141) ;  /* 0xffffffb800047947 */ /* 0x000fea000383ffff */
.L_x_44:
[----:B------:R-:W-:Y:S01]  /*10f90*/  BSSY B0, `(.L_x_142) ;  /* 0x0000006000007945 */ /* 0x000fe20003800000 */
[----:B------:R-:W-:-:S07]  /*10fa0*/  IMAD.MOV.U32 R15, RZ, RZ, -0x1 ;  /* 0xffffffffff0f7424 */ /* 0x000fce00078e00ff */
[----:B01----:R-:W-:Y:S05]  /*10fb0*/  WARPSYNC.COLLECTIVE R15, `(.L_x_143) ;  /* 0x000000000f0c7348 */ /* 0x003fea0003c00000 */
[----:B------:R-:W-:Y:S02]  /*10fc0*/  ELECT P6, UR62, PT ;  /* 0x00000000003e782f */ /* 0x000fe400038c0000 */
[----:B------:R-:W-:Y:S01]  /*10fd0*/  MOV R14, UR62 ;  /* 0x0000003e000e7c02 */ /* 0x000fe20008000f00 */
[----:B01----:R-:W-:Y:S10]  /*10fe0*/  ENDCOLLECTIVE ;  /* 0x000000000000791b */ /* 0x003ff40003800000 */
.L_x_143:
[----:B------:R-:W-:Y:S05]  /*10ff0*/  BSYNC B0 ;  /* 0x0000000000007941 */ /* 0x000fea0003800000 */
.L_x_142:
[----:B------:R-:W-:Y:S05]  /*11000*/  BRA `(.L_x_144) ;  /* 0xffffffb800047947 */ /* 0x000fea000383ffff */
.L_x_46:
[----:B-1----:R1:W3:Y:S02]  /*11010*/  SYNCS.PHASECHK.TRANS64.TRYWAIT P0, [R0+URZ+0x38840], R2 ;  /* 0x03884002000075a7 */ /* 0x0022e4000800017f */
[----:B---3--:R-:W-:Y:S05]  /*11020*/  @!P0 NANOSLEEP.SYNCS 0x989680 ;  /* 0x009896800000895d */ /* 0x008fea0003900000 */
[----:B------:R-:W3:Y:S02]  /*11030*/  @!P0 SYNCS.PHASECHK.TRANS64 P0, [R0+URZ+0x38840], R2 ;  /* 0x03884002000085a7 */ /* 0x000ee4000800007f */
[----:B---3--:R-:W-:Y:S05]  /*11040*/  @!P0 BRA `(.L_x_46) ;  /* 0xfffffffc00f08947 */ /* 0x008fea000383ffff */
[----:B------:R-:W-:Y:S05]  /*11050*/  BRA `(.L_x_145) ;  /* 0xffffffb800647947 */ /* 0x000fea000383ffff */
.L_x_49:
[----:B------:R-:W-:Y:S01]  /*11060*/  IMAD.MOV.U32 R13, RZ, RZ, R3 ;  /* 0x000000ffff0d7224 */ /* 0x000fe200078e0003 */
[----:B------:R-:W0:Y:S01]  /*11070*/  S2R R6, SR_TID.X ;  /* 0x0000000000067919 */ /* 0x000e220000002100 */
[----:B------:R-:W-:Y:S02]  /*11080*/  IMAD.MOV.U32 R12, RZ, RZ, RZ ;  /* 0x000000ffff0c7224 */ /* 0x000fe400078e00ff */
[----:B------:R-:W-:Y:S02]  /*11090*/  IMAD.MOV.U32 R11, RZ, RZ, 0x181f ;  /* 0x0000181fff0b7424 */ /* 0x000fe400078e00ff */
[----:B------:R-:W-:-:S07]  /*110a0*/  IMAD.MOV.U32 R15, RZ, RZ, -0x1 ;  /* 0xffffffffff0f7424 */ /* 0x000fce00078e00ff */
[----:B0----5:R-:W-:Y:S05]  /*110b0*/  WARPSYNC.COLLECTIVE R15, `(.L_x_146) ;  /* 0x000000000f087348 */ /* 0x021fea0003c00000 */
[----:B------:R1:W2:Y:S02]  /*110c0*/  SHFL.IDX P6, R14, R13, R12, R11 ;  /* 0x0000000c0d0e7389 */ /* 0x0002a400000c000b */
[----:B012--5:R-:W-:Y:S01]  /*110d0*/  ENDCOLLECTIVE ;  /* 0x000000000000791b */ /* 0x027fe20003800000 */
.L_x_146:
[----:B------:R-:W-:Y:S01]  /*110e0*/  IMAD.MOV.U32 R13, RZ, RZ, R4 ;  /* 0x000000ffff0d7224 */ /* 0x000fe200078e0004 */
[----:B------:R-:W-:Y:S01]  /*110f0*/  LOP3.LUT R6, R6, 0x7f, RZ, 0xc0, !PT ;  /* 0x0000007f06067812 */ /* 0x000fe200078ec0ff */
[----:B------:R-:W-:-:S07]  /*11100*/  IMAD.MOV.U32 R7, RZ, RZ, R14 ;  /* 0x000000ffff077224 */ /* 0x000fce00078e000e */
[----:B------:R-:W-:Y:S05]  /*11110*/  WARPSYNC.COLLECTIVE R15, `(.L_x_147) ;  /* 0x000000000f087348 */ /* 0x000fea0003c00000 */
[----:B------:R0:W1:Y:S02]  /*11120*/  SHFL.IDX P6, R14, R13, R12, R11 ;  /* 0x0000000c0d0e7389 */ /* 0x00006400000c000b */
[----:B01----:R-:W-:Y:S01]  /*11130*/  ENDCOLLECTIVE ;  /* 0x000000000000791b */ /* 0x003fe20003800000 */
.L_x_147:
[----:B------:R-:W-:Y:S01]  /*11140*/  SHF.R.U32.HI R0, RZ, 0x3, R6 ;  /* 0x00000003ff007819 */ /* 0x000fe20000011606 */
[----:B------:R-:W-:Y:S01]  /*11150*/  ULDC UR4, c[0x0][0x288] ;  /* 0x0000a20000047ab9 */ /* 0x000fe20000000800 */
[----:B------:R-:W-:Y:S01]  /*11160*/  ULDC.64 UR6, c[0x0][0x208] ;  /* 0x0000820000067ab9 */ /* 0x000fe20000000a00 */
[----:B------:R-:W-:Y:S02]  /*11170*/  IMAD R2, R8, UR4, RZ ;  /* 0x0000000408027c24 */ /* 0x000fe4000f8e02ff */
[----:B------:R-:W-:-:S04]  /*11180*/  IMAD.IADD R0, R0, 0x1, R5 ;  /* 0x0000000100007824 */ /* 0x000fc800078e0205 */
[C---:B------:R-:W-:Y:S01]  /*11190*/  VIADD R5, R0.reuse, 0x10 ;  /* 0x0000001000057836 */ /* 0x040fe20000000000 */
[----:B------:R-:W-:Y:S01]  /*111a0*/  ISETP.GE.AND P4, PT, R0, R2, PT ;  /* 0x000000020000720c */ /* 0x000fe20003f86270 */
[----:B------:R-:W-:Y:S02]  /*111b0*/  IMAD.MOV.U32 R13, RZ, RZ, R3 ;  /* 0x000000ffff0d7224 */ /* 0x000fe400078e0003 */
[----:B------:R-:W-:Y:S02]  /*111c0*/  IMAD.MOV.U32 R12, RZ, RZ, 0x1 ;  /* 0x00000001ff0c7424 */ /* 0x000fe400078e00ff */
[----:B------:R-:W-:-:S08]  /*111d0*/  IMAD.MOV.U32 R6, RZ, RZ, R14 ;  /* 0x000000ffff067224 */ /* 0x000fd000078e000e */
[----:B------:R-:W-:-:S05]  /*111e0*/  @!P4 LEA R6, P5, R10, R6, 0x1 ;  /* 0x000000060a06c211 */ /* 0x000fca00078a08ff */
[----:B------:R-:W-:-:S05]  /*111f0*/  @!P4 IMAD.X R7, RZ, RZ, R7, P5 ;  /* 0x000000ffff07c224 */ /* 0x000fca00028e0607 */
[----:B------:R-:W-:Y:S01]  /*11200*/  @!PT LDS RZ, [RZ] ;  /* 0x00000000fffff984 */ /* 0x000fe20000000800 */
[----:B------:R-:W-:Y:S01]  /*11210*/  @!PT LDS RZ, [RZ] ;  /* 0x00000000fffff984 */ /* 0x000fe20000000800 */
[----:B------:R-:W-:Y:S01]  /*11220*/  @!PT LDS RZ, [RZ] ;  /* 0x00000000fffff984 */ /* 0x000fe20000000800 */
[----:B------:R0:W-:Y:S04]  /*11230*/  @!P4 LDGSTS.E.BYPASS.LTC128B.128 [R9+0x14400], desc[UR6][R6.64], !P0 ;  /* 0x144000000609cfae */ /* 0x0001e8000c101d46 */
[----:B------:R0:W-:Y:S04]  /*11240*/  @!P4 LDGSTS.E.BYPASS.LTC128B.128 [R9+0x18400], desc[UR6][R6.64+0x80], !P1 ;  /* 0x184000800609cfae */ /* 0x0001e8000c901d46 */
[----:B------:R0:W-:Y:S04]  /*11250*/  @!P4 LDGSTS.E.BYPASS.LTC128B.128 [R9+0x1c400], desc[UR6][R6.64+0x100], !P2 ;  /* 0x1c4001000609cfae */ /* 0x0001e8000d101d46 */
[----:B------:R0:W-:Y:S01]  /*11260*/  @!P4 LDGSTS.E.BYPASS.LTC128B.128 [R9+0x20400], desc[UR6][R6.64+0x180], !P3 ;  /* 0x204001800609cfae */ /* 0x0001e2000d901d46 */
[----:B------:R-:W-:-:S13]  /*11270*/  ISETP.GE.AND P4, PT, R5, R2, PT ;  /* 0x000000020500720c */ /* 0x000fda0003f86270 */
[----:B0-----:R-:W-:Y:S05]  /*11280*/  WARPSYNC.COLLECTIVE R15, `(.L_x_148) ;  /* 0x000000000f087348 */ /* 0x001fea0003c00000 */
[----:B------:R1:W2:Y:S02]  /*11290*/  SHFL.IDX P6, R14, R13, R12, R11 ;  /* 0x0000000c0d0e7389 */ /* 0x0002a400000c000b */
[----:B012---:R-:W-:Y:S01]  /*112a0*/  ENDCOLLECTIVE ;  /* 0x000000000000791b */ /* 0x007fe20003800000 */
.L_x_148:
[----:B------:R-:W-:Y:S02]  /*112b0*/  IMAD.MOV.U32 R13, RZ, RZ, R4 ;  /* 0x000000ffff0d7224 */ /* 0x000fe400078e0004 */
[----:B------:R-:W-:-:S07]  /*112c0*/  IMAD.MOV.U32 R5, RZ, RZ, R14 ;  /* 0x000000ffff057224 */ /* 0x000fce00078e000e */
[----:B------:R-:W-:Y:S05]  /*112d0*/  WARPSYNC.COLLECTIVE R15, `(.L_x_149) ;  /* 0x000000000f087348 */ /* 0x000fea0003c00000 */
[----:B------:R0:W1:Y:S02]  /*112e0*/  SHFL.IDX P6, R14, R13, R12, R11 ;  /* 0x0000000c0d0e7389 */ /* 0x00006400000c000b */
[----:B01----:R-:W-:Y:S01]  /*112f0*/  ENDCOLLECTIVE ;  /* 0x000000000000791b */ /* 0x003fe20003800000 */
.L_x_149:
[----:B------:R-:W-:Y:S01]  /*11300*/  ULDC.64 UR4, c[0x0][0x208] ;  /* 0x0000820000047ab9 */ /* 0x000fe20000000a00 */
[----:B------:R-:W-:Y:S02]  /*11310*/  IMAD.MOV.U32 R13, RZ, RZ, R3 ;  /* 0x000000ffff0d7224 */ /* 0x000fe400078e0003 */
[----:B------:R-:W-:Y:S02]  /*11320*/  IMAD.MOV.U32 R12, RZ, RZ, 0x2 ;  /* 0x00000002ff0c7424 */ /* 0x000fe400078e00ff */
[----:B------:R-:W-:-:S05]  /*11330*/  IMAD.MOV.U32 R6, RZ, RZ, R14 ;  /* 0x000000ffff067224 */ /* 0x000fca00078e000e */
[----:B------:R-:W-:-:S04]  /*11340*/  @!P4 LEA R6, P5, R10, R6, 0x1 ;  /* 0x000000060a06c211 */ /* 0x000fc800078a08ff */
[----:B------:R-:W-:-:S05]  /*11350*/  @!P4 IADD3.X R5, RZ, R5, RZ, P5, !PT ;  /* 0x00000005ff05c210 */ /* 0x000fca0002ffe4ff */
[----:B------:R-:W-:Y:S02]  /*11360*/  @!P4 IMAD.MOV.U32 R7, RZ, RZ, R5 ;  /* 0x000000ffff07c224 */ /* 0x000fe400078e0005 */
[----:B------:R-:W-:-:S03]  /*11370*/  VIADD R5, R0, 0x20 ;  /* 0x0000002000057836 */ /* 0x000fc60000000000 */
        /* <DEDUP_REMOVED lines=11> */
.L_x_150:
[----:B------:R-:W-:Y:S02]  /*11430*/  IMAD.MOV.U32 R13, RZ, RZ, R4 ;  /* 0x000000ffff0d7224 */ /* 0x000fe400078e0004 */
[----:B------:R-:W-:-:S07]  /*11440*/  IMAD.MOV.U32 R5, RZ, RZ, R14 ;  /* 0x000000ffff057224 */ /* 0x000fce00078e000e */
[----:B------:R-:W-:Y:S05]  /*11450*/  WARPSYNC.COLLECTIVE R15, `(.L_x_151) ;  /* 0x000000000f087348 */ /* 0x000fea0003c00000 */
[----:B------:R0:W1:Y:S02]  /*11460*/  SHFL.IDX P6, R14, R13, R12, R11 ;  /* 0x0000000c0d0e7389 */ /* 0x00006400000c000b */
[----:B01----:R-:W-:Y:S01]  /*11470*/  ENDCOLLECTIVE ;  /* 0x000000000000791b */ /* 0x003fe20003800000 */
.L_x_151:
[----:B------:R-:W-:Y:S01]  /*11480*/  ULDC.64 UR4, c[0x0][0x208] ;  /* 0x0000820000047ab9 */ /* 0x000fe20000000a00 */
[----:B------:R-:W-:Y:S02]  /*11490*/  IMAD.MOV.U32 R13, RZ, RZ, R3 ;  /* 0x000000ffff0d7224 */ /* 0x000fe400078e0003 */
[----:B------:R-:W-:Y:S02]  /*114a0*/  IMAD.MOV.U32 R12, RZ, RZ, 0x3 ;  /* 0x00000003ff0c7424 */ /* 0x000fe400078e00ff */
[----:B------:R-:W-:-:S05]  /*114b0*/  IMAD.MOV.U32 R6, RZ, RZ, R14 ;  /* 0x000000ffff067224 */ /* 0x000fca00078e000e */
[----:B------:R-:W-:-:S05]  /*114c0*/  @!P4 LEA R6, P5, R10, R6, 0x1 ;  /* 0x000000060a06c211 */ /* 0x000fca00078a08ff */
[----:B------:R-:W-:-:S04]  /*114d0*/  @!P4 IMAD.X R5, RZ, RZ, R5, P5 ;  /* 0x000000ffff05c224 */ /* 0x000fc800028e0605 */
        /* <DEDUP_REMOVED lines=13> */
.L_x_152:
[----:B------:R-:W-:Y:S02]  /*115b0*/  IMAD.MOV.U32 R13, RZ, RZ, R4 ;  /* 0x000000ffff0d7224 */ /* 0x000fe400078e0004 */
[----:B------:R-:W-:-:S07]  /*115c0*/  IMAD.MOV.U32 R5, RZ, RZ, R14 ;  /* 0x000000ffff057224 */ /* 0x000fce00078e000e */
[----:B------:R-:W-:Y:S05]  /*115d0*/  WARPSYNC.COLLECTIVE R15, `(.L_x_153) ;  /* 0x000000000f087348 */ /* 0x000fea0003c00000 */
[----:B------:R0:W1:Y:S02]  /*115e0*/  SHFL.IDX P6, R14, R13, R12, R11 ;  /* 0x0000000c0d0e7389 */ /* 0x00006400000c000b */
[----:B01----:R-:W-:Y:S01]  /*115f0*/  ENDCOLLECTIVE ;  /* 0x000000000000791b */ /* 0x003fe20003800000 */
.L_x_153:
        /* <DEDUP_REMOVED lines=19> */
.L_x_154:
[----:B------:R-:W-:Y:S02]  /*11730*/  IMAD.MOV.U32 R13, RZ, RZ, R4 ;  /* 0x000000ffff0d7224 */ /* 0x000fe400078e0004 */
[----:B------:R-:W-:-:S07]  /*11740*/  IMAD.MOV.U32 R5, RZ, RZ, R14 ;  /* 0x000000ffff057224 */ /* 0x000fce00078e000e */
[----:B------:R-:W-:Y:S05]  /*11750*/  WARPSYNC.COLLECTIVE R15, `(.L_x_155) ;  /* 0x000000000f087348 */ /* 0x000fea0003c00000 */
[----:B------:R0:W1:Y:S02]  /*11760*/  SHFL.IDX P6, R14, R13, R12, R11 ;  /* 0x0000000c0d0e7389 */ /* 0x00006400000c000b */
[----:B01----:R-:W-:Y:S01]  /*11770*/  ENDCOLLECTIVE ;  /* 0x000000000000791b */ /* 0x003fe20003800000 */
.L_x_155:
[----:B------:R-:W-:Y:S01]  /*11780*/  ULDC.64 UR4, c[0x0][0x208] ;  /* 0x0000820000047ab9 */ /* 0x000fe20000000a00 */
[----:B------:R-:W-:Y:S01]  /*11790*/  MOV R13, R3 ;  /* 0x00000003000d7202 */ /* 0x000fe20000000f00 */
        /* <DEDUP_REMOVED lines=17> */
.L_x_156:
[----:B------:R-:W-:Y:S02]  /*118b0*/  IMAD.MOV.U32 R13, RZ, RZ, R4 ;  /* 0x000000ffff0d7224 */ /* 0x000fe400078e0004 */
[----:B------:R-:W-:-:S07]  /*118c0*/  IMAD.MOV.U32 R5, RZ, RZ, R14 ;  /* 0x000000ffff057224 */ /* 0x000fce00078e000e */
[----:B------:R-:W-:Y:S05]  /*118d0*/  WARPSYNC.COLLECTIVE R15, `(.L_x_157) ;  /* 0x000000000f087348 */ /* 0x000fea0003c00000 */
[----:B------:R0:W1:Y:S02]  /*118e0*/  SHFL.IDX P6, R14, R13, R12, R11 ;  /* 0x0000000c0d0e7389 */ /* 0x00006400000c000b */
[----:B01----:R-:W-:Y:S01]  /*118f0*/  ENDCOLLECTIVE ;  /* 0x000000000000791b */ /* 0x003fe20003800000 */
.L_x_157:
        /* <DEDUP_REMOVED lines=19> */
.L_x_158:
[----:B------:R-:W-:Y:S02]  /*11a30*/  IMAD.MOV.U32 R13, RZ, RZ, R4 ;  /* 0x000000ffff0d7224 */ /* 0x000fe400078e0004 */
[----:B------:R-:W-:-:S07]  /*11a40*/  IMAD.MOV.U32 R5, RZ, RZ, R14 ;  /* 0x000000ffff057224 */ /* 0x000fce00078e000e */
[----:B------:R-:W-:Y:S05]  /*11a50*/  WARPSYNC.COLLECTIVE R15, `(.L_x_159) ;  /* 0x000000000f087348 */ /* 0x000fea0003c00000 */
[----:B------:R0:W1:Y:S02]  /*11a60*/  SHFL.IDX P6, R14, R13, R12, R11 ;  /* 0x0000000c0d0e7389 */ /* 0x00006400000c000b */
[----:B01----:R-:W-:Y:S01]  /*11a70*/  ENDCOLLECTIVE ;  /* 0x000000000000791b */ /* 0x003fe20003800000 */
.L_x_159:
[----:B------:R-:W-:Y:S01]  /*11a80*/  ULDC.64 UR4, c[0x0][0x208] ;  /* 0x0000820000047ab9 */ /* 0x000fe20000000a00 */
[----:B------:R-:W-:Y:S02]  /*11a90*/  IMAD.MOV.U32 R13, RZ, RZ, R3 ;  /* 0x000000ffff0d7224 */ /* 0x000fe400078e0003 */
[----:B------:R-:W-:Y:S02]  /*11aa0*/  IMAD.MOV.U32 R12, RZ, RZ, 0x7 ;  /* 0x00000007ff0c7424 */ /* 0x000fe400078e00ff */
[----:B------:R-:W-:-:S05]  /*11ab0*/  IMAD.MOV.U32 R6, RZ, RZ, R14 ;  /* 0x000000ffff067224 */ /* 0x000fca00078e000e */
[----:B------:R-:W-:-:S05]  /*11ac0*/  @!P4 LEA R6, P5, R10, R6, 0x1 ;  /* 0x000000060a06c211 */ /* 0x000fca00078a08ff */
[----:B------:R-:W-:-:S04]  /*11ad0*/  @!P4 IMAD.X R5, RZ, RZ, R5, P5 ;  /* 0x000000ffff05c224 */ /* 0x000fc800028e0605 */
[----:B------:R-:W-:-:S05]  /*11ae0*/  @!P4 IMAD.MOV.U32 R7, RZ, RZ, R5 ;  /* 0x000000ffff07c224 */ /* 0x000fca00078e0005 */
[----:B------:R-:W-:Y:S01]  /*11af0*/  @!PT LDS RZ, [RZ] ;  /* 0x00000000fffff984 */ /* 0x000fe20000000800 */
[----:B------:R-:W-:Y:S01]  /*11b00*/  @!PT LDS RZ, [RZ] ;  /* 0x00000000fffff984 */ /* 0x000fe20000000800 */
[----:B------:R-:W-:Y:S01]  /*11b10*/  @!PT LDS RZ, [RZ] ;  /* 0x00000000fffff984 */ /* 0x000fe20000000800 */
[----:B------:R0:W-:Y:S04]  /*11b20*/  @!P4 LDGSTS.E.BYPASS.LTC128B.128 [R9+0x17400], desc[UR4][R6.64], !P0 ;  /* 0x174000000609cfae */ /* 0x0001e8000c101d44 */
[----:B------:R0:W-:Y:S04]  /*11b30*/  @!P4 LDGSTS.E.BYPASS.LTC128B.128 [R9+0x1b400], desc[UR4][R6.64+0x80], !P1 ;  /* 0x1b4000800609cfae */ /* 0x0001e8000c901d44 */
[----:B------:R0:W-:Y:S04]  /*11b40*/  @!P4 LDGSTS.E.BYPASS.LTC128B.128 [R9+0x1f400], desc[UR4][R6.64+0x100], !P2 ;  /* 0x1f4001000609cfae */ /* 0x0001e8000d101d44 */
[----:B------:R0:W-:Y:S02]  /*11b50*/  @!P4 LDGSTS.E.BYPASS.LTC128B.128 [R9+0x23400], desc[UR4][R6.64+0x180], !P3 ;  /* 0x234001800609cfae */ /* 0x0001e4000d901d44 */
[----:B0-----:R-:W-:Y:S05]  /*11b60*/  WARPSYNC.COLLECTIVE R15, `(.L_x_160) ;  /* 0x000000000f087348 */ /* 0x001fea0003c00000 */
[----:B------:R1:W2:Y:S02]  /*11b70*/  SHFL.IDX P6, R14, R13, R12, R11 ;  /* 0x0000000c0d0e7389 */ /* 0x0002a400000c000b */
[----:B012---:R-:W-:Y:S01]  /*11b80*/  ENDCOLLECTIVE ;  /* 0x000000000000791b */ /* 0x007fe20003800000 */
.L_x_160:
[----:B------:R-:W-:Y:S02]  /*11b90*/  IMAD.MOV.U32 R13, RZ, RZ, R4 ;  /* 0x000000ffff0d7224 */ /* 0x000fe400078e0004 */
[----:B------:R-:W-:-:S07]  /*11ba0*/  IMAD.MOV.U32 R5, RZ, RZ, R14 ;  /* 0x000000ffff057224 */ /* 0x000fce00078e000e */
[----:B------:R-:W-:Y:S05]  /*11bb0*/  WARPSYNC.COLLECTIVE R15, `(.L_x_161) ;  /* 0x000000000f087348 */ /* 0x000fea0003c00000 */
[----:B------:R0:W1:Y:S02]  /*11bc0*/  SHFL.IDX P6, R14, R13, R12, R11 ;  /* 0x0000000c0d0e7389 */ /* 0x00006400000c000b */
[----:B01----:R-:W-:Y:S01]  /*11bd0*/  ENDCOLLECTIVE ;  /* 0x000000000000791b */ /* 0x003fe20003800000 */
.L_x_161:
[----:B------:R-:W-:Y:S01]  /*11be0*/  IMAD.MOV.U32 R3, RZ, RZ, R14 ;  /* 0x000000ffff037224 */ /* 0x000fe200078e000e */
[----:B------:R-:W-:Y:S06]  /*11bf0*/  BRA `(.L_x_162) ;  /* 0xffffffb800ec7947 */ /* 0x000fec000383ffff */
.L_x_53:
[----:B---3--:R3:W4:Y:S02]  /*11c00*/  SYNCS.PHASECHK.TRANS64.TRYWAIT P0, [R12+URZ+0x38820], R0 ;  /* 0x038820000c0075a7 */ /* 0x008724000800017f */
[----:B----4-:R-:W-:Y:S05]  /*11c10*/  @!P0 NANOSLEEP.SYNCS 0x989680 ;  /* 0x009896800000895d */ /* 0x010fea0003900000 */
[----:B------:R-:W4:Y:S02]  /*11c20*/  @!P0 SYNCS.PHASECHK.TRANS64 P0, [R12+URZ+0x38820], R0 ;  /* 0x038820000c0085a7 */ /* 0x000f24000800007f */
[----:B----4-:R-:W-:Y:S05]  /*11c30*/  @!P0 BRA `(.L_x_53) ;  /* 0xfffffffc00f08947 */ /* 0x010fea000383ffff */
[----:B------:R-:W-:Y:S05]  /*11c40*/  BRA `(.L_x_163) ;  /* 0xffffffbc004c7947 */ /* 0x000fea000383ffff */
.L_x_60:
[----:B--2---:R2:W3:Y:S02]  /*11c50*/  SYNCS.PHASECHK.TRANS64.TRYWAIT P0, [R3+URZ+0x38840], R2 ;  /* 0x03884002030075a7 */ /* 0x0044e4000800017f */
[----:B---3--:R-:W-:Y:S05]  /*11c60*/  @!P0 NANOSLEEP.SYNCS 0x989680 ;  /* 0x009896800000895d */ /* 0x008fea0003900000 */
[----:B------:R-:W3:Y:S02]  /*11c70*/  @!P0 SYNCS.PHASECHK.TRANS64 P0, [R3+URZ+0x38840], R2 ;  /* 0x03884002030085a7 */ /* 0x000ee4000800007f */
[----:B---3--:R-:W-:Y:S05]  /*11c80*/  @!P0 BRA `(.L_x_60) ;  /* 0xfffffffc00f08947 */ /* 0x008fea000383ffff */
[----:B------:R-:W-:Y:S05]  /*11c90*/  BRA `(.L_x_164) ;  /* 0xffffffc000047947 */ /* 0x000fea000383ffff */
.L_x_68:
[----:B0-----:R0:W1:Y:S02]  /*11ca0*/  SYNCS.PHASECHK.TRANS64.TRYWAIT P0, [R3+URZ+0x60], R2 ;  /* 0x00006002030075a7 */ /* 0x001064000800017f */
[----:B-1----:R-:W-:Y:S05]  /*11cb0*/  @!P0 NANOSLEEP.SYNCS 0x989680 ;  /* 0x009896800000895d */ /* 0x002fea0003900000 */
[----:B------:R-:W1:Y:S02]  /*11cc0*/  @!P0 SYNCS.PHASECHK.TRANS64 P0, [R3+URZ+0x60], R2 ;  /* 0x00006002030085a7 */ /* 0x000e64000800007f */
[----:B-1----:R-:W-:Y:S05]  /*11cd0*/  @!P0 BRA `(.L_x_68) ;  /* 0xfffffffc00f08947 */ /* 0x002fea000383ffff */
[----:B------:R-:W-:Y:S05]  /*11ce0*/  BRA `(.L_x_165) ;  /* 0xffffffc400547947 */ /* 0x000fea000383ffff */
.L_x_80:
[----:B--2---:R2:W3:Y:S02]  /*11cf0*/  SYNCS.PHASECHK.TRANS64.TRYWAIT P0, [R3+URZ+0x38840], R2 ;  /* 0x03884002030075a7 */ /* 0x0044e4000800017f */
[----:B---3--:R-:W-:Y:S05]  /*11d00*/  @!P0 NANOSLEEP.SYNCS 0x989680 ;  /* 0x009896800000895d */ /* 0x008fea0003900000 */
[----:B------:R-:W3:Y:S02]  /*11d10*/  @!P0 SYNCS.PHASECHK.TRANS64 P0, [R3+URZ+0x38840], R2 ;  /* 0x03884002030085a7 */ /* 0x000ee4000800007f */
[----:B---3--:R-:W-:Y:S05]  /*11d20*/  @!P0 BRA `(.L_x_80) ;  /* 0xfffffffc00f08947 */ /* 0x008fea000383ffff */
[----:B------:R-:W-:Y:S05]  /*11d30*/  BRA `(.L_x_166) ;  /* 0xffffffcc00547947 */ /* 0x000fea000383ffff */
.L_x_88:
[----:B0-----:R0:W1:Y:S02]  /*11d40*/  SYNCS.PHASECHK.TRANS64.TRYWAIT P0, [R5+URZ+0x60], R2 ;  /* 0x00006002050075a7 */ /* 0x001064000800017f */
[----:B-1----:R-:W-:Y:S05]  /*11d50*/  @!P0 NANOSLEEP.SYNCS 0x989680 ;  /* 0x009896800000895d */ /* 0x002fea0003900000 */
[----:B------:R-:W1:Y:S02]  /*11d60*/  @!P0 SYNCS.PHASECHK.TRANS64 P0, [R5+URZ+0x60], R2 ;  /* 0x00006002050085a7 */ /* 0x000e64000800007f */
[----:B-1----:R-:W-:Y:S05]  /*11d70*/  @!P0 BRA `(.L_x_88) ;  /* 0xfffffffc00f08947 */ /* 0x002fea000383ffff */
[----:B------:R-:W-:Y:S05]  /*11d80*/  BRA `(.L_x_167) ;  /* 0xffffffd000a47947 */ /* 0x000fea000383ffff */
.L_x_99:
[----:B---3--:R3:W4:Y:S02]  /*11d90*/  SYNCS.PHASECHK.TRANS64.TRYWAIT P0, [R2+URZ+0x38840], R3 ;  /* 0x03884003020075a7 */ /* 0x008724000800017f */
[----:B----4-:R-:W-:Y:S05]  /*11da0*/  @!P0 NANOSLEEP.SYNCS 0x989680 ;  /* 0x009896800000895d */ /* 0x010fea0003900000 */
[----:B------:R-:W4:Y:S02]  /*11db0*/  @!P0 SYNCS.PHASECHK.TRANS64 P0, [R2+URZ+0x38840], R3 ;  /* 0x03884003020085a7 */ /* 0x000f24000800007f */
[----:B----4-:R-:W-:Y:S05]  /*11dc0*/  @!P0 BRA `(.L_x_99) ;  /* 0xfffffffc00f08947 */ /* 0x010fea000383ffff */
[----:B------:R-:W-:Y:S05]  /*11dd0*/  BRA `(.L_x_168) ;  /* 0xffffffd800747947 */ /* 0x000fea000383ffff */
.L_x_107:
[----:B0-----:R0:W1:Y:S02]  /*11de0*/  SYNCS.PHASECHK.TRANS64.TRYWAIT P0, [R5+URZ+0x60], R7 ;  /* 0x00006007050075a7 */ /* 0x001064000800017f */
[----:B-1----:R-:W-:Y:S05]  /*11df0*/  @!P0 NANOSLEEP.SYNCS 0x989680 ;  /* 0x009896800000895d */ /* 0x002fea0003900000 */
[----:B------:R-:W1:Y:S02]  /*11e00*/  @!P0 SYNCS.PHASECHK.TRANS64 P0, [R5+URZ+0x60], R7 ;  /* 0x00006007050085a7 */ /* 0x000e64000800007f */
[----:B-1----:R-:W-:Y:S05]  /*11e10*/  @!P0 BRA `(.L_x_107) ;  /* 0xfffffffc00f08947 */ /* 0x002fea000383ffff */
[----:B------:R-:W-:Y:S05]  /*11e20*/  BRA `(.L_x_169) ;  /* 0xffffffdc00c47947 */ /* 0x000fea000383ffff */
.L_x_118:
[----:B0-----:R0:W2:Y:S02]  /*11e30*/  SYNCS.PHASECHK.TRANS64.TRYWAIT P0, [R2+URZ+0x38860], R3 ;  /* 0x03886003020075a7 */ /* 0x0010a4000800017f */
[----:B--2---:R-:W-:Y:S05]  /*11e40*/  @!P0 NANOSLEEP.SYNCS 0x989680 ;  /* 0x009896800000895d */ /* 0x004fea0003900000 */
[----:B------:R-:W2:Y:S02]  /*11e50*/  @!P0 SYNCS.PHASECHK.TRANS64 P0, [R2+URZ+0x38860], R3 ;  /* 0x03886003020085a7 */ /* 0x000ea4000800007f */
[----:B--2---:R-:W-:Y:S05]  /*11e60*/  @!P0 BRA `(.L_x_118) ;  /* 0xfffffffc00f08947 */ /* 0x004fea000383ffff */
[----:B------:R-:W-:Y:S05]  /*11e70*/  BRA `(.L_x_170) ;  /* 0xffffffe4003c7947 */ /* 0x000fea000383ffff */
.L_x_127:
[----:B0-----:R0:W1:Y:S02]  /*11e80*/  SYNCS.PHASECHK.TRANS64.TRYWAIT P0, [R0+URZ+0x38820], R3 ;  /* 0x03882003000075a7 */ /* 0x001064000800017f */
[----:B-1----:R-:W-:Y:S05]  /*11e90*/  @!P0 NANOSLEEP.SYNCS 0x989680 ;  /* 0x009896800000895d */ /* 0x002fea0003900000 */
[----:B------:R-:W1:Y:S02]  /*11ea0*/  @!P0 SYNCS.PHASECHK.TRANS64 P0, [R0+URZ+0x38820], R3 ;  /* 0x03882003000085a7 */ /* 0x000e64000800007f */
[----:B-1----:R-:W-:Y:S05]  /*11eb0*/  @!P0 BRA `(.L_x_127) ;  /* 0xfffffffc00f08947 */ /* 0x002fea000383ffff */
[----:B------:R-:W-:Y:S05]  /*11ec0*/  BRA `(.L_x_171) ;  /* 0xffffffe800c07947 */ /* 0x000fea000383ffff */
.L_x_128:
[----:B------:R-:W1:Y:S01]  /*11ed0*/  S2R R2, SR_TID.X ;  /* 0x0000000000027919 */ /* 0x000e620000002100 */
        /* <DEDUP_REMOVED lines=10> */
.L_x_173:
[----:B------:R-:W-:Y:S05]  /*11f80*/  BSYNC B0 ;  /* 0x0000000000007941 */ /* 0x000fea0003800000 */
.L_x_172:
[----:B------:R-:W-:Y:S05]  /*11f90*/  BRA `(.L_x_174) ;  /* 0xffffffe800a87947 */ /* 0x000fea000383ffff */
.L_x_131:
[----:B------:R-:W-:Y:S01]  /*11fa0*/  BSSY B1, `(.L_x_175) ;  /* 0x0000006000017945 */ /* 0x000fe20003800000 */
[----:B------:R-:W-:-:S07]  /*11fb0*/  IMAD.MOV.U32 R15, RZ, RZ, -0x1 ;  /* 0xffffffffff0f7424 */ /* 0x000fce00078e00ff */
[----:B01----:R-:W-:Y:S05]  /*11fc0*/  WARPSYNC.COLLECTIVE R15, `(.L_x_176) ;  /* 0x000000000f0c7348 */ /* 0x003fea0003c00000 */
[----:B------:R-:W-:Y:S02]  /*11fd0*/  ELECT P6, UR62, PT ;  /* 0x00000000003e782f */ /* 0x000fe400038c0000 */
[----:B------:R-:W-:Y:S01]  /*11fe0*/  MOV R14, UR62 ;  /* 0x0000003e000e7c02 */ /* 0x000fe20008000f00 */
[----:B01----:R-:W-:Y:S10]  /*11ff0*/  ENDCOLLECTIVE ;  /* 0x000000000000791b */ /* 0x003ff40003800000 */
.L_x_176:
[----:B------:R-:W-:Y:S05]  /*12000*/  BSYNC B1 ;  /* 0x0000000000017941 */ /* 0x000fea0003800000 */
.L_x_175:
[----:B------:R-:W-:Y:S05]  /*12010*/  BRA `(.L_x_177) ;  /* 0xffffffe800a07947 */ /* 0x000fea000383ffff */
.L_x_133:
[----:B0-----:R0:W1:Y:S02]  /*12020*/  SYNCS.PHASECHK.TRANS64.TRYWAIT P0, [R6+URZ], R5 ;  /* 0x00000005060075a7 */ /* 0x001064000800017f */
[----:B-1----:R-:W-:Y:S05]  /*12030*/  @!P0 NANOSLEEP.SYNCS 0x989680 ;  /* 0x009896800000895d */ /* 0x002fea0003900000 */
[----:B------:R-:W1:Y:S02]  /*12040*/  @!P0 SYNCS.PHASECHK.TRANS64 P0, [R6+URZ], R5 ;  /* 0x00000005060085a7 */ /* 0x000e64000800007f */
[----:B-1----:R-:W-:Y:S05]  /*12050*/  @!P0 BRA `(.L_x_133) ;  /* 0xfffffffc00f08947 */ /* 0x002fea000383ffff */
[----:B------:R-:W-:Y:S05]  /*12060*/  BRA `(.L_x_178) ;  /* 0xffffffe800e07947 */ /* 0x000fea000383ffff */
.L_x_134:
[----:B-1----:R1:W2:Y:S02]  /*12070*/  SYNCS.PHASECHK.TRANS64.TRYWAIT P0, [R3+URZ], R2 ;  /* 0x00000002030075a7 */ /* 0x0022a4000800017f */
[----:B--2---:R-:W-:Y:S05]  /*12080*/  @!P0 NANOSLEEP.SYNCS 0x989680 ;  /* 0x009896800000895d */ /* 0x004fea0003900000 */
[----:B------:R-:W2:Y:S02]  /*12090*/  @!P0 SYNCS.PHASECHK.TRANS64 P0, [R3+URZ], R2 ;  /* 0x00000002030085a7 */ /* 0x000ea4000800007f */
[----:B--2---:R-:W-:Y:S05]  /*120a0*/  @!P0 BRA `(.L_x_134) ;  /* 0xfffffffc00f08947 */ /* 0x004fea000383ffff */
[----:B------:R-:W-:Y:S05]  /*120b0*/  BRA `(.L_x_179) ;  /* 0xffffffe800d47947 */ /* 0x000fea000383ffff */
.L_x_136:
[----:B-1----:R1:W2:Y:S02]  /*120c0*/  SYNCS.PHASECHK.TRANS64.TRYWAIT P0, [R18+URZ], R5 ;  /* 0x00000005120075a7 */ /* 0x0022a4000800017f */
[----:B--2---:R-:W-:Y:S05]  /*120d0*/  @!P0 NANOSLEEP.SYNCS 0x989680 ;  /* 0x009896800000895d */ /* 0x004fea0003900000 */
[----:B------:R-:W2:Y:S02]  /*120e0*/  @!P0 SYNCS.PHASECHK.TRANS64 P0, [R18+URZ], R5 ;  /* 0x00000005120085a7 */ /* 0x000ea4000800007f */
[----:B--2---:R-:W-:Y:S05]  /*120f0*/  @!P0 BRA `(.L_x_136) ;  /* 0xfffffffc00f08947 */ /* 0x004fea000383ffff */
[----:B------:R-:W-:Y:S05]  /*12100*/  BRA `(.L_x_180) ;  /* 0xffffffe800d87947 */ /* 0x000fea000383ffff */
.L_x_181:
[----:B------:R-:W-:-:S00]  /*12110*/  BRA `(.L_x_181) ;  /* 0xfffffffc00fc7947 */ /* 0x000fc0000383ffff */
[----:B------:R-:W-:-:S00]  /*12120*/  NOP ;  /* 0x0000000000007918 */ /* 0x000fc00000000000 */
        /* <DEDUP_REMOVED lines=13> */
.L_x_3424:


//--------------------- .text._ZN7cutlass13device_kernelIN5flash11enable_sm90INS1_16FlashAttnFwdSm90INS1_25CollectiveMainloopFwdSm90ILi2EN4cute5tupleIJNS5_1CILi2EEENS7_ILi1EEES9_EEENS6_IJNS7_ILi128EEENS7_ILi80EEENS7_ILi256EEEEEELi256ENS_10bfloat16_tEfNS_4arch4Sm90ELb0ELb0ELb0ELb0ELb0ELb0ELb0ELb1ELb1ELb1ELb0ELb0EEENS1_21CollectiveEpilogueFwdINS6_IJSB_SD_SC_EEESA_SF_SH_Li256ELb0ELb1ELb0ELb0EEENS1_29StaticPersistentTileSchedulerILb0EEEEEEEEEvNT_6ParamsE --------------------------
	.section	.text._ZN7cutlass13device_kernelIN5flash11enable_sm90INS1_16FlashAttnFwdSm90INS1_25CollectiveMainloopFwdSm90ILi2EN4cute5tupleIJNS5_1CILi2EEENS7_ILi1EEES9_EEENS6_IJNS7_ILi128EEENS7_ILi80EEENS7_ILi256EEEEEELi256ENS_10bfloat16_tEfNS_4arch4Sm90ELb0ELb0ELb0ELb0ELb0ELb0ELb0ELb1ELb1ELb1ELb0ELb0EEENS1_21CollectiveEpilogueFwdINS6_IJSB_SD_SC_EEESA_SF_SH_Li256ELb0ELb1ELb0ELb0EEENS1_29StaticPersistentTileSchedulerILb0EEEEEEEEEvNT_6ParamsE,"ax",@progbits
	.align	128
.text._ZN7cutlass13device_kernelIN5flash11enable_sm90INS1_16FlashAttnFwdSm90INS1_25CollectiveMainloopFwdSm90ILi2EN4cute5tupleIJNS5_1CILi2EEENS7_ILi1EEES9_EEENS6_IJNS7_ILi128EEENS7_ILi80EEENS7_ILi256EEEEEELi256ENS_10bfloat16_tEfNS_4arch4Sm90ELb0ELb0ELb0ELb0ELb0ELb0ELb0ELb1ELb1ELb1ELb0ELb0EEENS1_21CollectiveEpilogueFwdINS6_IJSB_SD_SC_EEESA_SF_SH_Li256ELb0ELb1ELb0ELb0EEENS1_29StaticPersistentTileSchedulerILb0EEEEEEEEEvNT_6ParamsE:
        .type           _ZN7cutlass13device_kernelIN5flash11enable_sm90INS1_16FlashAttnFwdSm90INS1_25CollectiveMainloopFwdSm90ILi2EN4cute5tupleIJNS5_1CILi2EEENS7_ILi1EEES9_EEENS6_IJNS7_ILi128EEENS7_ILi80EEENS7_ILi256EEEEEELi256ENS_10bfloat16_tEfNS_4arch4Sm90ELb0ELb0ELb0ELb0ELb0ELb0ELb0ELb1ELb1ELb1ELb0ELb0EEENS1_21CollectiveEpilogueFwdINS6_IJSB_SD_SC_EEESA_SF_SH_Li256ELb0ELb1ELb0ELb0EEENS1_29StaticPersistentTileSchedulerILb0EEEEEEEEEvNT_6ParamsE,@function
        .size           _ZN7cutlass13device_kernelIN5flash11enable_sm90INS1_16FlashAttnFwdSm90INS1_25CollectiveMainloopFwdSm90ILi2EN4cute5tupleIJNS5_1CILi2EEENS7_ILi1EEES9_EEENS6_IJNS7_ILi128EEENS7_ILi80EEENS7_ILi256EEEEEELi256ENS_10bfloat16_tEfNS_4arch4Sm90ELb0ELb0ELb0ELb0ELb0ELb0ELb0ELb1ELb1ELb1ELb0ELb0EEENS1_21CollectiveEpilogueFwdINS6_IJSB_SD_SC_EEESA_SF_SH_Li256ELb0ELb1ELb0ELb0EEENS1_29StaticPersistentTileSchedulerILb0EEEEEEEEEvNT_6ParamsE,(.L_x_3425 - _ZN7cutlass13device_kernelIN5flash11enable_sm90INS1_16FlashAttnFwdSm90INS1_25CollectiveMainloopFwdSm90ILi2EN4cute5tupleIJNS5_1CILi2EEENS7_ILi1EEES9_EEENS6_IJNS7_ILi128EEENS7_ILi80EEENS7_ILi256EEEEEELi256ENS_10bfloat16_tEfNS_4arch4Sm90ELb0ELb0ELb0ELb0ELb0ELb0ELb0ELb1ELb1ELb1ELb0ELb0EEENS1_21CollectiveEpilogueFwdINS6_IJSB_SD_SC_EEESA_SF_SH_Li256ELb0ELb1ELb0ELb0EEENS1_29StaticPersistentTileSchedulerILb0EEEEEEEEEvNT_6ParamsE)
        .other          _ZN7cutlass13device_kernelIN5flash11enable_sm90INS1_16FlashAttnFwdSm90INS1_25CollectiveMainloopFwdSm90ILi2EN4cute5tupleIJNS5_1CILi2EEENS7_ILi1EEES9_EEENS6_IJNS7_ILi128EEENS7_ILi80EEENS7_ILi256EEEEEELi256ENS_10bfloat16_tEfNS_4arch4Sm90ELb0ELb0ELb0ELb0ELb0ELb0ELb0ELb1ELb1ELb1ELb0ELb0EEENS1_21CollectiveEpilogueFwdINS6_IJSB_SD_SC_EEESA_SF_SH_Li256ELb0ELb1ELb0ELb0EEENS1_29StaticPersistentTileSchedulerILb0EEEEEEEEEvNT_6ParamsE,@"STO_CUDA_ENTRY STV_DEFAULT"
_ZN7cutlass13device_kernelIN5flash11enable_sm90INS1_16FlashAttnFwdSm90INS1_25CollectiveMainloopFwdSm90ILi2EN4cute5tupleIJNS5_1CILi2EEENS7_ILi1EEES9_EEENS6_IJNS7_ILi128EEENS7_ILi80EEENS7_ILi256EEEEEELi256ENS_10bfloat16_tEfNS_4arch4Sm90ELb0ELb0ELb0ELb0ELb0ELb0ELb0ELb1ELb1ELb1ELb0ELb0EEENS1_21CollectiveEpilogueFwdINS6_IJSB_SD_SC_EEESA_SF_SH_Li256ELb0ELb1ELb0ELb0EEENS1_29StaticPersistentTileSchedulerILb0EEEEEEEEEvNT_6ParamsE:
        /* <DEDUP_REMOVED lines=18> */
.L_x_183:
[----:B------:R-:W-:Y:S05]  /*0120*/  BSYNC B0 ;  /* 0x0000000000007941 */ /* 0x000fea0003800000 */
.L_x_182:
        /* <DEDUP_REMOVED lines=41> */
.L_x_184:
[----:B0-----:R-:W0:Y:S01]  /*03c0*/  S2UR UR4, SR_CTAID.Y ;  /* 0x00000000000479c3 */ /* 0x001e220000002600 */
[----:B------:R-:W3:Y:S01]  /*03d0*/  SHFL.IDX PT, R8, R2, RZ, 0x1f ;  /* 0x00001fff02087589 */ /* 0x000ee200000e0000 */
[----:B------:R-:W-:Y:S01]  /*03e0*/  ULDC UR5, c[0x0][0x154] ;  /* 0x0000550000057ab9 */ /* 0x000fe20000000800 */
[----:B------:R-:W-:-:S05]  /*03f0*/  NOP ;  /* 0x0000000000007918 */ /* 0x000fca0000000000 */
[----:B------:R-:W5:Y:S08]  /*0400*/  S2UR UR6, SR_CTAID.X ;  /* 0x00000000000679c3 */ /* 0x000f700000002500 */
[----:B------:R-:W1:Y:S01]  /*0410*/  LDC R7, c[0x0][0x148] ;  /* 0x00005200ff077b82 */ /* 0x000e620000000800 */
[----:B0-----:R-:W-:Y:S02]  /*0420*/  I2FP.F32.U32 R3, UR4 ;  /* 0x0000000400037c45 */ /* 0x001fe40008201000 */
[----:B---3--:R-:W-:-:S03]  /*0430*/  ISETP.NE.AND P0, PT, R8, RZ, PT ;  /* 0x000000ff0800720c */ /* 0x008fc60003f05270 */
[----:B------:R-:W-:Y:S01]  /*0440*/  FMUL R6, R3, UR5 ;  /* 0x0000000503067c20 */ /* 0x000fe20008400000 */
[----:B------:R-:W-:Y:S02]  /*0450*/  SHF.R.S32.HI R3, RZ, 0x1f, R0 ;  /* 0x0000001fff037819 */ /* 0x000fe40000011400 */
[----:B-----5:R-:W-:Y:S02]  /*0460*/  I2FP.F32.U32 R5, UR6 ;  /* 0x0000000600057c45 */ /* 0x020fe40008201000 */
[----:B------:R-:W-:Y:S01]  /*0470*/  LEA.HI R3, R3, R0, RZ, 0x7 ;  /* 0x0000000003037211 */ /* 0x000fe200078f38ff */
[----:B------:R-:W0:Y:S02]  /*0480*/  F2I.U32.TRUNC.NTZ R6, R6 ;  /* 0x0000000600067305 */ /* 0x000e24000020f000 */
[----:B0-----:R-:W-:-:S04]  /*0490*/  IMAD.MOV R12, RZ, RZ, -R6 ;  /* 0x000000ffff0c7224 */ /* 0x001fc800078e0a06 */
[----:B-1----:R-:W-:Y:S01]  /*04a0*/  IMAD R12, R7, R12, UR4 ;  /* 0x00000004070c7e24 */ /* 0x002fe2000f8e020c */
[----:B------:R-:W-:Y:S02]  /*04b0*/  ULDC UR4, c[0x0][0x150] ;  /* 0x0000540000047ab9 */ /* 0x000fe40000000800 */
[----:B------:R-:W-:Y:S01]  /*04c0*/  FMUL R10, R5, UR4 ;  /* 0x00000004050a7c20 */ /* 0x000fe20008400000 */
[----:B------:R-:W-:Y:S06]  /*04d0*/  @P0 BRA `(.L_x_185) ;  /* 0x0000000000480947 */ /* 0x000fec0003800000 */
[----:B------:R-:W0:Y:S01]  /*04e0*/  S2UR UR5, SR_CgaCtaId ;  /* 0x00000000000579c3 */ /* 0x000e220000008800 */
        /* <DEDUP_REMOVED lines=12> */
[----:B0-----:R0:W1:Y:S08]  /*05b0*/  SYNCS.EXCH.64 URZ, [UR8+0x38850], UR4 ;  /* 0x03885004083f75b2 */ /* 0x0010700008000100 */
[----:B------:R0:W3:Y:S01]  /*05c0*/  SYNCS.EXCH.64 URZ, [UR8+0x38860], UR6 ;  /* 0x03886006083f75b2 */ /* 0x0000e20008000100 */
[----:B------:R0:W0:Y:S01]  /*05d0*/  SYNCS.EXCH.64 URZ, [UR8+0x38858], UR4 ;  /* 0x03885804083f75b2 */ /* 0x0000220008000100 */
[----:B------:R0:W0:Y:S01]  /*05e0*/  SYNCS.EXCH.64 URZ, [UR8+0x38868], UR6 ;  /* 0x03886806083f75b2 */ /* 0x0000220008000100 */
[----:B------:R-:W-:Y:S01]  /*05f0*/  NOP ;  /* 0x0000000000007918 */ /* 0x000fe20000000000 */
.L_x_185:
[----:B------:R-:W5:Y:S01]  /*0600*/  SHFL.IDX PT, R7, R2, RZ, 0x1f ;  /* 0x00001fff02077589 */ /* 0x000f6200000e0000 */
[----:B------:R-:W-:Y:S01]  /*0610*/  LOP3.LUT R3, R3, 0xffffff80, RZ, 0xc0, !PT ;  /* 0xffffff8003037812 */ /* 0x000fe200078ec0ff */
[----:B------:R-:W0:Y:S01]  /*0620*/  LDC R11, c[0x0][0x144] ;  /* 0x00005100ff0b7b82 */ /* 0x000e220000000800 */
[----:B------:R-:W0:Y:S01]  /*0630*/  F2I.U32.TRUNC.NTZ R10, R10 ;  /* 0x0000000a000a7305 */ /* 0x000e22000020f000 */
[----:B------:R-:W-:Y:S01]  /*0640*/  SHF.R.S32.HI R9, RZ, 0x1f, R8 ;  /* 0x0000001fff097819 */ /* 0x000fe20000011408 */
[----:B------:R-:W-:Y:S01]  /*0650*/  NOP ;  /* 0x0000000000007918 */ /* 0x000fe20000000000 */
[----:B------:R-:W-:-:S05]  /*0660*/  IMAD.IADD R3, R0, 0x1, -R3 ;  /* 0x0000000100037824 */ /* 0x000fca00078e0a03 */
[----:B------:R-:W-:-:S04]  /*0670*/  SHF.R.S32.HI R6, RZ, 0x1f, R3 ;  /* 0x0000001fff067819 */ /* 0x000fc80000011403 */
[----:B------:R-:W-:-:S04]  /*0680*/  LEA.HI R6, R6, R3, RZ, 0x3 ;  /* 0x0000000306067211 */ /* 0x000fc800078f18ff */
[--C-:B------:R-:W-:Y:S02]  /*0690*/  SHF.R.S32.HI R5, RZ, 0x3, R6.reuse ;  /* 0x00000003ff057819 */ /* 0x100fe40000011406 */
[----:B------:R-:W-:Y:S02]  /*06a0*/  SHF.R.S32.HI R6, RZ, 0x1f, R6 ;  /* 0x0000001fff067819 */ /* 0x000fe40000011406 */
[----:B-----5:R-:W-:Y:S02]  /*06b0*/  ISETP.NE.AND P0, PT, R7, RZ, PT ;  /* 0x000000ff0700720c */ /* 0x020fe40003f05270 */
[----:B------:R-:W-:Y:S02]  /*06c0*/  LEA.HI R6, R6, R5, RZ, 0x2 ;  /* 0x0000000506067211 */ /* 0x000fe400078f10ff */
[----:B------:R-:W-:Y:S02]  /*06d0*/  SHF.R.S32.HI R7, RZ, 0x1f, R4 ;  /* 0x0000001fff077819 */ /* 0x000fe40000011404 */
[----:B------:R-:W-:-:S02]  /*06e0*/  LOP3.LUT R6, R6, 0xfffffffc, RZ, 0xc0, !PT ;  /* 0xfffffffc06067812 */ /* 0x000fc400078ec0ff */
[----:B------:R-:W-:-:S05]  /*06f0*/  LEA.HI R7, R7, R4, RZ, 0x2 ;  /* 0x0000000407077211 */ /* 0x000fca00078f10ff */
[----:B------:R-:W-:Y:S05]  /*0700*/  @P0 BRA `(.L_x_186) ;  /* 0x0000000000480947 */ /* 0x000fea0003800000 */
[----:B0-----:R-:W0:Y:S01]  /*0710*/  S2UR UR5, SR_CgaCtaId ;  /* 0x00000000000579c3 */ /* 0x001e220000008800 */
[----:B------:R-:W-:Y:S01]  /*0720*/  UMOV UR4, 0x400 ;  /* 0x0000040000047882 */ /* 0x000fe20000000000 */
[----:B------:R-:W-:Y:S01]  /*0730*/  UMOV UR6, 0x1 ;  /* 0x0000000100067882 */ /* 0x000fe20000000000 */
[----:B------:R-:W-:Y:S01]  /*0740*/  UMOV UR9, 0x2 ;  /* 0x0000000200097882 */ /* 0x000fe20000000000 */
[----:B------:R-:W-:-:S04]  /*0750*/  UIADD3 UR6, -UR6, 0x100000, URZ ;  /* 0x0010000006067890 */ /* 0x000fc8000fffe13f */
[----:B------:R-:W-:Y:S02]  /*0760*/  USHF.L.U32 UR7, UR6, 0xb, URZ ;  /* 0x0000000b06077899 */ /* 0x000fe4000800063f */
[----:B------:R-:W-:Y:S01]  /*0770*/  USHF.L.U32 UR6, UR6, 0x1, URZ ;  /* 0x0000000106067899 */ /* 0x000fe2000800063f */
[----:B------:R-:W-:Y:S01]  /*0780*/  ELECT P0, URZ, PT ;  /* 0x00000000003f782f */ /* 0x000fe20003800000 */
[----:B0-----:R-:W-:Y:S02]  /*0790*/  ULEA UR8, UR5, UR4, 0x18 ;  /* 0x0000000405087291 */ /* 0x001fe4000f8ec03f */
[----:B------:R-:W-:-:S04]  /*07a0*/  UIADD3 UR4, -UR9, 0x100000, URZ ;  /* 0x0010000009047890 */ /* 0x000fc8000fffe13f */
[----:B------:R-:W-:Y:S02]  /*07b0*/  USHF.L.U32 UR5, UR4, 0xb, URZ ;  /* 0x0000000b04057899 */ /* 0x000fe4000800063f */
[----:B------:R-:W-:Y:S01]  /*07c0*/  USHF.L.U32 UR4, UR4, 0x1, URZ ;  /* 0x0000000104047899 */ /* 0x000fe2000800063f */
[----:B------:R-:W0:Y:S03]  /*07d0*/  FENCE.VIEW.ASYNC.S ;  /* 0x00000000000073c6 */ /* 0x000e260000000000 */
[----:B0-----:R0:W0:Y:S08]  /*07e0*/  SYNCS.EXCH.64 URZ, [UR8+0x38870], UR6 ;  /* 0x03887006083f75b2 */ /* 0x0010300008000100 */
[----:B------:R0:W0:Y:S01]  /*07f0*/  SYNCS.EXCH.64 URZ, [UR8+0x38880], UR4 ;  /* 0x03888004083f75b2 */ /* 0x0000220008000100 */
[----:B------:R0:W0:Y:S01]  /*0800*/  SYNCS.EXCH.64 URZ, [UR8+0x38878], UR6 ;  /* 0x03887806083f75b2 */ /* 0x0000220008000100 */
[----:B------:R0:W0:Y:S01]  /*0810*/  SYNCS.EXCH.64 URZ, [UR8+0x38888], UR4 ;  /* 0x03888804083f75b2 */ /* 0x0000220008000100 */
[----:B------:R-:W-:Y:S01]  /*0820*/  NOP ;  /* 0x0000000000007918 */ /* 0x000fe20000000000 */
.L_x_186:
[----:B------:R-:W5:Y:S01]  /*0830*/  SHFL.IDX PT, R13, R2, RZ, 0x1f ;  /* 0x00001fff020d7589 */ /* 0x000f6200000e0000 */
[----:B0-----:R-:W0:Y:S01]  /*0840*/  S2UR UR4, SR_CTAID.X ;  /* 0x00000000000479c3 */ /* 0x001e220000002500 */
[----:B------:R-:W-:Y:S01]  /*0850*/  LOP3.LUT R7, R7, 0x3ffffffc, RZ, 0xc0, !PT ;  /* 0x3ffffffc07077812 */ /* 0x000fe200078ec0ff */
[----:B------:R-:W-:Y:S01]  /*0860*/  IMAD.IADD R6, R5, 0x1, -R6 ;  /* 0x0000000105067824 */ /* 0x000fe200078e0a06 */
[----:B------:R-:W-:Y:S01]  /*0870*/  LEA.HI R9, R9, R8, RZ, 0x2 ;  /* 0x0000000809097211 */ /* 0x000fe200078f10ff */
[----:B------:R-:W-:Y:S01]  /*0880*/  IMAD.MOV R10, RZ, RZ, -R10 ;  /* 0x000000ffff0a7224 */ /* 0x000fe200078e0a0a */
[----:B------:R-:W-:Y:S01]  /*0890*/  NOP ;  /* 0x0000000000007918 */ /* 0x000fe20000000000 */
[----:B------:R-:W-:Y:S01]  /*08a0*/  IMAD.IADD R7, R4, 0x1, -R7 ;  /* 0x0000000104077824 */ /* 0x000fe200078e0a07 */
[----:B------:R-:W-:-:S03]  /*08b0*/  LOP3.LUT R9, R9, 0x3ffffffc, RZ, 0xc0, !PT ;  /* 0x3ffffffc09097812 */ /* 0x000fc600078ec0ff */
[--C-:B------:R-:W-:Y:S02]  /*08c0*/  IMAD R7, R7, 0x4, R6.reuse ;  /* 0x0000000407077824 */ /* 0x100fe400078e0206 */
[----:B------:R-:W-:Y:S02]  /*08d0*/  IMAD.IADD R9, R8, 0x1, -R9 ;  /* 0x0000000108097824 */ /* 0x000fe400078e0a09 */
[----:B------:R-:W1:Y:S01]  /*08e0*/  LDC R8, c[0x0][0x140] ;  /* 0x00005000ff087b82 */ /* 0x000e620000000800 */
[----:B------:R-:W-:Y:S01]  /*08f0*/  LEA.HI R4, R7, R7, RZ, 0x1 ;  /* 0x0000000707047211 */ /* 0x000fe200078f08ff */
[----:B------:R-:W-:-:S03]  /*0900*/  IMAD R9, R9, 0x4, R6 ;  /* 0x0000000409097824 */ /* 0x000fc600078e0206 */
[----:B------:R-:W-:Y:S02]  /*0910*/  LOP3.LUT R4, R4, 0xfffffffe, RZ, 0xc0, !PT ;  /* 0xfffffffe04047812 */ /* 0x000fe400078ec0ff */
[----:B------:R-:W-:Y:S02]  /*0920*/  LEA.HI R5, R9, R9, RZ, 0x1 ;  /* 0x0000000909057211 */ /* 0x000fe400078f08ff */
[----:B-----5:R-:W-:Y:S01]  /*0930*/  ISETP.NE.AND P0, PT, R13, RZ, PT ;  /* 0x000000ff0d00720c */ /* 0x020fe20003f05270 */
[----:B0-----:R-:W-:Y:S02]  /*0940*/  IMAD R11, R11, R10, UR4 ;  /* 0x000000040b0b7e24 */ /* 0x001fe4000f8e020a */
[----:B------:R-:W-:-:S05]  /*0950*/  IMAD.IADD R4, R7, 0x1, -R4 ;  /* 0x0000000107047824 */ /* 0x000fca00078e0a04 */
[----:B------:R-:W-:Y:S02]  /*0960*/  ISETP.NE.AND P5, PT, R4, R11, PT ;  /* 0x0000000b0400720c */ /* 0x000fe40003fa5270 */
[----:B------:R-:W-:-:S05]  /*0970*/  LOP3.LUT R4, R5, 0xfffffffe, RZ, 0xc0, !PT ;  /* 0xfffffffe05047812 */ /* 0x000fca00078ec0ff */
[----:B------:R-:W-:Y:S01]  /*0980*/  IMAD.IADD R4, R9, 0x1, -R4 ;  /* 0x0000000109047824 */ /* 0x000fe200078e0a04 */
        /* <DEDUP_REMOVED lines=19> */
.L_x_187:
[----:B------:R-:W5:Y:S01]  /*0ac0*/  SHFL.IDX PT, R6, R2, RZ, 0x1f ;  /* 0x00001fff02067589 */ /* 0x000f6200000e0000 */
[----:B------:R-:W-:Y:S01]  /*0ad0*/  ISETP.NE.AND P2, PT, R4, R11, PT ;  /* 0x0000000b0400720c */ /* 0x000fe20003f45270 */
[----:B------:R-:W-:Y:S01]  /*0ae0*/  IMAD.SHL.U32 R4, R7, 0x4, RZ ;  /* 0x0000000407047824 */ /* 0x000fe200078e00ff */
[----:B------:R-:W-:Y:S01]  /*0af0*/  LOP3.LUT P0, RZ, R3, 0x7, RZ, 0xc0, !PT ;  /* 0x0000000703ff7812 */ /* 0x000fe2000780c0ff */
[----:B------:R-:W-:Y:S01]  /*0b00*/  IMAD.SHL.U32 R22, R9, 0x4, RZ ;  /* 0x0000000409167824 */ /* 0x000fe200078e00ff */
[----:B-1----:R-:W-:Y:S01]  /*0b10*/  ISETP.EQ.U32.AND P1, PT, R8, 0x1, PT ;  /* 0x000000010800780c */ /* 0x002fe20003f22070 */
[----:B------:R-:W-:Y:S01]  /*0b20*/  IMAD.MOV.U32 R19, RZ, RZ, 0x1 ;  /* 0x00000001ff137424 */ /* 0x000fe200078e00ff */
[----:B------:R-:W-:Y:S01]  /*0b30*/  LOP3.LUT R23, R7, 0xc, R4, 0x78, !PT ;  /* 0x0000000c07177812 */ /* 0x000fe200078e7804 */
[----:B------:R-:W-:Y:S01]  /*0b40*/  IMAD.MOV.U32 R18, RZ, RZ, 0x1 ;  /* 0x00000001ff127424 */ /* 0x000fe200078e00ff */
[----:B------:R-:W-:Y:S01]  /*0b50*/  LOP3.LUT R22, R9, 0xc, R22, 0x78, !PT ;  /* 0x0000000c09167812 */ /* 0x000fe200078e7816 */
[----:B------:R-:W-:Y:S01]  /*0b60*/  NOP ;  /* 0x0000000000007918 */ /* 0x000fe20000000000 */
[----:B------:R-:W-:-:S02]  /*0b70*/  @P5 LEA.HI R4, R23, R23, RZ, 0x1 ;  /* 0x0000001717045211 */ /* 0x000fc400078f08ff */
[----:B------:R-:W-:Y:S02]  /*0b80*/  ISETP.LT.U32.AND P4, PT, R23, 0x2, !P0 ;  /* 0x000000021700780c */ /* 0x000fe40004781070 */
[----:B------:R-:W-:Y:S02]  /*0b90*/  @P5 SHF.R.S32.HI R4, RZ, 0x1, R4 ;  /* 0x00000001ff045819 */ /* 0x000fe40000011404 */
[----:B------:R-:W-:Y:S02]  /*0ba0*/  @P2 LEA.HI R5, R22, R22, RZ, 0x1 ;  /* 0x0000001616052211 */ /* 0x000fe400078f08ff */
[----:B------:R-:W-:Y:S02]  /*0bb0*/  @P5 ISETP.NE.AND P6, PT, R4, R12, PT ;  /* 0x0000000c0400520c */ /* 0x000fe40003fc5270 */
[----:B------:R-:W-:Y:S02]  /*0bc0*/  SEL R4, RZ, 0x1, !P4 ;  /* 0x00000001ff047807 */ /* 0x000fe40006000000 */
[----:B------:R-:W-:-:S02]  /*0bd0*/  @P2 SHF.R.S32.HI R5, RZ, 0x1, R5 ;  /* 0x00000001ff052819 */ /* 0x000fc40000011405 */
[----:B-----5:R-:W-:Y:S02]  /*0be0*/  ISETP.NE.AND P4, PT, R6, RZ, PT ;  /* 0x000000ff0600720c */ /* 0x020fe40003f85270 */
[----:B------:R-:W-:Y:S02]  /*0bf0*/  @P2 ISETP.NE.AND P3, PT, R5, R12, PT ;  /* 0x0000000c0500220c */ /* 0x000fe40003f65270 */
[----:B------:R-:W-:Y:S02]  /*0c00*/  @P5 SEL R19, RZ, 0x1, P6 ;  /* 0x00000001ff135807 */ /* 0x000fe40003000000 */
[----:B------:R-:W-:Y:S02]  /*0c10*/  ISETP.LT.U32.AND P0, PT, R22, 0x2, !P0 ;  /* 0x000000021600780c */ /* 0x000fe40004701070 */
[----:B------:R-:W-:Y:S02]  /*0c20*/  LOP3.LUT R19, R19, R4, RZ, 0xc0, !PT ;  /* 0x0000000413137212 */ /* 0x000fe400078ec0ff */
[----:B------:R-:W-:-:S02]  /*0c30*/  SEL R3, RZ, 0x1, !P0 ;  /* 0x00000001ff037807 */ /* 0x000fc40004000000 */
[----:B------:R-:W-:Y:S01]  /*0c40*/  @P2 SEL R18, RZ, 0x1, P3 ;  /* 0x00000001ff122807 */ /* 0x000fe20001800000 */
[----:B------:R-:W-:Y:S06]  /*0c50*/  @P4 BRA `(.L_x_188) ;  /* 0x0000000000484947 */ /* 0x000fec0003800000 */
        /* <DEDUP_REMOVED lines=17> */
[----:B-1----:R-:W-:Y:S01]  /*0d70*/  NOP ;  /* 0x0000000000007918 */ /* 0x002fe20000000000 */
.L_x_188:
[----:B------:R-:W-:Y:S01]  /*0d80*/  LOP3.LUT R18, R18, R3, RZ, 0xc0, !PT ;  /* 0x0000000312127212 */ /* 0x000fe200078ec0ff */
[----:B------:R-:W-:Y:S01]  /*0d90*/  NOP ;  /* 0x0000000000007918 */ /* 0x000fe20000000000 */
[----:B------:R-:W-:Y:S05]  /*0da0*/  @!P1 BRA `(.L_x_189) ;  /* 0x0000000000089947 */ /* 0x000fea0003800000 */
[----:B0-234-:R-:W-:Y:S01]  /*0db0*/  UCGABAR_ARV ;  /* 0x00000000000079c7 */ /* 0x01dfe20008000000 */
[----:B------:R-:W-:Y:S05]  /*0dc0*/  BRA `(.L_x_190) ;  /* 0x0000000000047947 */ /* 0x000fea0003800000 */
.L_x_189:
[----:B0-234-:R-:W-:Y:S01]  /*0dd0*/  NOP ;  /* 0x0000000000007918 */ /* 0x01dfe20000000000 */
.L_x_190:
[----:B------:R-:W-:Y:S05]  /*0de0*/  @!P1 BRA `(.L_x_191) ;  /* 0x00000000000c9947 */ /* 0x000fea0003800000 */
[----:B------:R-:W-:Y:S01]  /*0df0*/  UCGABAR_WAIT ;  /* 0x0000000000007dc7 */ /* 0x000fe20008000000 */
[----:B------:R-:W-:Y:S01]  /*0e00*/  CCTL.IVALL ;  /* 0x00000000ff00798f */ /* 0x000fe20002000000 */
[----:B------:R-:W-:Y:S05]  /*0e10*/  BRA `(.L_x_192) ;  /* 0x0000000000047947 */ /* 0x000fea0003800000 */
.L_x_191:
[----:B------:R-:W-:Y:S06]  /*0e20*/  BAR.SYNC.DEFER_BLOCKING 0x0 ;  /* 0x0000000000007b1d */ /* 0x000fec0000010000 */
.L_x_192:
[----:B------:R-:W-:Y:S01]  /*0e30*/  UMOV UR4, 0x1 ;  /* 0x0000000100047882 */ /* 0x000fe20000000000 */
[----:B------:R-:W-:Y:S01]  /*0e40*/  PLOP3.LUT P0, PT, PT, PT, UP0, 0x80, 0x0 ;  /* 0x000000000000781c */ /* 0x000fe20003f0f008 */
[----:B------:R-:W-:-:S06]  /*0e50*/  USEL UR4, UR4, 0x2, !UP0 ;  /* 0x0000000204047887 */ /* 0x000fcc000c000000 */
[----:B------:R-:W-:-:S05]  /*0e60*/  IMAD.U32 R3, RZ, RZ, UR4 ;  /* 0x00000004ff037e24 */ /* 0x000fca000f8e00ff */
[----:B------:R0:W-:Y:S01]  /*0e70*/  STL [R1+0x30], R3 ;  /* 0x0000300301007387 */ /* 0x0001e20000100800 */
[----:B------:R-:W-:Y:S05]  /*0e80*/  @!P0 BRA `(.L_x_193) ;  /* 0x000000b000508947 */ /* 0x000fea0003800000 */
.L_x_194:
        /* <DEDUP_REMOVED lines=72> */
.L_x_227:
        /* <DEDUP_REMOVED lines=35> */
[----:B------:R-:W-:Y:S01]  /*1540*/  IMAD.U32 R218, RZ, RZ, UR10 ;  /* 0x0000000affda7e24 */ /* 0x000fe2000f8e00ff */
        /* <DEDUP_REMOVED lines=8> */
[----:B--2---:R-:W-:Y:S06]  /*15d0*/  @!P0 BRA `(.L_x_195) ;  /* 0x0000000000408947 */ /* 0x004fec0003800000 */
        /* <DEDUP_REMOVED lines=16> */
.L_x_195:
        /* <DEDUP_REMOVED lines=9> */
.L_x_336:
[----:B------:R-:W-:Y:S05]  /*1770*/  @!P0 BRA `(.L_x_197) ;  /* 0x0000000000048947 */ /* 0x000fea0003800000 */
[----:B------:R-:W-:Y:S01]  /*1780*/  BPT.TRAP 0x1 ;  /* 0x000000040000795c */ /* 0x000fe20000300000 */
.L_x_197:
        /* <DEDUP_REMOVED lines=8> */
.L_x_198:
[----:B-1----:R-:W-:Y:S05]  /*1810*/  @P1 BRA `(.L_x_199) ;  /* 0x0000000000081947 */ /* 0x002fea0003800000 */
[----:B------:R-:W1:Y:S02]  /*1820*/  SYNCS.PHASECHK.TRANS64.TRYWAIT P1, [R0+URZ+0x38830], R3 ;  /* 0x03883003000075a7 */ /* 0x000e64000802017f */
[----:B-1----:R-:W-:Y:S05]  /*1830*/  @!P1 BRA `(.L_x_200) ;  /* 0x000000fc00689947 */ /* 0x002fea0003800000 */
.L_x_199:
[----:B------:R-:W-:Y:S05]  /*1840*/  WARPSYNC.ALL ;  /* 0x0000000000007948 */ /* 0x000fea0003800000 */
[----:B------:R-:W-:Y:S01]  /*1850*/  UIADD3 UR36, UR36, 0x24400, URZ ;  /* 0x0002440024247890 */ /* 0x000fe2000fffe03f */
[----:B------:R-:W-:Y:S01]  /*1860*/  WARPGROUP.ARRIVE ;  /* 0x00000000000079c5 */ /* 0x000fe20000000000 */
[----:B------:R-:W-:Y:S02]  /*1870*/  ULOP3.LUT UR5, UR37, 0x10000, URZ, 0xfc, !UPT ;  /* 0x0001000025057892 */ /* 0x000fe4000f8efc3f */
[----:B------:R-:W-:Y:S01]  /*1880*/  USHF.R.U32.HI UR36, URZ, 0x4, UR36 ;  /* 0x000000043f247899 */ /* 0x000fe20008011624 */
[----:B------:R-:W-:Y:S01]  /*1890*/  UMOV UR17, 0x40000040 ;  /* 0x4000004000117882 */ /* 0x000fe20000000000 */
[----:B------:R-:W-:-:S02]  /*18a0*/  UMOV UR19, 0x40000040 ;  /* 0x4000004000137882 */ /* 0x000fc40000000000 */
[----:B------:R-:W-:Y:S01]  /*18b0*/  ULOP3.LUT UR36, UR36, 0x3fff, URZ, 0xc0, !UPT ;  /* 0x00003fff24247892 */ /* 0x000fe2000f8ec03f */
[----:B------:R-:W-:Y:S01]  /*18c0*/  IMAD.U32 R13, RZ, RZ, UR17 ;  /* 0x00000011ff0d7e24 */ /* 0x000fe2000f8e00ff */
[----:B------:R-:W-:Y:S01]  /*18d0*/  UMOV UR16, UR5 ;  /* 0x0000000500107c82 */ /* 0x000fe20008000000 */
[----:B------:R-:W-:Y:S01]  /*18e0*/  UMOV UR9, UR17 ;  /* 0x0000001100097c82 */ /* 0x000fe20008000000 */
[----:B------:R-:W-:Y:S01]  /*18f0*/  ULOP3.LUT UR4, UR36, 0x10000, URZ, 0xfc, !UPT ;  /* 0x0001000024047892 */ /* 0x000fe2000f8efc3f */
[----:B------:R-:W-:Y:S01]  /*1900*/  IMAD.U32 R12, RZ, RZ, UR16 ;  /* 0x00000010ff0c7e24 */ /* 0x000fe2000f8e00ff */
[----:B------:R-:W-:Y:S01]  /*1910*/  UMOV UR8, UR16 ;  /* 0x0000001000087c82 */ /* 0x000fe20008000000 */
[----:B------:R-:W-:Y:S01]  /*1920*/  UMOV UR11, 0x40000040 ;  /* 0x40000040000b7882 */ /* 0x000fe20000000000 */
[----:B------:R-:W-:Y:S01]  /*1930*/  UMOV UR12, UR16 ;  /* 0x00000010000c7c82 */ /* 0x000fe20008000000 */
[----:B------:R-:W-:Y:S01]  /*1940*/  UMOV UR13, UR17 ;  /* 0x00000011000d7c82 */ /* 0x000fe20008000000 */
[----:B------:R-:W-:Y:S01]  /*1950*/  IMAD.U32 R15, RZ, RZ, UR4 ;  /* 0x00000004ff0f7e24 */ /* 0x000fe2000f8e00ff */
[----:B------:R-:W-:Y:S01]  /*1960*/  UIMAD UR4, UR60, 0xa00, UR4 ;  /* 0x00000a003c0478a4 */ /* 0x000fe2000f8e0204 */
[----:B------:R-:W-:Y:S01]  /*1970*/  UMOV UR15, 0x40000040 ;  /* 0x40000040000f7882 */ /* 0x000fe20000000000 */
[----:B------:R-:W-:-:S02]  /*1980*/  UMOV UR23, 0x40000040 ;  /* 0x4000004000177882 */ /* 0x000fc40000000000 */
[----:B------:R-:W-:Y:S02]  /*1990*/  UIADD3 UR10, UR4, 0x80, URZ ;  /* 0x00000080040a7890 */ /* 0x000fe4000fffe03f */
[----:B------:R-:W-:Y:S02]  /*19a0*/  UIADD3 UR14, UR4, 0x100, URZ ;  /* 0x00000100040e7890 */ /* 0x000fe4000fffe03f */
[----:B------:R-:W-:Y:S01]  /*19b0*/  UMOV UR18, UR4 ;  /* 0x0000000400127c82 */ /* 0x000fe20008000000 */
[----:B------:R-:W-:Y:S01]  /*19c0*/  UIADD3 UR6, UR4, 0x180, URZ ;  /* 0x0000018004067890 */ /* 0x000fe2000fffe03f */
[----:B------:R-:W-:Y:S01]  /*19d0*/  HGMMA.64x16x16.F32.BF16 R56, gdesc[UR16], RZ, !UPT, gsb0 ;  /* 0x00200000103879f0 */ /* 0x000fe2000c0018ff */
[----:B------:R-:W-:Y:S01]  /*19e0*/  UIADD3 UR7, UR4, 0x200, URZ ;  /* 0x0000020004077890 */ /* 0x000fe2000fffe03f */
[----:B------:R-:W-:Y:S01]  /*19f0*/  UMOV UR19, 0x40000040 ;  /* 0x4000004000137882 */ /* 0x000fe20000000000 */
[----:B------:R-:W-:Y:S02]  /*1a00*/  UIADD3 UR22, UR4, 0x382, URZ ;  /* 0x0000038204167890 */ /* 0x000fe4000fffe03f */
[----:B------:R-:W-:Y:S01]  /*1a10*/  UIADD3 UR26, UR4, 0x384, URZ ;  /* 0x00000384041a7890 */ /* 0x000fe2000fffe03f */
[----:B------:R-:W-:Y:S01]  /*1a20*/  UMOV UR27, 0x40000040 ;  /* 0x40000040001b7882 */ /* 0x000fe20000000000 */
        /* <DEDUP_REMOVED lines=16> */
[----:B------:R-:W-:-:S02]  /*1b30*/  WARPGROUP.DEPBAR.LE gsb0, 0x0 ;  /* 0x00008000000079c5 */ /* 0x000fc40000010000 */
[----:B------:R-:W-:-:S06]  /*1b40*/  WARPGROUP.ARRIVE ;  /* 0x00000000000079c5 */ /* 0x000fcc0000000000 */
[----:B------:R-:W-:Y:S01]  /*1b50*/  HGMMA.64x16x16.F32.BF16 R48, gdesc[UR8], RZ, !UPT, gsb0 ;  /* 0x00200000083079f0 */ /* 0x000fe2000c0018ff */
[----:B------:R-:W-:Y:S01]  /*1b60*/  UMOV UR8, UR16 ;  /* 0x0000001000087c82 */ /* 0x000fe20008000000 */
[----:B------:R-:W-:Y:S01]  /*1b70*/  UMOV UR9, UR17 ;  /* 0x0000001100097c82 */ /* 0x000fe20008000000 */
[----:B------:R-:W-:Y:S01]  /*1b80*/  UMOV UR10, UR6 ;  /* 0x00000006000a7c82 */ /* 0x000fe20008000000 */
[----:B------:R-:W-:Y:S01]  /*1b90*/  UMOV UR11, 0x40000040 ;  /* 0x40000040000b7882 */ /* 0x000fe20000000000 */
[----:B------:R-:W-:Y:S01]  /*1ba0*/  UIADD3 UR6, UR5, 0x2, URZ ;  /* 0x0000000205067890 */ /* 0x000fe2000fffe03f */
[----:B------:R-:W-:Y:S02]  /*1bb0*/  WARPGROUP.DEPBAR.LE gsb0, 0x0 ;  /* 0x00008000000079c5 */ /* 0x000fe40000010000 */
[----:B------:R-:W-:-:S06]  /*1bc0*/  WARPGROUP.ARRIVE ;  /* 0x00000000000079c5 */ /* 0x000fcc0000000000 */
[----:B------:R-:W-:Y:S01]  /*1bd0*/  HGMMA.64x16x16.F32.BF16 R40, gdesc[UR12], RZ, !UPT, gsb0 ;  /* 0x002000000c2879f0 */ /* 0x000fe2000c0018ff */
[----:B------:R-:W-:Y:S01]  /*1be0*/  UIADD3 UR14, UR4, 0x102, URZ ;  /* 0x00000102040e7890 */ /* 0x000fe2000fffe03f */
[----:B------:R-:W-:Y:S01]  /*1bf0*/  UMOV UR15, 0x40000040 ;  /* 0x40000040000f7882 */ /* 0x000fe20000000000 */
[----:B------:R-:W-:Y:S02]  /*1c00*/  WARPGROUP.DEPBAR.LE gsb0, 0x0 ;  /* 0x00008000000079c5 */ /* 0x000fe40000010000 */
[----:B------:R-:W-:-:S06]  /*1c10*/  WARPGROUP.ARRIVE ;  /* 0x00000000000079c5 */ /* 0x000fcc0000000000 */
[----:B------:R-:W-:Y:S01]  /*1c20*/  HGMMA.64x16x16.F32.BF16 R32, gdesc[UR8], RZ, !UPT, gsb0 ;  /* 0x00200000082079f0 */ /* 0x000fe2000c0018ff */
[----:B------:R-:W-:Y:S01]  /*1c30*/  UMOV UR8, UR16 ;  /* 0x0000001000087c82 */ /* 0x000fe20008000000 */
[----:B------:R-:W-:Y:S01]  /*1c40*/  UMOV UR9, UR17 ;  /* 0x0000001100097c82 */ /* 0x000fe20008000000 */
[----:B------:R-:W-:Y:S01]  /*1c50*/  UMOV UR10, UR7 ;  /* 0x00000007000a7c82 */ /* 0x000fe20008000000 */
[----:B------:R-:W-:Y:S01]  /*1c60*/  UMOV UR11, 0x40000040 ;  /* 0x40000040000b7882 */ /* 0x000fe20000000000 */
[----:B------:R-:W-:Y:S01]  /*1c70*/  UMOV UR16, UR6 ;  /* 0x0000000600107c82 */ /* 0x000fe20008000000 */
[----:B------:R-:W-:Y:S01]  /*1c80*/  UIADD3 UR6, UR4, 0x2, URZ ;  /* 0x0000000204067890 */ /* 0x000fe2000fffe03f */
[----:B------:R-:W-:Y:S01]  /*1c90*/  IMAD.U32 R10, RZ, RZ, UR16 ;  /* 0x00000010ff0a7e24 */ /* 0x000fe2000f8e00ff */
[----:B------:R-:W-:Y:S01]  /*1ca0*/  UMOV UR17, 0x40000040 ;  /* 0x4000004000117882 */ /* 0x000fe20000000000 */
[----:B------:R-:W-:Y:S01]  /*1cb0*/  UMOV UR12, UR16 ;  /* 0x00000010000c7c82 */ /* 0x000fe20008000000 */
[----:B------:R-:W-:Y:S01]  /*1cc0*/  UMOV UR13, UR17 ;  /* 0x00000011000d7c82 */ /* 0x000fe20008000000 */
[----:B------:R-:W-:Y:S01]  /*1cd0*/  UIADD3 UR7, UR4, 0x202, URZ ;  /* 0x0000020204077890 */ /* 0x000fe2000fffe03f */
[----:B------:R-:W-:Y:S01]  /*1ce0*/  IMAD.U32 R11, RZ, RZ, UR17 ;  /* 0x00000011ff0b7e24 */ /* 0x000fe2000f8e00ff */
[----:B------:R-:W-:Y:S01]  /*1cf0*/  UMOV UR18, UR6 ;  /* 0x0000000600127c82 */ /* 0x000fe20008000000 */
[----:B------:R-:W-:Y:S01]  /*1d00*/  UIADD3 UR6, UR4, 0x182, URZ ;  /* 0x0000018204067890 */ /* 0x000fe2000fffe03f */
[----:B------:R-:W-:-:S02]  /*1d10*/  WARPGROUP.DEPBAR.LE gsb0, 0x0 ;  /* 0x00008000000079c5 */ /* 0x000fc40000010000 */
        /* <DEDUP_REMOVED lines=9> */
[----:B------:R-:W-:Y:S02]  /*1db0*/  UMOV UR19, 0x40000040 ;  /* 0x4000004000137882 */ /* 0x000fe40000000000 */
        /* <DEDUP_REMOVED lines=66> */
[----:B------:R-:W-:Y:S02]  /*21e0*/  UIADD3 UR8, UR5, 0x6, URZ ;  /* 0x0000000605087890 */ /* 0x000fe4000fffe03f */
[----:B------:R-:W-:Y:S01]  /*21f0*/  UIADD3 UR10, UR4, 0x6, URZ ;  /* 0x00000006040a7890 */ /* 0x000fe2000fffe03f */
[----:B------:R-:W-:Y:S01]  /*2200*/  UMOV UR9, 0x40000040 ;  /* 0x4000004000097882 */ /* 0x000fe20000000000 */
[----:B------:R-:W-:Y:S01]  /*2210*/  UMOV UR11, 0x40000040 ;  /* 0x40000040000b7882 */ /* 0x000fe20000000000 */
        /* <DEDUP_REMOVED lines=23> */
[----:B01----:R-:W-:Y:S02]  /*2390*/  MOV R3, UR12 ;  /* 0x0000000c00037c02 */ /* 0x003fe40008000f00 */
[----:B------:R-:W-:Y:S01]  /*23a0*/  MOV R2, UR13 ;  /* 0x0000000d00027c02 */ /* 0x000fe20008000f00 */
[----:B------:R-:W-:-:S02]  /*23b0*/  WARPGROUP.DEPBAR.LE gsb0, 0x0 ;  /* 0x00008000000079c5 */ /* 0x000fc40000010000 */
        /* <DEDUP_REMOVED lines=30> */
[----:B------:R-:W-:Y:S02]  /*25a0*/  MOV R4, UR17 ;  /* 0x0000001100047c02 */ /* 0x000fe40008000f00 */
        /* <DEDUP_REMOVED lines=10> */
[----:B------:R-:W-:Y:S01]  /*2650*/  UMOV UR13, 0x40000040 ;  /* 0x40000040000d7882 */ /* 0x000fe20000000000 */
[----:B------:R-:W-:Y:S01]  /*2660*/  UMOV UR15, 0x40000040 ;  /* 0x40000040000f7882 */ /* 0x000fe20000000000 */
[----:B------:R-:W-:Y:S01]  /*2670*/  IMAD.U32 R7, RZ, RZ, UR13 ;  /* 0x0000000dff077e24 */ /* 0x000fe2000f8e00ff */
        /* <DEDUP_REMOVED lines=257> */
[----:B------:R-:W-:-:S07]  /*3690*/  UIADD3 UR5, UR5, 0xc06, URZ ;  /* 0x00000c0605057890 */ /* 0x000fce000fffe03f */
[----:B------:R-:W-:Y:S01]  /*36a0*/  UMOV UR12, UR5 ;  /* 0x00000005000c7c82 */ /* 0x000fe20008000000 */
[----:B------:R-:W-:Y:S01]  /*36b0*/  UIADD3 UR5, UR4, 0x786, URZ ;  /* 0x0000078604057890 */ /* 0x000fe2000fffe03f */
[----:B------:R-:W-:Y:S01]  /*36c0*/  IMAD.U32 R6, RZ, RZ, UR12 ;  /* 0x0000000cff067e24 */ /* 0x000fe2000f8e00ff */
[----:B------:R-:W-:-:S05]  /*36d0*/  UMOV UR16, UR12 ;  /* 0x0000000c00107c82 */ /* 0x000fca0008000000 */
        /* <DEDUP_REMOVED lines=40> */
[----:B------:R-:W-:-:S07]  /*3960*/  UIADD3 UR7, UR4, 0x806, URZ ;  /* 0x0000080604077890 */ /* 0x000fce000fffe03f */
        /* <DEDUP_REMOVED lines=11> */
[----:B------:R-:W-:Y:S01]  /*3a20*/  UMOV UR5, UR15 ;  /* 0x0000000f00057c82 */ /* 0x000fe20008000000 */
[----:B------:R-:W-:Y:S02]  /*3a30*/  R2UR UR13, R2 ;  /* 0x00000000020d72ca */ /* 0x000fe400000e0000 */
[----:B------:R-:W-:Y:S01]  /*3a40*/  R2UR UR12, R3 ;  /* 0x00000000030c72ca */ /* 0x000fe200000e0000 */
[----:B------:R-:W-:Y:S02]  /*3a50*/  WARPGROUP.DEPBAR.LE gsb0, 0x0 ;  /* 0x00008000000079c5 */ /* 0x000fe40000010000 */
[----:B------:R-:W-:-:S06]  /*3a60*/  WARPGROUP.ARRIVE ;  /* 0x00000000000079c5 */ /* 0x000fcc0000000000 */
[----:B------:R-:W-:Y:S01]  /*3a70*/  HGMMA.64x16x16.F32.BF16 R48, gdesc[UR16], R48, gsb0 ;  /* 0x00200000103079f0 */ /* 0x000fe20008001830 */
[----:B------:R-:W-:Y:S02]  /*3a80*/  R2UR UR17, R4 ;  /* 0x00000000041172ca */ /* 0x000fe400000e0000 */
[----:B------:R-:W-:Y:S01]  /*3a90*/  R2UR UR16, R5 ;  /* 0x00000000051072ca */ /* 0x000fe200000e0000 */
        /* <DEDUP_REMOVED lines=16> */
.L_x_201:
[----:B------:R-:W-:Y:S01]  /*3ba0*/  R2UR UR4, R152 ;  /* 0x00000000980472ca */ /* 0x000fe200000e0000 */
[----:B------:R-:W-:Y:S01]  /*3bb0*/  VIADD R2, R227, UR61 ;  /* 0x0000003de3027c36 */ /* 0x000fe20008000000 */
[----:B------:R-:W-:Y:S01]  /*3bc0*/  ULDC UR5, c[0x0][0x988] ;  /* 0x0002620000057ab9 */ /* 0x000fe20000000800 */
[----:B------:R-:W-:Y:S01]  /*3bd0*/  P2R R21, PR, RZ, 0x1 ;  /* 0x00000001ff157803 */ /* 0x000fe20000000000 */
[----:B------:R-:W-:Y:S01]  /*3be0*/  UISETP.GE.AND UP0, UPT, UR61, 0x51, UPT ;  /* 0x000000513d00788c */ /* 0x000fe2000bf06270 */
[----:B------:R-:W-:Y:S02]  /*3bf0*/  CS2R R150, SRZ ;  /* 0x0000000000967805 */ /* 0x000fe4000001ff00 */
[----:B------:R-:W-:Y:S02]  /*3c00*/  CS2R R148, SRZ ;  /* 0x0000000000947805 */ /* 0x000fe4000001ff00 */
[----:B------:R-:W-:Y:S02]  /*3c10*/  CS2R R146, SRZ ;  /* 0x0000000000927805 */ /* 0x000fe4000001ff00 */
[----:B------:R-:W-:-:S02]  /*3c20*/  CS2R R144, SRZ ;  /* 0x0000000000907805 */ /* 0x000fc4000001ff00 */
[----:B------:R-:W-:Y:S02]  /*3c30*/  CS2R R142, SRZ ;  /* 0x00000000008e7805 */ /* 0x000fe4000001ff00 */
[----:B------:R-:W-:Y:S02]  /*3c40*/  CS2R R140, SRZ ;  /* 0x00000000008c7805 */ /* 0x000fe4000001ff00 */
[----:B------:R-:W-:Y:S02]  /*3c50*/  CS2R R138, SRZ ;  /* 0x00000000008a7805 */ /* 0x000fe4000001ff00 */
[----:B------:R-:W-:Y:S01]  /*3c60*/  CS2R R136, SRZ ;  /* 0x0000000000887805 */ /* 0x000fe2000001ff00 */
[----:B------:R-:W-:Y:S01]  /*3c70*/  IMAD.U32 R3, RZ, RZ, UR4 ;  /* 0x00000004ff037e24 */ /* 0x000fe2000f8e00ff */
[----:B------:R-:W-:Y:S02]  /*3c80*/  CS2R R134, SRZ ;  /* 0x0000000000867805 */ /* 0x000fe4000001ff00 */
[----:B------:R-:W-:-:S02]  /*3c90*/  CS2R R132, SRZ ;  /* 0x0000000000847805 */ /* 0x000fc4000001ff00 */
[----:B------:R-:W-:Y:S01]  /*3ca0*/  CS2R R130, SRZ ;  /* 0x0000000000827805 */ /* 0x000fe2000001ff00 */
[----:B------:R-:W-:Y:S01]  /*3cb0*/  IMAD R2, R3, -0x50, R2 ;  /* 0xffffffb003027824 */ /* 0x000fe200078e0202 */
[----:B------:R-:W-:Y:S02]  /*3cc0*/  CS2R R128, SRZ ;  /* 0x0000000000807805 */ /* 0x000fe4000001ff00 */
[----:B------:R-:W-:Y:S02]  /*3cd0*/  CS2R R126, SRZ ;  /* 0x00000000007e7805 */ /* 0x000fe4000001ff00 */
[----:B------:R-:W-:Y:S02]  /*3ce0*/  CS2R R124, SRZ ;  /* 0x00000000007c7805 */ /* 0x000fe4000001ff00 */
[----:B------:R-:W-:Y:S02]  /*3cf0*/  CS2R R122, SRZ ;  /* 0x00000000007a7805 */ /* 0x000fe4000001ff00 */
[----:B------:R-:W-:-:S02]  /*3d00*/  ISETP.GT.AND P2, PT, R2, RZ, PT ;  /* 0x000000ff0200720c */ /* 0x000fc40003f44270 */
[----:B------:R-:W-:Y:S02]  /*3d10*/  CS2R R120, SRZ ;  /* 0x0000000000787805 */ /* 0x000fe4000001ff00 */
[C---:B------:R-:W-:Y:S02]  /*3d20*/  ISETP.GT.AND P1, PT, R2.reuse, 0x1, PT ;  /* 0x000000010200780c */ /* 0x040fe40003f24270 */
[----:B------:R-:W-:Y:S02]  /*3d30*/  CS2R R118, SRZ ;  /* 0x0000000000767805 */ /* 0x000fe4000001ff00 */
[----:B------:R-:W-:Y:S02]  /*3d40*/  ISETP.GT.AND P6, PT, R2, 0x8, PT ;  /* 0x000000080200780c */ /* 0x000fe40003fc4270 */
[----:B------:R-:W-:Y:S02]  /*3d50*/  CS2R R116, SRZ ;  /* 0x0000000000747805 */ /* 0x000fe4000001ff00 */
[----:B------:R-:W-:-:S02]  /*3d60*/  FSEL R56, R56, -INF , P2 ;  /* 0xff80000038387808 */ /* 0x000fc40001000000 */
[----:B------:R-:W-:Y:S02]  /*3d70*/  CS2R R114, SRZ ;  /* 0x0000000000727805 */ /* 0x000fe4000001ff00 */
[----:B------:R-:W-:Y:S02]  /*3d80*/  FSEL R57, R57, -INF , P1 ;  /* 0xff80000039397808 */ /* 0x000fe40000800000 */
[----:B------:R-:W-:Y:S02]  /*3d90*/  CS2R R112, SRZ ;  /* 0x0000000000707805 */ /* 0x000fe4000001ff00 */
[----:B------:R-:W-:Y:S02]  /*3da0*/  ISETP.GT.AND P5, PT, R2, 0x9, PT ;  /* 0x000000090200780c */ /* 0x000fe40003fa4270 */
[----:B------:R-:W-:Y:S02]  /*3db0*/  CS2R R110, SRZ ;  /* 0x00000000006e7805 */ /* 0x000fe4000001ff00 */
[----:B------:R-:W-:-:S02]  /*3dc0*/  FSEL R60, R60, -INF , P6 ;  /* 0xff8000003c3c7808 */ /* 0x000fc40003000000 */
[----:B------:R-:W-:Y:S02]  /*3dd0*/  CS2R R108, SRZ ;  /* 0x00000000006c7805 */ /* 0x000fe4000001ff00 */
[----:B------:R-:W-:Y:S02]  /*3de0*/  FMNMX.FTZ R3, R56, R57, !PT ;  /* 0x0000003938037209 */ /* 0x000fe40007810000 */
        /* <DEDUP_REMOVED lines=13> */
[----:B------:R-:W-:Y:S02]  /*3ec0*/  FSEL R58, R58, -INF , P2 ;  /* 0xff8000003a3a7808 */ /* 0x000fe40001000000 */
[----:B------:R-:W-:Y:S02]  /*3ed0*/  CS2R R92, SRZ ;  /* 0x00000000005c7805 */ /* 0x000fe4000001ff00 */
[----:B------:R-:W-:-:S02]  /*3ee0*/  ISETP.GT.AND P2, PT, R2, 0x18, PT ;  /* 0x000000180200780c */ /* 0x000fc40003f44270 */
[----:B------:R-:W-:Y:S02]  /*3ef0*/  CS2R R90, SRZ ;  /* 0x00000000005a7805 */ /* 0x000fe4000001ff00 */
[----:B------:R-:W-:Y:S02]  /*3f00*/  FSEL R49, R49, -INF , P3 ;  /* 0xff80000031317808 */ /* 0x000fe40001800000 */
[----:B------:R-:W-:Y:S02]  /*3f10*/  CS2R R88, SRZ ;  /* 0x0000000000587805 */ /* 0x000fe4000001ff00 */
[----:B------:R-:W-:Y:S02]  /*3f20*/  FMNMX.FTZ R4, R48, R3, !PT ;  /* 0x0000000330047209 */ /* 0x000fe40007810000 */
[----:B------:R-:W-:Y:S02]  /*3f30*/  CS2R R86, SRZ ;  /* 0x0000000000567805 */ /* 0x000fe4000001ff00 */
[----:B------:R-:W-:-:S02]  /*3f40*/  FSEL R59, R59, -INF , P1 ;  /* 0xff8000003b3b7808 */ /* 0x000fc40000800000 */
[----:B------:R-:W-:Y:S02]  /*3f50*/  CS2R R84, SRZ ;  /* 0x0000000000547805 */ /* 0x000fe4000001ff00 */
[----:B------:R-:W-:Y:S02]  /*3f60*/  ISETP.GT.AND P1, PT, R2, 0x19, PT ;  /* 0x000000190200780c */ /* 0x000fe40003f24270 */
[----:B------:R-:W-:Y:S02]  /*3f70*/  CS2R R82, SRZ ;  /* 0x0000000000527805 */ /* 0x000fe4000001ff00 */
[----:B------:R-:W-:Y:S02]  /*3f80*/  FSEL R52, R52, -INF , P2 ;  /* 0xff80000034347808 */ /* 0x000fe40001000000 */
[----:B------:R-:W-:Y:S02]  /*3f90*/  CS2R R80, SRZ ;  /* 0x0000000000507805 */ /* 0x000fe4000001ff00 */
[----:B------:R-:W-:-:S02]  /*3fa0*/  FMNMX.FTZ R3, R49, R4, !PT ;  /* 0x0000000431037209 */ /* 0x000fc40007810000 */
        /* <DEDUP_REMOVED lines=16> */
[----:B------:R-:W-:Y:S02]  /*40b0*/  FSEL R50, R50, -INF , P4 ;  /* 0xff80000032327808 */ /* 0x000fe40002000000 */
[----:B------:R-:W-:-:S02]  /*40c0*/  ISETP.GT.AND P4, PT, R2, 0x28, PT ;  /* 0x000000280200780c */ /* 0x000fc40003f84270 */
[----:B------:R-:W-:Y:S02]  /*40d0*/  FSEL R41, R41, -INF , P5 ;  /* 0xff80000029297808 */ /* 0x000fe40002800000 */
[----:B------:R-:W-:Y:S02]  /*40e0*/  FMNMX.FTZ R4, R40, R3, !PT ;  /* 0x0000000328047209 */ /* 0x000fe40007810000 */
[----:B------:R-:W-:Y:S02]  /*40f0*/  FSEL R51, R51, -INF , P3 ;  /* 0xff80000033337808 */ /* 0x000fe40001800000 */
[----:B------:R-:W-:Y:S02]  /*4100*/  ISETP.GT.AND P3, PT, R2, 0x29, PT ;  /* 0x000000290200780c */ /* 0x000fe40003f64270 */
[----:B------:R-:W-:Y:S02]  /*4110*/  FSEL R44, R44, -INF , P4 ;  /* 0xff8000002c2c7808 */ /* 0x000fe40002000000 */
[----:B------:R-:W-:-:S02]  /*4120*/  FMNMX.FTZ R3, R41, R4, !PT ;  /* 0x0000000429037209 */ /* 0x000fc40007810000 */
[----:B------:R-:W-:Y:S02]  /*4130*/  FSEL R54, R54, -INF , P2 ;  /* 0xff80000036367808 */ /* 0x000fe40001000000 */
[----:B------:R-:W-:Y:S02]  /*4140*/  ISETP.GT.AND P2, PT, R2, 0x30, PT ;  /* 0x000000300200780c */ /* 0x000fe40003f44270 */
[----:B------:R-:W-:Y:S02]  /*4150*/  FSEL R45, R45, -INF , P3 ;  /* 0xff8000002d2d7808 */ /* 0x000fe40001800000 */
        /* <DEDUP_REMOVED lines=30> */
[----:B------:R-:W-:Y:S02]  /*4340*/  FMNMX.FTZ R2, R28, R3, !PT ;  /* 0x000000031c027209 */ /* 0x000fe40007810000 */
[----:B------:R-:W-:Y:S02]  /*4350*/  FSEL R38, R38, -INF , P6 ;  /* 0xff80000026267808 */ /* 0x000fe40003000000 */
[----:B------:R-:W-:-:S02]  /*4360*/  FMNMX.FTZ R5, R29, R2, !PT ;  /* 0x000000021d057209 */ /* 0x000fc40007810000 */
[----:B------:R-:W-:Y:S02]  /*4370*/  FSEL R39, R39, -INF , P5 ;  /* 0xff80000027277808 */ /* 0x000fe40002800000 */
[----:B------:R-:W-:Y:S01]  /*4380*/  FSEL R26, R26, -INF , P4 ;  /* 0xff8000001a1a7808 */ /* 0x000fe20002000000 */
[----:B------:R-:W0:Y:S01]  /*4390*/  SHFL.BFLY PT, R2, R5, 0x2, 0x1f ;  /* 0x0c401f0005027f89 */ /* 0x000e2200000e0000 */
[----:B------:R-:W-:Y:S02]  /*43a0*/  FSEL R27, R27, -INF , P3 ;  /* 0xff8000001b1b7808 */ /* 0x000fe40001800000 */
[----:B------:R-:W-:Y:S02]  /*43b0*/  FSEL R30, R30, -INF , P2 ;  /* 0xff8000001e1e7808 */ /* 0x000fe40001000000 */
[----:B------:R-:W-:Y:S02]  /*43c0*/  FSEL R31, R31, -INF , P1 ;  /* 0xff8000001f1f7808 */ /* 0x000fe40000800000 */
[----:B0-----:R-:W-:-:S05]  /*43d0*/  FMNMX.FTZ R14, R5, R2, !PT ;  /* 0x00000002050e7209 */ /* 0x001fca0007810000 */
[----:B------:R-:W0:Y:S02]  /*43e0*/  SHFL.BFLY PT, R3, R14, 0x1, 0x1f ;  /* 0x0c201f000e037f89 */ /* 0x000e2400000e0000 */
[----:B0-----:R-:W-:Y:S02]  /*43f0*/  FMNMX.FTZ R4, R14, R3, !PT ;  /* 0x000000030e047209 */ /* 0x001fe40007810000 */
        /* <DEDUP_REMOVED lines=20> */
[----:B------:R-:W0:Y:S01]  /*4540*/  MUFU.EX2 R57, R57 ;  /* 0x0000003900397308 */ /* 0x000e220000000800 */
        /* <DEDUP_REMOVED lines=16> */
[----:B0-----:R-:W-:Y:S01]  /*4650*/  FADD.FTZ R21, R56, R57 ;  /* 0x0000003938157221 */ /* 0x001fe20000010000 */
[----:B------:R-:W-:Y:S01]  /*4660*/  FFMA.FTZ R20, R29, UR5, -R20 ;  /* 0x000000051d147c23 */ /* 0x000fe20008010814 */
[----:B------:R-:W-:-:S02]  /*4670*/  FMNMX.FTZ R3, R47, R2, !PT ;  /* 0x000000022f037209 */ /* 0x000fc40007810000 */
[----:B------:R-:W-:Y:S02]  /*4680*/  F2FP.BF16.F32.PACK_AB R208, R57, R56 ;  /* 0x0000003839d0723e */ /* 0x000fe400000010ff */
[----:B------:R-:W-:Y:S02]  /*4690*/  CS2R R56, SRZ ;  /* 0x0000000000387805 */ /* 0x000fe4000001ff00 */
[----:B------:R-:W-:Y:S01]  /*46a0*/  FMNMX.FTZ R2, R34, R3, !PT ;  /* 0x0000000322027209 */ /* 0x000fe20007810000 */
[----:B------:R-:W0:Y:S01]  /*46b0*/  MUFU.EX2 R48, R48 ;  /* 0x0000003000307308 */ /* 0x000e220000000800 */
[----:B-1----:R-:W-:Y:S02]  /*46c0*/  FADD.FTZ R14, R60, R21 ;  /* 0x000000153c0e7221 */ /* 0x002fe40000010000 */
[----:B------:R-:W-:-:S04]  /*46d0*/  FMNMX.FTZ R3, R35, R2, !PT ;  /* 0x0000000223037209 */ /* 0x000fc80007810000 */
[----:B------:R-:W-:Y:S01]  /*46e0*/  FMNMX.FTZ R2, R38, R3, !PT ;  /* 0x0000000326027209 */ /* 0x000fe20007810000 */
[----:B------:R-:W1:Y:S01]  /*46f0*/  MUFU.EX2 R49, R49 ;  /* 0x0000003100317308 */ /* 0x000e620000000800 */
[C---:B--2---:R-:W-:Y:S01]  /*4700*/  FADD.FTZ R21, R61.reuse, R14 ;  /* 0x0000000e3d157221 */ /* 0x044fe20000010000 */
[----:B------:R-:W-:Y:S02]  /*4710*/  F2FP.BF16.F32.PACK_AB R210, R61, R60 ;  /* 0x0000003c3dd2723e */ /* 0x000fe400000010ff */
[----:B------:R-:W-:Y:S02]  /*4720*/  CS2R R60, SRZ ;  /* 0x00000000003c7805 */ /* 0x000fe4000001ff00 */
[----:B------:R-:W-:-:S04]  /*4730*/  FMNMX.FTZ R3, R39, R2, !PT ;  /* 0x0000000227037209 */ /* 0x000fc80007810000 */
[----:B------:R-:W-:Y:S01]  /*4740*/  FMNMX.FTZ R2, R26, R3, !PT ;  /* 0x000000031a027209 */ /* 0x000fe20007810000 */
[----:B------:R-:W-:Y:S01]  /*4750*/  MUFU.EX2 R52, R52 ;  /* 0x0000003400347308 */ /* 0x000fe20000000800 */
[----:B0-----:R-:W-:Y:S02]  /*4760*/  FADD.FTZ R14, R48, R21 ;  /* 0x00000015300e7221 */ /* 0x001fe40000010000 */
[----:B------:R-:W-:-:S04]  /*4770*/  FMNMX.FTZ R3, R27, R2, !PT ;  /* 0x000000021b037209 */ /* 0x000fc80007810000 */
[----:B------:R-:W-:Y:S01]  /*4780*/  FMNMX.FTZ R2, R30, R3, !PT ;  /* 0x000000031e027209 */ /* 0x000fe20007810000 */
[----:B------:R-:W0:Y:S01]  /*4790*/  MUFU.EX2 R53, R53 ;  /* 0x0000003500357308 */ /* 0x000e220000000800 */
[C---:B-1----:R-:W-:Y:S01]  /*47a0*/  FADD.FTZ R29, R49.reuse, R14 ;  /* 0x0000000e311d7221 */ /* 0x042fe20000010000 */
[----:B------:R-:W-:Y:S02]  /*47b0*/  F2FP.BF16.F32.PACK_AB R204, R49, R48 ;  /* 0x0000003031cc723e */ /* 0x000fe400000010ff */
[----:B------:R-:W-:Y:S02]  /*47c0*/  CS2R R48, SRZ ;  /* 0x0000000000307805 */ /* 0x000fe4000001ff00 */
[----:B------:R-:W-:Y:S02]  /*47d0*/  FMNMX.FTZ R2, R31, R2, !PT ;  /* 0x000000021f027209 */ /* 0x000fe40007810000 */
[----:B------:R-:W-:Y:S03]  /*47e0*/  MUFU.EX2 R40, R40 ;  /* 0x0000002800287308 */ /* 0x000fe60000000800 */
[----:B------:R-:W1:Y:S05]  /*47f0*/  SHFL.BFLY PT, R3, R2, 0x2, 0x1f ;  /* 0x0c401f0002037f89 */ /* 0x000e6a00000e0000 */
[----:B------:R-:W2:Y:S01]  /*4800*/  MUFU.EX2 R41, R41 ;  /* 0x0000002900297308 */ /* 0x000ea20000000800 */
[----:B0-----:R-:W-:-:S07]  /*4810*/  F2FP.BF16.F32.PACK_AB R206, R53, R52 ;  /* 0x0000003435ce723e */ /* 0x001fce00000010ff */
[----:B------:R-:W-:Y:S08]  /*4820*/  MUFU.EX2 R44, R44 ;  /* 0x0000002c002c7308 */ /* 0x000ff00000000800 */
[----:B------:R-:W0:Y:S01]  /*4830*/  MUFU.EX2 R45, R45 ;  /* 0x0000002d002d7308 */ /* 0x000e220000000800 */
[----:B-1----:R-:W-:Y:S02]  /*4840*/  FMNMX.FTZ R5, R2, R3, !PT ;  /* 0x0000000302057209 */ /* 0x002fe40007810000 */
[----:B--2---:R-:W-:-:S03]  /*4850*/  F2FP.BF16.F32.PACK_AB R200, R41, R40 ;  /* 0x0000002829c8723e */ /* 0x004fc600000010ff */
[----:B------:R-:W1:Y:S02]  /*4860*/  SHFL.BFLY PT, R2, R5, 0x1, 0x1f ;  /* 0x0c201f0005027f89 */ /* 0x000e6400000e0000 */
[----:B------:R-:W-:Y:S08]  /*4870*/  MUFU.EX2 R32, R32 ;  /* 0x0000002000207308 */ /* 0x000ff00000000800 */
[----:B------:R-:W2:Y:S01]  /*4880*/  MUFU.EX2 R33, R33 ;  /* 0x0000002100217308 */ /* 0x000ea20000000800 */
[----:B0-----:R-:W-:-:S07]  /*4890*/  F2FP.BF16.F32.PACK_AB R202, R45, R44 ;  /* 0x0000002c2dca723e */ /* 0x001fce00000010ff */
[----:B------:R-:W-:Y:S01]  /*48a0*/  MUFU.EX2 R36, R36 ;  /* 0x0000002400247308 */ /* 0x000fe20000000800 */
[----:B-1----:R-:W-:-:S07]  /*48b0*/  FMNMX.FTZ R3, R5, R2, !PT ;  /* 0x0000000205037209 */ /* 0x002fce0007810000 */
[----:B------:R0:W-:Y:S01]  /*48c0*/  MUFU.EX2 R5, R20 ;  /* 0x0000001400057308 */ /* 0x0001e20000000800 */
[----:B--2---:R-:W-:Y:S01]  /*48d0*/  F2FP.BF16.F32.PACK_AB R196, R33, R32 ;  /* 0x0000002021c4723e */ /* 0x004fe200000010ff */
[C---:B------:R-:W-:Y:S01]  /*48e0*/  FMUL.FTZ R2, R3.reuse, UR5 ;  /* 0x0000000503027c20 */ /* 0x040fe20008410000 */
[----:B------:R-:W-:-:S04]  /*48f0*/  FSETP.NEU.FTZ.AND P1, PT, R3, -INF , PT ;  /* 0xff8000000300780b */ /* 0x000fc80003f3d000 */
[----:B------:R-:W-:Y:S01]  /*4900*/  FSEL R2, R2, RZ, P1 ;  /* 0x000000ff02027208 */ /* 0x000fe20000800000 */
[----:B0-----:R-:W-:Y:S01]  /*4910*/  FADD.FTZ R20, R52, R29 ;  /* 0x0000001d34147221 */ /* 0x001fe20000010000 */
[----:B------:R-:W-:Y:S01]  /*4920*/  ISETP.NE.AND P1, PT, R19, RZ, PT ;  /* 0x000000ff1300720c */ /* 0x000fe20003f25270 */
[----:B------:R-:W-:Y:S02]  /*4930*/  MUFU.EX2 R37, R37 ;  /* 0x0000002500257308 */ /* 0x000fe40000000800 */
        /* <DEDUP_REMOVED lines=13> */
[----:B------:R-:W-:Y:S01]  /*4a10*/  @P1 VIADD R0, R0, 0x38840 ;  /* 0x0003884000001836 */ /* 0x000fe20000000000 */
[----:B------:R-:W0:Y:S01]  /*4a20*/  MUFU.EX2 R59, R59 ;  /* 0x0000003b003b7308 */ /* 0x000e220000000800 */
[----:B------:R-:W-:Y:S01]  /*4a30*/  FADD.FTZ R20, R40, R29 ;  /* 0x0000001d28147221 */ /* 0x000fe20000010000 */
[--C-:B------:R-:W-:Y:S01]  /*4a40*/  FFMA.FTZ R47, R47, UR5, -R2.reuse ;  /* 0x000000052f2f7c23 */ /* 0x100fe20008010802 */
[----:B------:R-:W-:Y:S01]  /*4a50*/  FFMA.FTZ R34, R34, UR5, -R2 ;  /* 0x0000000522227c23 */ /* 0x000fe20008010802 */
[----:B------:R-:W-:Y:S01]  /*4a60*/  @P1 PRMT R0, R23, 0x654, R0 ;  /* 0x0000065417001816 */ /* 0x000fe20000000000 */
[----:B------:R-:W-:Y:S01]  /*4a70*/  FADD.FTZ R29, R41, R20 ;  /* 0x00000014291d7221 */ /* 0x000fe20000010000 */
[--C-:B------:R-:W-:Y:S01]  /*4a80*/  FFMA.FTZ R35, R35, UR5, -R2.reuse ;  /* 0x0000000523237c23 */ /* 0x100fe20008010802 */
[--C-:B------:R-:W-:Y:S01]  /*4a90*/  FFMA.FTZ R38, R38, UR5, -R2.reuse ;  /* 0x0000000526267c23 */ /* 0x100fe20008010802 */
[----:B------:R-:W1:Y:S01]  /*4aa0*/  MUFU.EX2 R62, R62 ;  /* 0x0000003e003e7308 */ /* 0x000e620000000800 */
[----:B------:R2:W-:Y:S01]  /*4ab0*/  @P1 SYNCS.ARRIVE.TRANS64.RED.A1T0 RZ, [R0+URZ], RZ ;  /* 0x000000ff00ff19a7 */ /* 0x0005e2000810043f */
[--C-:B------:R-:W-:Y:S01]  /*4ac0*/  FFMA.FTZ R39, R39, UR5, -R2.reuse ;  /* 0x0000000527277c23 */ /* 0x100fe20008010802 */
[--C-:B------:R-:W-:Y:S01]  /*4ad0*/  FFMA.FTZ R26, R26, UR5, -R2.reuse ;  /* 0x000000051a1a7c23 */ /* 0x100fe20008010802 */
[--C-:B------:R-:W-:Y:S01]  /*4ae0*/  FFMA.FTZ R27, R27, UR5, -R2.reuse ;  /* 0x000000051b1b7c23 */ /* 0x100fe20008010802 */
[--C-:B------:R-:W-:Y:S01]  /*4af0*/  FFMA.FTZ R30, R30, UR5, -R2.reuse ;  /* 0x000000051e1e7c23 */ /* 0x100fe20008010802 */
[----:B------:R-:W-:Y:S01]  /*4b00*/  FFMA.FTZ R2, R31, UR5, -R2 ;  /* 0x000000051f027c23 */ /* 0x000fe20008010802 */
[----:B------:R-:W-:Y:S01]  /*4b10*/  PLOP3.LUT P1, PT, PT, PT, UP0, 0x80, 0x0 ;  /* 0x000000000000781c */ /* 0x000fe20003f2f008 */
[----:B------:R-:W3:Y:S01]  /*4b20*/  MUFU.EX2 R63, R63 ;  /* 0x0000003f003f7308 */ /* 0x000ee20000000800 */
[----:B0-----:R-:W-:Y:S01]  /*4b30*/  FADD.FTZ R21, R58, R59 ;  /* 0x0000003b3a157221 */ /* 0x001fe20000010000 */
[----:B--2---:R-:W-:Y:S01]  /*4b40*/  FADD.FTZ R0, R44, R29 ;  /* 0x0000001d2c007221 */ /* 0x004fe20000010000 */
[----:B------:R-:W-:-:S02]  /*4b50*/  F2FP.BF16.F32.PACK_AB R198, R37, R36 ;  /* 0x0000002425c6723e */ /* 0x000fc400000010ff */
[----:B------:R-:W-:Y:S02]  /*4b60*/  CS2R R52, SRZ ;  /* 0x0000000000347805 */ /* 0x000fe4000001ff00 */
[----:B------:R-:W-:Y:S01]  /*4b70*/  F2FP.BF16.F32.PACK_AB R209, R59, R58 ;  /* 0x0000003a3bd1723e */ /* 0x000fe200000010ff */
[----:B------:R-:W-:Y:S01]  /*4b80*/  FADD.FTZ R29, R45, R0 ;  /* 0x000000002d1d7221 */ /* 0x000fe20000010000 */
[----:B------:R-:W-:Y:S01]  /*4b90*/  CS2R R58, SRZ ;  /* 0x00000000003a7805 */ /* 0x000fe2000001ff00 */
[----:B------:R-:W0:Y:S01]  /*4ba0*/  MUFU.EX2 R50, R50 ;  /* 0x0000003200327308 */ /* 0x000e220000000800 */
[----:B-1----:R-:W-:Y:S01]  /*4bb0*/  FADD.FTZ R14, R62, R21 ;  /* 0x000000153e0e7221 */ /* 0x002fe20000010000 */
[----:B------:R-:W-:Y:S02]  /*4bc0*/  CS2R R44, SRZ ;  /* 0x00000000002c7805 */ /* 0x000fe4000001ff00 */
[----:B------:R-:W-:-:S04]  /*4bd0*/  CS2R R40, SRZ ;  /* 0x0000000000287805 */ /* 0x000fc8000001ff00 */
[----:B------:R-:W1:Y:S01]  /*4be0*/  MUFU.EX2 R51, R51 ;  /* 0x0000003300337308 */ /* 0x000e620000000800 */
[C---:B---3--:R-:W-:Y:S01]  /*4bf0*/  FADD.FTZ R21, R63.reuse, R14 ;  /* 0x0000000e3f157221 */ /* 0x048fe20000010000 */
[----:B------:R-:W-:Y:S02]  /*4c00*/  F2FP.BF16.F32.PACK_AB R211, R63, R62 ;  /* 0x0000003e3fd3723e */ /* 0x000fe400000010ff */
[----:B------:R-:W-:-:S04]  /*4c10*/  CS2R R62, SRZ ;  /* 0x00000000003e7805 */ /* 0x000fc8000001ff00 */
[----:B------:R-:W2:Y:S01]  /*4c20*/  MUFU.EX2 R54, R54 ;  /* 0x0000003600367308 */ /* 0x000ea20000000800 */
[----:B0-----:R-:W-:-:S07]  /*4c30*/  FADD.FTZ R14, R50, R21 ;  /* 0x00000015320e7221 */ /* 0x001fce0000010000 */
[----:B------:R-:W0:Y:S01]  /*4c40*/  MUFU.EX2 R55, R55 ;  /* 0x0000003700377308 */ /* 0x000e220000000800 */
[C---:B-1----:R-:W-:Y:S01]  /*4c50*/  FADD.FTZ R21, R51.reuse, R14 ;  /* 0x0000000e33157221 */ /* 0x042fe20000010000 */
[----:B------:R-:W-:Y:S02]  /*4c60*/  F2FP.BF16.F32.PACK_AB R205, R51, R50 ;  /* 0x0000003233cd723e */ /* 0x000fe400000010ff */
[----:B------:R-:W-:-:S04]  /*4c70*/  CS2R R50, SRZ ;  /* 0x0000000000327805 */ /* 0x000fc8000001ff00 */
[----:B------:R-:W1:Y:S01]  /*4c80*/  MUFU.EX2 R42, R42 ;  /* 0x0000002a002a7308 */ /* 0x000e620000000800 */
[----:B--2---:R-:W-:-:S07]  /*4c90*/  FADD.FTZ R14, R54, R21 ;  /* 0x00000015360e7221 */ /* 0x004fce0000010000 */
[----:B------:R-:W2:Y:S01]  /*4ca0*/  MUFU.EX2 R43, R43 ;  /* 0x0000002b002b7308 */ /* 0x000ea20000000800 */
[C---:B0-----:R-:W-:Y:S01]  /*4cb0*/  FADD.FTZ R21, R55.reuse, R14 ;  /* 0x0000000e37157221 */ /* 0x041fe20000010000 */
[----:B------:R-:W-:Y:S01]  /*4cc0*/  FADD.FTZ R14, R32, R29 ;  /* 0x0000001d200e7221 */ /* 0x000fe20000010000 */
[----:B------:R-:W-:Y:S02]  /*4cd0*/  F2FP.BF16.F32.PACK_AB R207, R55, R54 ;  /* 0x0000003637cf723e */ /* 0x000fe400000010ff */
[----:B------:R-:W-:Y:S01]  /*4ce0*/  CS2R R54, SRZ ;  /* 0x0000000000367805 */ /* 0x000fe2000001ff00 */
[----:B------:R-:W-:Y:S01]  /*4cf0*/  FADD.FTZ R29, R33, R14 ;  /* 0x0000000e211d7221 */ /* 0x000fe20000010000 */
[----:B------:R-:W-:Y:S01]  /*4d00*/  CS2R R32, SRZ ;  /* 0x0000000000207805 */ /* 0x000fe2000001ff00 */
[----:B------:R-:W0:Y:S01]  /*4d10*/  MUFU.EX2 R46, R46 ;  /* 0x0000002e002e7308 */ /* 0x000e220000000800 */
[----:B-1----:R-:W-:Y:S01]  /*4d20*/  FADD.FTZ R0, R42, R21 ;  /* 0x000000152a007221 */ /* 0x002fe20000010000 */
[----:B------:R-:W-:-:S04]  /*4d30*/  FADD.FTZ R14, R36, R29 ;  /* 0x0000001d240e7221 */ /* 0x000fc80000010000 */
[----:B------:R-:W-:Y:S01]  /*4d40*/  FADD.FTZ R29, R37, R14 ;  /* 0x0000000e251d7221 */ /* 0x000fe20000010000 */
[----:B------:R-:W-:Y:S01]  /*4d50*/  CS2R R36, SRZ ;  /* 0x0000000000247805 */ /* 0x000fe2000001ff00 */
[----:B------:R-:W1:Y:S01]  /*4d60*/  MUFU.EX2 R47, R47 ;  /* 0x0000002f002f7308 */ /* 0x000e620000000800 */
[C---:B--2---:R-:W-:Y:S01]  /*4d70*/  FADD.FTZ R21, R43.reuse, R0 ;  /* 0x000000002b157221 */ /* 0x044fe20000010000 */
        /* <DEDUP_REMOVED lines=12> */
[----:B------:R-:W-:Y:S02]  /*4e40*/  F2FP.BF16.F32.PACK_AB R197, R35, R34 ;  /* 0x0000002223c5723e */ /* 0x000fe400000010ff */
[----:B------:R-:W-:-:S04]  /*4e50*/  CS2R R34, SRZ ;  /* 0x0000000000227805 */ /* 0x000fc8000001ff00 */
[----:B------:R-:W0:Y:S01]  /*4e60*/  MUFU.EX2 R25, R25 ;  /* 0x0000001900197308 */ /* 0x000e220000000800 */
[----:B-1----:R-:W-:-:S07]  /*4e70*/  FADD.FTZ R14, R24, R29 ;  /* 0x0000001d180e7221 */ /* 0x002fce0000010000 */
[----:B------:R-:W1:Y:S01]  /*4e80*/  MUFU.EX2 R39, R39 ;  /* 0x0000002700277308 */ /* 0x000e620000000800 */
[----:B--2---:R-:W-:-:S07]  /*4e90*/  FADD.FTZ R0, R38, R21 ;  /* 0x0000001526007221 */ /* 0x004fce0000010000 */
[----:B------:R-:W2:Y:S01]  /*4ea0*/  MUFU.EX2 R28, R28 ;  /* 0x0000001c001c7308 */ /* 0x000ea20000000800 */
[C---:B0-----:R-:W-:Y:S01]  /*4eb0*/  FADD.FTZ R29, R25.reuse, R14 ;  /* 0x0000000e191d7221 */ /* 0x041fe20000010000 */
[----:B------:R-:W-:Y:S02]  /*4ec0*/  F2FP.BF16.F32.PACK_AB R192, R25, R24 ;  /* 0x0000001819c0723e */ /* 0x000fe400000010ff */
[----:B------:R-:W-:-:S04]  /*4ed0*/  CS2R R24, SRZ ;  /* 0x0000000000187805 */ /* 0x000fc8000001ff00 */
[----:B------:R-:W0:Y:S01]  /*4ee0*/  MUFU.EX2 R26, R26 ;  /* 0x0000001a001a7308 */ /* 0x000e220000000800 */
[C---:B-1----:R-:W-:Y:S01]  /*4ef0*/  FADD.FTZ R21, R39.reuse, R0 ;  /* 0x0000000027157221 */ /* 0x042fe20000010000 */
[----:B------:R-:W-:Y:S02]  /*4f00*/  F2FP.BF16.F32.PACK_AB R199, R39, R38 ;  /* 0x0000002627c7723e */ /* 0x000fe400000010ff */
[----:B------:R-:W-:-:S04]  /*4f10*/  CS2R R38, SRZ ;  /* 0x0000000000267805 */ /* 0x000fc8000001ff00 */
[----:B------:R-:W1:Y:S01]  /*4f20*/  MUFU.EX2 R27, R27 ;  /* 0x0000001b001b7308 */ /* 0x000e620000000800 */
[----:B--2---:R-:W-:Y:S01]  /*4f30*/  FADD.FTZ R14, R28, R29 ;  /* 0x0000001d1c0e7221 */ /* 0x004fe20000010000 */
[C---:B------:R-:W-:Y:S02]  /*4f40*/  F2FP.BF16.F32.PACK_AB R194, R5.reuse, R28 ;  /* 0x0000001c05c2723e */ /* 0x040fe400000010ff */
[----:B------:R-:W-:Y:S01]  /*4f50*/  CS2R R28, SRZ ;  /* 0x00000000001c7805 */ /* 0x000fe2000001ff00 */
[----:B------:R-:W-:-:S03]  /*4f60*/  FADD.FTZ R14, R5, R14 ;  /* 0x0000000e050e7221 */ /* 0x000fc60000010000 */
[----:B------:R-:W2:Y:S01]  /*4f70*/  MUFU.EX2 R30, R30 ;  /* 0x0000001e001e7308 */ /* 0x000ea20000000800 */
[----:B0-----:R-:W-:-:S07]  /*4f80*/  FADD.FTZ R0, R26, R21 ;  /* 0x000000151a007221 */ /* 0x001fce0000010000 */
[----:B------:R0:W3:Y:S01]  /*4f90*/  MUFU.EX2 R195, R2 ;  /* 0x0000000200c37308 */ /* 0x0000e20000000800 */
[C---:B-1----:R-:W-:Y:S01]  /*4fa0*/  FADD.FTZ R5, R27.reuse, R0 ;  /* 0x000000001b057221 */ /* 0x042fe20000010000 */
[----:B------:R-:W-:Y:S02]  /*4fb0*/  F2FP.BF16.F32.PACK_AB R193, R27, R26 ;  /* 0x0000001a1bc1723e */ /* 0x000fe400000010ff */
[----:B------:R-:W-:Y:S01]  /*4fc0*/  CS2R R26, SRZ ;  /* 0x00000000001a7805 */ /* 0x000fe2000001ff00 */
[----:B--2---:R-:W-:Y:S01]  /*4fd0*/  FADD.FTZ R0, R30, R5 ;  /* 0x000000051e007221 */ /* 0x004fe20000010000 */
[----:B0-----:R-:W-:-:S03]  /*4fe0*/  IMAD.MOV.U32 R2, RZ, RZ, 0x3f800000 ;  /* 0x3f800000ff027424 */ /* 0x001fc600078e00ff */
[C---:B---3--:R-:W-:Y:S01]  /*4ff0*/  FADD.FTZ R5, R195.reuse, R0 ;  /* 0x00000000c3057221 */ /* 0x048fe20000010000 */
[----:B------:R-:W-:Y:S01]  /*5000*/  F2FP.BF16.F32.PACK_AB R195, R195, R30 ;  /* 0x0000001ec3c3723e */ /* 0x000fe200000010ff */
[----:B------:R-:W-:Y:S01]  /*5010*/  IMAD.MOV.U32 R0, RZ, RZ, 0x3f800000 ;  /* 0x3f800000ff007424 */ /* 0x000fe200078e00ff */
[----:B------:R-:W-:Y:S01]  /*5020*/  CS2R R30, SRZ ;  /* 0x00000000001e7805 */ /* 0x000fe2000001ff00 */
[----:B------:R-:W-:Y:S06]  /*5030*/  @!P1 BRA `(.L_x_202) ;  /* 0x0000003800c89947 */ /* 0x000fec0003800000 */
[----:B------:R-:W-:Y:S01]  /*5040*/  R2UR UR4, R152 ;  /* 0x00000000980472ca */ /* 0x000fe200000e0000 */
[----:B------:R-:W-:Y:S01]  /*5050*/  IMAD.MOV.U32 R232, RZ, RZ, R3 ;  /* 0x000000ffffe87224 */ /* 0x000fe200078e0003 */
[----:B------:R-:W-:Y:S01]  /*5060*/  UMOV UR61, UR60 ;  /* 0x0000003c003d7c82 */ /* 0x000fe20008000000 */
[----:B------:R-:W-:Y:S02]  /*5070*/  IMAD.MOV.U32 R21, RZ, RZ, R4 ;  /* 0x000000ffff157224 */ /* 0x000fe400078e0004 */
[----:B------:R-:W-:Y:S02]  /*5080*/  IMAD.MOV.U32 R0, RZ, RZ, 0x3f800000 ;  /* 0x3f800000ff007424 */ /* 0x000fe400078e00ff */
[----:B------:R-:W-:-:S06]  /*5090*/  IMAD.MOV.U32 R151, RZ, RZ, RZ ;  /* 0x000000ffff977224 */ /* 0x000fcc00078e00ff */
[----:B------:R-:W-:-:S06]  /*50a0*/  UIADD3 UR4, UR4, -0x2, URZ ;  /* 0xfffffffe04047890 */ /* 0x000fcc000fffe03f */
[----:B------:R-:W-:Y:S01]  /*50b0*/  IMAD.U32 R20, RZ, RZ, UR4 ;  /* 0x00000004ff147e24 */ /* 0x000fe2000f8e00ff */
[----:B------:R-:W-:-:S13]  /*50c0*/  R2UR UR4, R16 ;  /* 0x00000000100472ca */ /* 0x000fda00000e0000 */
[----:B------:R-:W-:-:S07]  /*50d0*/  IMAD.U32 R234, RZ, RZ, UR4 ;  /* 0x00000004ffea7e24 */ /* 0x000fce000f8e00ff */
.L_x_213:
        /* <DEDUP_REMOVED lines=9> */
.L_x_203:
        /* <DEDUP_REMOVED lines=12> */
.L_x_204:
[----:B-1----:R-:W-:Y:S05]  /*5230*/  @P1 BRA `(.L_x_205) ;  /* 0x00000000000c1947 */ /* 0x002fea0003800000 */
[----:B------:R-:W-:-:S13]  /*5240*/  R2UR UR4, R233 ;  /* 0x00000000e90472ca */ /* 0x000fda00000e0000 */
[----:B------:R-:W1:Y:S02]  /*5250*/  SYNCS.PHASECHK.TRANS64.TRYWAIT P1, [UR4+0x38830], R3 ;  /* 0x03883003ff0075a7 */ /* 0x000e640008020144 */
[----:B-1----:R-:W-:Y:S05]  /*5260*/  @!P1 BRA `(.L_x_206) ;  /* 0x000000c000f09947 */ /* 0x002fea0003800000 */
.L_x_205:
        /* <DEDUP_REMOVED lines=51> */
[----:B------:R-:W-:Y:S01]  /*55a0*/  UMOV UR7, 0x40000040 ;  /* 0x4000004000077882 */ /* 0x000fe20000000000 */
        /* <DEDUP_REMOVED lines=143> */
[----:B-1----:R-:W-:-:S06]  /*5ea0*/  WARPGROUP.ARRIVE ;  /* 0x00000000000079c5 */ /* 0x002fcc0000000000 */
        /* <DEDUP_REMOVED lines=421> */
[----:B------:R-:W-:-:S03]  /*7900*/  UIADD3 UR6, UR4, 0x906, URZ ;  /* 0x0000090604067890 */ /* 0x000fc6000fffe03f */
        /* <DEDUP_REMOVED lines=25> */
.L_x_207:
[----:B------:R-:W-:Y:S02]  /*7aa0*/  R2UR UR4, R4 ;  /* 0x00000000040472ca */ /* 0x000fe400000e0000 */
[----:B------:R-:W-:-:S11]  /*7ab0*/  R2UR UR5, R234 ;  /* 0x00000000ea0572ca */ /* 0x000fd600000e0000 */
[----:B------:R-:W-:Y:S02]  /*7ac0*/  ULEA UR4, UR61, UR4, 0x3 ;  /* 0x000000043d047291 */ /* 0x000fe4000f8e183f */
[----:B------:R-:W-:-:S05]  /*7ad0*/  IMAD.U32 R0, RZ, RZ, UR5 ;  /* 0x00000005ff007e24 */ /* 0x000fca000f8e00ff */
[----:B------:R-:W-:-:S04]  /*7ae0*/  SHF.L.U32 R0, R0, 0x1f, RZ ;  /* 0x0000001f00007819 */ /* 0x000fc800000006ff */
[----:B------:R1:W2:Y:S01]  /*7af0*/  SYNCS.PHASECHK.TRANS64.TRYWAIT P1, [UR4+0x38850], R0 ;  /* 0x03885000ff0075a7 */ /* 0x0002a20008020144 */
[----:B------:R-:W-:Y:S05]  /*7b00*/  @!P0 BRA `(.L_x_208) ;  /* 0x0000000000048947 */ /* 0x000fea0003800000 */
[----:B------:R-:W-:Y:S01]  /*7b10*/  BPT.TRAP 0x1 ;  /* 0x000000040000795c */ /* 0x000fe20000300000 */
.L_x_208:
[----:B--2---:R-:W-:Y:S05]  /*7b20*/  @P1 BRA `(.L_x_209) ;  /* 0x0000000000081947 */ /* 0x004fea0003800000 */
[----:B------:R-:W2:Y:S02]  /*7b30*/  SYNCS.PHASECHK.TRANS64.TRYWAIT P1, [UR4+0x38850], R0 ;  /* 0x03885000ff0075a7 */ /* 0x000ea40008020144 */
[----:B--2---:R-:W-:Y:S05]  /*7b40*/  @!P1 BRA `(.L_x_210) ;  /* 0x0000009800d49947 */ /* 0x004fea0003800000 */
.L_x_209:
[----:B------:R-:W-:Y:S01]  /*7b50*/  R2UR UR5, R4 ;  /* 0x00000000040572ca */ /* 0x000fe200000e0000 */
[----:B------:R-:W-:Y:S01]  /*7b60*/  WARPGROUP.ARRIVE ;  /* 0x00000000000079c5 */ /* 0x000fe20000000000 */
[----:B------:R-:W-:-:S11]  /*7b70*/  UMOV UR7, 0x40000040 ;  /* 0x4000004000077882 */ /* 0x000fd60000000000 */
[----:B------:R-:W-:-:S04]  /*7b80*/  UIADD3 UR5, UR5, 0x400, URZ ;  /* 0x0000040005057890 */ /* 0x000fc8000fffe03f */
[----:B------:R-:W-:-:S04]  /*7b90*/  USHF.R.U32.HI UR5, URZ, 0x4, UR5 ;  /* 0x000000043f057899 */ /* 0x000fc80008011605 */
[----:B------:R-:W-:-:S04]  /*7ba0*/  ULOP3.LUT UR5, UR5, 0x3fff, URZ, 0xc0, !UPT ;  /* 0x00003fff05057892 */ /* 0x000fc8000f8ec03f */
[----:B------:R-:W-:-:S04]  /*7bb0*/  ULOP3.LUT UR5, UR5, 0x2800000, URZ, 0xfc, !UPT ;  /* 0x0280000005057892 */ /* 0x000fc8000f8efc3f */
[----:B------:R-:W-:-:S07]  /*7bc0*/  UIMAD UR5, UR61, 0xa00, UR5 ;  /* 0x00000a003d0578a4 */ /* 0x000fce000f8e0205 */
[----:B------:R-:W-:Y:S02]  /*7bd0*/  UMOV UR6, UR5 ;  /* 0x0000000500067c82 */ /* 0x000fe40008000000 */
        /* <DEDUP_REMOVED lines=24> */
[----:B------:R-:W-:Y:S03]  /*7d60*/  HGMMA.64x256x16.F32.BF16 R24, R192, gdesc[UR4].tnspB, R24, gsb0 ;  /* 0x43e00004c0187df0 */ /* 0x000fe60008001818 */
[----:B------:R-:W-:Y:S02]  /*7d70*/  WARPGROUP.DEPBAR.LE gsb0, 0x0 ;  /* 0x00008000000079c5 */ /* 0x000fe40000010000 */
[----:B------:R-:W-:Y:S05]  /*7d80*/  @!P0 BRA `(.L_x_211) ;  /* 0x0000000000048947 */ /* 0x000fea0003800000 */
[----:B------:R-:W-:Y:S01]  /*7d90*/  BPT.TRAP 0x1 ;  /* 0x000000040000795c */ /* 0x000fe20000300000 */
.L_x_211:
[----:B01----:R-:W-:Y:S01]  /*7da0*/  FMNMX.FTZ R0, R184, R21, !PT ;  /* 0x00000015b8007209 */ /* 0x003fe20007810000 */
[----:B------:R-:W-:Y:S01]  /*7db0*/  ULDC UR5, c[0x0][0x988] ;  /* 0x0002620000057ab9 */ /* 0x000fe20000000800 */
[----:B------:R-:W-:Y:S02]  /*7dc0*/  FMNMX.FTZ R2, R186, R232, !PT ;  /* 0x000000e8ba027209 */ /* 0x000fe40007810000 */
[----:B------:R-:W-:Y:S02]  /*7dd0*/  FMNMX.FTZ R3, R185, R0, !PT ;  /* 0x00000000b9037209 */ /* 0x000fe40007810000 */
[----:B------:R-:W-:Y:S02]  /*7de0*/  FMNMX.FTZ R193, R187, R2, !PT ;  /* 0x00000002bbc17209 */ /* 0x000fe40007810000 */
[----:B------:R-:W-:Y:S02]  /*7df0*/  FMNMX.FTZ R0, R188, R3, !PT ;  /* 0x00000003bc007209 */ /* 0x000fe40007810000 */
[----:B------:R-:W-:-:S02]  /*7e00*/  FMNMX.FTZ R2, R190, R193, !PT ;  /* 0x000000c1be027209 */ /* 0x000fc40007810000 */
[----:B------:R-:W-:Y:S02]  /*7e10*/  FMNMX.FTZ R3, R189, R0, !PT ;  /* 0x00000000bd037209 */ /* 0x000fe40007810000 */
        /* <DEDUP_REMOVED lines=33> */
[----:B------:R-:W-:Y:S01]  /*8030*/  R2UR UR6, R233 ;  /* 0x00000000e90672ca */ /* 0x000fe200000e0000 */
[----:B------:R-:W0:Y:S01]  /*8040*/  SHFL.BFLY PT, R3, R0, 0x2, 0x1f ;  /* 0x0c401f0000037f89 */ /* 0x000e2200000e0000 */
[----:B------:R-:W-:-:S03]  /*8050*/  ISETP.NE.AND P1, PT, R19, RZ, PT ;  /* 0x000000ff1300720c */ /* 0x000fc60003f25270 */
[----:B------:R-:W1:Y:S01]  /*8060*/  SHFL.BFLY PT, R193, R2, 0x2, 0x1f ;  /* 0x0c401f0002c17f89 */ /* 0x000e6200000e0000 */
[----:B0-----:R-:W-:Y:S02]  /*8070*/  FMNMX.FTZ R192, R0, R3, !PT ;  /* 0x0000000300c07209 */ /* 0x001fe40007810000 */
[----:B-1----:R-:W-:-:S03]  /*8080*/  FMNMX.FTZ R194, R2, R193, !PT ;  /* 0x000000c102c27209 */ /* 0x002fc60007810000 */
[----:B------:R-:W0:Y:S04]  /*8090*/  SHFL.BFLY PT, R3, R192, 0x1, 0x1f ;  /* 0x0c201f00c0037f89 */ /* 0x000e2800000e0000 */
[----:B------:R-:W1:Y:S01]  /*80a0*/  SHFL.BFLY PT, R193, R194, 0x1, 0x1f ;  /* 0x0c201f00c2c17f89 */ /* 0x000e6200000e0000 */
[----:B0-----:R-:W-:Y:S02]  /*80b0*/  FMNMX.FTZ R4, R192, R3, !PT ;  /* 0x00000003c0047209 */ /* 0x001fe40007810000 */
[----:B-1----:R-:W-:-:S03]  /*80c0*/  FMNMX.FTZ R3, R194, R193, !PT ;  /* 0x000000c1c2037209 */ /* 0x002fc60007810000 */
[C---:B------:R-:W-:Y:S01]  /*80d0*/  FMUL.FTZ R193, R4.reuse, UR5 ;  /* 0x0000000504c17c20 */ /* 0x040fe20008410000 */
[----:B------:R-:W-:-:S03]  /*80e0*/  FADD.FTZ R21, -R4, R21 ;  /* 0x0000001504157221 */ /* 0x000fc60000010100 */
[--C-:B------:R-:W-:Y:S01]  /*80f0*/  FFMA.FTZ R192, R152, UR5, -R193.reuse ;  /* 0x0000000598c07c23 */ /* 0x100fe200080108c1 */
[C---:B------:R-:W-:Y:S01]  /*8100*/  FADD.FTZ R0, -R3.reuse, R232 ;  /* 0x000000e803007221 */ /* 0x040fe20000010100 */
[----:B------:R-:W-:Y:S01]  /*8110*/  FMUL.FTZ R152, R3, UR5 ;  /* 0x0000000503987c20 */ /* 0x000fe20008410000 */
[----:B------:R-:W-:Y:S01]  /*8120*/  FMUL.FTZ R195, R21, UR5 ;  /* 0x0000000515c37c20 */ /* 0x000fe20008410000 */
[--C-:B------:R-:W-:Y:S01]  /*8130*/  FFMA.FTZ R21, R184, UR5, -R193.reuse ;  /* 0x00000005b8157c23 */ /* 0x100fe200080108c1 */
[----:B------:R-:W-:Y:S01]  /*8140*/  FMUL.FTZ R0, R0, UR5 ;  /* 0x0000000500007c20 */ /* 0x000fe20008410000 */
        /* <DEDUP_REMOVED lines=8> */
[--C-:B------:R-:W-:Y:S01]  /*81d0*/  FFMA.FTZ R196, R160, UR5, -R193.reuse ;  /* 0x00000005a0c47c23 */ /* 0x100fe200080108c1 */
[--C-:B------:R-:W-:Y:S01]  /*81e0*/  FFMA.FTZ R160, R191, UR5, -R152.reuse ;  /* 0x00000005bfa07c23 */ /* 0x100fe20008010898 */
[--C-:B------:R-:W-:Y:S01]  /*81f0*/  FFMA.FTZ R204, R176, UR5, -R193.reuse ;  /* 0x00000005b0cc7c23 */ /* 0x100fe200080108c1 */
[--C-:B------:R-:W-:Y:S01]  /*8200*/  FFMA.FTZ R205, R178, UR5, -R152.reuse ;  /* 0x00000005b2cd7c23 */ /* 0x100fe20008010898 */
[----:B------:R-:W0:Y:S01]  /*8210*/  MUFU.EX2 R21, R21 ;  /* 0x0000001500157308 */ /* 0x000e220000000800 */
[--C-:B------:R-:W-:Y:S01]  /*8220*/  FFMA.FTZ R185, R177, UR5, -R193.reuse ;  /* 0x00000005b1b97c23 */ /* 0x100fe200080108c1 */
        /* <DEDUP_REMOVED lines=9> */
[----:B------:R-:W-:Y:S01]  /*82c0*/  FFMA.FTZ R200, R168, UR5, -R193 ;  /* 0x00000005a8c87c23 */ /* 0x000fe200080108c1 */
[--C-:B------:R-:W-:Y:S01]  /*82d0*/  FFMA.FTZ R168, R183, UR5, -R152.reuse ;  /* 0x00000005b7a87c23 */ /* 0x100fe20008010898 */
[--C-:B------:R-:W-:Y:S01]  /*82e0*/  FFMA.FTZ R203, R174, UR5, -R152.reuse ;  /* 0x00000005aecb7c23 */ /* 0x100fe20008010898 */
[--C-:B------:R-:W-:Y:S01]  /*82f0*/  FFMA.FTZ R201, R170, UR5, -R152.reuse ;  /* 0x00000005aac97c23 */ /* 0x100fe20008010898 */
[--C-:B------:R-:W-:Y:S01]  /*8300*/  FFMA.FTZ R197, R162, UR5, -R152.reuse ;  /* 0x00000005a2c57c23 */ /* 0x100fe20008010898 */
[----:B------:R-:W1:Y:S01]  /*8310*/  MUFU.EX2 R209, R209 ;  /* 0x000000d100d17308 */ /* 0x000e620000000800 */
[----:B0-----:R-:W-:Y:S01]  /*8320*/  FFMA.FTZ R165, R2, R14, R21 ;  /* 0x0000000e02a57223 */ /* 0x001fe20000010015 */
        /* <DEDUP_REMOVED lines=8> */
[----:B------:R-:W-:Y:S01]  /*83b0*/  FFMA.FTZ R157, R157, UR5, -R193 ;  /* 0x000000059d9d7c23 */ /* 0x000fe200080108c1 */
[--C-:B------:R-:W-:Y:S01]  /*83c0*/  FFMA.FTZ R193, R154, UR5, -R152.reuse ;  /* 0x000000059ac17c23 */ /* 0x100fe20008010898 */
[----:B------:R-:W-:-:S04]  /*83d0*/  FFMA.FTZ R195, R158, UR5, -R152 ;  /* 0x000000059ec37c23 */ /* 0x000fc80008010898 */
[----:B------:R-:W2:Y:S01]  /*83e0*/  MUFU.EX2 R156, R156 ;  /* 0x0000009c009c7308 */ /* 0x000ea20000000800 */
[----:B-1----:R-:W-:-:S07]  /*83f0*/  FFMA.FTZ R5, R0, R5, R209 ;  /* 0x0000000500057223 */ /* 0x002fce00000100d1 */
[----:B------:R-:W1:Y:S01]  /*8400*/  MUFU.EX2 R210, R210 ;  /* 0x000000d200d27308 */ /* 0x000e620000000800 */
[----:B0-----:R-:W-:-:S07]  /*8410*/  FADD.FTZ R165, R208, R165 ;  /* 0x000000a5d0a57221 */ /* 0x001fce0000010000 */
[----:B------:R-:W0:Y:S01]  /*8420*/  MUFU.EX2 R211, R211 ;  /* 0x000000d300d37308 */ /* 0x000e220000000800 */
[----:B--2---:R-:W-:-:S07]  /*8430*/  FADD.FTZ R14, R156, R5 ;  /* 0x000000059c0e7221 */ /* 0x004fce0000010000 */
[----:B------:R-:W2:Y:S01]  /*8440*/  MUFU.EX2 R189, R189 ;  /* 0x000000bd00bd7308 */ /* 0x000ea20000000800 */
[----:B-1----:R-:W-:-:S07]  /*8450*/  FADD.FTZ R174, R210, R165 ;  /* 0x000000a5d2ae7221 */ /* 0x002fce0000010000 */
        /* <DEDUP_REMOVED lines=11> */
[----:B-1----:R-:W-:Y:S01]  /*8510*/  FADD.FTZ R163, R185, R166 ;  /* 0x000000a6b9a37221 */ /* 0x002fe20000010000 */
[----:B------:R-:W-:-:S06]  /*8520*/  FFMA.FTZ R166, R167, UR5, -R152 ;  /* 0x00000005a7a67c23 */ /* 0x000fcc0008010898 */
        /* <DEDUP_REMOVED lines=15> */
[----:B--2---:R-:W-:Y:S01]  /*8620*/  FADD.FTZ R163, R177, R154 ;  /* 0x0000009ab1a37221 */ /* 0x004fe20000010000 */
[--C-:B------:R-:W-:Y:S01]  /*8630*/  FFMA.FTZ R154, R155, UR5, -R152.reuse ;  /* 0x000000059b9a7c23 */ /* 0x100fe20008010898 */
[----:B------:R-:W-:-:S05]  /*8640*/  FFMA.FTZ R152, R159, UR5, -R152 ;  /* 0x000000059f987c23 */ /* 0x000fca0008010898 */
[----:B------:R-:W2:Y:S01]  /*8650*/  MUFU.EX2 R203, R203 ;  /* 0x000000cb00cb7308 */ /* 0x000ea20000000800 */
[----:B-1----:R-:W-:-:S07]  /*8660*/  FADD.FTZ R14, R170, R5 ;  /* 0x00000005aa0e7221 */ /* 0x002fce0000010000 */
[----:B------:R-:W1:Y:S01]  /*8670*/  MUFU.EX2 R173, R173 ;  /* 0x000000ad00ad7308 */ /* 0x000e620000000800 */
[----:B0-----:R-:W-:Y:S01]  /*8680*/  FADD.FTZ R174, R202, R163 ;  /* 0x000000a3caae7221 */ /* 0x001fe20000010000 */
[----:B------:R-:W-:-:S06]  /*8690*/  IMAD.U32 R163, RZ, RZ, UR6 ;  /* 0x00000006ffa37e24 */ /* 0x000fcc000f8e00ff */
        /* <DEDUP_REMOVED lines=10> */
[----:B------:R-:W-:-:S05]  /*8740*/  @P1 VIADD R14, R163, 0x38840 ;  /* 0x00038840a30e1836 */ /* 0x000fca0000000000 */
[----:B------:R-:W-:Y:S01]  /*8750*/  @P1 PRMT R14, R23, 0x654, R14 ;  /* 0x00000654170e1816 */ /* 0x000fe2000000000e */
[----:B------:R-:W1:Y:S01]  /*8760*/  MUFU.EX2 R198, R198 ;  /* 0x000000c600c67308 */ /* 0x000e620000000800 */
[----:B0-----:R-:W-:Y:S02]  /*8770*/  FADD.FTZ R155, R169, R158 ;  /* 0x0000009ea99b7221 */ /* 0x001fe40000010000 */
[----:B------:R0:W-:Y:S05]  /*8780*/  @P1 SYNCS.ARRIVE.TRANS64.RED.A1T0 RZ, [R14+URZ], RZ ;  /* 0x000000ff0eff19a7 */ /* 0x0001ea000810043f */
[----:B------:R-:W3:Y:S01]  /*8790*/  MUFU.EX2 R199, R199 ;  /* 0x000000c700c77308 */ /* 0x000ee20000000800 */
[----:B--2---:R-:W-:-:S07]  /*87a0*/  FADD.FTZ R158, R162, R5 ;  /* 0x00000005a29e7221 */ /* 0x004fce0000010000 */
[----:B------:R-:W2:Y:S01]  /*87b0*/  MUFU.EX2 R161, R161 ;  /* 0x000000a100a17308 */ /* 0x000ea20000000800 */
[----:B-1----:R-:W-:-:S07]  /*87c0*/  FADD.FTZ R174, R198, R155 ;  /* 0x0000009bc6ae7221 */ /* 0x002fce0000010000 */
[----:B------:R-:W0:Y:S01]  /*87d0*/  MUFU.EX2 R166, R166 ;  /* 0x000000a600a67308 */ /* 0x000e220000000800 */
[----:B---3--:R-:W-:-:S07]  /*87e0*/  FADD.FTZ R5, R199, R158 ;  /* 0x0000009ec7057221 */ /* 0x008fce0000010000 */
[----:B------:R-:W1:Y:S01]  /*87f0*/  MUFU.EX2 R192, R192 ;  /* 0x000000c000c07308 */ /* 0x000e620000000800 */
[----:B--2---:R-:W-:-:S07]  /*8800*/  FADD.FTZ R155, R161, R174 ;  /* 0x000000aea19b7221 */ /* 0x004fce0000010000 */
[----:B------:R-:W2:Y:S01]  /*8810*/  MUFU.EX2 R193, R193 ;  /* 0x000000c100c17308 */ /* 0x000ea20000000800 */
[----:B0-----:R-:W-:-:S07]  /*8820*/  FADD.FTZ R14, R166, R5 ;  /* 0x00000005a60e7221 */ /* 0x001fce0000010000 */
[----:B------:R-:W0:Y:S01]  /*8830*/  MUFU.EX2 R153, R153 ;  /* 0x0000009900997308 */ /* 0x000e220000000800 */
[----:B-1----:R-:W-:-:S07]  /*8840*/  FADD.FTZ R158, R192, R155 ;  /* 0x0000009bc09e7221 */ /* 0x002fce0000010000 */
        /* <DEDUP_REMOVED lines=9> */
[----:B0-----:R-:W-:Y:S01]  /*88e0*/  FADD.FTZ R5, R195, R14 ;  /* 0x0000000ec3057221 */ /* 0x001fe20000010000 */
[----:B-1----:R-:W-:-:S03]  /*88f0*/  FADD.FTZ R14, R157, R158 ;  /* 0x0000009e9d0e7221 */ /* 0x002fc60000010000 */
[----:B--2---:R-:W-:Y:S01]  /*8900*/  FADD.FTZ R5, R152, R5 ;  /* 0x0000000598057221 */ /* 0x004fe20000010000 */
[----:B------:R-:W-:Y:S06]  /*8910*/  @!P0 BRA `(.L_x_212) ;  /* 0x0000000000048947 */ /* 0x000fec0003800000 */
[----:B------:R-:W-:Y:S01]  /*8920*/  BPT.TRAP 0x1 ;  /* 0x000000040000795c */ /* 0x000fe20000300000 */
.L_x_212:
[----:B------:R-:W-:Y:S01]  /*8930*/  ISETP.NE.AND P1, PT, R18, RZ, PT ;  /* 0x000000ff1200720c */ /* 0x000fe20003f25270 */
[----:B------:R-:W-:Y:S01]  /*8940*/  IMAD.U32 R155, RZ, RZ, UR4 ;  /* 0x00000004ff9b7e24 */ /* 0x000fe2000f8e00ff */
[----:B------:R-:W-:Y:S01]  /*8950*/  R2UR UR6, R20 ;  /* 0x00000000140672ca */ /* 0x000fe200000e0000 */
[----:B------:R-:W-:Y:S01]  /*8960*/  UMOV UR61, UR60 ;  /* 0x0000003c003d7c82 */ /* 0x000fe20008000000 */
[----:B------:R-:W-:Y:S01]  /*8970*/  F2FP.BF16.F32.PACK_AB R208, R208, R21 ;  /* 0x00000015d0d0723e */ /* 0x000fe200000010ff */
[----:B------:R-:W-:Y:S01]  /*8980*/  IMAD.MOV.U32 R232, RZ, RZ, R3 ;  /* 0x000000ffffe87224 */ /* 0x000fe200078e0003 */
[----:B------:R-:W-:Y:S01]  /*8990*/  F2FP.BF16.F32.PACK_AB R209, R156, R209 ;  /* 0x000000d19cd1723e */ /* 0x000fe200000010ff */
[----:B------:R-:W-:Y:S01]  /*89a0*/  IMAD.MOV.U32 R21, RZ, RZ, R4 ;  /* 0x000000ffff157224 */ /* 0x000fe200078e0004 */
[----:B------:R-:W-:Y:S02]  /*89b0*/  F2FP.BF16.F32.PACK_AB R210, R189, R210 ;  /* 0x000000d2bdd2723e */ /* 0x000fe400000010ff */
[----:B------:R-:W-:-:S02]  /*89c0*/  F2FP.BF16.F32.PACK_AB R211, R160, R211 ;  /* 0x000000d3a0d3723e */ /* 0x000fc400000010ff */
[----:B------:R-:W-:Y:S01]  /*89d0*/  F2FP.BF16.F32.PACK_AB R204, R185, R204 ;  /* 0x000000ccb9cc723e */ /* 0x000fe200000010ff */
[----:B------:R-:W-:Y:S01]  /*89e0*/  @P1 VIADD R155, R155, 0x38860 ;  /* 0x000388609b9b1836 */ /* 0x000fe20000000000 */
[----:B------:R-:W-:Y:S01]  /*89f0*/  F2FP.BF16.F32.PACK_AB R205, R164, R205 ;  /* 0x000000cda4cd723e */ /* 0x000fe200000010ff */
[----:B------:R-:W-:Y:S01]  /*8a00*/  UIADD3 UR4, UR6, -0x1, URZ ;  /* 0xffffffff06047890 */ /* 0x000fe2000fffe03f */
[----:B------:R-:W-:Y:S02]  /*8a10*/  F2FP.BF16.F32.PACK_AB R206, R181, R206 ;  /* 0x000000ceb5ce723e */ /* 0x000fe400000010ff */
[----:B------:R-:W-:Y:S02]  /*8a20*/  @P1 PRMT R155, R22, 0x654, R155 ;  /* 0x00000654169b1816 */ /* 0x000fe4000000009b */
[----:B------:R-:W-:Y:S01]  /*8a30*/  F2FP.BF16.F32.PACK_AB R207, R168, R207 ;  /* 0x000000cfa8cf723e */ /* 0x000fe200000010ff */
[----:B------:R-:W-:Y:S01]  /*8a40*/  IMAD.U32 R20, RZ, RZ, UR4 ;  /* 0x00000004ff147e24 */ /* 0x000fe2000f8e00ff */
[----:B------:R0:W-:Y:S01]  /*8a50*/  @P1 SYNCS.ARRIVE.TRANS64.RED.A1T0 RZ, [R155+URZ], RZ ;  /* 0x000000ff9bff19a7 */ /* 0x0001e2000810043f */
[----:B------:R-:W-:-:S02]  /*8a60*/  ISETP.LT.AND P1, PT, RZ, UR6, PT ;  /* 0x00000006ff007c0c */ /* 0x000fc4000bf21270 */
[----:B------:R-:W-:Y:S02]  /*8a70*/  R2UR UR6, R16 ;  /* 0x00000000100672ca */ /* 0x000fe400000e0000 */
[----:B------:R-:W-:Y:S02]  /*8a80*/  F2FP.BF16.F32.PACK_AB R200, R177, R200 ;  /* 0x000000c8b1c8723e */ /* 0x000fe400000010ff */
[----:B------:R-:W-:Y:S02]  /*8a90*/  F2FP.BF16.F32.PACK_AB R201, R170, R201 ;  /* 0x000000c9aac9723e */ /* 0x000fe400000010ff */
[----:B------:R-:W-:Y:S02]  /*8aa0*/  F2FP.BF16.F32.PACK_AB R202, R173, R202 ;  /* 0x000000caadca723e */ /* 0x000fe400000010ff */
[----:B------:R-:W-:Y:S02]  /*8ab0*/  F2FP.BF16.F32.PACK_AB R203, R172, R203 ;  /* 0x000000cbaccb723e */ /* 0x000fe400000010ff */
[----:B------:R-:W-:-:S02]  /*8ac0*/  F2FP.BF16.F32.PACK_AB R196, R169, R196 ;  /* 0x000000c4a9c4723e */ /* 0x000fc400000010ff */
[----:B------:R-:W-:Y:S01]  /*8ad0*/  F2FP.BF16.F32.PACK_AB R197, R162, R197 ;  /* 0x000000c5a2c5723e */ /* 0x000fe200000010ff */
[----:B------:R-:W-:Y:S01]  /*8ae0*/  IMAD.U32 R234, RZ, RZ, UR6 ;  /* 0x00000006ffea7e24 */ /* 0x000fe2000f8e00ff */
[----:B------:R-:W-:Y:S02]  /*8af0*/  F2FP.BF16.F32.PACK_AB R198, R161, R198 ;  /* 0x000000c6a1c6723e */ /* 0x000fe400000010ff */
[----:B------:R-:W-:Y:S02]  /*8b00*/  F2FP.BF16.F32.PACK_AB R199, R166, R199 ;  /* 0x000000c7a6c7723e */ /* 0x000fe400000010ff */
[----:B------:R-:W-:Y:S02]  /*8b10*/  F2FP.BF16.F32.PACK_AB R192, R153, R192 ;  /* 0x000000c099c0723e */ /* 0x000fe400000010ff */
[----:B------:R-:W-:Y:S02]  /*8b20*/  F2FP.BF16.F32.PACK_AB R193, R154, R193 ;  /* 0x000000c19ac1723e */ /* 0x000fe400000010ff */
[----:B------:R-:W-:-:S02]  /*8b30*/  F2FP.BF16.F32.PACK_AB R194, R157, R194 ;  /* 0x000000c29dc2723e */ /* 0x000fc400000010ff */
[----:B------:R-:W-:Y:S01]  /*8b40*/  F2FP.BF16.F32.PACK_AB R195, R152, R195 ;  /* 0x000000c398c3723e */ /* 0x000fe200000010ff */
[----:B0-----:R-:W-:Y:S06]  /*8b50*/  @P1 BRA `(.L_x_213) ;  /* 0xffffffc400601947 */ /* 0x001fec000383ffff */
.L_x_202:
        /* <DEDUP_REMOVED lines=131> */
.L_x_214:
        /* <DEDUP_REMOVED lines=10> */
.L_x_215:
[----:B-1----:R-:W-:Y:S05]  /*9430*/  @P1 BRA `(.L_x_216) ;  /* 0x0000000000081947 */ /* 0x002fea0003800000 */
[----:B------:R-:W1:Y:S02]  /*9440*/  SYNCS.PHASECHK.TRANS64.TRYWAIT P1, [UR9+0x38850], R0 ;  /* 0x03885000ff0075a7 */ /* 0x000e640008020149 */
[----:B-1----:R-:W-:Y:S05]  /*9450*/  @!P1 BRA `(.L_x_217) ;  /* 0x0000008000a89947 */ /* 0x002fea0003800000 */
.L_x_216:
[----:B------:R-:W-:Y:S01]  /*9460*/  UIADD3 UR6, UR4, 0x400, URZ ;  /* 0x0000040004067890 */ /* 0x000fe2000fffe03f */
[----:B------:R-:W-:Y:S01]  /*9470*/  WARPGROUP.ARRIVE ;  /* 0x00000000000079c5 */ /* 0x000fe20000000000 */
[----:B------:R-:W-:Y:S01]  /*9480*/  UMOV UR7, 0x40000040 ;  /* 0x4000004000077882 */ /* 0x000fe20000000000 */
[----:B-1----:R-:W1:Y:S01]  /*9490*/  SHFL.BFLY PT, R7, R14, 0x2, 0x1f ;  /* 0x0c401f000e077f89 */ /* 0x002e6200000e0000 */
[----:B------:R-:W-:Y:S01]  /*94a0*/  USHF.R.U32.HI UR6, URZ, 0x4, UR6 ;  /* 0x000000043f067899 */ /* 0x000fe20008011606 */
[----:B------:R-:W-:Y:S02]  /*94b0*/  IMAD.MOV.U32 R6, RZ, RZ, RZ ;  /* 0x000000ffff067224 */ /* 0x000fe400078e00ff */
[----:B0-----:R-:W0:Y:S01]  /*94c0*/  SHFL.BFLY PT, R0, R5, 0x2, 0x1f ;  /* 0x0c401f0005007f89 */ /* 0x001e2200000e0000 */
[----:B------:R-:W-:Y:S01]  /*94d0*/  ULOP3.LUT UR6, UR6, 0x3fff, URZ, 0xc0, !UPT ;  /* 0x00003fff06067892 */ /* 0x000fe2000f8ec03f */
[----:B------:R-:W-:-:S03]  /*94e0*/  IMAD.U32 R13, RZ, RZ, UR5 ;  /* 0x00000005ff0d7e24 */ /* 0x000fc6000f8e00ff */
[----:B------:R-:W-:-:S04]  /*94f0*/  ULOP3.LUT UR6, UR6, 0x2800000, URZ, 0xfc, !UPT ;  /* 0x0280000006067892 */ /* 0x000fc8000f8efc3f */
[----:B------:R-:W-:-:S07]  /*9500*/  UIMAD UR8, UR60, 0xa00, UR6 ;  /* 0x00000a003c0878a4 */ /* 0x000fce000f8e0206 */
[----:B------:R-:W-:Y:S02]  /*9510*/  UMOV UR6, UR8 ;  /* 0x0000000800067c82 */ /* 0x000fe40008000000 */
[----:B------:R-:W-:Y:S01]  /*9520*/  HGMMA.64x256x16.F32.BF16 R24, R208, gdesc[UR4].tnspB, R24, gsb0 ;  /* 0x43e00004d0187df0 */ /* 0x000fe20008001818 */
[----:B------:R-:W-:Y:S01]  /*9530*/  UIADD3 UR6, UR8, 0x80, URZ ;  /* 0x0000008008067890 */ /* 0x000fe2000fffe03f */
[----:B-1----:R-:W-:Y:S01]  /*9540*/  FADD.FTZ R7, R7, R14 ;  /* 0x0000000e07077221 */ /* 0x002fe20000010000 */
[----:B------:R-:W-:Y:S01]  /*9550*/  UMOV UR7, 0x40000040 ;  /* 0x4000004000077882 */ /* 0x000fe20000000000 */
[----:B0-----:R-:W-:Y:S01]  /*9560*/  FADD.FTZ R2, R0, R5 ;  /* 0x0000000500027221 */ /* 0x001fe20000010000 */
[----:B------:R-:W-:Y:S02]  /*9570*/  IMAD.MOV.U32 R5, RZ, RZ, RZ ;  /* 0x000000ffff057224 */ /* 0x000fe400078e00ff */
[----:B------:R-:W0:Y:S04]  /*9580*/  SHFL.BFLY PT, R0, R7, 0x1, 0x1f ;  /* 0x0c201f0007007f89 */ /* 0x000e2800000e0000 */
[----:B------:R-:W1:Y:S01]  /*9590*/  SHFL.BFLY PT, R9, R2, 0x1, 0x1f ;  /* 0x0c201f0002097f89 */ /* 0x000e6200000e0000 */
[----:B0-----:R-:W-:Y:S01]  /*95a0*/  FADD.FTZ R11, R7, R0 ;  /* 0x00000000070b7221 */ /* 0x001fe20000010000 */
[----:B------:R-:W-:-:S02]  /*95b0*/  IMAD.U32 R7, RZ, RZ, UR5 ;  /* 0x00000005ff077e24 */ /* 0x000fc4000f8e00ff */
[----:B------:R-:W-:Y:S02]  /*95c0*/  IMAD.MOV.U32 R0, RZ, RZ, -0x800000 ;  /* 0xff800000ff007424 */ /* 0x000fe400078e00ff */
[----:B-1----:R-:W-:Y:S01]  /*95d0*/  FADD.FTZ R12, R2, R9 ;  /* 0x00000009020c7221 */ /* 0x002fe20000010000 */
[----:B------:R-:W-:Y:S01]  /*95e0*/  FSETP.NE.FTZ.AND P1, PT, R11, RZ, PT ;  /* 0x000000ff0b00720b */ /* 0x000fe20003f35000 */
[----:B------:R-:W-:-:S03]  /*95f0*/  IMAD.MOV.U32 R2, RZ, RZ, -0x800000 ;  /* 0xff800000ff027424 */ /* 0x000fc600078e00ff */
[----:B------:R-:W-:-:S09]  /*9600*/  FSETP.NE.FTZ.AND P2, PT, R12, RZ, PT ;  /* 0x000000ff0c00720b */ /* 0x000fd20003f55000 */
[----:B------:R-:W0:Y:S01]  /*9610*/  @P1 MUFU.LG2 R8, R11 ;  /* 0x0000000b00081308 */ /* 0x000e220000000c00 */
[----:B------:R-:W-:-:S03]  /*9620*/  @P1 FMUL.FTZ R7, R7, 0.69314718246459960938 ;  /* 0x3f31721807071820 */ /* 0x000fc60000410000 */
[----:B------:R-:W-:-:S04]  /*9630*/  @P2 FMUL.FTZ R13, R13, 0.69314718246459960938 ;  /* 0x3f3172180d0d2820 */ /* 0x000fc80000410000 */
[----:B------:R-:W1:Y:S08]  /*9640*/  @P2 MUFU.LG2 R9, R12 ;  /* 0x0000000c00092308 */ /* 0x000e700000000c00 */
[----:B------:R2:W3:Y:S01]  /*9650*/  @P1 MUFU.RCP R6, R11 ;  /* 0x0000000b00061308 */ /* 0x0004e20000001000 */
[----:B0-----:R-:W-:-:S04]  /*9660*/  @P1 FMUL.FTZ R8, R8, 0.69314718246459960938 ;  /* 0x3f31721808081820 */ /* 0x001fc80000410000 */
[----:B------:R-:W-:-:S03]  /*9670*/  @P1 FFMA.FTZ R2, R7, R4, R8 ;  /* 0x0000000407021223 */ /* 0x000fc60000010008 */
[----:B------:R2:W0:Y:S01]  /*9680*/  @P2 MUFU.RCP R5, R12 ;  /* 0x0000000c00052308 */ /* 0x0004220000001000 */
[----:B-1----:R-:W-:-:S04]  /*9690*/  @P2 FMUL.FTZ R10, R9, 0.69314718246459960938 ;  /* 0x3f317218090a2820 */ /* 0x002fc80000410000 */
        /* <DEDUP_REMOVED lines=18> */
[----:B------:R-:W-:Y:S01]  /*97c0*/  UMOV UR7, 0x40000040 ;  /* 0x4000004000077882 */ /* 0x000fe20000000000 */
[----:B------:R-:W-:Y:S02]  /*97d0*/  WARPGROUP.DEPBAR.LE gsb0, 0x0 ;  /* 0x00008000000079c5 */ /* 0x000fe40000010000 */
[----:B------:R-:W-:-:S15]  /*97e0*/  WARPGROUP.ARRIVE ;  /* 0x00000000000079c5 */ /* 0x000fde0000000000 */
[----:B------:R-:W-:-:S08]  /*97f0*/  NOP ;  /* 0x0000000000007918 */ /* 0x000fd00000000000 */
[----:B------:R-:W-:Y:S03]  /*9800*/  HGMMA.64x256x16.F32.BF16 R24, R192, gdesc[UR4].tnspB, R24, gsb0 ;  /* 0x43e00004c0187df0 */ /* 0x000fe60008001818 */
[----:B------:R-:W-:Y:S02]  /*9810*/  WARPGROUP.DEPBAR.LE gsb0, 0x0 ;  /* 0x00008000000079c5 */ /* 0x000fe40000010000 */
[----:B0-23--:R-:W-:Y:S05]  /*9820*/  @!P0 BRA `(.L_x_218) ;  /* 0x0000000000048947 */ /* 0x00dfea0003800000 */
[----:B------:R-:W-:Y:S01]  /*9830*/  BPT.TRAP 0x1 ;  /* 0x000000040000795c */ /* 0x000fe20000300000 */
.L_x_218:
[----:B------:R-:W0:Y:S01]  /*9840*/  S2UR UR5, SR_SWINHI ;  /* 0x00000000000579c3 */ /* 0x000e220000002f00 */
[----:B------:R-:W-:Y:S01]  /*9850*/  ISETP.NE.AND P0, PT, R18, RZ, PT ;  /* 0x000000ff1200720c */ /* 0x000fe20003f05270 */
[----:B------:R-:W-:Y:S02]  /*9860*/  IMAD.U32 R7, RZ, RZ, UR9 ;  /* 0x00000009ff077e24 */ /* 0x000fe4000f8e00ff */
        /* <DEDUP_REMOVED lines=11> */
[----:B------:R-:W-:-:S02]  /*9920*/  @P0 VIADD R7, R7, 0x38860 ;  /* 0x0003886007070836 */ /* 0x000fc40000000000 */
[-C--:B------:R-:W-:Y:S01]  /*9930*/  FMUL.FTZ R185, R125, R6.reuse ;  /* 0x000000067db97220 */ /* 0x080fe20000410000 */
[----:B------:R-:W-:Y:S01]  /*9940*/  FMUL.FTZ R184, R129, R6 ;  /* 0x0000000681b87220 */ /* 0x000fe20000410000 */
[-C--:B------:R-:W-:Y:S01]  /*9950*/  FMUL.FTZ R27, R27, R5.reuse ;  /* 0x000000051b1b7220 */ /* 0x080fe20000410000 */
[-C--:B------:R-:W-:Y:S01]  /*9960*/  FMUL.FTZ R26, R26, R5.reuse ;  /* 0x000000051a1a7220 */ /* 0x080fe20000410000 */
[----:B------:R-:W-:Y:S01]  /*9970*/  @P0 PRMT R7, R22, 0x654, R7 ;  /* 0x0000065416070816 */ /* 0x000fe20000000007 */
[-C--:B------:R-:W-:Y:S01]  /*9980*/  FMUL.FTZ R3, R31, R5.reuse ;  /* 0x000000051f037220 */ /* 0x080fe20000410000 */
[-C--:B------:R-:W-:Y:S01]  /*9990*/  FMUL.FTZ R21, R30, R5.reuse ;  /* 0x000000051e157220 */ /* 0x080fe20000410000 */
[-C--:B------:R-:W-:Y:S01]  /*99a0*/  FMUL.FTZ R35, R35, R5.reuse ;  /* 0x0000000523237220 */ /* 0x080fe20000410000 */
[-C--:B------:R-:W-:Y:S01]  /*99b0*/  FMUL.FTZ R34, R34, R5.reuse ;  /* 0x0000000522227220 */ /* 0x080fe20000410000 */
[----:B------:R-:W-:Y:S01]  /*99c0*/  UMOV UR6, UR4 ;  /* 0x0000000400067c82 */ /* 0x000fe20008000000 */
[----:B0-----:R-:W-:Y:S01]  /*99d0*/  UMOV UR7, UR5 ;  /* 0x0000000500077c82 */ /* 0x001fe20008000000 */
[----:B------:R-:W-:Y:S01]  /*99e0*/  FMUL.FTZ R39, R39, R5 ;  /* 0x0000000527277220 */ /* 0x000fe20000410000 */
[----:B------:R-:W-:-:S02]  /*99f0*/  IMAD.U32 R164, RZ, RZ, UR6 ;  /* 0x00000006ffa47e24 */ /* 0x000fc4000f8e00ff */
[-C--:B------:R-:W-:Y:S01]  /*9a00*/  FMUL.FTZ R38, R38, R5.reuse ;  /* 0x0000000526267220 */ /* 0x080fe20000410000 */
[----:B------:R-:W-:Y:S02]  /*9a10*/  IMAD.U32 R165, RZ, RZ, UR7 ;  /* 0x00000007ffa57e24 */ /* 0x000fe4000f8e00ff */
[-C--:B------:R-:W-:Y:S01]  /*9a20*/  FMUL.FTZ R43, R43, R5.reuse ;  /* 0x000000052b2b7220 */ /* 0x080fe20000410000 */
[-C--:B------:R-:W-:Y:S01]  /*9a30*/  FMUL.FTZ R42, R42, R5.reuse ;  /* 0x000000052a2a7220 */ /* 0x080fe20000410000 */
[----:B------:R-:W-:Y:S01]  /*9a40*/  FMUL.FTZ R47, R47, R5 ;  /* 0x000000052f2f7220 */ /* 0x000fe20000410000 */
[----:B------:R-:W-:-:S04]  /*9a50*/  IMAD.WIDE R12, R226, 0x2, R164 ;  /* 0x00000002e20c7825 */ /* 0x000fc800078e02a4 */
[-C--:B------:R-:W-:Y:S01]  /*9a60*/  FMUL.FTZ R46, R46, R5.reuse ;  /* 0x000000052e2e7220 */ /* 0x080fe20000410000 */
[-C--:B------:R-:W-:Y:S01]  /*9a70*/  FMUL.FTZ R51, R51, R5.reuse ;  /* 0x0000000533337220 */ /* 0x080fe20000410000 */
[-C--:B------:R-:W-:Y:S01]  /*9a80*/  FMUL.FTZ R50, R50, R5.reuse ;  /* 0x0000000532327220 */ /* 0x080fe20000410000 */
[-C--:B------:R-:W-:Y:S01]  /*9a90*/  FMUL.FTZ R55, R55, R5.reuse ;  /* 0x0000000537377220 */ /* 0x080fe20000410000 */
[----:B------:R-:W-:Y:S01]  /*9aa0*/  IADD3 R11, P3, R12, 0xc060, RZ ;  /* 0x0000c0600c0b7810 */ /* 0x000fe20007f7e0ff */
[-C--:B------:R-:W-:Y:S01]  /*9ab0*/  FMUL.FTZ R54, R54, R5.reuse ;  /* 0x0000000536367220 */ /* 0x080fe20000410000 */
[-C--:B------:R-:W-:Y:S01]  /*9ac0*/  FMUL.FTZ R59, R59, R5.reuse ;  /* 0x000000053b3b7220 */ /* 0x080fe20000410000 */
[-C--:B------:R-:W-:Y:S01]  /*9ad0*/  FMUL.FTZ R58, R58, R5.reuse ;  /* 0x000000053a3a7220 */ /* 0x080fe20000410000 */
[----:B------:R-:W-:Y:S01]  /*9ae0*/  LOP3.LUT R4, R11, 0x380, RZ, 0xc0, !PT ;  /* 0x000003800b047812 */ /* 0x000fe200078ec0ff */
        /* <DEDUP_REMOVED lines=49> */
[----:B------:R0:W-:Y:S01]  /*9e00*/  @P0 SYNCS.ARRIVE.TRANS64.RED.A1T0 RZ, [R7+URZ], RZ ;  /* 0x000000ff07ff09a7 */ /* 0x0001e2000810043f */
[----:B------:R-:W-:Y:S01]  /*9e10*/  IMAD.X R5, RZ, RZ, R13, P3 ;  /* 0x000000ffff057224 */ /* 0x000fe200018e060d */
[----:B------:R-:W-:Y:S01]  /*9e20*/  SHF.R.U64 R4, R4, 0x3, RZ ;  /* 0x0000000304047819 */ /* 0x000fe200000012ff */
[----:B------:R-:W-:Y:S01]  /*9e30*/  IMAD R9, R220, 0x40, R17 ;  /* 0x00000040dc097824 */ /* 0x000fe200078e0211 */
[C---:B------:R-:W-:Y:S01]  /*9e40*/  IADD3 R115, P4, R12.reuse, 0xc040, RZ ;  /* 0x0000c0400c737810 */ /* 0x040fe20007f9e0ff */
[----:B------:R-:W-:Y:S01]  /*9e50*/  FMUL.FTZ R199, R53, R6 ;  /* 0x0000000635c77220 */ /* 0x000fe20000410000 */
[C---:B------:R-:W-:Y:S01]  /*9e60*/  IADD3 R111, P5, R12.reuse, 0xc020, RZ ;  /* 0x0000c0200c6f7810 */ /* 0x040fe20007fbe0ff */
[----:B------:R-:W-:Y:S01]  /*9e70*/  IMAD.WIDE R164, R9, 0x2, R164 ;  /* 0x0000000209a47825 */ /* 0x000fe200078e02a4 */
[----:B------:R-:W-:-:S03]  /*9e80*/  IADD3 R107, P6, R12, 0xc000, RZ ;  /* 0x0000c0000c6b7810 */ /* 0x000fc60007fde0ff */
[-C--:B------:R-:W-:Y:S01]  /*9e90*/  FMUL.FTZ R198, R57, R6.reuse ;  /* 0x0000000639c67220 */ /* 0x080fe20000410000 */
[C---:B------:R-:W-:Y:S01]  /*9ea0*/  IADD3 R69, P0, R12.reuse, 0x8060, RZ ;  /* 0x000080600c457810 */ /* 0x040fe20007f1e0ff */
[----:B------:R-:W-:Y:S01]  /*9eb0*/  FMUL.FTZ R197, R61, R6 ;  /* 0x000000063dc57220 */ /* 0x000fe20000410000 */
[C---:B------:R-:W-:Y:S01]  /*9ec0*/  IADD3 R31, P1, R12.reuse, 0x20, RZ ;  /* 0x000000200c1f7810 */ /* 0x040fe20007f3e0ff */
[--C-:B0-----:R-:W-:Y:S01]  /*9ed0*/  IMAD.X R7, RZ, RZ, R13.reuse, P4 ;  /* 0x000000ffff077224 */ /* 0x101fe200020e060d */
[C---:B------:R-:W-:Y:S01]  /*9ee0*/  IADD3 R56, P2, R12.reuse, 0x8040, RZ ;  /* 0x000080400c387810 */ /* 0x040fe20007f5e0ff */
[--C-:B------:R-:W-:Y:S01]  /*9ef0*/  IMAD.X R9, RZ, RZ, R13.reuse, P5 ;  /* 0x000000ffff097224 */ /* 0x100fe200028e060d */
[C---:B------:R-:W-:Y:S01]  /*9f00*/  IADD3 R65, P3, R12.reuse, 0x8020, RZ ;  /* 0x000080200c417810 */ /* 0x040fe20007f7e0ff */
[--C-:B------:R-:W-:Y:S01]  /*9f10*/  IMAD.X R135, RZ, RZ, R13.reuse, P0 ;  /* 0x000000ffff877224 */ /* 0x100fe200000e060d */
[----:B------:R-:W-:Y:S01]  /*9f20*/  LOP3.LUT R131, R12, 0x380, RZ, 0xc0, !PT ;  /* 0x000003800c837812 */ /* 0x000fe200078ec0ff */
[--C-:B------:R-:W-:Y:S01]  /*9f30*/  IMAD.X R139, RZ, RZ, R13.reuse, P1 ;  /* 0x000000ffff8b7224 */ /* 0x100fe200008e060d */
[----:B------:R-:W-:Y:S01]  /*9f40*/  LOP3.LUT R4, R4, R11, RZ, 0x3c, !PT ;  /* 0x0000000b04047212 */ /* 0x000fe200078e3cff */
[--C-:B------:R-:W-:Y:S01]  /*9f50*/  IMAD.X R11, RZ, RZ, R13.reuse, P6 ;  /* 0x000000ffff0b7224 */ /* 0x100fe200030e060d */
[C---:B------:R-:W-:Y:S01]  /*9f60*/  IADD3 R30, P4, R12.reuse, 0x8000, RZ ;  /* 0x000080000c1e7810 */ /* 0x040fe20007f9e0ff */
        /* <DEDUP_REMOVED lines=14> */
[----:B------:R-:W-:-:S02]  /*a050*/  IMAD.X R161, RZ, RZ, R13, P2 ;  /* 0x000000ffffa17224 */ /* 0x000fc400010e060d */
[----:B------:R-:W-:Y:S01]  /*a060*/  FMUL.FTZ R183, R52, R6 ;  /* 0x0000000634b77220 */ /* 0x000fe20000410000 */
[--C-:B------:R-:W-:Y:S01]  /*a070*/  IMAD.X R163, RZ, RZ, R13.reuse, P3 ;  /* 0x000000ffffa37224 */ /* 0x100fe200018e060d */
[----:B------:R-:W-:Y:S01]  /*a080*/  LOP3.LUT R130, R131, R12, RZ, 0x3c, !PT ;  /* 0x0000000c83827212 */ /* 0x000fe200078e3cff */
[----:B------:R-:W-:Y:S01]  /*a090*/  IMAD.MOV.U32 R131, RZ, RZ, R13 ;  /* 0x000000ffff837224 */ /* 0x000fe200078e000d */
[----:B------:R-:W-:Y:S01]  /*a0a0*/  LOP3.LUT R13, R56, 0x380, RZ, 0xc0, !PT ;  /* 0x00000380380d7812 */ /* 0x000fe200078ec0ff */
[-C--:B------:R-:W-:Y:S01]  /*a0b0*/  FMUL.FTZ R25, R25, R6.reuse ;  /* 0x0000000619197220 */ /* 0x080fe20000410000 */
[----:B------:R-:W-:Y:S01]  /*a0c0*/  LOP3.LUT R12, R31, 0x380, RZ, 0xc0, !PT ;  /* 0x000003801f0c7812 */ /* 0x000fe200078ec0ff */
[-C--:B------:R-:W-:Y:S01]  /*a0d0*/  FMUL.FTZ R24, R24, R6.reuse ;  /* 0x0000000618187220 */ /* 0x080fe20000410000 */
[----:B------:R-:W-:Y:S01]  /*a0e0*/  SHF.R.U64 R13, R13, 0x3, RZ ;  /* 0x000000030d0d7819 */ /* 0x000fe200000012ff */
[-C--:B------:R-:W-:Y:S01]  /*a0f0*/  FMUL.FTZ R29, R29, R6.reuse ;  /* 0x000000061d1d7220 */ /* 0x080fe20000410000 */
[----:B------:R-:W-:Y:S01]  /*a100*/  SHF.R.U64 R12, R12, 0x3, RZ ;  /* 0x000000030c0c7819 */ /* 0x000fe200000012ff */
[----:B------:R-:W-:Y:S01]  /*a110*/  FMUL.FTZ R28, R28, R6 ;  /* 0x000000061c1c7220 */ /* 0x000fe20000410000 */
[----:B------:R-:W-:Y:S01]  /*a120*/  LOP3.LUT R142, R13, R56, RZ, 0x3c, !PT ;  /* 0x000000380d8e7212 */ /* 0x000fe200078e3cff */
[-C--:B------:R-:W-:Y:S01]  /*a130*/  FMUL.FTZ R33, R33, R6.reuse ;  /* 0x0000000621217220 */ /* 0x080fe20000410000 */
[----:B------:R-:W-:Y:S01]  /*a140*/  LOP3.LUT R13, R30, 0x380, RZ, 0xc0, !PT ;  /* 0x000003801e0d7812 */ /* 0x000fe200078ec0ff */
[-C--:B------:R-:W-:Y:S01]  /*a150*/  FMUL.FTZ R32, R32, R6.reuse ;  /* 0x0000000620207220 */ /* 0x080fe20000410000 */
[----:B------:R-:W-:Y:S01]  /*a160*/  LOP3.LUT R138, R12, R31, RZ, 0x3c, !PT ;  /* 0x0000001f0c8a7212 */ /* 0x000fe200078e3cff */
[-C--:B------:R-:W-:Y:S01]  /*a170*/  FMUL.FTZ R36, R36, R6.reuse ;  /* 0x0000000624247220 */ /* 0x080fe20000410000 */
[----:B------:R-:W-:Y:S01]  /*a180*/  SHF.R.U64 R13, R13, 0x3, RZ ;  /* 0x000000030d0d7819 */ /* 0x000fe200000012ff */
[-C--:B------:R-:W-:Y:S01]  /*a190*/  FMUL.FTZ R41, R41, R6.reuse ;  /* 0x0000000629297220 */ /* 0x080fe20000410000 */
[----:B------:R-:W-:Y:S01]  /*a1a0*/  LOP3.LUT R12, R61, 0x380, RZ, 0xc0, !PT ;  /* 0x000003803d0c7812 */ /* 0x000fe200078ec0ff */
[----:B------:R-:W-:Y:S01]  /*a1b0*/  FMUL.FTZ R40, R40, R6 ;  /* 0x0000000628287220 */ /* 0x000fe20000410000 */
[----:B------:R-:W-:Y:S01]  /*a1c0*/  LOP3.LUT R150, R13, R30, RZ, 0x3c, !PT ;  /* 0x0000001e0d967212 */ /* 0x000fe200078e3cff */
[-C--:B------:R-:W-:Y:S01]  /*a1d0*/  FMUL.FTZ R44, R44, R6.reuse ;  /* 0x000000062c2c7220 */ /* 0x080fe20000410000 */
[----:B------:R-:W-:Y:S01]  /*a1e0*/  LOP3.LUT R30, R57, 0x380, RZ, 0xc0, !PT ;  /* 0x00000380391e7812 */ /* 0x000fe200078ec0ff */
[-C--:B------:R-:W-:Y:S01]  /*a1f0*/  FMUL.FTZ R49, R49, R6.reuse ;  /* 0x0000000631317220 */ /* 0x080fe20000410000 */
[----:B------:R-:W-:Y:S01]  /*a200*/  LOP3.LUT R52, R65, 0x380, RZ, 0xc0, !PT ;  /* 0x0000038041347812 */ /* 0x000fe200078ec0ff */
[-C--:B------:R-:W-:Y:S01]  /*a210*/  FMUL.FTZ R48, R48, R6.reuse ;  /* 0x0000000630307220 */ /* 0x080fe20000410000 */
[----:B------:R-:W-:Y:S01]  /*a220*/  SHF.R.U64 R12, R12, 0x3, RZ ;  /* 0x000000030c0c7819 */ /* 0x000fe200000012ff */
[-C--:B------:R-:W-:Y:S01]  /*a230*/  FMUL.FTZ R181, R60, R6.reuse ;  /* 0x000000063cb57220 */ /* 0x080fe20000410000 */
[----:B------:R-:W-:Y:S01]  /*a240*/  LOP3.LUT R13, R20, 0x380, RZ, 0xc0, !PT ;  /* 0x00000380140d7812 */ /* 0x000fe200078ec0ff */
[-C--:B------:R-:W-:Y:S01]  /*a250*/  FMUL.FTZ R180, R64, R6.reuse ;  /* 0x0000000640b47220 */ /* 0x080fe20000410000 */
[----:B------:R-:W-:Y:S01]  /*a260*/  SHF.R.U64 R30, R30, 0x3, RZ ;  /* 0x000000031e1e7819 */ /* 0x000fe200000012ff */
[-C--:B------:R-:W-:Y:S01]  /*a270*/  FMUL.FTZ R179, R68, R6.reuse ;  /* 0x0000000644b37220 */ /* 0x080fe20000410000 */
[----:B------:R-:W-:Y:S01]  /*a280*/  SHF.R.U64 R52, R52, 0x3, RZ ;  /* 0x0000000334347819 */ /* 0x000fe200000012ff */
[-C--:B------:R-:W-:Y:S01]  /*a290*/  FMUL.FTZ R73, R73, R6.reuse ;  /* 0x0000000649497220 */ /* 0x080fe20000410000 */
[----:B------:R-:W-:Y:S01]  /*a2a0*/  LOP3.LUT R152, R12, R61, RZ, 0x3c, !PT ;  /* 0x0000003d0c987212 */ /* 0x000fe200078e3cff */
[-C--:B------:R-:W-:Y:S01]  /*a2b0*/  FMUL.FTZ R72, R72, R6.reuse ;  /* 0x0000000648487220 */ /* 0x080fe20000410000 */
[----:B------:R-:W-:Y:S01]  /*a2c0*/  LOP3.LUT R12, R53, 0x380, RZ, 0xc0, !PT ;  /* 0x00000380350c7812 */ /* 0x000fe200078ec0ff */
[-C--:B------:R-:W-:Y:S01]  /*a2d0*/  FMUL.FTZ R76, R76, R6.reuse ;  /* 0x000000064c4c7220 */ /* 0x080fe20000410000 */
[----:B------:R-:W-:Y:S01]  /*a2e0*/  SHF.R.U64 R13, R13, 0x3, RZ ;  /* 0x000000030d0d7819 */ /* 0x000fe200000012ff */
[-C--:B------:R-:W-:Y:S01]  /*a2f0*/  FMUL.FTZ R81, R81, R6.reuse ;  /* 0x0000000651517220 */ /* 0x080fe20000410000 */
[----:B------:R-:W-:Y:S01]  /*a300*/  LOP3.LUT R156, R30, R57, RZ, 0x3c, !PT ;  /* 0x000000391e9c7212 */ /* 0x000fe200078e3cff */
[-C--:B------:R-:W-:Y:S01]  /*a310*/  FMUL.FTZ R80, R80, R6.reuse ;  /* 0x0000000650507220 */ /* 0x080fe20000410000 */
[----:B------:R-:W-:Y:S01]  /*a320*/  IADD3 R30, P3, R164, 0x1000, RZ ;  /* 0x00001000a41e7810 */ /* 0x000fe20007f7e0ff */
[-C--:B------:R-:W-:Y:S01]  /*a330*/  FMUL.FTZ R84, R84, R6.reuse ;  /* 0x0000000654547220 */ /* 0x080fe20000410000 */
[----:B------:R-:W-:Y:S01]  /*a340*/  LOP3.LUT R31, R14, 0x380, RZ, 0xc0, !PT ;  /* 0x000003800e1f7812 */ /* 0x000fe200078ec0ff */
[-C--:B------:R-:W-:Y:S01]  /*a350*/  FMUL.FTZ R89, R89, R6.reuse ;  /* 0x0000000659597220 */ /* 0x080fe20000410000 */
[----:B------:R-:W-:Y:S01]  /*a360*/  LOP3.LUT R146, R52, R65, RZ, 0x3c, !PT ;  /* 0x0000004134927212 */ /* 0x000fe200078e3cff */
[-C--:B------:R-:W-:Y:S01]  /*a370*/  FMUL.FTZ R88, R88, R6.reuse ;  /* 0x0000000658587220 */ /* 0x080fe20000410000 */
[----:B------:R-:W-:Y:S01]  /*a380*/  SHF.R.U64 R12, R12, 0x3, RZ ;  /* 0x000000030c0c7819 */ /* 0x000fe200000012ff */
[----:B------:R-:W-:Y:S01]  /*a390*/  FMUL.FTZ R92, R92, R6 ;  /* 0x000000065c5c7220 */ /* 0x000fe20000410000 */
[----:B------:R-:W-:Y:S01]  /*a3a0*/  LOP3.LUT R158, R13, R20, RZ, 0x3c, !PT ;  /* 0x000000140d9e7212 */ /* 0x000fe200078e3cff */
[-C--:B------:R-:W-:Y:S01]  /*a3b0*/  FMUL.FTZ R97, R97, R6.reuse ;  /* 0x0000000661617220 */ /* 0x080fe20000410000 */
[----:B------:R-:W-:Y:S01]  /*a3c0*/  LOP3.LUT R52, R15, 0x380, RZ, 0xc0, !PT ;  /* 0x000003800f347812 */ /* 0x000fe200078ec0ff */
[-C--:B------:R-:W-:Y:S01]  /*a3d0*/  FMUL.FTZ R96, R96, R6.reuse ;  /* 0x0000000660607220 */ /* 0x080fe20000410000 */
[----:B------:R-:W-:Y:S01]  /*a3e0*/  IADD3 R20, P4, R164, 0x2000, RZ ;  /* 0x00002000a4147810 */ /* 0x000fe20007f9e0ff */
[-C--:B------:R-:W-:Y:S01]  /*a3f0*/  FMUL.FTZ R100, R100, R6.reuse ;  /* 0x0000000664647220 */ /* 0x080fe20000410000 */
[----:B------:R-:W-:Y:S01]  /*a400*/  LOP3.LUT R13, R30, 0x380, RZ, 0xc0, !PT ;  /* 0x000003801e0d7812 */ /* 0x000fe200078ec0ff */
[-C--:B------:R-:W-:Y:S01]  /*a410*/  FMUL.FTZ R104, R104, R6.reuse ;  /* 0x0000000668687220 */ /* 0x080fe20000410000 */
[----:B------:R-:W-:Y:S01]  /*a420*/  SHF.R.U64 R31, R31, 0x3, RZ ;  /* 0x000000031f1f7819 */ /* 0x000fe200000012ff */
[-C--:B------:R-:W-:Y:S01]  /*a430*/  FMUL.FTZ R108, R108, R6.reuse ;  /* 0x000000066c6c7220 */ /* 0x080fe20000410000 */
[----:B------:R-:W-:Y:S01]  /*a440*/  LOP3.LUT R154, R12, R53, RZ, 0x3c, !PT ;  /* 0x000000350c9a7212 */ /* 0x000fe200078e3cff */
[-C--:B------:R-:W-:Y:S01]  /*a450*/  FMUL.FTZ R112, R112, R6.reuse ;  /* 0x0000000670707220 */ /* 0x080fe20000410000 */
[----:B------:R-:W-:Y:S01]  /*a460*/  SHF.R.U64 R52, R52, 0x3, RZ ;  /* 0x0000000334347819 */ /* 0x000fe200000012ff */
[-C--:B------:R-:W-:Y:S01]  /*a470*/  FMUL.FTZ R116, R116, R6.reuse ;  /* 0x0000000674747220 */ /* 0x080fe20000410000 */
[----:B------:R-:W-:Y:S01]  /*a480*/  LOP3.LUT R12, R20, 0x380, RZ, 0xc0, !PT ;  /* 0x00000380140c7812 */ /* 0x000fe200078ec0ff */
[-C--:B------:R-:W-:Y:S01]  /*a490*/  FMUL.FTZ R120, R120, R6.reuse ;  /* 0x0000000678787220 */ /* 0x080fe20000410000 */
[----:B------:R-:W-:Y:S01]  /*a4a0*/  SHF.R.U64 R13, R13, 0x3, RZ ;  /* 0x000000030d0d7819 */ /* 0x000fe200000012ff */
[----:B------:R-:W-:Y:S01]  /*a4b0*/  FMUL.FTZ R124, R124, R6 ;  /* 0x000000067c7c7220 */ /* 0x000fe20000410000 */
[----:B------:R-:W-:Y:S01]  /*a4c0*/  LOP3.LUT R162, R31, R14, RZ, 0x3c, !PT ;  /* 0x0000000e1fa27212 */ /* 0x000fe200078e3cff */
[-C--:B------:R-:W-:Y:S01]  /*a4d0*/  FMUL.FTZ R128, R128, R6.reuse ;  /* 0x0000000680807220 */ /* 0x080fe20000410000 */
[----:B------:R-:W-:Y:S01]  /*a4e0*/  IADD3 R31, P5, R164, 0x3000, RZ ;  /* 0x00003000a41f7810 */ /* 0x000fe20007fbe0ff */
        /* <DEDUP_REMOVED lines=17> */
[----:B------:R-:W-:Y:S01]  /*a600*/  LOP3.LUT R30, R30, R31, RZ, 0x3c, !PT ;  /* 0x0000001f1e1e7212 */ /* 0x000fe200078e3cff */
[--C-:B------:R-:W-:Y:S01]  /*a610*/  IMAD.X R31, RZ, RZ, R165.reuse, P5 ;  /* 0x000000ffff1f7224 */ /* 0x100fe200028e06a5 */
[----:B------:R-:W-:Y:S01]  /*a620*/  IADD3 R111, P2, R164, 0x7000, RZ ;  /* 0x00007000a46f7810 */ /* 0x000fe20007f5e0ff */
[----:B------:R-:W-:Y:S01]  /*a630*/  FMUL.FTZ R148, R148, R6 ;  /* 0x0000000694947220 */ /* 0x000fe20000410000 */
[----:B------:R-:W-:Y:S01]  /*a640*/  IADD3 R53, P5, R164, 0xa000, RZ ;  /* 0x0000a000a4357810 */ /* 0x000fe20007fbe0ff */
[----:B------:R-:W0:Y:S01]  /*a650*/  LDC R200, c[0x0][0xbe8] ;  /* 0x0002fa00ffc87b82 */ /* 0x000e220000000800 */
[----:B------:R-:W-:Y:S01]  /*a660*/  LOP3.LUT R6, R115, 0x380, RZ, 0xc0, !PT ;  /* 0x0000038073067812 */ /* 0x000fe200078ec0ff */
[--C-:B------:R-:W-:Y:S01]  /*a670*/  IMAD.X R13, RZ, RZ, R165.reuse, P3 ;  /* 0x000000ffff0d7224 */ /* 0x100fe200018e06a5 */
[----:B------:R-:W-:Y:S01]  /*a680*/  LOP3.LUT R14, R15, R20, RZ, 0x3c, !PT ;  /* 0x000000140f0e7212 */ /* 0x000fe200078e3cff */
[----:B------:R-:W-:Y:S01]  /*a690*/  ULDC UR10, c[0x0][0xc44] ;  /* 0x00031100000a7ab9 */ /* 0x000fe20000000800 */
[----:B------:R-:W-:Y:S01]  /*a6a0*/  LOP3.LUT R110, R111, 0x380, RZ, 0xc0, !PT ;  /* 0x000003806f6e7812 */ /* 0x000fe200078ec0ff */
[----:B------:R-:W-:Y:S01]  /*a6b0*/  ULDC.64 UR8, c[0x0][0xb90] ;  /* 0x0002e40000087ab9 */ /* 0x000fe20000000a00 */
[----:B------:R-:W-:Y:S01]  /*a6c0*/  LOP3.LUT R20, R53, 0x380, RZ, 0xc0, !PT ;  /* 0x0000038035147812 */ /* 0x000fe200078ec0ff */
[----:B------:R-:W-:Y:S01]  /*a6d0*/  IMAD.X R15, RZ, RZ, R165, P4 ;  /* 0x000000ffff0f7224 */ /* 0x000fe200020e06a5 */
[----:B------:R-:W-:-:S02]  /*a6e0*/  SHF.R.U64 R6, R6, 0x3, RZ ;  /* 0x0000000306067819 */ /* 0x000fc400000012ff */
[----:B------:R-:W-:Y:S02]  /*a6f0*/  SHF.R.U64 R110, R110, 0x3, RZ ;  /* 0x000000036e6e7819 */ /* 0x000fe400000012ff */
[----:B------:R-:W-:Y:S02]  /*a700*/  SHF.R.U64 R20, R20, 0x3, RZ ;  /* 0x0000000314147819 */ /* 0x000fe400000012ff */
[----:B------:R-:W-:Y:S02]  /*a710*/  LOP3.LUT R6, R6, R115, RZ, 0x3c, !PT ;  /* 0x0000007306067212 */ /* 0x000fe400078e3cff */
[----:B------:R-:W-:Y:S01]  /*a720*/  LOP3.LUT R110, R110, R111, RZ, 0x3c, !PT ;  /* 0x0000006f6e6e7212 */ /* 0x000fe200078e3cff */
[----:B------:R-:W-:Y:S01]  /*a730*/  IMAD.X R111, RZ, RZ, R165, P2 ;  /* 0x000000ffff6f7224 */ /* 0x000fe200010e06a5 */
[----:B------:R-:W-:Y:S02]  /*a740*/  IADD3 R115, P3, R164, 0x8000, RZ ;  /* 0x00008000a4737810 */ /* 0x000fe40007f7e0ff */
[----:B------:R-:W-:-:S02]  /*a750*/  LOP3.LUT R20, R20, R53, RZ, 0x3c, !PT ;  /* 0x0000003514147212 */ /* 0x000fc400078e3cff */
[----:B------:R-:W-:Y:S02]  /*a760*/  IADD3 R53, P2, R164, 0xe000, RZ ;  /* 0x0000e000a4357810 */ /* 0x000fe40007f5e0ff */
[----:B------:R-:W-:Y:S02]  /*a770*/  LOP3.LUT R114, R115, 0x380, RZ, 0xc0, !PT ;  /* 0x0000038073727812 */ /* 0x000fe400078ec0ff */
[----:B------:R-:W-:Y:S02]  /*a780*/  LOP3.LUT R52, R53, 0x380, RZ, 0xc0, !PT ;  /* 0x0000038035347812 */ /* 0x000fe400078ec0ff */
[----:B------:R-:W-:Y:S02]  /*a790*/  SHF.R.U64 R114, R114, 0x3, RZ ;  /* 0x0000000372727819 */ /* 0x000fe400000012ff */
[----:B------:R-:W-:Y:S02]  /*a7a0*/  SHF.R.U64 R52, R52, 0x3, RZ ;  /* 0x0000000334347819 */ /* 0x000fe400000012ff */
[----:B------:R-:W-:-:S02]  /*a7b0*/  F2FP.BF16.F32.PACK_AB R24, R25, R24 ;  /* 0x000000181918723e */ /* 0x000fc400000010ff */
[----:B------:R-:W-:Y:S01]  /*a7c0*/  LOP3.LUT R114, R114, R115, RZ, 0x3c, !PT ;  /* 0x0000007372727212 */ /* 0x000fe200078e3cff */
[--C-:B------:R-:W-:Y:S01]  /*a7d0*/  IMAD.X R115, RZ, RZ, R165.reuse, P3 ;  /* 0x000000ffff737224 */ /* 0x100fe200018e06a5 */
[----:B------:R-:W-:Y:S02]  /*a7e0*/  F2FP.BF16.F32.PACK_AB R25, R27, R26 ;  /* 0x0000001a1b19723e */ /* 0x000fe400000010ff */
[----:B------:R-:W-:Y:S01]  /*a7f0*/  LOP3.LUT R52, R52, R53, RZ, 0x3c, !PT ;  /* 0x0000003534347212 */ /* 0x000fe200078e3cff */
[--C-:B------:R-:W-:Y:S01]  /*a800*/  IMAD.X R53, RZ, RZ, R165.reuse, P2 ;  /* 0x000000ffff357224 */ /* 0x100fe200010e06a5 */
[----:B------:R-:W-:Y:S02]  /*a810*/  MOV R201, R130 ;  /* 0x0000008200c97202 */ /* 0x000fe40000000f00 */
[----:B------:R-:W-:Y:S02]  /*a820*/  F2FP.BF16.F32.PACK_AB R26, R29, R28 ;  /* 0x0000001c1d1a723e */ /* 0x000fe400000010ff */
[----:B------:R-:W-:Y:S01]  /*a830*/  F2FP.BF16.F32.PACK_AB R27, R3, R21 ;  /* 0x00000015031b723e */ /* 0x000fe200000010ff */
[----:B------:R-:W-:Y:S01]  /*a840*/  BAR.SYNC.DEFER_BLOCKING 0x1, 0x100 ;  /* 0x0044000000007b1d */ /* 0x000fe20000010000 */
[----:B------:R-:W-:Y:S01]  /*a850*/  IADD3 R130, P3, R164, 0xf000, RZ ;  /* 0x0000f000a4827810 */ /* 0x000fe20007f7e0ff */
[----:B------:R-:W-:Y:S01]  /*a860*/  IMAD.X R21, RZ, RZ, R165, P5 ;  /* 0x000000ffff157224 */ /* 0x000fe200028e06a5 */
[----:B0-----:R-:W-:-:S02]  /*a870*/  ISETP.NE.AND P2, PT, R200, 0x1, PT ;  /* 0x00000001c800780c */ /* 0x001fc40003f45270 */
[----:B------:R-:W-:Y:S01]  /*a880*/  LOP3.LUT R3, R130, 0x380, RZ, 0xc0, !PT ;  /* 0x0000038082037812 */ /* 0x000fe200078ec0ff */
[----:B------:R-:W-:Y:S01]  /*a890*/  IMAD.X R131, RZ, RZ, R165, P3 ;  /* 0x000000ffff837224 */ /* 0x000fe200018e06a5 */
[----:B------:R-:W-:Y:S02]  /*a8a0*/  R2UR UR14, R218 ;  /* 0x00000000da0e72ca */ /* 0x000fe400000e0000 */
[----:B------:R-:W-:Y:S02]  /*a8b0*/  SHF.R.U64 R3, R3, 0x3, RZ ;  /* 0x0000000303037819 */ /* 0x000fe400000012ff */
[----:B------:R-:W-:Y:S02]  /*a8c0*/  R2UR UR13, R219 ;  /* 0x00000000db0d72ca */ /* 0x000fe400000e0000 */
[----:B------:R-:W-:Y:S02]  /*a8d0*/  LOP3.LUT R130, R3, R130, RZ, 0x3c, !PT ;  /* 0x0000008203827212 */ /* 0x000fe400078e3cff */
[----:B------:R-:W-:-:S02]  /*a8e0*/  LOP3.LUT R60, R69, 0x380, RZ, 0xc0, !PT ;  /* 0x00000380453c7812 */ /* 0x000fc400078ec0ff */
[----:B------:R-:W-:Y:S02]  /*a8f0*/  MOV R3, R4 ;  /* 0x0000000400037202 */ /* 0x000fe40000000f00 */
[----:B------:R-:W0:Y:S01]  /*a900*/  @P2 LDC R4, c[0x0][0xbec] ;  /* 0x0002fb00ff042b82 */ /* 0x000e220000000800 */
[----:B------:R-:W-:Y:S01]  /*a910*/  R2UR UR12, R217 ;  /* 0x00000000d90c72ca */ /* 0x000fe200000e0000 */
[----:B------:R-:W-:Y:S01]  /*a920*/  UIADD3 UR5, -UR14, URZ, URZ ;  /* 0x0000003f0e057290 */ /* 0x000fe2000fffe13f */
[----:B------:R-:W-:Y:S01]  /*a930*/  SHF.R.U64 R60, R60, 0x3, RZ ;  /* 0x000000033c3c7819 */ /* 0x000fe200000012ff */
[----:B------:R1:W-:Y:S02]  /*a940*/  STSM.16.M88.4 [R201], R24 ;  /* 0x00000018c9007844 */ /* 0x0003e40000000200 */
[----:B------:R-:W-:Y:S01]  /*a950*/  UIMAD UR10, UR10, UR5, UR13 ;  /* 0x000000050a0a72a4 */ /* 0x000fe2000f8e020d */
[----:B------:R-:W-:Y:S01]  /*a960*/  LOP3.LUT R134, R60, R69, RZ, 0x3c, !PT ;  /* 0x000000453c867212 */ /* 0x000fe200078e3cff */
[----:B------:R-:W2:Y:S01]  /*a970*/  @P2 LDC R5, c[0x0][0xbf0] ;  /* 0x0002fc00ff052b82 */ /* 0x000ea20000000800 */
[----:B------:R-:W-:Y:S01]  /*a980*/  IADD3 R65, P0, R164, 0x5000, RZ ;  /* 0x00005000a4417810 */ /* 0x000fe20007f1e0ff */
[----:B------:R-:W-:Y:S01]  /*a990*/  USHF.R.S32.HI UR11, URZ, 0x1f, UR10 ;  /* 0x0000001f3f0b7899 */ /* 0x000fe2000801140a */
[----:B------:R-:W-:Y:S01]  /*a9a0*/  MOV R134, R134 ;  /* 0x0000008600867202 */ /* 0x000fe20000000f00 */
[----:B------:R-:W-:Y:S01]  /*a9b0*/  IMAD R135, RZ, RZ, -UR13 ;  /* 0x8000000dff877e24 */ /* 0x000fe2000f8e02ff */
[----:B------:R-:W-:Y:S01]  /*a9c0*/  F2FP.BF16.F32.PACK_AB R40, R41, R40 ;  /* 0x000000282928723e */ /* 0x000fe200000010ff */
[----:B------:R-:W-:Y:S01]  /*a9d0*/  UIMAD UR5, UR11, UR8, URZ ;  /* 0x000000080b0572a4 */ /* 0x000fe2000f8e023f */
[----:B------:R-:W-:Y:S01]  /*a9e0*/  F2FP.BF16.F32.PACK_AB R41, R43, R42 ;  /* 0x0000002a2b29723e */ /* 0x000fe200000010ff */
[----:B------:R-:W-:Y:S01]  /*a9f0*/  UIMAD.WIDE.U32 UR6, UR10, UR8, URZ ;  /* 0x000000080a0672a5 */ /* 0x000fe2000f8e003f */
[----:B------:R-:W-:Y:S01]  /*aa00*/  LOP3.LUT R64, R65, 0x380, RZ, 0xc0, !PT ;  /* 0x0000038041407812 */ /* 0x000fe200078ec0ff */
[----:B------:R-:W-:Y:S01]  /*aa10*/  UIMAD UR5, UR10, UR9, UR5 ;  /* 0x000000090a0572a4 */ /* 0x000fe2000f8e0205 */
[----:B------:R-:W-:-:S02]  /*aa20*/  F2FP.BF16.F32.PACK_AB R43, R47, R46 ;  /* 0x0000002e2f2b723e */ /* 0x000fc400000010ff */
[----:B-1----:R-:W-:Y:S01]  /*aa30*/  MOV R26, R6 ;  /* 0x00000006001a7202 */ /* 0x002fe20000000f00 */
[----:B------:R-:W1:Y:S01]  /*aa40*/  LDC.64 R24, c[0x0][0xb98] ;  /* 0x0002e600ff187b82 */ /* 0x000e620000000a00 */
[----:B------:R-:W-:Y:S01]  /*aa50*/  LOP3.LUT R10, R107, 0x380, RZ, 0xc0, !PT ;  /* 0x000003806b0a7812 */ /* 0x000fe200078ec0ff */
[----:B------:R-:W-:Y:S01]  /*aa60*/  IMAD.U32 R126, RZ, RZ, UR6 ;  /* 0x00000006ff7e7e24 */ /* 0x000fe2000f8e00ff */
[----:B------:R-:W-:Y:S01]  /*aa70*/  SHF.R.U64 R64, R64, 0x3, RZ ;  /* 0x0000000340407819 */ /* 0x000fe200000012ff */
[----:B------:R-:W-:Y:S01]  /*aa80*/  UIADD3 UR6, UR7, UR5, URZ ;  /* 0x0000000507067290 */ /* 0x000fe2000fffe03f */
[----:B------:R-:W-:Y:S01]  /*aa90*/  SHF.R.U64 R10, R10, 0x3, RZ ;  /* 0x000000030a0a7819 */ /* 0x000fe200000012ff */
[----:B------:R-:W-:Y:S01]  /*aaa0*/  IMAD.U32 R127, RZ, RZ, UR7 ;  /* 0x00000007ff7f7e24 */ /* 0x000fe2000f8e00ff */
[----:B------:R-:W-:Y:S01]  /*aab0*/  F2FP.BF16.F32.PACK_AB R32, R33, R32 ;  /* 0x000000202120723e */ /* 0x000fe200000010ff */
[----:B------:R-:W3:Y:S01]  /*aac0*/  LDC R6, c[0x0][0xc38] ;  /* 0x00030e00ff067b82 */ /* 0x000ee20000000800 */
[----:B------:R-:W-:Y:S01]  /*aad0*/  F2FP.BF16.F32.PACK_AB R33, R35, R34 ;  /* 0x000000222321723e */ /* 0x000fe200000010ff */
[----:B------:R-:W-:Y:S01]  /*aae0*/  IMAD.U32 R127, RZ, RZ, UR6 ;  /* 0x00000006ff7f7e24 */ /* 0x000fe2000f8e00ff */
[----:B------:R-:W-:Y:S01]  /*aaf0*/  LOP3.LUT R64, R64, R65, RZ, 0x3c, !PT ;  /* 0x0000004140407212 */ /* 0x000fe200078e3cff */
[----:B------:R-:W-:Y:S01]  /*ab00*/  IMAD.X R65, RZ, RZ, R165, P0 ;  /* 0x000000ffff417224 */ /* 0x000fe200000e06a5 */
[----:B------:R-:W-:Y:S01]  /*ab10*/  MOV R138, R138 ;  /* 0x0000008a008a7202 */ /* 0x000fe20000000f00 */
[----:B------:R-:W-:Y:S01]  /*ab20*/  ULDC.64 UR6, c[0x0][0xb88] ;  /* 0x0002e20000067ab9 */ /* 0x000fe20000000a00 */
[----:B------:R-:W-:Y:S01]  /*ab30*/  F2FP.BF16.F32.PACK_AB R34, R178, R36 ;  /* 0x00000024b222723e */ /* 0x000fe200000010ff */
[----:B------:R-:W-:Y:S01]  /*ab40*/  ULDC UR5, c[0x0][0xa88] ;  /* 0x0002a20000057ab9 */ /* 0x000fe20000000800 */
[----:B------:R-:W-:Y:S01]  /*ab50*/  F2FP.BF16.F32.PACK_AB R35, R39, R38 ;  /* 0x000000262723723e */ /* 0x000fe200000010ff */
[----:B------:R-:W-:Y:S01]  /*ab60*/  ULDC.64 UR8, c[0x0][0x208] ;  /* 0x0000820000087ab9 */ /* 0x000fe20000000a00 */
[----:B------:R-:W-:-:S02]  /*ab70*/  LOP3.LUT R10, R10, R107, RZ, 0x3c, !PT ;  /* 0x0000006b0a0a7212 */ /* 0x000fc400078e3cff */
[C---:B------:R-:W-:Y:S01]  /*ab80*/  IADD3 R107, P0, R164.reuse, 0xc000, RZ ;  /* 0x0000c000a46b7810 */ /* 0x040fe20007f1e0ff */
[----:B------:R1:W-:Y:S01]  /*ab90*/  STSM.16.M88.4 [R138], R32 ;  /* 0x000000208a007844 */ /* 0x0003e20000000200 */
[C---:B------:R-:W-:Y:S02]  /*aba0*/  IADD3 R57, P6, R164.reuse, 0x4000, RZ ;  /* 0x00004000a4397810 */ /* 0x040fe40007fde0ff */
[----:B------:R-:W-:Y:S02]  /*abb0*/  IADD3 R69, P1, R164, 0x6000, RZ ;  /* 0x00006000a4457810 */ /* 0x000fe40007f3e0ff */
[----:B------:R-:W-:Y:S02]  /*abc0*/  LOP3.LUT R106, R107, 0x380, RZ, 0xc0, !PT ;  /* 0x000003806b6a7812 */ /* 0x000fe400078ec0ff */
[----:B------:R-:W-:Y:S02]  /*abd0*/  LOP3.LUT R56, R57, 0x380, RZ, 0xc0, !PT ;  /* 0x0000038039387812 */ /* 0x000fe400078ec0ff */
[----:B------:R-:W-:Y:S01]  /*abe0*/  LOP3.LUT R68, R69, 0x380, RZ, 0xc0, !PT ;  /* 0x0000038045447812 */ /* 0x000fe200078ec0ff */
[----:B---3--:R-:W-:Y:S01]  /*abf0*/  IMAD R135, R6, R135, UR12 ;  /* 0x0000000c06877e24 */ /* 0x008fe2000f8e0287 */
[----:B------:R-:W-:Y:S01]  /*ac00*/  USHF.R.S32.HI UR12, URZ, 0x1f, UR14 ;  /* 0x0000001f3f0c7899 */ /* 0x000fe2000801140e */
[----:B------:R-:W-:-:S02]  /*ac10*/  F2FP.BF16.F32.PACK_AB R48, R49, R48 ;  /* 0x000000303130723e */ /* 0x000fc400000010ff */
[----:B------:R-:W-:Y:S01]  /*ac20*/  IMAD R47, R135, 0x80, R225 ;  /* 0x00000080872f7824 */ /* 0x000fe200078e02e1 */
[----:B------:R-:W-:Y:S02]  /*ac30*/  MOV R154, R154 ;  /* 0x0000009a009a7202 */ /* 0x000fe40000000f00 */
[----:B-1----:R-:W-:Y:S01]  /*ac40*/  IMAD R32, R24, UR12, RZ ;  /* 0x0000000c18207c24 */ /* 0x002fe2000f8e02ff */
[----:B------:R-:W-:Y:S01]  /*ac50*/  F2FP.BF16.F32.PACK_AB R42, R177, R44 ;  /* 0x0000002cb12a723e */ /* 0x000fe200000010ff */
[----:B0-----:R-:W-:Y:S01]  /*ac60*/  @P2 IMAD.HI.U32 R4, R47, R4, RZ ;  /* 0x000000042f042227 */ /* 0x001fe200078e00ff */
[----:B------:R-:W-:Y:S02]  /*ac70*/  F2FP.BF16.F32.PACK_AB R49, R51, R50 ;  /* 0x000000323331723e */ /* 0x000fe400000010ff */
[----:B------:R-:W-:Y:S01]  /*ac80*/  LOP3.LUT R29, R164, 0x380, RZ, 0xc0, !PT ;  /* 0x00000380a41d7812 */ /* 0x000fe200078ec0ff */
[----:B------:R-:W-:Y:S01]  /*ac90*/  IMAD.MOV.U32 R39, RZ, RZ, R47 ;  /* 0x000000ffff277224 */ /* 0x000fe200078e002f */
[----:B--2---:R-:W-:Y:S01]  /*aca0*/  @P2 SHF.R.U32.HI R39, RZ, R5, R4 ;  /* 0x00000005ff272219 */ /* 0x004fe20000011604 */
[----:B------:R-:W-:Y:S01]  /*acb0*/  IMAD R32, R25, UR14, R32 ;  /* 0x0000000e19207c24 */ /* 0x000fe2000f8e0220 */
[----:B------:R-:W-:Y:S01]  /*acc0*/  MOV R162, R162 ;  /* 0x000000a200a27202 */ /* 0x000fe20000000f00 */
[----:B------:R-:W-:Y:S01]  /*acd0*/  IMAD.WIDE.U32 R24, R24, UR14, R126 ;  /* 0x0000000e18187c25 */ /* 0x000fe2000f8e007e */
[----:B------:R-:W-:Y:S01]  /*ace0*/  F2FP.BF16.F32.PACK_AB R50, R199, R183 ;  /* 0x000000b7c732723e */ /* 0x000fe200000010ff */
[----:B------:R-:W-:Y:S01]  /*acf0*/  STSM.16.M88.4 [R154], R40 ;  /* 0x000000289a007844 */ /* 0x000fe20000000200 */
[----:B------:R-:W-:Y:S01]  /*ad00*/  F2FP.BF16.F32.PACK_AB R51, R55, R54 ;  /* 0x000000363733723e */ /* 0x000fe200000010ff */
[----:B------:R-:W-:Y:S01]  /*ad10*/  IMAD.MOV R33, RZ, RZ, -R39 ;  /* 0x000000ffff217224 */ /* 0x000fe200078e0a27 */
[----:B------:R-:W-:-:S02]  /*ad20*/  SHF.R.U64 R106, R106, 0x3, RZ ;  /* 0x000000036a6a7819 */ /* 0x000fc400000012ff */
[----:B------:R-:W-:Y:S01]  /*ad30*/  MOV R160, R160 ;  /* 0x000000a000a07202 */ /* 0x000fe20000000f00 */
[----:B------:R-:W-:Y:S01]  /*ad40*/  IMAD R33, R200, R33, R47 ;  /* 0x00000021c8217224 */ /* 0x000fe200078e022f */
[----:B------:R-:W-:Y:S01]  /*ad50*/  F2FP.BF16.F32.PACK_AB R4, R198, R182 ;  /* 0x000000b6c604723e */ /* 0x000fe200000010ff */
[----:B------:R-:W-:Y:S01]  /*ad60*/  STSM.16.M88.4 [R162], R48 ;  /* 0x00000030a2007844 */ /* 0x000fe20000000200 */
[----:B------:R-:W-:Y:S02]  /*ad70*/  F2FP.BF16.F32.PACK_AB R5, R59, R58 ;  /* 0x0000003a3b05723e */ /* 0x000fe400000010ff */
[----:B------:R-:W-:Y:S02]  /*ad80*/  F2FP.BF16.F32.PACK_AB R6, R197, R181 ;  /* 0x000000b5c506723e */ /* 0x000fe400000010ff */
[----:B------:R-:W-:Y:S02]  /*ad90*/  F2FP.BF16.F32.PACK_AB R7, R63, R62 ;  /* 0x0000003e3f07723e */ /* 0x000fe400000010ff */
[----:B------:R-:W-:-:S02]  /*ada0*/  SHF.R.U64 R56, R56, 0x3, RZ ;  /* 0x0000000338387819 */ /* 0x000fc400000012ff */
[----:B------:R-:W-:Y:S01]  /*adb0*/  SHF.R.U64 R68, R68, 0x3, RZ ;  /* 0x0000000344447819 */ /* 0x000fe200000012ff */
[----:B------:R0:W-:Y:S01]  /*adc0*/  STSM.16.M88.4 [R160], R4 ;  /* 0x00000004a0007844 */ /* 0x0001e20000000200 */
[----:B------:R-:W-:Y:S02]  /*add0*/  SHF.R.U64 R29, R29, 0x3, RZ ;  /* 0x000000031d1d7819 */ /* 0x000fe400000012ff */
[----:B------:R-:W-:Y:S01]  /*ade0*/  LOP3.LUT R106, R106, R107, RZ, 0x3c, !PT ;  /* 0x0000006b6a6a7212 */ /* 0x000fe200078e3cff */
[--C-:B------:R-:W-:Y:S01]  /*adf0*/  IMAD.X R107, RZ, RZ, R165.reuse, P0 ;  /* 0x000000ffff6b7224 */ /* 0x100fe200000e06a5 */
[----:B------:R-:W-:Y:S01]  /*ae00*/  LOP3.LUT R56, R56, R57, RZ, 0x3c, !PT ;  /* 0x0000003938387212 */ /* 0x000fe200078e3cff */
[--C-:B------:R-:W-:Y:S01]  /*ae10*/  IMAD.X R57, RZ, RZ, R165.reuse, P6 ;  /* 0x000000ffff397224 */ /* 0x100fe200030e06a5 */
[----:B------:R-:W-:Y:S01]  /*ae20*/  LOP3.LUT R68, R68, R69, RZ, 0x3c, !PT ;  /* 0x0000004544447212 */ /* 0x000fe200078e3cff */
[----:B------:R-:W-:Y:S01]  /*ae30*/  IMAD.X R69, RZ, RZ, R165, P1 ;  /* 0x000000ffff457224 */ /* 0x000fe200008e06a5 */
[----:B------:R-:W-:-:S02]  /*ae40*/  IADD3 R123, P4, R164, 0x9000, RZ ;  /* 0x00009000a47b7810 */ /* 0x000fc40007f9e0ff */
[C---:B------:R-:W-:Y:S02]  /*ae50*/  IADD3 R61, P6, R164.reuse, 0xb000, RZ ;  /* 0x0000b000a43d7810 */ /* 0x040fe40007fde0ff */
[----:B------:R-:W-:Y:S02]  /*ae60*/  IADD3 R119, P1, R164, 0xd000, RZ ;  /* 0x0000d000a4777810 */ /* 0x000fe40007f3e0ff */
[----:B------:R-:W-:Y:S01]  /*ae70*/  LOP3.LUT R28, R29, R164, RZ, 0x3c, !PT ;  /* 0x000000a41d1c7212 */ /* 0x000fe200078e3cff */
[----:B------:R-:W-:Y:S01]  /*ae80*/  IMAD.MOV.U32 R29, RZ, RZ, R165 ;  /* 0x000000ffff1d7224 */ /* 0x000fe200078e00a5 */
[----:B0-----:R-:W-:Y:S02]  /*ae90*/  SHF.R.S32.HI R5, RZ, 0x1f, R39 ;  /* 0x0000001fff057819 */ /* 0x001fe40000011427 */
[----:B------:R-:W-:Y:S02]  /*aea0*/  SHF.R.S32.HI R6, RZ, 0x1f, R33 ;  /* 0x0000001fff067819 */ /* 0x000fe40000011421 */
[----:B------:R-:W-:Y:S01]  /*aeb0*/  IADD3 R4, P0, R39, R24, RZ ;  /* 0x0000001827047210 */ /* 0x000fe20007f1e0ff */
[----:B------:R-:W-:Y:S01]  /*aec0*/  IMAD R24, R200, UR5, RZ ;  /* 0x00000005c8187c24 */ /* 0x000fe2000f8e02ff */
[----:B------:R-:W-:Y:S01]  /*aed0*/  MOV R27, R8 ;  /* 0x00000008001b7202 */ /* 0x000fe20000000f00 */
[----:B------:R-:W-:Y:S01]  /*aee0*/  IMAD R6, R6, UR6, RZ ;  /* 0x0000000606067c24 */ /* 0x000fe2000f8e02ff */
[----:B------:R-:W-:-:S02]  /*aef0*/  MOV R164, R10 ;  /* 0x0000000a00a47202 */ /* 0x000fc40000000f00 */
[----:B------:R-:W-:Y:S02]  /*af00*/  MOV R158, R158 ;  /* 0x0000009e009e7202 */ /* 0x000fe40000000f00 */
[----:B------:R-:W-:Y:S02]  /*af10*/  F2FP.BF16.F32.PACK_AB R8, R196, R180 ;  /* 0x000000b4c408723e */ /* 0x000fe400000010ff */
[----:B------:R-:W-:Y:S02]  /*af20*/  F2FP.BF16.F32.PACK_AB R9, R67, R66 ;  /* 0x000000424309723e */ /* 0x000fe400000010ff */
[----:B------:R-:W-:Y:S02]  /*af30*/  F2FP.BF16.F32.PACK_AB R10, R195, R179 ;  /* 0x000000b3c30a723e */ /* 0x000fe400000010ff */
[----:B------:R-:W-:Y:S02]  /*af40*/  F2FP.BF16.F32.PACK_AB R11, R71, R70 ;  /* 0x00000046470b723e */ /* 0x000fe400000010ff */
[----:B------:R-:W-:-:S02]  /*af50*/  IADD3.X R5, R5, R25, R32, P0, !PT ;  /* 0x0000001905057210 */ /* 0x000fc400007fe420 */
[----:B------:R-:W-:Y:S01]  /*af60*/  LOP3.LUT R118, R119, 0x380, RZ, 0xc0, !PT ;  /* 0x0000038077767812 */ /* 0x000fe200078ec0ff */
[----:B------:R0:W-:Y:S01]  /*af70*/  STSM.16.M88.4 [R158], R8 ;  /* 0x000000089e007844 */ /* 0x0001e20000000200 */
[----:B------:R-:W-:Y:S01]  /*af80*/  F2FP.BF16.F32.PACK_AB R72, R73, R72 ;  /* 0x000000484948723e */ /* 0x000fe200000010ff */
[----:B------:R-:W-:Y:S01]  /*af90*/  IMAD.WIDE.U32 R4, R33, UR6, R4 ;  /* 0x0000000621047c25 */ /* 0x000fe2000f8e0004 */
[----:B------:R-:W-:Y:S02]  /*afa0*/  SHF.R.U64 R118, R118, 0x3, RZ ;  /* 0x0000000376767819 */ /* 0x000fe400000012ff */
[----:B------:R-:W-:Y:S02]  /*afb0*/  F2FP.BF16.F32.PACK_AB R73, R75, R74 ;  /* 0x0000004a4b49723e */ /* 0x000fe400000010ff */
[----:B------:R-:W-:Y:S02]  /*afc0*/  F2FP.BF16.F32.PACK_AB R80, R81, R80 ;  /* 0x000000505150723e */ /* 0x000fe400000010ff */
[----:B------:R-:W-:-:S02]  /*afd0*/  MOV R156, R156 ;  /* 0x0000009c009c7202 */ /* 0x000fc40000000f00 */
[----:B------:R-:W-:Y:S02]  /*afe0*/  F2FP.BF16.F32.PACK_AB R74, R194, R76 ;  /* 0x0000004cc24a723e */ /* 0x000fe400000010ff */
[----:B------:R-:W-:Y:S02]  /*aff0*/  F2FP.BF16.F32.PACK_AB R75, R79, R78 ;  /* 0x0000004e4f4b723e */ /* 0x000fe400000010ff */
[----:B------:R-:W-:Y:S01]  /*b000*/  F2FP.BF16.F32.PACK_AB R81, R83, R82 ;  /* 0x000000525351723e */ /* 0x000fe200000010ff */
[----:B0-----:R-:W-:Y:S01]  /*b010*/  IMAD R9, R33, UR7, R6 ;  /* 0x0000000721097c24 */ /* 0x001fe2000f8e0206 */
[----:B------:R-:W-:Y:S01]  /*b020*/  ULDC.64 UR6, c[0x0][0xb50] ;  /* 0x0002d40000067ab9 */ /* 0x000fe20000000a00 */
[----:B------:R-:W-:Y:S01]  /*b030*/  IMAD R11, R135, 0x80, R224 ;  /* 0x00000080870b7824 */ /* 0x000fe200078e02e0 */
[----:B------:R-:W-:Y:S01]  /*b040*/  F2FP.BF16.F32.PACK_AB R88, R89, R88 ;  /* 0x000000585958723e */ /* 0x000fe200000010ff */
[----:B------:R-:W-:Y:S01]  /*b050*/  IMAD.IADD R5, R5, 0x1, R9 ;  /* 0x0000000105057824 */ /* 0x000fe200078e0209 */
[----:B------:R-:W-:Y:S01]  /*b060*/  LOP3.LUT P0, RZ, R222, 0x3, RZ, 0xc0, !PT ;  /* 0x00000003deff7812 */ /* 0x000fe2000780c0ff */
[----:B------:R-:W-:Y:S01]  /*b070*/  VIADD R7, R11, 0x8 ;  /* 0x000000080b077836 */ /* 0x000fe20000000000 */
[----:B------:R-:W-:Y:S01]  /*b080*/  MOV R152, R152 ;  /* 0x0000009800987202 */ /* 0x000fe20000000f00 */
[----:B------:R-:W-:Y:S01]  /*b090*/  STSM.16.M88.4 [R156], R72 ;  /* 0x000000489c007844 */ /* 0x000fe20000000200 */
[----:B------:R-:W-:-:S02]  /*b0a0*/  F2FP.BF16.F32.PACK_AB R82, R193, R84 ;  /* 0x00000054c152723e */ /* 0x000fc400000010ff */
[----:B------:R-:W-:Y:S02]  /*b0b0*/  F2FP.BF16.F32.PACK_AB R83, R87, R86 ;  /* 0x000000565753723e */ /* 0x000fe400000010ff */
[----:B------:R-:W-:Y:S02]  /*b0c0*/  F2FP.BF16.F32.PACK_AB R89, R91, R90 ;  /* 0x0000005a5b59723e */ /* 0x000fe400000010ff */
[----:B------:R-:W-:Y:S01]  /*b0d0*/  F2FP.BF16.F32.PACK_AB R96, R97, R96 ;  /* 0x000000606160723e */ /* 0x000fe200000010ff */
[----:B------:R-:W-:Y:S01]  /*b0e0*/  STSM.16.M88.4 [R152], R80 ;  /* 0x0000005098007844 */ /* 0x000fe20000000200 */
[----:B------:R-:W-:Y:S02]  /*b0f0*/  LEA R8, P3, R4, UR6, 0x2 ;  /* 0x0000000604087c11 */ /* 0x000fe4000f8610ff */
[----:B------:R-:W-:Y:S01]  /*b100*/  LOP3.LUT R118, R118, R119, RZ, 0x3c, !PT ;  /* 0x0000007776767212 */ /* 0x000fe200078e3cff */
[----:B------:R-:W-:Y:S01]  /*b110*/  IMAD.X R119, RZ, RZ, R165, P1 ;  /* 0x000000ffff777224 */ /* 0x000fe200008e06a5 */
[----:B------:R-:W-:Y:S01]  /*b120*/  MOV R150, R150 ;  /* 0x0000009600967202 */ /* 0x000fe20000000f00 */
[----:B------:R-:W-:Y:S01]  /*b130*/  SHFL.IDX PT, R44, R8, RZ, 0x1c1f ;  /* 0x001c1fff082c7589 */ /* 0x000fe200000e0000 */
[----:B------:R-:W-:-:S02]  /*b140*/  F2FP.BF16.F32.PACK_AB R90, R192, R92 ;  /* 0x0000005cc05a723e */ /* 0x000fc400000010ff */
[----:B------:R-:W-:Y:S01]  /*b150*/  F2FP.BF16.F32.PACK_AB R91, R95, R94 ;  /* 0x0000005e5f5b723e */ /* 0x000fe200000010ff */
[----:B------:R-:W-:Y:S01]  /*b160*/  SHFL.IDX PT, R46, R8, 0x1, 0x1c1f ;  /* 0x003c1f00082e7f89 */ /* 0x000fe200000e0000 */
[----:B------:R-:W-:Y:S02]  /*b170*/  F2FP.BF16.F32.PACK_AB R97, R99, R98 ;  /* 0x000000626361723e */ /* 0x000fe400000010ff */
[----:B------:R-:W-:Y:S01]  /*b180*/  MOV R146, R146 ;  /* 0x0000009200927202 */ /* 0x000fe20000000f00 */
[----:B------:R-:W-:Y:S01]  /*b190*/  STSM.16.M88.4 [R150], R88 ;  /* 0x0000005896007844 */ /* 0x000fe20000000200 */
[----:B------:R-:W-:Y:S02]  /*b1a0*/  F2FP.BF16.F32.PACK_AB R98, R191, R100 ;  /* 0x00000064bf62723e */ /* 0x000fe400000010ff */
[----:B------:R-:W-:Y:S02]  /*b1b0*/  F2FP.BF16.F32.PACK_AB R99, R103, R102 ;  /* 0x000000666763723e */ /* 0x000fe400000010ff */
[----:B------:R-:W-:-:S02]  /*b1c0*/  MOV R142, R142 ;  /* 0x0000008e008e7202 */ /* 0x000fc40000000f00 */
[----:B------:R-:W-:Y:S01]  /*b1d0*/  F2FP.BF16.F32.PACK_AB R36, R190, R104 ;  /* 0x00000068be24723e */ /* 0x000fe200000010ff */
[----:B------:R-:W-:Y:S01]  /*b1e0*/  STSM.16.M88.4 [R146], R96 ;  /* 0x0000006092007844 */ /* 0x000fe20000000200 */
[----:B------:R-:W-:Y:S02]  /*b1f0*/  F2FP.BF16.F32.PACK_AB R37, R37, R45 ;  /* 0x0000002d2525723e */ /* 0x000fe400000010ff */
[----:B------:R-:W-:Y:S02]  /*b200*/  F2FP.BF16.F32.PACK_AB R38, R189, R108 ;  /* 0x0000006cbd26723e */ /* 0x000fe400000010ff */
[----:B------:R-:W-:Y:S02]  /*b210*/  F2FP.BF16.F32.PACK_AB R39, R77, R85 ;  /* 0x000000554d27723e */ /* 0x000fe400000010ff */
[-C--:B------:R-:W-:Y:S02]  /*b220*/  ISETP.GE.OR P1, PT, R11, R24.reuse, P0 ;  /* 0x000000180b00720c */ /* 0x080fe40000726670 */
[----:B------:R-:W-:Y:S01]  /*b230*/  ISETP.GE.OR P0, PT, R7, R24, P0 ;  /* 0x000000180700720c */ /* 0x000fe20000706670 */
[----:B------:R-:W-:Y:S01]  /*b240*/  STSM.16.M88.4 [R142], R36 ;  /* 0x000000248e007844 */ /* 0x000fe20000000200 */
[----:B------:R-:W-:-:S02]  /*b250*/  LEA.HI.X R9, R4, UR7, R5, 0x2, P3 ;  /* 0x0000000704097c11 */ /* 0x000fc400098f1405 */
[----:B------:R-:W-:Y:S02]  /*b260*/  F2FP.BF16.F32.PACK_AB R92, R188, R112 ;  /* 0x00000070bc5c723e */ /* 0x000fe400000010ff */
[----:B------:R-:W-:Y:S01]  /*b270*/  F2FP.BF16.F32.PACK_AB R93, R93, R101 ;  /* 0x000000655d5d723e */ /* 0x000fe200000010ff */
[----:B------:R-:W0:Y:S01]  /*b280*/  SHFL.IDX PT, R45, R9, RZ, 0x1c1f ;  /* 0x001c1fff092d7589 */ /* 0x000e2200000e0000 */
[----:B------:R-:W-:Y:S02]  /*b290*/  F2FP.BF16.F32.PACK_AB R94, R187, R116 ;  /* 0x00000074bb5e723e */ /* 0x000fe400000010ff */
[----:B------:R-:W-:Y:S01]  /*b2a0*/  F2FP.BF16.F32.PACK_AB R95, R105, R109 ;  /* 0x0000006d695f723e */ /* 0x000fe200000010ff */
[----:B------:R-:W1:Y:S01]  /*b2b0*/  SHFL.IDX PT, R47, R9, 0x1, 0x1c1f ;  /* 0x003c1f00092f7f89 */ /* 0x000e6200000e0000 */
[----:B------:R-:W-:Y:S02]  /*b2c0*/  F2FP.BF16.F32.PACK_AB R4, R186, R120 ;  /* 0x00000078ba04723e */ /* 0x000fe400000010ff */
[----:B------:R-:W-:Y:S01]  /*b2d0*/  F2FP.BF16.F32.PACK_AB R5, R113, R117 ;  /* 0x000000757105723e */ /* 0x000fe200000010ff */
[----:B------:R-:W-:Y:S01]  /*b2e0*/  STSM.16.M88.4 [R134], R92 ;  /* 0x0000005c86007844 */ /* 0x000fe20000000200 */
[----:B------:R-:W-:-:S02]  /*b2f0*/  F2FP.BF16.F32.PACK_AB R6, R185, R124 ;  /* 0x0000007cb906723e */ /* 0x000fc400000010ff */
[----:B------:R-:W-:Y:S02]  /*b300*/  F2FP.BF16.F32.PACK_AB R7, R121, R125 ;  /* 0x0000007d7907723e */ /* 0x000fe400000010ff */
[----:B------:R-:W-:Y:S02]  /*b310*/  F2FP.BF16.F32.PACK_AB R184, R184, R128 ;  /* 0x00000080b8b8723e */ /* 0x000fe400000010ff */
[----:B------:R-:W-:Y:S01]  /*b320*/  F2FP.BF16.F32.PACK_AB R185, R129, R166 ;  /* 0x000000a681b9723e */ /* 0x000fe200000010ff */
[----:B------:R-:W-:Y:S01]  /*b330*/  STSM.16.M88.4 [R164], R4 ;  /* 0x00000004a4007844 */ /* 0x000fe20000000200 */
[----:B------:R-:W-:Y:S02]  /*b340*/  F2FP.BF16.F32.PACK_AB R186, R133, R132 ;  /* 0x0000008485ba723e */ /* 0x000fe400000010ff */
[----:B------:R-:W-:Y:S02]  /*b350*/  F2FP.BF16.F32.PACK_AB R187, R167, R168 ;  /* 0x000000a8a7bb723e */ /* 0x000fe400000010ff */
[----:B------:R-:W-:-:S02]  /*b360*/  F2FP.BF16.F32.PACK_AB R169, R169, R170 ;  /* 0x000000aaa9a9723e */ /* 0x000fc400000010ff */
[----:B------:R-:W-:Y:S01]  /*b370*/  F2FP.BF16.F32.PACK_AB R168, R137, R136 ;  /* 0x0000008889a8723e */ /* 0x000fe200000010ff */
[----:B------:R-:W-:Y:S01]  /*b380*/  STSM.16.M88.4 [R27], R184 ;  /* 0x000000b81b007844 */ /* 0x000fe20000000200 */
[----:B------:R-:W-:Y:S02]  /*b390*/  F2FP.BF16.F32.PACK_AB R170, R141, R140 ;  /* 0x0000008c8daa723e */ /* 0x000fe400000010ff */
[----:B------:R-:W-:Y:S02]  /*b3a0*/  F2FP.BF16.F32.PACK_AB R171, R171, R172 ;  /* 0x000000acabab723e */ /* 0x000fe400000010ff */
[----:B------:R-:W-:Y:S02]  /*b3b0*/  F2FP.BF16.F32.PACK_AB R173, R173, R174 ;  /* 0x000000aeadad723e */ /* 0x000fe400000010ff */
[----:B------:R-:W-:Y:S01]  /*b3c0*/  F2FP.BF16.F32.PACK_AB R172, R145, R144 ;  /* 0x0000009091ac723e */ /* 0x000fe200000010ff */
[----:B------:R-:W-:Y:S01]  /*b3d0*/  STSM.16.M88.4 [R26], R168 ;  /* 0x000000a81a007844 */ /* 0x000fe20000000200 */
[----:B------:R-:W-:-:S02]  /*b3e0*/  F2FP.BF16.F32.PACK_AB R174, R149, R148 ;  /* 0x0000009495ae723e */ /* 0x000fc400000010ff */
[----:B------:R-:W-:Y:S02]  /*b3f0*/  F2FP.BF16.F32.PACK_AB R175, R175, R176 ;  /* 0x000000b0afaf723e */ /* 0x000fe400000010ff */
[----:B------:R-:W-:Y:S02]  /*b400*/  LOP3.LUT R122, R123, 0x380, RZ, 0xc0, !PT ;  /* 0x000003807b7a7812 */ /* 0x000fe400078ec0ff */
[----:B------:R-:W-:Y:S01]  /*b410*/  LOP3.LUT R60, R61, 0x380, RZ, 0xc0, !PT ;  /* 0x000003803d3c7812 */ /* 0x000fe200078ec0ff */
[----:B------:R2:W-:Y:S01]  /*b420*/  STSM.16.M88.4 [R3], R172 ;  /* 0x000000ac03007844 */ /* 0x0005e20000000200 */
[----:B------:R-:W-:Y:S02]  /*b430*/  SHF.R.U64 R122, R122, 0x3, RZ ;  /* 0x000000037a7a7819 */ /* 0x000fe400000012ff */
[----:B------:R-:W-:Y:S01]  /*b440*/  SHF.R.U64 R60, R60, 0x3, RZ ;  /* 0x000000033c3c7819 */ /* 0x000fe200000012ff */
[----:B------:R-:W-:Y:S01]  /*b450*/  BAR.SYNC.DEFER_BLOCKING 0x1, 0x100 ;  /* 0x0044000000007b1d */ /* 0x000fe20000010000 */
[----:B------:R-:W-:Y:S01]  /*b460*/  LOP3.LUT R122, R122, R123, RZ, 0x3c, !PT ;  /* 0x0000007b7a7a7212 */ /* 0x000fe200078e3cff */
[--C-:B------:R-:W-:Y:S01]  /*b470*/  IMAD.X R123, RZ, RZ, R165.reuse, P4 ;  /* 0x000000ffff7b7224 */ /* 0x100fe200020e06a5 */
[----:B------:R-:W-:Y:S01]  /*b480*/  LOP3.LUT R60, R60, R61, RZ, 0x3c, !PT ;  /* 0x0000003d3c3c7212 */ /* 0x000fe200078e3cff */
[----:B------:R-:W-:-:S04]  /*b490*/  IMAD.X R61, RZ, RZ, R165, P6 ;  /* 0x000000ffff3d7224 */ /* 0x000fc800030e06a5 */
[----:B--2---:R-:W2:Y:S01]  /*b4a0*/  @P2 LDC R3, c[0x0][0xbec] ;  /* 0x0002fb00ff032b82 */ /* 0x004ea20000000800 */
[----:B0-----:R-:W-:Y:S04]  /*b4b0*/  @!P1 ST.E desc[UR8][R44.64], R2 ;  /* 0x000000022c009985 */ /* 0x001fe8000c101908 */
[----:B-1----:R0:W-:Y:S04]  /*b4c0*/  @!P0 ST.E desc[UR8][R46.64], R0 ;  /* 0x000000002e008985 */ /* 0x0021e8000c101908 */
[----:B------:R1:W5:Y:S04]  /*b4d0*/  LD.E.128 R32, desc[UR8][R12.64] ;  /* 0x000000080c207980 */ /* 0x000368000c101d00 */
[----:B------:R3:W5:Y:S01]  /*b4e0*/  LD.E.128 R36, desc[UR8][R14.64] ;  /* 0x000000080e247980 */ /* 0x000762000c101d00 */
[----:B0-----:R-:W-:-:S03]  /*b4f0*/  IMAD R0, R215, 0x20, R220 ;  /* 0x00000020d7007824 */ /* 0x001fc600078e02dc */
[----:B------:R0:W5:Y:S01]  /*b500*/  LD.E.128 R8, desc[UR8][R28.64] ;  /* 0x000000081c087980 */ /* 0x000162000c101d00 */
[----:B-1----:R-:W1:Y:S03]  /*b510*/  @P2 LDC R13, c[0x0][0xbf0] ;  /* 0x0002fc00ff0d2b82 */ /* 0x002e660000000800 */
[----:B------:R0:W5:Y:S04]  /*b520*/  LD.E.128 R40, desc[UR8][R30.64] ;  /* 0x000000081e287980 */ /* 0x000168000c101d00 */
[----:B------:R-:W5:Y:S01]  /*b530*/  LD.E.128 R56, desc[UR8][R56.64] ;  /* 0x0000000838387980 */ /* 0x000f62000c101d00 */
[----:B---3--:R-:W3:Y:S03]  /*b540*/  LDC.64 R14, c[0x0][0xae0] ;  /* 0x0002b800ff0e7b82 */ /* 0x008ee60000000a00 */
[----:B------:R-:W5:Y:S01]  /*b550*/  LD.E.128 R64, desc[UR8][R64.64] ;  /* 0x0000000840407980 */ /* 0x000f62000c101d00 */
[----:B------:R-:W-:-:S03]  /*b560*/  IMAD R12, R135, 0x80, R0 ;  /* 0x00000080870c7824 */ /* 0x000fc600078e0200 */
[----:B------:R-:W5:Y:S04]  /*b570*/  LD.E.128 R68, desc[UR8][R68.64] ;  /* 0x0000000844447980 */ /* 0x000f68000c101d00 */
[----:B------:R-:W5:Y:S04]  /*b580*/  LD.E.128 R108, desc[UR8][R110.64] ;  /* 0x000000086e6c7980 */ /* 0x000f68000c101d00 */
[----:B------:R-:W5:Y:S04]  /*b590*/  LD.E.128 R112, desc[UR8][R114.64] ;  /* 0x0000000872707980 */ /* 0x000f68000c101d00 */
[----:B------:R-:W5:Y:S04]  /*b5a0*/  LD.E.128 R120, desc[UR8][R122.64] ;  /* 0x000000087a787980 */ /* 0x000f68000c101d00 */
[----:B------:R0:W5:Y:S04]  /*b5b0*/  LD.E.128 R4, desc[UR8][R20.64] ;  /* 0x0000000814047980 */ /* 0x000168000c101d00 */
[----:B------:R-:W5:Y:S04]  /*b5c0*/  LD.E.128 R60, desc[UR8][R60.64] ;  /* 0x000000083c3c7980 */ /* 0x000f68000c101d00 */
[----:B------:R-:W5:Y:S04]  /*b5d0*/  LD.E.128 R104, desc[UR8][R106.64] ;  /* 0x000000086a687980 */ /* 0x000f68000c101d00 */
[----:B------:R-:W5:Y:S04]  /*b5e0*/  LD.E.128 R116, desc[UR8][R118.64] ;  /* 0x0000000876747980 */ /* 0x000f68000c101d00 */
[----:B------:R-:W5:Y:S04]  /*b5f0*/  LD.E.128 R52, desc[UR8][R52.64] ;  /* 0x0000000834347980 */ /* 0x000f68000c101d00 */
[----:B------:R-:W5:Y:S01]  /*b600*/  LD.E.128 R128, desc[UR8][R130.64] ;  /* 0x0000000882807980 */ /* 0x000f62000c101d00 */
[----:B------:R-:W-:-:S02]  /*b610*/  ULDC.64 UR8, c[0x0][0xae8] ;  /* 0x0002ba0000087ab9 */ /* 0x000fc40000000a00 */
[----:B------:R-:W-:Y:S01]  /*b620*/  UIMAD UR5, UR11, UR8, URZ ;  /* 0x000000080b0572a4 */ /* 0x000fe2000f8e023f */
[----:B--2---:R-:W-:Y:S01]  /*b630*/  @P2 IMAD.HI.U32 R2, R12, R3, RZ ;  /* 0x000000030c022227 */ /* 0x004fe200078e00ff */
[----:B------:R-:W-:Y:S01]  /*b640*/  UIMAD.WIDE.U32 UR6, UR10, UR8, URZ ;  /* 0x000000080a0672a5 */ /* 0x000fe2000f8e003f */
[----:B------:R-:W-:Y:S01]  /*b650*/  R2UR UR13, R216 ;  /* 0x00000000d80d72ca */ /* 0x000fe200000e0000 */
[----:B------:R-:W-:Y:S01]  /*b660*/  UIMAD UR5, UR10, UR9, UR5 ;  /* 0x000000090a0572a4 */ /* 0x000fe2000f8e0205 */
[----:B------:R-:W-:Y:S01]  /*b670*/  IMAD.MOV.U32 R0, RZ, RZ, R12 ;  /* 0x000000ffff007224 */ /* 0x000fe200078e000c */
[----:B------:R-:W-:Y:S01]  /*b680*/  @!PT LDS RZ, [RZ] ;  /* 0x00000000fffff984 */ /* 0x000fe20000000800 */
[----:B------:R-:W-:Y:S01]  /*b690*/  @!PT LDS RZ, [RZ] ;  /* 0x00000000fffff984 */ /* 0x000fe20000000800 */
[----:B------:R-:W-:Y:S01]  /*b6a0*/  @!PT LDS RZ, [RZ] ;  /* 0x00000000fffff984 */ /* 0x000fe20000000800 */
[----:B------:R-:W-:Y:S01]  /*b6b0*/  @!PT LDS RZ, [RZ] ;  /* 0x00000000fffff984 */ /* 0x000fe20000000800 */
[----:B------:R2:W-:Y:S06]  /*b6c0*/  MEMBAR.ALL.CTA ;  /* 0x0000000000007992 */ /* 0x0005ec0000008000 */
[----:B--2---:R-:W2:Y:S01]  /*b6d0*/  FENCE.VIEW.ASYNC.S ;  /* 0x00000000000073c6 */ /* 0x004ea20000000000 */
[----:B------:R-:W-:Y:S01]  /*b6e0*/  ULDC.64 UR8, c[0x0][0xaf0] ;  /* 0x0002bc0000087ab9 */ /* 0x000fe20000000a00 */
[----:B------:R-:W-:Y:S01]  /*b6f0*/  UIADD3 UR7, UR7, UR5, URZ ;  /* 0x0000000507077290 */ /* 0x000fe2000fffe03f */
[----:B-1----:R-:W-:Y:S01]  /*b700*/  @P2 SHF.R.U32.HI R0, RZ, R13, R2 ;  /* 0x0000000dff002219 */ /* 0x002fe20000011602 */
[----:B------:R-:W-:-:S02]  /*b710*/  UIMAD UR5, UR12, UR8, URZ ;  /* 0x000000080c0572a4 */ /* 0x000fc4000f8e023f */
[----:B------:R-:W-:Y:S01]  /*b720*/  UIMAD.WIDE.U32 UR6, UR14, UR8, UR6 ;  /* 0x000000080e0672a5 */ /* 0x000fe2000f8e0006 */
[--C-:B------:R-:W-:Y:S01]  /*b730*/  SHF.R.S32.HI R3, RZ, 0x1f, R0.reuse ;  /* 0x0000001fff037819 */ /* 0x100fe20000011400 */
[----:B------:R-:W-:Y:S01]  /*b740*/  UIMAD UR5, UR14, UR9, UR5 ;  /* 0x000000090e0572a4 */ /* 0x000fe2000f8e0205 */
[----:B------:R-:W-:Y:S01]  /*b750*/  IMAD.MOV R13, RZ, RZ, -R0 ;  /* 0x000000ffff0d7224 */ /* 0x000fe200078e0a00 */
[----:B------:R-:W-:Y:S01]  /*b760*/  R2UR UR12, R16 ;  /* 0x00000000100c72ca */ /* 0x000fe200000e0000 */
[----:B------:R-:W-:Y:S01]  /*b770*/  ULDC.64 UR8, c[0x0][0xad8] ;  /* 0x0002b60000087ab9 */ /* 0x000fe20000000a00 */
[----:B------:R-:W-:Y:S01]  /*b780*/  UIADD3 UR7, UR7, UR5, URZ ;  /* 0x0000000507077290 */ /* 0x000fe2000fffe03f */
[-C--:B---3--:R-:W-:Y:S01]  /*b790*/  IMAD R3, R3, R14.reuse, RZ ;  /* 0x0000000e03037224 */ /* 0x088fe200078e02ff */
[----:B------:R-:W-:Y:S01]  /*b7a0*/  UIADD3 UR60, UR60, 0x1, URZ ;  /* 0x000000013c3c7890 */ /* 0x000fe2000fffe03f */
[----:B------:R-:W-:Y:S01]  /*b7b0*/  IMAD R13, R200, R13, R12 ;  /* 0x0000000dc80d7224 */ /* 0x000fe200078e020c */
[----:B------:R-:W-:Y:S01]  /*b7c0*/  UIADD3 UR4, UR4, 0x38820, URZ ;  /* 0x0003882004047890 */ /* 0x000fe2000fffe03f */
[C---:B------:R-:W-:Y:S01]  /*b7d0*/  IMAD R15, R0.reuse, R15, R3 ;  /* 0x0000000f000f7224 */ /* 0x040fe200078e0203 */
[----:B------:R-:W-:Y:S01]  /*b7e0*/  ULDC.64 UR10, c[0x0][0xa80] ;  /* 0x0002a000000a7ab9 */ /* 0x000fe20000000a00 */
[----:B------:R-:W-:Y:S01]  /*b7f0*/  IMAD.WIDE.U32 R2, R0, R14, UR6 ;  /* 0x0000000600027e25 */ /* 0x000fe2000f8e000e */
[----:B------:R-:W-:-:S03]  /*b800*/  SHF.R.S32.HI R0, RZ, 0x1f, R13 ;  /* 0x0000001fff007819 */ /* 0x000fc6000001140d */
[----:B------:R-:W-:Y:S02]  /*b810*/  IMAD.IADD R3, R3, 0x1, R15 ;  /* 0x0000000103037824 */ /* 0x000fe400078e020f */
[----:B------:R-:W-:Y:S02]  /*b820*/  IMAD R0, R0, UR8, RZ ;  /* 0x0000000800007c24 */ /* 0x000fe4000f8e02ff */
[----:B------:R-:W-:Y:S01]  /*b830*/  IMAD R135, R135, 0x80, R220 ;  /* 0x0000008087877824 */ /* 0x000fe200078e02dc */
[----:B------:R-:W-:Y:S01]  /*b840*/  ULDC UR5, c[0x0][0xc] ;  /* 0x0000030000057ab9 */ /* 0x000fe20000000800 */
[C---:B------:R-:W-:Y:S01]  /*b850*/  IMAD R15, R13.reuse, UR9, R0 ;  /* 0x000000090d0f7c24 */ /* 0x040fe2000f8e0200 */
[----:B------:R-:W-:Y:S01]  /*b860*/  UISETP.NE.AND UP0, UPT, UR60, 0x2, UPT ;  /* 0x000000023c00788c */ /* 0x000fe2000bf05270 */
[----:B------:R-:W-:Y:S01]  /*b870*/  IMAD.WIDE.U32 R2, R13, UR8, R2 ;  /* 0x000000080d027c25 */ /* 0x000fe2000f8e0002 */
[----:B------:R-:W-:Y:S01]  /*b880*/  UMOV UR6, 0x1 ;  /* 0x0000000100067882 */ /* 0x000fe20000000000 */
[----:B------:R-:W-:Y:S01]  /*b890*/  UIADD3 UR13, UR5, UR13, URZ ;  /* 0x0000000d050d7290 */ /* 0x000fe2000fffe03f */
[----:B------:R-:W-:Y:S01]  /*b8a0*/  ISETP.GE.AND P2, PT, R135, R24, PT ;  /* 0x000000188700720c */ /* 0x000fe20003f46270 */
[----:B------:R-:W-:Y:S01]  /*b8b0*/  UPRMT UR5, URZ, 0x654, UR4 ;  /* 0x000006543f057896 */ /* 0x000fe20008000004 */
[----:B------:R-:W-:Y:S01]  /*b8c0*/  IMAD.IADD R15, R3, 0x1, R15 ;  /* 0x00000001030f7824 */ /* 0x000fe200078e020f */
[----:B------:R-:W-:Y:S01]  /*b8d0*/  UPRMT UR4, UR6, 0x654, UR4 ;  /* 0x0000065406047896 */ /* 0x000fe20008000004 */
[----:B------:R-:W-:Y:S01]  /*b8e0*/  LEA R0, P0, R2, UR10, 0x1 ;  /* 0x0000000a02007c11 */ /* 0x000fe2000f8008ff */
[----:B------:R-:W-:Y:S01]  /*b8f0*/  USEL UR6, URZ, 0x1, UP0 ;  /* 0x000000013f067887 */ /* 0x000fe20008000000 */
[----:B------:R-:W-:-:S02]  /*b900*/  VIADD R13, R135, 0x20 ;  /* 0x00000020870d7836 */ /* 0x000fc40000000000 */
[----:B------:R-:W-:Y:S01]  /*b910*/  LEA.HI.X R25, R2, UR11, R15, 0x1, P0 ;  /* 0x0000000b02197c11 */ /* 0x000fe200080f0c0f */
[----:B------:R-:W-:Y:S01]  /*b920*/  ULOP3.LUT UR12, UR12, UR6, URZ, 0x3c, !UPT ;  /* 0x000000060c0c7292 */ /* 0x000fe2000f8e3c3f */
[----:B------:R-:W-:Y:S01]  /*b930*/  VIADD R3, R135, 0x40 ;  /* 0x0000004087037836 */ /* 0x000fe20000000000 */
[-C--:B------:R-:W-:Y:S01]  /*b940*/  ISETP.GE.AND P1, PT, R13, R24.reuse, PT ;  /* 0x000000180d00720c */ /* 0x080fe20003f26270 */
[----:B--2---:R-:W-:Y:S01]  /*b950*/  SYNCS.ARRIVE.TRANS64.RED.A1T0 RZ, [UR5], RZ ;  /* 0x000000ffffff79a7 */ /* 0x004fe20008100405 */
[----:B------:R-:W-:Y:S01]  /*b960*/  IMAD.U32 R216, RZ, RZ, UR13 ;  /* 0x0000000dffd87e24 */ /* 0x000fe2000f8e00ff */
[----:B------:R-:W-:Y:S01]  /*b970*/  USEL UR60, UR60, URZ, UP0 ;  /* 0x0000003f3c3c7287 */ /* 0x000fe20008000000 */
[----:B------:R0:W1:Y:S01]  /*b980*/  SHFL.IDX PT, R12, R0, RZ, 0x181f ;  /* 0x00181fff000c7589 */ /* 0x00006200000e0000 */
[----:B------:R-:W-:Y:S01]  /*b990*/  IMAD.U32 R16, RZ, RZ, UR12 ;  /* 0x0000000cff107e24 */ /* 0x000fe2000f8e00ff */
[----:B------:R-:W-:Y:S02]  /*b9a0*/  BSSY B0, `(.L_x_219) ;  /* 0x0000016000007945 */ /* 0x000fe40003800000 */
[----:B------:R0:W2:Y:S01]  /*b9b0*/  SHFL.IDX PT, R13, R25, RZ, 0x181f ;  /* 0x00181fff190d7589 */ /* 0x0000a200000e0000 */
[----:B------:R-:W-:Y:S01]  /*b9c0*/  SYNCS.ARRIVE.TRANS64.RED.A1T0 RZ, [UR4], RZ ;  /* 0x000000ffffff79a7 */ /* 0x000fe20008100404 */
[----:B------:R-:W-:Y:S01]  /*b9d0*/  ISETP.GE.AND P0, PT, R3, R24, PT ;  /* 0x000000180300720c */ /* 0x000fe20003f06270 */
[----:B------:R-:W-:-:S12]  /*b9e0*/  @P2 BRA `(.L_x_220) ;  /* 0x0000000000442947 */ /* 0x000fd80003800000 */
[----:B------:R-:W-:Y:S01]  /*b9f0*/  ULDC UR4, c[0x0][0xac8] ;  /* 0x0002b20000047ab9 */ /* 0x000fe20000000800 */
[----:B------:R-:W-:Y:S01]  /*ba00*/  ULDC.64 UR6, c[0x0][0x208] ;  /* 0x0000820000067ab9 */ /* 0x000fe20000000a00 */
[----:B------:R-:W-:Y:S02]  /*ba10*/  ISETP.GE.AND P4, PT, R214, UR4, PT ;  /* 0x00000004d6007c0c */ /* 0x000fe4000bf86270 */
[----:B------:R-:W-:Y:S02]  /*ba20*/  ISETP.GE.AND P3, PT, R213, UR4, PT ;  /* 0x00000004d5007c0c */ /* 0x000fe4000bf66270 */
[----:B------:R-:W-:Y:S02]  /*ba30*/  ISETP.GE.AND P2, PT, R212, UR4, PT ;  /* 0x00000004d4007c0c */ /* 0x000fe4000bf46270 */
[----:B------:R-:W-:-:S07]  /*ba40*/  ISETP.GE.AND P5, PT, R17, UR4, PT ;  /* 0x0000000411007c0c */ /* 0x000fce000bfa6270 */
[----:B-1----:R-:W-:-:S04]  /*ba50*/  @!P4 LEA R14, P6, R214, R12, 0x1 ;  /* 0x0000000cd60ec211 */ /* 0x002fc800078c08ff */
[----:B--2---:R-:W-:Y:S02]  /*ba60*/  @!P4 LEA.HI.X R15, R214, R13, R231, 0x1, P6 ;  /* 0x0000000dd60fc211 */ /* 0x004fe400030f0ce7 */
[----:B0-----:R-:W-:Y:S01]  /*ba70*/  @!P3 LEA R20, P6, R213, R12, 0x1 ;  /* 0x0000000cd514b211 */ /* 0x001fe200078c08ff */
        /* <DEDUP_REMOVED lines=8> */
.L_x_220:
[----:B------:R-:W-:Y:S05]  /*bb00*/  BSYNC B0 ;  /* 0x0000000000007941 */ /* 0x000fea0003800000 */
.L_x_219:
[----:B---3-5:R3:W4:Y:S01]  /*bb10*/  SHFL.IDX PT, R9, R25, 0x1, 0x181f ;  /* 0x00381f0019097f89 */ /* 0x02872200000e0000 */
        /* <DEDUP_REMOVED lines=10> */
[-C--:B-1----:R-:W-:Y:S02]  /*bbc0*/  @!P2 LEA R12, P5, R213, R8.reuse, 0x1 ;  /* 0x00000008d50ca211 */ /* 0x082fe400078a08ff */
[-C--:B----4-:R-:W-:Y:S02]  /*bbd0*/  @!P3 LEA.HI.X R11, R214, R9.reuse, R231, 0x1, P6 ;  /* 0x00000009d60bb211 */ /* 0x090fe400030f0ce7 */
[C---:B------:R-:W-:Y:S01]  /*bbe0*/  @!P1 LEA R14, P6, R212.reuse, R8, 0x1 ;  /* 0x00000008d40e9211 */ /* 0x040fe200078c08ff */
[----:B------:R-:W-:Y:S01]  /*bbf0*/  @!P4 IMAD.WIDE R2, R17, 0x2, R8 ;  /* 0x000000021102c825 */ /* 0x000fe200078e0208 */
[-C--:B--2---:R-:W-:Y:S02]  /*bc00*/  @!P2 LEA.HI.X R13, R213, R9.reuse, R230, 0x1, P5 ;  /* 0x00000009d50da211 */ /* 0x084fe400028f0ce6 */
[----:B------:R-:W-:-:S02]  /*bc10*/  @!P1 LEA.HI.X R15, R212, R9, R229, 0x1, P6 ;  /* 0x00000009d40f9211 */ /* 0x000fc400030f0ce5 */
[----:B------:R0:W-:Y:S04]  /*bc20*/  @!P4 ST.E.128 desc[UR6][R2.64], R32 ;  /* 0x000000200200c985 */ /* 0x0001e8000c101d06 */
[----:B------:R0:W-:Y:S04]  /*bc30*/  @!P3 ST.E.128 desc[UR6][R10.64], R64 ;  /* 0x000000400a00b985 */ /* 0x0001e8000c101d06 */
[----:B------:R0:W-:Y:S04]  /*bc40*/  @!P2 ST.E.128 desc[UR6][R12.64], R120 ;  /* 0x000000780c00a985 */ /* 0x0001e8000c101d06 */
[----:B------:R0:W-:Y:S02]  /*bc50*/  @!P1 ST.E.128 desc[UR6][R14.64], R116 ;  /* 0x000000740e009985 */ /* 0x0001e4000c101d06 */
.L_x_222:
[----:B------:R-:W-:Y:S05]  /*bc60*/  BSYNC B0 ;  /* 0x0000000000007941 */ /* 0x000fea0003800000 */
.L_x_221:
[----:B----4-:R4:W1:Y:S01]  /*bc70*/  SHFL.IDX PT, R9, R25, 0x2, 0x181f ;  /* 0x00581f0019097f89 */ /* 0x01086200000e0000 */
[----:B------:R-:W-:Y:S03]  /*bc80*/  BSSY B0, `(.L_x_223) ;  /* 0x0000014000007945 */ /* 0x000fe60003800000 */
[----:B0-----:R4:W0:Y:S01]  /*bc90*/  SHFL.IDX PT, R8, R0, 0x2, 0x181f ;  /* 0x00581f0000087f89 */ /* 0x00182200000e0000 */
        /* <DEDUP_REMOVED lines=8> */
[-C--:B-1----:R-:W-:Y:S02]  /*bd20*/  @!P5 LEA R12, P1, R213, R8.reuse, 0x1 ;  /* 0x00000008d50cd211 */ /* 0x082fe400078208ff */
[----:B------:R-:W-:Y:S02]  /*bd30*/  @!P6 LEA R14, P2, R212, R8, 0x1 ;  /* 0x00000008d40ee211 */ /* 0x000fe400078408ff */
[----:B------:R-:W-:Y:S01]  /*bd40*/  @!P3 IMAD.WIDE R2, R17, 0x2, R8 ;  /* 0x000000021102b825 */ /* 0x000fe200078e0208 */
[-C--:B------:R-:W-:Y:S02]  /*bd50*/  @!P4 LEA.HI.X R11, R214, R9.reuse, R231, 0x1, P0 ;  /* 0x00000009d60bc211 */ /* 0x080fe400000f0ce7 */
[-C--:B--2---:R-:W-:Y:S02]  /*bd60*/  @!P5 LEA.HI.X R13, R213, R9.reuse, R230, 0x1, P1 ;  /* 0x00000009d50dd211 */ /* 0x084fe400008f0ce6 */
[----:B------:R-:W-:Y:S01]  /*bd70*/  @!P6 LEA.HI.X R15, R212, R9, R229, 0x1, P2 ;  /* 0x00000009d40fe211 */ /* 0x000fe200010f0ce5 */
[----:B------:R0:W-:Y:S04]  /*bd80*/  @!P3 ST.E.128 desc[UR6][R2.64], R36 ;  /* 0x000000240200b985 */ /* 0x0001e8000c101d06 */
[----:B------:R0:W-:Y:S04]  /*bd90*/  @!P4 ST.E.128 desc[UR6][R10.64], R68 ;  /* 0x000000440a00c985 */ /* 0x0001e8000c101d06 */
[----:B------:R0:W-:Y:S04]  /*bda0*/  @!P5 ST.E.128 desc[UR6][R12.64], R4 ;  /* 0x000000040c00d985 */ /* 0x0001e8000c101d06 */
[----:B------:R0:W-:Y:S02]  /*bdb0*/  @!P6 ST.E.128 desc[UR6][R14.64], R52 ;  /* 0x000000340e00e985 */ /* 0x0001e4000c101d06 */
.L_x_224:
[----:B------:R-:W-:Y:S05]  /*bdc0*/  BSYNC B0 ;  /* 0x0000000000007941 */ /* 0x000fea0003800000 */
.L_x_223:
        /* <DEDUP_REMOVED lines=20> */
[-C--:B-1----:R-:W-:Y:S02]  /*bf10*/  @!P5 LEA.HI.X R9, R213, R5.reuse, R230, 0x1, P1 ;  /* 0x00000005d509d211 */ /* 0x082fe400008f0ce6 */
[----:B------:R-:W-:Y:S01]  /*bf20*/  @!P6 LEA.HI.X R11, R212, R5, R229, 0x1, P2 ;  /* 0x00000005d40be211 */ /* 0x000fe200010f0ce5 */
[----:B------:R0:W-:Y:S04]  /*bf30*/  @!P3 ST.E.128 desc[UR6][R2.64], R40 ;  /* 0x000000280200b985 */ /* 0x0001e8000c101d06 */
[----:B------:R0:W-:Y:S04]  /*bf40*/  @!P4 ST.E.128 desc[UR6][R6.64], R108 ;  /* 0x0000006c0600c985 */ /* 0x0001e8000c101d06 */
[----:B------:R0:W-:Y:S04]  /*bf50*/  @!P5 ST.E.128 desc[UR6][R8.64], R60 ;  /* 0x0000003c0800d985 */ /* 0x0001e8000c101d06 */
[----:B------:R0:W-:Y:S02]  /*bf60*/  @!P6 ST.E.128 desc[UR6][R10.64], R128 ;  /* 0x000000800a00e985 */ /* 0x0001e4000c101d06 */
.L_x_226:
[----:B------:R-:W-:Y:S05]  /*bf70*/  BSYNC B0 ;  /* 0x0000000000007941 */ /* 0x000fea0003800000 */
.L_x_225:
[----:B0--34-:R-:W0:Y:S01]  /*bf80*/  LDC R0, c[0x0][0xc34] ;  /* 0x00030d00ff007b82 */ /* 0x019e220000000800 */
[----:B------:R-:W-:-:S13]  /*bf90*/  R2UR UR4, R216 ;  /* 0x00000000d80472ca */ /* 0x000fda00000e0000 */
[----:B0-----:R-:W-:-:S13]  /*bfa0*/  ISETP.LE.AND P0, PT, R0, UR4, PT ;  /* 0x0000000400007c0c */ /* 0x001fda000bf03270 */
[----:B------:R-:W-:Y:S05]  /*bfb0*/  @!P0 BRA `(.L_x_227) ;  /* 0xffffff5000d48947 */ /* 0x000fea000383ffff */
[----:B------:R-:W-:Y:S05]  /*bfc0*/  EXIT ;  /* 0x000000000000794d */ /* 0x000fea0003800000 */
.L_x_193:
[----:B------:R-:W-:-:S08]  /*bfd0*/  NOP ;  /* 0x0000000000007918 */ /* 0x000fd00000000000 */
[----:B0-----:R-:W0:-:S00]  /*bfe0*/  USETMAXREG.DEALLOC.CTAPOOL 0x18 ;  /* 0x00000018000079c8 */ /* 0x001e0000080e0500 */
[----:B------:R-:W1:Y:S01]  /*bff0*/  S2UR UR4, SR_CTAID.X ;  /* 0x00000000000479c3 */ /* 0x000e620000002500 */
[----:B0-----:R-:W-:Y:S02]  /*c000*/  IMAD.MOV.U32 R2, RZ, RZ, 0x1 ;  /* 0x00000001ff027424 */ /* 0x001fe400078e00ff */
[----:B------:R-:W-:-:S05]  /*c010*/  IMAD.MOV.U32 R19, RZ, RZ, RZ ;  /* 0x000000ffff137224 */ /* 0x000fca00078e00ff */
[----:B------:R-:W1:Y:S02]  /*c020*/  LDC R3, c[0x0][0xc34] ;  /* 0x00030d00ff037b82 */ /* 0x000e640000000800 */
[----:B-1----:R-:W-:Y:S01]  /*c030*/  ISETP.LE.AND P0, PT, R3, UR4, PT ;  /* 0x0000000403007c0c */ /* 0x002fe2000bf03270 */
[----:B------:R-:W-:-:S05]  /*c040*/  IMAD.MOV.U32 R3, RZ, RZ, 0x1 ;  /* 0x00000001ff037424 */ /* 0x000fca00078e00ff */
[----:B------:R0:W-:Y:S07]  /*c050*/  STL [R1], R3 ;  /* 0x0000000301007387 */ /* 0x0001ee0000100800 */
[----:B------:R-:W-:Y:S05]  /*c060*/  @P0 BRA `(.L_x_228) ;  /* 0x0000005000640947 */ /* 0x000fea0003800000 */
[----:B------:R-:W2:Y:S01]  /*c070*/  LDL R4, [R1+0x30] ;  /* 0x0000300001047983 */ /* 0x000ea20000100800 */
[----:B------:R-:W1:Y:S01]  /*c080*/  S2UR UR4, SR_CgaCtaId ;  /* 0x00000000000479c3 */ /* 0x000e620000008800 */
[C---:B------:R-:W-:Y:S01]  /*c090*/  IMAD.SHL.U32 R2, R0.reuse, 0x8, RZ ;  /* 0x0000000800027824 */ /* 0x040fe200078e00ff */
[C---:B------:R-:W-:Y:S01]  /*c0a0*/  LOP3.LUT R5, R0.reuse, 0x7f, RZ, 0xc0, !PT ;  /* 0x0000007f00057812 */ /* 0x040fe200078ec0ff */
[----:B------:R-:W-:Y:S01]  /*c0b0*/  UMOV UR36, 0x400 ;  /* 0x0000040000247882 */ /* 0x000fe20000000000 */
[----:B------:R-:W-:Y:S01]  /*c0c0*/  LOP3.LUT P0, RZ, R0, 0x1f, RZ, 0xc0, !PT ;  /* 0x0000001f00ff7812 */ /* 0x000fe2000780c0ff */
[----:B------:R-:W-:Y:S01]  /*c0d0*/  IMAD.MOV.U32 R19, RZ, RZ, RZ ;  /* 0x000000ffff137224 */ /* 0x000fe200078e00ff */
[----:B0-----:R-:W-:Y:S01]  /*c0e0*/  LOP3.LUT R3, R2, 0x1f8, RZ, 0xc0, !PT ;  /* 0x000001f802037812 */ /* 0x001fe200078ec0ff */
[----:B------:R-:W-:Y:S01]  /*c0f0*/  ULDC.64 UR38, c[0x0][0x198] ;  /* 0x0000660000267ab9 */ /* 0x000fe20000000a00 */
[C---:B------:R-:W-:Y:S01]  /*c100*/  ISETP.NE.AND P1, PT, R5.reuse, RZ, PT ;  /* 0x000000ff0500720c */ /* 0x040fe20003f25270 */
[----:B------:R-:W-:Y:S01]  /*c110*/  ULDC UR40, c[0x0][0xc] ;  /* 0x0000030000287ab9 */ /* 0x000fe20000000800 */
[----:B------:R-:W-:-:S02]  /*c120*/  ISETP.NE.OR P0, PT, R5, RZ, !P0 ;  /* 0x000000ff0500720c */ /* 0x000fc40004705670 */
[----:B------:R-:W-:Y:S02]  /*c130*/  LOP3.LUT R18, R18, 0xfffffffe, RZ, 0xc0, !PT ;  /* 0xfffffffe12127812 */ /* 0x000fe400078ec0ff */
[----:B------:R-:W-:-:S07]  /*c140*/  LOP3.LUT R2, R2, 0x38, RZ, 0xc0, !PT ;  /* 0x0000003802027812 */ /* 0x000fce00078ec0ff */
[----:B------:R-:W-:Y:S01]  /*c150*/  @P1 LOP3.LUT R18, R18, 0x1, RZ, 0xfc, !PT ;  /* 0x0000000112121812 */ /* 0x000fe200078efcff */
[----:B-1----:R-:W-:-:S03]  /*c160*/  ULEA UR36, UR4, UR36, 0x18 ;  /* 0x0000002404247291 */ /* 0x002fc6000f8ec03f */
[----:B------:R-:W-:-:S04]  /*c170*/  LOP3.LUT R18, R18, 0xfffffffd, RZ, 0xc0, !PT ;  /* 0xfffffffd12127812 */ /* 0x000fc800078ec0ff */
[----:B------:R-:W-:Y:S02]  /*c180*/  @P0 LOP3.LUT R18, R18, 0x2, RZ, 0xfc, !PT ;  /* 0x0000000212120812 */ /* 0x000fe400078efcff */
[----:B--2---:R-:W-:Y:S02]  /*c190*/  R2UR UR5, R4 ;  /* 0x00000000040572ca */ /* 0x004fe400000e0000 */
[----:B------:R-:W-:Y:S01]  /*c1a0*/  LOP3.LUT R4, R3, 0x38, R0, 0x78, !PT ;  /* 0x0000003803047812 */ /* 0x000fe200078e7800 */
[----:B------:R-:W-:Y:S02]  /*c1b0*/  IMAD.SHL.U32 R3, R5, 0x8, RZ ;  /* 0x0000000805037824 */ /* 0x000fe400078e00ff */
[----:B------:R-:W-:-:S03]  /*c1c0*/  IMAD.SHL.U32 R0, R0, 0x10, RZ ;  /* 0x0000001000007824 */ /* 0x000fc600078e00ff */
[----:B------:R-:W-:Y:S02]  /*c1d0*/  LOP3.LUT R3, R4, 0x200, R3, 0xf8, !PT ;  /* 0x0000020004037812 */ /* 0x000fe400078ef803 */
[----:B------:R-:W-:-:S03]  /*c1e0*/  SHF.R.U32.HI R4, RZ, 0x3, R5 ;  /* 0x00000003ff047819 */ /* 0x000fc60000011605 */
[----:B------:R-:W-:Y:S01]  /*c1f0*/  ULOP3.LUT UR37, UR5, 0x2, URZ, 0xfc, !UPT ;  /* 0x0000000205257892 */ /* 0x000fe2000f8efc3f */
[----:B------:R-:W0:Y:S01]  /*c200*/  S2UR UR5, SR_CTAID.X ;  /* 0x00000000000579c3 */ /* 0x000e220000002500 */
[----:B------:R-:W-:Y:S02]  /*c210*/  LOP3.LUT R4, R4, 0x70, R0, 0xf8, !PT ;  /* 0x0000007004047812 */ /* 0x000fe400078ef800 */
[----:B------:R-:W-:Y:S02]  /*c220*/  LEA R0, R3, UR36, 0x1 ;  /* 0x0000002403007c11 */ /* 0x000fe4000f8e08ff */
[----:B------:R-:W-:-:S03]  /*c230*/  LOP3.LUT R4, R2, 0x40, RZ, 0xfc, !PT ;  /* 0x0000004002047812 */ /* 0x000fc600078efcff */
[----:B------:R1:W-:Y:S02]  /*c240*/  STL [R1+0x10], R0 ;  /* 0x0000100001007387 */ /* 0x0003e40000100800 */
[----:B-1----:R-:W-:Y:S02]  /*c250*/  IMAD.MOV.U32 R0, RZ, RZ, 0x1 ;  /* 0x00000001ff007424 */ /* 0x002fe400078e00ff */
[----:B0-----:R-:W-:-:S05]  /*c260*/  IMAD.U32 R3, RZ, RZ, UR5 ;  /* 0x00000005ff037e24 */ /* 0x001fca000f8e00ff */
[----:B------:R0:W-:Y:S04]  /*c270*/  STL [R1+0x24], R3 ;  /* 0x0000240301007387 */ /* 0x0001e80000100800 */
[----:B------:R-:W-:Y:S04]  /*c280*/  STL [R1+0x2c], RZ ;  /* 0x00002cff01007387 */ /* 0x000fe80000100800 */
[----:B------:R1:W-:Y:S01]  /*c290*/  STL [R1], R0 ;  /* 0x0000000001007387 */ /* 0x0003e20000100800 */
[C---:B0-----:R-:W-:Y:S02]  /*c2a0*/  LOP3.LUT R3, R2.reuse, 0x80, RZ, 0xfc, !PT ;  /* 0x0000008002037812 */ /* 0x041fe400078efcff */
[----:B-1----:R-:W-:-:S07]  /*c2b0*/  LOP3.LUT R0, R2, 0xc0, RZ, 0xfc, !PT ;  /* 0x000000c002007812 */ /* 0x002fce00078efcff */
.L_x_323:
[----:B------:R-:W2:Y:S01]  /*c2c0*/  LDL R2, [R1+0x24] ;  /* 0x0000240001027983 */ /* 0x000ea20000100800 */
[----:B0-----:R-:W0:Y:S01]  /*c2d0*/  LDC R0, c[0x0][0xc38] ;  /* 0x00030e00ff007b82 */ /* 0x001e220000000800 */
[----:B------:R-:W-:Y:S05]  /*c2e0*/  YIELD ;  /* 0x0000000000007946 */ /* 0x000fea0003800000 */
[----:B------:R-:W-:Y:S02]  /*c2f0*/  ULDC.64 UR4, c[0x0][0x418] ;  /* 0x0001060000047ab9 */ /* 0x000fe40000000a00 */
[----:B------:R-:W1:Y:S01]  /*c300*/  LDC R16, c[0x0][0xc44] ;  /* 0x00031100ff107b82 */ /* 0x000e620000000800 */
[----:B------:R-:W-:-:S03]  /*c310*/  UISETP.NE.U32.AND UP0, UPT, UR4, URZ, UPT ;  /* 0x0000003f0400728c */ /* 0x000fc6000bf05070 */
[----:B------:R-:W-:Y:S01]  /*c320*/  ULDC UR4, c[0x0][0x424] ;  /* 0x0001090000047ab9 */ /* 0x000fe20000000800 */
[----:B------:R-:W-:-:S04]  /*c330*/  UISETP.NE.AND.EX UP0, UPT, UR5, URZ, UPT, UP0 ;  /* 0x0000003f0500728c */ /* 0x000fc8000bf05300 */
[----:B------:R-:W-:Y:S01]  /*c340*/  USEL UR4, UR4, 0x1, UP0 ;  /* 0x0000000104047887 */ /* 0x000fe20008000000 */
[----:B0-----:R-:W-:Y:S02]  /*c350*/  ISETP.NE.AND P0, PT, R0, 0x1, PT ;  /* 0x000000010000780c */ /* 0x001fe40003f05270 */
[----:B-1----:R-:W-:-:S11]  /*c360*/  ISETP.NE.AND P1, PT, R16, 0x1, PT ;  /* 0x000000011000780c */ /* 0x002fd60003f25270 */
[----:B------:R-:W2:Y:S08]  /*c370*/  @P0 LDC R0, c[0x0][0xc3c] ;  /* 0x00030f00ff000b82 */ /* 0x000eb00000000800 */
[----:B------:R-:W0:Y:S01]  /*c380*/  @P0 LDC R3, c[0x0][0xc40] ;  /* 0x00031000ff030b82 */ /* 0x000e220000000800 */
[----:B--2---:R-:W-:-:S04]  /*c390*/  @P0 IMAD.HI.U32 R0, R2, R0, RZ ;  /* 0x0000000002000227 */ /* 0x004fc800078e00ff */
[----:B------:R-:W-:Y:S01]  /*c3a0*/  IMAD.MOV.U32 R4, RZ, RZ, R2 ;  /* 0x000000ffff047224 */ /* 0x000fe200078e0002 */
[----:B0-----:R-:W-:Y:S02]  /*c3b0*/  @P0 SHF.R.U32.HI R4, RZ, R3, R0 ;  /* 0x00000003ff040219 */ /* 0x001fe40000011600 */
[----:B------:R-:W0:Y:S03]  /*c3c0*/  @P1 LDC.64 R2, c[0x0][0xc48] ;  /* 0x00031200ff021b82 */ /* 0x000e260000000a00 */
[----:B------:R-:W-:Y:S01]  /*c3d0*/  IMAD.MOV.U32 R5, RZ, RZ, R4 ;  /* 0x000000ffff057224 */ /* 0x000fe200078e0004 */
[----:B------:R-:W-:Y:S04]  /*c3e0*/  STL [R1+0x1c], R4 ;  /* 0x00001c0401007387 */ /* 0x000fe80000100800 */
[----:B------:R-:W1:Y:S01]  /*c3f0*/  LDC R0, c[0x0][0x2f0] ;  /* 0x0000bc00ff007b82 */ /* 0x000e620000000800 */
[----:B0-----:R-:W-:-:S05]  /*c400*/  @P1 IMAD.HI.U32 R2, R4, R2, RZ ;  /* 0x0000000204021227 */ /* 0x001fca00078e00ff */
[----:B------:R-:W-:Y:S01]  /*c410*/  @P1 SHF.R.U32.HI R5, RZ, R3, R2 ;  /* 0x00000003ff051219 */ /* 0x000fe20000011602 */
[----:B-1----:R-:W-:Y:S01]  /*c420*/  IMAD R0, R0, UR4, RZ ;  /* 0x0000000400007c24 */ /* 0x002fe2000f8e02ff */
[----:B------:R-:W-:-:S03]  /*c430*/  UIADD3 UR4, UR36, 0x24400, URZ ;  /* 0x0002440024047890 */ /* 0x000fc6000fffe03f */
[----:B------:R-:W-:Y:S01]  /*c440*/  STL [R1+0x14], R5 ;  /* 0x0000140501007387 */ /* 0x000fe20000100800 */
[----:B------:R-:W-:Y:S01]  /*c450*/  IMAD.MOV R3, RZ, RZ, -R5 ;  /* 0x000000ffff037224 */ /* 0x000fe200078e0a05 */
[----:B------:R-:W-:Y:S02]  /*c460*/  ULOP3.LUT UP0, URZ, UR4, 0x3ff, URZ, 0xc0, !UPT ;  /* 0x000003ff043f7892 */ /* 0x000fe4000f80c03f */
[----:B------:R0:W-:Y:S01]  /*c470*/  STL [R1+0x28], R0 ;  /* 0x0000280001007387 */ /* 0x0001e20000100800 */
[----:B------:R-:W-:-:S03]  /*c480*/  IMAD R16, R16, R3, R4 ;  /* 0x0000000310107224 */ /* 0x000fc600078e0204 */
[----:B------:R-:W-:Y:S01]  /*c490*/  PLOP3.LUT P0, PT, PT, PT, UP0, 0x80, 0x0 ;  /* 0x000000000000781c */ /* 0x000fe20003f0f008 */
[----:B0-----:R-:W-:-:S04]  /*c4a0*/  VIADD R0, R0, 0x4f ;  /* 0x0000004f00007836 */ /* 0x001fc80000000000 */
[----:B------:R-:W-:-:S05]  /*c4b0*/  IMAD.HI R0, R0, 0x66666667, RZ ;  /* 0x6666666700007827 */ /* 0x000fca00078e02ff */
[----:B------:R-:W-:-:S04]  /*c4c0*/  SHF.R.U32.HI R2, RZ, 0x1f, R0 ;  /* 0x0000001fff027819 */ /* 0x000fc80000011600 */
[----:B------:R-:W-:-:S05]  /*c4d0*/  LEA.HI.SX32 R0, R0, R2, 0x1b ;  /* 0x0000000200007211 */ /* 0x000fca00078fdaff */
[----:B------:R0:W-:Y:S01]  /*c4e0*/  STL [R1+0x20], R0 ;  /* 0x0000200001007387 */ /* 0x0001e20000100800 */
[----:B------:R-:W-:Y:S05]  /*c4f0*/  @!P0 BRA `(.L_x_229) ;  /* 0x0000000000408947 */ /* 0x000fea0003800000 */
[----:B------:R-:W-:Y:S01]  /*c500*/  MOV R2, 0x0 ;  /* 0x0000000000027802 */ /* 0x000fe20000000f00 */
[----:B------:R-:W-:Y:S01]  /*c510*/  ULDC.64 UR6, c[0x4][0xa8] ;  /* 0x01002a0000067ab9 */ /* 0x000fe20000000a00 */
[----:B------:R-:W-:Y:S01]  /*c520*/  ULDC.64 UR8, c[0x4][0xb0] ;  /* 0x01002c0000087ab9 */ /* 0x000fe20000000a00 */
[----:B------:R-:W-:Y:S01]  /*c530*/  ULDC.64 UR4, c[0x4][0x8] ;  /* 0x0100020000047ab9 */ /* 0x000fe20000000a00 */
[----:B------:R-:W-:Y:S02]  /*c540*/  IMAD.U32 R4, RZ, RZ, UR6 ;  /* 0x00000006ff047e24 */ /* 0x000fe4000f8e00ff */
[----:B------:R-:W1:Y:S01]  /*c550*/  LDC.64 R2, c[0x4][R2] ;  /* 0x0100000002027b82 */ /* 0x000e620000000a00 */
        /* <DEDUP_REMOVED lines=9> */
[----:B01----:R-:W-:Y:S05]  /*c5f0*/  CALL.ABS.NOINC R2 ;  /* 0x0000000002007343 */ /* 0x003fea0003c00000 */
.L_x_229:
        /* <DEDUP_REMOVED lines=8> */
[----:B------:R1:W2:Y:S01]  /*c680*/  LDC.64 R2, c[0x4][R17] ;  /* 0x0100000011027b82 */ /* 0x0002a20000000a00 */
        /* <DEDUP_REMOVED lines=8> */
[----:B-1----:R-:W-:-:S07]  /*c710*/  IMAD.MOV.U32 R13, RZ, RZ, RZ ;  /* 0x000000ffff0d7224 */ /* 0x002fce00078e00ff */
[----:B------:R-:W-:-:S07]  /*c720*/  LEPC R20, `(.L_x_231) ;  /* 0x000000001014794e */ /* 0x000fce0000000000 */
[----:B0-2---:R-:W-:Y:S05]  /*c730*/  CALL.ABS.NOINC R2 ;  /* 0x0000000002007343 */ /* 0x005fea0003c00000 */
.L_x_231:
        /* <DEDUP_REMOVED lines=15> */
.L_x_230:
[----:B------:R-:W2:Y:S01]  /*c830*/  LDL R2, [R1+0x20] ;  /* 0x0000200001027983 */ /* 0x000ea20000100800 */
[----:B------:R-:W-:-:S03]  /*c840*/  ULDC.64 UR4, c[0x0][0x9f8] ;  /* 0x00027e0000047ab9 */ /* 0x000fc60000000a00 */
[----:B0-----:R-:W3:Y:S01]  /*c850*/  LDL R0, [R1+0x14] ;  /* 0x0000140001007983 */ /* 0x001ee20000100800 */
[----:B------:R-:W-:Y:S01]  /*c860*/  ISETP.NE.U32.AND P0, PT, RZ, UR4, PT ;  /* 0x00000004ff007c0c */ /* 0x000fe2000bf05070 */
[----:B------:R-:W-:-:S03]  /*c870*/  ULDC.64 UR6, c[0x0][0x208] ;  /* 0x0000820000067ab9 */ /* 0x000fc60000000a00 */
[----:B------:R-:W-:Y:S01]  /*c880*/  ISETP.NE.AND.EX P0, PT, RZ, UR5, PT, P0 ;  /* 0x00000005ff007c0c */ /* 0x000fe2000bf05300 */
[----:B--2---:R-:W-:-:S12]  /*c890*/  IMAD.MOV.U32 R17, RZ, RZ, R2 ;  /* 0x000000ffff117224 */ /* 0x004fd800078e0002 */
[----:B------:R-:W3:Y:S02]  /*c8a0*/  @P0 LDC.64 R2, c[0x0][0x9f8] ;  /* 0x00027e00ff020b82 */ /* 0x000ee40000000a00 */
[----:B---3--:R-:W-:-:S05]  /*c8b0*/  @P0 IMAD.WIDE R2, R0, 0x4, R2 ;  /* 0x0000000400020825 */ /* 0x008fca00078e0202 */
[----:B------:R0:W2:Y:S01]  /*c8c0*/  @P0 LDG.E R0, desc[UR6][R2.64] ;  /* 0x0000000602000981 */ /* 0x0000a2000c1e1900 */
[----:B------:R-:W-:Y:S01]  /*c8d0*/  VIADD R9, R17, 0xffffffff ;  /* 0xffffffff11097836 */ /* 0x000fe20000000000 */
[----:B------:R-:W-:Y:S01]  /*c8e0*/  UMOV UR4, 0xffffffff ;  /* 0xffffffff00047882 */ /* 0x000fe20000000000 */
[----:B------:R-:W-:-:S03]  /*c8f0*/  LOP3.LUT R18, R18, 0xfffffffb, RZ, 0xc0, !PT ;  /* 0xfffffffb12127812 */ /* 0x000fc600078ec0ff */
[----:B------:R1:W-:Y:S01]  /*c900*/  STL [R1+0x18], R9 ;  /* 0x0000180901007387 */ /* 0x0003e20000100800 */
[----:B0-----:R-:W0:Y:S02]  /*c910*/  LDC.64 R2, c[0x0][0x418] ;  /* 0x00010600ff027b82 */ /* 0x001e240000000a00 */
[----:B0-----:R-:W-:-:S04]  /*c920*/  ISETP.NE.U32.AND P0, PT, R2, RZ, PT ;  /* 0x000000ff0200720c */ /* 0x001fc80003f05070 */
[----:B------:R-:W-:-:S13]  /*c930*/  ISETP.NE.AND.EX P1, PT, R3, RZ, PT, P0 ;  /* 0x000000ff0300720c */ /* 0x000fda0003f25300 */
[----:B------:R-:W-:Y:S02]  /*c940*/  @P1 LOP3.LUT R18, R18, 0x4, RZ, 0xfc, !PT ;  /* 0x0000000412121812 */ /* 0x000fe400078efcff */
[----:B--2---:R-:W-:Y:S01]  /*c950*/  SHF.R.S32.HI R8, RZ, 0x1f, R0 ;  /* 0x0000001fff087819 */ /* 0x004fe20000011400 */
[----:B------:R1:W-:Y:S01]  /*c960*/  STL [R1+0x8], R0 ;  /* 0x0000080001007387 */ /* 0x0003e20000100800 */
[----:B------:R-:W-:-:S03]  /*c970*/  SEL R17, R0, RZ, !P1 ;  /* 0x000000ff00117207 */ /* 0x000fc60004800000 */
[----:B------:R1:W-:Y:S01]  /*c980*/  STL [R1+0xc], R8 ;  /* 0x00000c0801007387 */ /* 0x0003e20000100800 */
[----:B------:R-:W-:Y:S05]  /*c990*/  BRA.DIV UR4, `(.L_x_232) ;  /* 0x0000004e04707947 */ /* 0x000fea000b800000 */
[----:B------:R-:W0:Y:S02]  /*c9a0*/  S2R R4, SR_TID.X ;  /* 0x0000000000047919 */ /* 0x000e240000002100 */
[----:B0-----:R-:W-:-:S04]  /*c9b0*/  SHF.R.U32.HI R4, RZ, 0x5, R4 ;  /* 0x00000005ff047819 */ /* 0x001fc80000011604 */
[----:B------:R-:W-:-:S05]  /*c9c0*/  LOP3.LUT R4, R4, 0x3, RZ, 0xc0, !PT ;  /* 0x0000000304047812 */ /* 0x000fca00078ec0ff */
[----:B------:R0:W2:Y:S02]  /*c9d0*/  SHFL.IDX PT, R14, R4, RZ, 0x1f ;  /* 0x00001fff040e7589 */ /* 0x0000a400000e0000 */
.L_x_339:
[----:B--2---:R-:W-:Y:S02]  /*c9e0*/  ISETP.NE.AND P0, PT, R14, RZ, PT ;  /* 0x000000ff0e00720c */ /* 0x004fe40003f05270 */
[----:B------:R-:W-:Y:S02]  /*c9f0*/  PLOP3.LUT P2, PT, PT, PT, PT, 0x8, 0x0 ;  /* 0x000000000000781c */ /* 0x000fe40003f4e170 */
[----:B------:R-:W-:-:S11]  /*ca00*/  LOP3.LUT R18, R18, 0xfffffff7, RZ, 0xc0, !PT ;  /* 0xfffffff712127812 */ /* 0x000fd600078ec0ff */
[----:B------:R-:W-:Y:S01]  /*ca10*/  @P2 LOP3.LUT R18, R18, 0x8, RZ, 0xfc, !PT ;  /* 0x0000000812122812 */ /* 0x000fe200078efcff */
[----:B------:R-:W-:Y:S06]  /*ca20*/  @P0 BRA `(.L_x_233) ;  /* 0x0000000400600947 */ /* 0x000fec0003800000 */
[----:B------:R-:W-:-:S03]  /*ca30*/  UMOV UR4, 0xffffffff ;  /* 0xffffffff00047882 */ /* 0x000fc60000000000 */
[----:B------:R-:W-:Y:S05]  /*ca40*/  BRA.DIV UR4, `(.L_x_234) ;  /* 0x0000004e04787947 */ /* 0x000fea000b800000 */
[----:B------:R-:W-:-:S13]  /*ca50*/  ELECT P6, URZ, PT ;  /* 0x00000000003f782f */ /* 0x000fda00038c0000 */
.L_x_342:
[----:B------:R-:W-:Y:S05]  /*ca60*/  @!P6 BRA `(.L_x_233) ;  /* 0x000000040050e947 */ /* 0x000fea0003800000 */
[----:B------:R2:W-:Y:S01]  /*ca70*/  STL [R1+0x4], R9 ;  /* 0x0000040901007387 */ /* 0x0005e20000100800 */
[----:B------:R-:W-:Y:S05]  /*ca80*/  @!P1 BRA `(.L_x_235) ;  /* 0x00000000004c9947 */ /* 0x000fea0003800000 */
[----:B------:R-:W3:Y:S01]  /*ca90*/  LDC R7, c[0x0][0x43c] ;  /* 0x00010f00ff077b82 */ /* 0x000ee20000000800 */
[----:B------:R-:W-:Y:S01]  /*caa0*/  ULDC.64 UR4, c[0x0][0x428] ;  /* 0x00010a0000047ab9 */ /* 0x000fe20000000a00 */
[----:B------:R-:W-:Y:S01]  /*cab0*/  ULDC.64 UR6, c[0x0][0x208] ;  /* 0x0000820000067ab9 */ /* 0x000fe20000000a00 */
[----:B---3--:R-:W-:-:S13]  /*cac0*/  ISETP.NE.AND P0, PT, R7, 0x1, PT ;  /* 0x000000010700780c */ /* 0x008fda0003f05270 */
[----:B0-----:R-:W0:Y:S02]  /*cad0*/  @P0 LDC.64 R4, c[0x0][0x440] ;  /* 0x00011000ff040b82 */ /* 0x001e240000000a00 */
[----:B0-----:R-:W-:-:S04]  /*cae0*/  @P0 IMAD.HI.U32 R6, R9, R4, RZ ;  /* 0x0000000409060227 */ /* 0x001fc800078e00ff */
[----:B------:R-:W-:Y:S01]  /*caf0*/  IMAD.MOV.U32 R4, RZ, RZ, R9 ;  /* 0x000000ffff047224 */ /* 0x000fe200078e0009 */
[----:B------:R-:W-:-:S05]  /*cb00*/  @P0 SHF.R.U32.HI R4, RZ, R5, R6 ;  /* 0x00000005ff040219 */ /* 0x000fca0000011606 */
[----:B------:R-:W-:-:S04]  /*cb10*/  IMAD.MOV R5, RZ, RZ, -R4 ;  /* 0x000000ffff057224 */ /* 0x000fc800078e0a04 */
[----:B------:R-:W-:Y:S01]  /*cb20*/  IMAD R6, R7, R5, R9 ;  /* 0x0000000507067224 */ /* 0x000fe200078e0209 */
[----:B------:R-:W-:-:S04]  /*cb30*/  SHF.R.S32.HI R5, RZ, 0x1f, R4 ;  /* 0x0000001fff057819 */ /* 0x000fc80000011404 */
[----:B------:R0:W-:Y:S01]  /*cb40*/  STL [R1+0x4], R6 ;  /* 0x0000040601007387 */ /* 0x0001e20000100800 */
[----:B------:R-:W-:-:S03]  /*cb50*/  IMAD.WIDE.U32 R4, R0, UR4, R4 ;  /* 0x0000000400047c25 */ /* 0x000fc6000f8e0004 */
[----:B------:R-:W-:Y:S01]  /*cb60*/  LEA R2, P0, R4, R2, 0x2 ;  /* 0x0000000204027211 */ /* 0x000fe200078010ff */
[----:B0-----:R-:W-:-:S04]  /*cb70*/  IMAD R6, R8, UR4, RZ ;  /* 0x0000000408067c24 */ /* 0x001fc8000f8e02ff */
[----:B-1----:R-:W-:-:S04]  /*cb80*/  IMAD R0, R0, UR5, R6 ;  /* 0x0000000500007c24 */ /* 0x002fc8000f8e0206 */
[----:B------:R-:W-:-:S05]  /*cb90*/  IMAD.IADD R0, R5, 0x1, R0 ;  /* 0x0000000105007824 */ /* 0x000fca00078e0200 */
[----:B------:R-:W-:-:S05]  /*cba0*/  LEA.HI.X R3, R4, R3, R0, 0x2, P0 ;  /* 0x0000000304037211 */ /* 0x000fca00000f1400 */
[----:B------:R3:W5:Y:S02]  /*cbb0*/  LDG.E R0, desc[UR6][R2.64] ;  /* 0x0000000602007981 */ /* 0x000764000c1e1900 */
.L_x_235:
[----:B---3--:R-:W3:Y:S01]  /*cbc0*/  LDL R3, [R1] ;  /* 0x0000000001037983 */ /* 0x008ee20000100800 */
[----:B------:R-:W-:Y:S02]  /*cbd0*/  LEA R2, R19, UR36, 0x3 ;  /* 0x0000002413027c11 */ /* 0x000fe4000f8e18ff */
[----:B---3--:R-:W-:-:S04]  /*cbe0*/  SHF.L.U32 R3, R3, 0x1f, RZ ;  /* 0x0000001f03037819 */ /* 0x008fc800000006ff */
[----:B------:R-:W3:Y:S02]  /*cbf0*/  SYNCS.PHASECHK.TRANS64.TRYWAIT P0, [R2+URZ+0x38840], R3 ;  /* 0x03884003020075a7 */ /* 0x000ee4000800017f */
[----:B---3--:R-:W-:Y:S05]  /*cc00*/  @!P0 BRA `(.L_x_236) ;  /* 0x0000004c00288947 */ /* 0x008fea0003800000 */
.L_x_343:
[----:B0-----:R-:W0:Y:S01]  /*cc10*/  S2R R4, SR_TID.X ;  /* 0x0000000000047919 */ /* 0x001e220000002100 */
[----:B------:R-:W-:-:S04]  /*cc20*/  UPRMT UR4, UR37, 0x9910, URZ ;  /* 0x0000991025047896 */ /* 0x000fc8000800003f */
[----:B------:R-:W-:Y:S01]  /*cc30*/  UISETP.NE.AND UP0, UPT, UR4, 0x2, UPT ;  /* 0x000000020400788c */ /* 0x000fe2000bf05270 */
[----:B0-----:R-:W-:-:S04]  /*cc40*/  LOP3.LUT R4, R4, 0x7f, RZ, 0xc0, !PT ;  /* 0x0000007f04047812 */ /* 0x001fc800078ec0ff */
[----:B------:R-:W-:-:S13]  /*cc50*/  ISETP.NE.AND P0, PT, R4, RZ, PT ;  /* 0x000000ff0400720c */ /* 0x000fda0003f05270 */
[----:B---3--:R-:W-:-:S04]  /*cc60*/  @!P0 IMAD.MOV.U32 R3, RZ, RZ, 0xa000 ;  /* 0x0000a000ff038424 */ /* 0x008fc800078e00ff */
[----:B------:R0:W-:Y:S01]  /*cc70*/  @!P0 SYNCS.ARRIVE.TRANS64 RZ, [R2+URZ+0x38830], R3 ;  /* 0x0388300302ff89a7 */ /* 0x0001e2000800003f */
[----:B------:R-:W-:-:S13]  /*cc80*/  PLOP3.LUT P0, PT, PT, PT, UP0, 0x80, 0x0 ;  /* 0x000000000000781c */ /* 0x000fda0003f0f008 */
[----:B0-----:R-:W-:Y:S05]  /*cc90*/  @P0 BRA `(.L_x_237) ;  /* 0x0000000000040947 */ /* 0x001fea0003800000 */
[----:B------:R-:W-:Y:S01]  /*cca0*/  BPT.TRAP 0x1 ;  /* 0x000000040000795c */ /* 0x000fe20000300000 */
.L_x_237:
[----:B------:R-:W-:-:S13]  /*ccb0*/  LOP3.LUT P0, RZ, R18, 0x2, RZ, 0xc0, !PT ;  /* 0x0000000212ff7812 */ /* 0x000fda000780c0ff */
[----:B------:R-:W-:Y:S05]  /*ccc0*/  @P0 BRA `(.L_x_238) ;  /* 0x0000000000040947 */ /* 0x000fea0003800000 */
[----:B------:R-:W-:Y:S01]  /*ccd0*/  BPT.TRAP 0x1 ;  /* 0x000000040000795c */ /* 0x000fe20000300000 */
.L_x_238:
[----:B------:R-:W3:Y:S01]  /*cce0*/  LDL R4, [R1+0x4] ;  /* 0x0000040001047983 */ /* 0x000ee20000100800 */
[----:B------:R-:W-:Y:S01]  /*ccf0*/  R2UR UR9, R2 ;  /* 0x00000000020972ca */ /* 0x000fe200000e0000 */
[----:B------:R-:W-:Y:S01]  /*cd00*/  UIADD3 UR4, UP0, UR38, 0x370, URZ ;  /* 0x0000037026047890 */ /* 0x000fe2000ff1e03f */
[----:B------:R-:W-:Y:S01]  /*cd10*/  R2UR UR12, R16 ;  /* 0x00000000100c72ca */ /* 0x000fe200000e0000 */
[----:B------:R-:W0:Y:S01]  /*cd20*/  S2R R5, SR_CgaCtaId ;  /* 0x0000000000057919 */ /* 0x000e220000008800 */
[----:B-----5:R-:W-:Y:S01]  /*cd30*/  R2UR UR13, R0 ;  /* 0x00000000000d72ca */ /* 0x020fe200000e0000 */
[----:B------:R-:W-:Y:S01]  /*cd40*/  UMOV UR10, URZ ;  /* 0x0000003f000a7c82 */ /* 0x000fe20008000000 */
[----:B------:R-:W-:Y:S01]  /*cd50*/  UMOV UR19, 0x30000 ;  /* 0x0003000000137882 */ /* 0x000fe20000000000 */
[----:B------:R-:W4:Y:S01]  /*cd60*/  S2R R3, SR_CgaCtaId ;  /* 0x0000000000037919 */ /* 0x000f220000008800 */
[----:B------:R-:W-:Y:S01]  /*cd70*/  UMOV UR6, 0x0 ;  /* 0x0000000000067882 */ /* 0x000fe20000000000 */
[----:B------:R-:W-:Y:S01]  /*cd80*/  UMOV UR7, 0x14f00000 ;  /* 0x14f0000000077882 */ /* 0x000fe20000000000 */
[----:B------:R-:W-:Y:S01]  /*cd90*/  UMOV UR16, 0x40 ;  /* 0x0000004000107882 */ /* 0x000fe20000000000 */
[----:B------:R-:W-:Y:S01]  /*cda0*/  PLOP3.LUT P0, PT, PT, PT, PT, 0x80, 0x0 ;  /* 0x000000000000781c */ /* 0x000fe20003f0f070 */
[----:B------:R-:W-:Y:S01]  /*cdb0*/  IMAD.MOV.U32 R17, RZ, RZ, R0 ;  /* 0x000000ffff117224 */ /* 0x000fe200078e0000 */
[----:B------:R-:W-:Y:S01]  /*cdc0*/  UIADD3 UR9, UR9, 0x38830, URZ ;  /* 0x0003883009097890 */ /* 0x000fe2000fffe03f */
[----:B------:R-:W-:-:S10]  /*cdd0*/  LOP3.LUT R18, R18, 0xfffffff7, RZ, 0xc0, !PT ;  /* 0xfffffff712127812 */ /* 0x000fd400078ec0ff */
[----:B------:R-:W-:Y:S02]  /*cde0*/  @P0 LOP3.LUT R18, R18, 0x8, RZ, 0xfc, !PT ;  /* 0x0000000812120812 */ /* 0x000fe400078efcff */
[----:B0-----:R-:W-:Y:S02]  /*cdf0*/  LOP3.LUT R5, R5, 0x1, RZ, 0xc0, !PT ;  /* 0x0000000105057812 */ /* 0x001fe400078ec0ff */
[----:B----4-:R-:W-:-:S03]  /*ce00*/  LOP3.LUT R3, R3, 0x1, RZ, 0xc0, !PT ;  /* 0x0000000103037812 */ /* 0x010fc600078ec0ff */
[----:B------:R-:W-:-:S04]  /*ce10*/  IMAD R5, R5, 0xa00, RZ ;  /* 0x00000a0005057824 */ /* 0x000fc800078e02ff */
[----:B------:R-:W-:Y:S02]  /*ce20*/  IMAD R2, R19, 0x5000, R5 ;  /* 0x0000500013027824 */ /* 0x000fe400078e0205 */
[----:B------:R-:W-:-:S03]  /*ce30*/  IMAD R3, R3, 0x28, RZ ;  /* 0x0000002803037824 */ /* 0x000fc600078e02ff */
[----:B------:R-:W-:Y:S02]  /*ce40*/  R2UR UR5, R2 ;  /* 0x00000000020572ca */ /* 0x000fe400000e0000 */
[----:B------:R-:W-:-:S11]  /*ce50*/  R2UR UR8, R3 ;  /* 0x00000000030872ca */ /* 0x000fd600000e0000 */
[----:B------:R-:W-:Y:S02]  /*ce60*/  ULEA UR14, UR5, UR36, 0x1 ;  /* 0x00000024050e7291 */ /* 0x000fe4000f8e083f */
[----:B------:R-:W-:Y:S02]  /*ce70*/  UIADD3.X UR5, URZ, UR39, URZ, UP0, !UPT ;  /* 0x000000273f057290 */ /* 0x000fe400087fe43f */
[----:B------:R-:W-:Y:S02]  /*ce80*/  UIADD3 UR15, UR14, 0x26c00, URZ ;  /* 0x00026c000e0f7890 */ /* 0x000fe4000fffe03f */
[----:B------:R-:W-:Y:S02]  /*ce90*/  UIADD3 UR17, UR14, 0x29400, URZ ;  /* 0x000294000e117890 */ /* 0x000fe4000fffe03f */
[----:B------:R-:W-:Y:S01]  /*cea0*/  UIADD3 UR18, UR14, 0x2bc00, URZ ;  /* 0x0002bc000e127890 */ /* 0x000fe2000fffe03f */
[----:B---3--:R-:W-:-:S13]  /*ceb0*/  R2UR UR11, R4 ;  /* 0x00000000040b72ca */ /* 0x008fda00000e0000 */
[----:B------:R-:W-:Y:S02]  /*cec0*/  UIMAD UR11, UR11, 0x50, UR8 ;  /* 0x000000500b0b78a4 */ /* 0x000fe4000f8e0208 */
[----:B------:R-:W-:-:S03]  /*ced0*/  UIADD3 UR8, UR14, 0x24400, URZ ;  /* 0x000244000e087890 */ /* 0x000fc6000fffe03f */
[----:B------:R-:W-:-:S06]  /*cee0*/  UMOV UR14, 0x80 ;  /* 0x00000080000e7882 */ /* 0x000fcc0000000000 */
[----:B------:R0:W-:Y:S02]  /*cef0*/  UTMALDG.4D.MULTICAST [UR8], [UR4], UR19, desc[UR6] ;  /* 0x00000608040073b4 */ /* 0x0001e40008019813 */
[----:B0-----:R-:W-:Y:S01]  /*cf00*/  UMOV UR8, UR15 ;  /* 0x0000000f00087c82 */ /* 0x001fe20008000000 */
[----:B------:R-:W-:Y:S02]  /*cf10*/  UMOV UR10, UR16 ;  /* 0x00000010000a7c82 */ /* 0x000fe40008000000 */
[----:B------:R0:W-:Y:S02]  /*cf20*/  UTMALDG.4D.MULTICAST [UR8], [UR4], UR19, desc[UR6] ;  /* 0x00000608040073b4 */ /* 0x0001e40008019813 */
[----:B0-----:R-:W-:Y:S01]  /*cf30*/  UMOV UR8, UR17 ;  /* 0x0000001100087c82 */ /* 0x001fe20008000000 */
[----:B------:R-:W-:Y:S01]  /*cf40*/  UMOV UR10, UR14 ;  /* 0x0000000e000a7c82 */ /* 0x000fe20008000000 */
[----:B------:R-:W-:Y:S01]  /*cf50*/  UMOV UR14, 0xc0 ;  /* 0x000000c0000e7882 */ /* 0x000fe20000000000 */
[----:B------:R0:W-:Y:S02]  /*cf60*/  UTMALDG.4D.MULTICAST [UR8], [UR4], UR19, desc[UR6] ;  /* 0x00000608040073b4 */ /* 0x0001e40008019813 */
[----:B0-----:R-:W-:Y:S01]  /*cf70*/  UMOV UR8, UR18 ;  /* 0x0000001200087c82 */ /* 0x001fe20008000000 */
[----:B------:R-:W-:-:S02]  /*cf80*/  UMOV UR10, UR14 ;  /* 0x0000000e000a7c82 */ /* 0x000fc40008000000 */
[----:B------:R3:W-:Y:S02]  /*cf90*/  UTMALDG.4D.MULTICAST [UR8], [UR4], UR19, desc[UR6] ;  /* 0x00000608040073b4 */ /* 0x0007e40008019813 */
[----:B---3--:R-:W-:Y:S01]  /*cfa0*/  NOP ;  /* 0x0000000000007918 */ /* 0x008fe20000000000 */
.L_x_233:
        /* <DEDUP_REMOVED lines=10> */
[----:B0-----:R-:W-:Y:S02]  /*d050*/  IMAD.U32 R4, RZ, RZ, UR6 ;  /* 0x00000006ff047e24 */ /* 0x001fe4000f8e00ff */
[----:B------:R-:W0:Y:S01]  /*d060*/  LDC.64 R2, c[0x4][R2] ;  /* 0x0100000002027b82 */ /* 0x000e220000000a00 */
[----:B------:R-:W-:Y:S02]  /*d070*/  IMAD.U32 R5, RZ, RZ, UR7 ;  /* 0x00000007ff057e24 */ /* 0x000fe4000f8e00ff */
[----:B------:R-:W-:Y:S02]  /*d080*/  IMAD.U32 R6, RZ, RZ, UR8 ;  /* 0x00000008ff067e24 */ /* 0x000fe4000f8e00ff */
[----:B------:R-:W-:-:S02]  /*d090*/  IMAD.U32 R7, RZ, RZ, UR9 ;  /* 0x00000009ff077e24 */ /* 0x000fc4000f8e00ff */
[----:B------:R-:W-:Y:S02]  /*d0a0*/  IMAD.U32 R10, RZ, RZ, UR4 ;  /* 0x00000004ff0a7e24 */ /* 0x000fe4000f8e00ff */
[----:B------:R-:W-:Y:S02]  /*d0b0*/  IMAD.U32 R11, RZ, RZ, UR5 ;  /* 0x00000005ff0b7e24 */ /* 0x000fe4000f8e00ff */
[----:B-1----:R-:W-:Y:S02]  /*d0c0*/  IMAD.MOV.U32 R8, RZ, RZ, 0x70 ;  /* 0x00000070ff087424 */ /* 0x002fe400078e00ff */
[----:B------:R-:W-:Y:S02]  /*d0d0*/  IMAD.MOV.U32 R12, RZ, RZ, 0x1 ;  /* 0x00000001ff0c7424 */ /* 0x000fe400078e00ff */
[----:B------:R-:W-:-:S07]  /*d0e0*/  IMAD.MOV.U32 R13, RZ, RZ, RZ ;  /* 0x000000ffff0d7224 */ /* 0x000fce00078e00ff */
[----:B------:R-:W-:-:S07]  /*d0f0*/  LEPC R20, `(.L_x_239) ;  /* 0x000000001014794e */ /* 0x000fce0000000000 */
[----:B0-2---:R-:W-:Y:S05]  /*d100*/  CALL.ABS.NOINC R2 ;  /* 0x0000000002007343 */ /* 0x005fea0003c00000 */
.L_x_239:
[----:B0-----:R-:W3:Y:S01]  /*d110*/  LDL.LU R4, [R1+0x14] ;  /* 0x0000140001047983 */ /* 0x001ee20000300800 */
[----:B-1----:R-:W-:Y:S01]  /*d120*/  SHF.R.S32.HI R0, RZ, 0x1f, R16 ;  /* 0x0000001fff007819 */ /* 0x002fe20000011410 */
[----:B------:R-:W-:Y:S01]  /*d130*/  ULDC.64 UR4, c[0x0][0x2d8] ;  /* 0x0000b60000047ab9 */ /* 0x000fe20000000a00 */
[----:B------:R-:W0:Y:S01]  /*d140*/  LDC R8, c[0x0][0x448] ;  /* 0x00011200ff087b82 */ /* 0x000e220000000800 */
[----:B------:R-:W4:Y:S04]  /*d150*/  LDL.LU R7, [R1+0x1c] ;  /* 0x00001c0001077983 */ /* 0x000f280000300800 */
[----:B------:R-:W5:Y:S01]  /*d160*/  LDL R5, [R1+0x24] ;  /* 0x0000240001057983 */ /* 0x000f620000100800 */
[----:B------:R-:W-:Y:S02]  /*d170*/  IMAD R0, R0, UR4, RZ ;  /* 0x0000000400007c24 */ /* 0x000fe4000f8e02ff */
[C---:B------:R-:W-:Y:S01]  /*d180*/  IMAD.WIDE.U32 R2, R16.reuse, UR4, RZ ;  /* 0x0000000410027c25 */ /* 0x040fe2000f8e00ff */
[----:B------:R-:W1:Y:S03]  /*d190*/  S2R R10, SR_TID.X ;  /* 0x00000000000a7919 */ /* 0x000e660000002100 */
[----:B------:R-:W-:Y:S01]  /*d1a0*/  IMAD R0, R16, UR5, R0 ;  /* 0x0000000510007c24 */ /* 0x000fe2000f8e0200 */
[----:B------:R-:W-:-:S03]  /*d1b0*/  ULDC.64 UR4, c[0x0][0x2e0] ;  /* 0x0000b80000047ab9 */ /* 0x000fc60000000a00 */
[----:B------:R-:W-:Y:S01]  /*d1c0*/  IMAD.IADD R3, R3, 0x1, R0 ;  /* 0x0000000103037824 */ /* 0x000fe200078e0200 */
[----:B0-----:R-:W-:-:S13]  /*d1d0*/  ISETP.NE.AND P0, PT, R8, 0x1, PT ;  /* 0x000000010800780c */ /* 0x001fda0003f05270 */
[----:B------:R-:W0:Y:S01]  /*d1e0*/  @P0 LDC R6, c[0x0][0x44c] ;  /* 0x00011300ff060b82 */ /* 0x000e220000000800 */
[----:B-1----:R-:W-:-:S05]  /*d1f0*/  IMAD.SHL.U32 R10, R10, 0x8, RZ ;  /* 0x000000080a0a7824 */ /* 0x002fca00078e00ff */
[----:B------:R-:W-:-:S04]  /*d200*/  LOP3.LUT R10, R10, 0x38, RZ, 0xc0, !PT ;  /* 0x000000380a0a7812 */ /* 0x000fc800078ec0ff */
[C---:B------:R-:W-:Y:S02]  /*d210*/  LOP3.LUT R12, R10.reuse, 0x40, RZ, 0xfc, !PT ;  /* 0x000000400a0c7812 */ /* 0x040fe400078efcff */
[C---:B------:R-:W-:Y:S02]  /*d220*/  LOP3.LUT R11, R10.reuse, 0x80, RZ, 0xfc, !PT ;  /* 0x000000800a0b7812 */ /* 0x040fe400078efcff */
[----:B------:R-:W-:Y:S02]  /*d230*/  LOP3.LUT R10, R10, 0xc0, RZ, 0xfc, !PT ;  /* 0x000000c00a0a7812 */ /* 0x000fe400078efcff */
[----:B---3--:R-:W-:Y:S01]  /*d240*/  SHF.R.S32.HI R0, RZ, 0x1f, R4 ;  /* 0x0000001fff007819 */ /* 0x008fe20000011404 */
[----:B------:R-:W-:-:S04]  /*d250*/  IMAD.WIDE.U32 R2, R4, UR4, R2 ;  /* 0x0000000404027c25 */ /* 0x000fc8000f8e0002 */
[----:B------:R-:W-:Y:S01]  /*d260*/  IMAD R0, R0, UR4, RZ ;  /* 0x0000000400007c24 */ /* 0x000fe2000f8e02ff */
[----:B------:R-:W-:-:S03]  /*d270*/  ULDC UR4, c[0x0][0xc38] ;  /* 0x00030e0000047ab9 */ /* 0x000fc60000000800 */
[----:B------:R-:W-:Y:S02]  /*d280*/  IMAD R0, R4, UR5, R0 ;  /* 0x0000000504007c24 */ /* 0x000fe4000f8e0200 */
[----:B------:R-:W1:Y:S02]  /*d290*/  S2R R4, SR_TID.X ;  /* 0x0000000000047919 */ /* 0x000e640000002100 */
[----:B------:R-:W-:Y:S02]  /*d2a0*/  IMAD.IADD R3, R3, 0x1, R0 ;  /* 0x0000000103037824 */ /* 0x000fe400078e0200 */
[----:B----4-:R-:W-:Y:S02]  /*d2b0*/  IMAD.MOV R0, RZ, RZ, -R7 ;  /* 0x000000ffff007224 */ /* 0x010fe400078e0a07 */
[----:B------:R-:W3:Y:S02]  /*d2c0*/  @P0 LDC R7, c[0x0][0x450] ;  /* 0x00011400ff070b82 */ /* 0x000ee40000000800 */
[----:B-----5:R-:W-:Y:S01]  /*d2d0*/  IMAD R0, R0, UR4, R5 ;  /* 0x0000000400007c24 */ /* 0x020fe2000f8e0205 */
[----:B------:R-:W-:-:S03]  /*d2e0*/  ULDC.64 UR4, c[0x0][0x2d0] ;  /* 0x0000b40000047ab9 */ /* 0x000fc60000000a00 */
[----:B------:R-:W-:Y:S01]  /*d2f0*/  IMAD.SHL.U32 R5, R0, 0x80, RZ ;  /* 0x0000008000057824 */ /* 0x000fe200078e00ff */
[----:B-1----:R-:W-:-:S04]  /*d300*/  LOP3.LUT R4, R4, 0x7f, RZ, 0xc0, !PT ;  /* 0x0000007f04047812 */ /* 0x002fc800078ec0ff */
[----:B--2---:R-:W-:Y:S02]  /*d310*/  SHF.R.U32.HI R9, RZ, 0x3, R4 ;  /* 0x00000003ff097819 */ /* 0x004fe40000011604 */
[----:B------:R-:W1:Y:S02]  /*d320*/  S2R R4, SR_TID.X ;  /* 0x0000000000047919 */ /* 0x000e640000002100 */
[----:B-1----:R-:W-:-:S05]  /*d330*/  IMAD.SHL.U32 R4, R4, 0x10, RZ ;  /* 0x0000001004047824 */ /* 0x002fca00078e00ff */
[----:B------:R-:W-:Y:S02]  /*d340*/  LOP3.LUT R4, R9, 0x70, R4, 0xf8, !PT ;  /* 0x0000007009047812 */ /* 0x000fe400078ef804 */
[----:B------:R-:W1:Y:S02]  /*d350*/  S2R R9, SR_TID.X ;  /* 0x0000000000097919 */ /* 0x000e640000002100 */
[----:B------:R-:W-:-:S05]  /*d360*/  LOP3.LUT R0, R4, R5, RZ, 0xfc, !PT ;  /* 0x0000000504007212 */ /* 0x000fca00078efcff */
[----:B0-----:R-:W-:-:S04]  /*d370*/  @P0 IMAD.HI.U32 R6, R0, R6, RZ ;  /* 0x0000000600060227 */ /* 0x001fc800078e00ff */
[----:B------:R-:W-:Y:S01]  /*d380*/  IMAD.MOV.U32 R4, RZ, RZ, R0 ;  /* 0x000000ffff047224 */ /* 0x000fe200078e0000 */
[----:B---3--:R-:W-:-:S05]  /*d390*/  @P0 SHF.R.U32.HI R4, RZ, R7, R6 ;  /* 0x00000007ff040219 */ /* 0x008fca0000011606 */
[----:B------:R-:W-:Y:S02]  /*d3a0*/  IMAD.MOV R6, RZ, RZ, -R4 ;  /* 0x000000ffff067224 */ /* 0x000fe400078e0a04 */
[----:B------:R-:W-:-:S04]  /*d3b0*/  IMAD.WIDE.U32 R2, R4, UR4, R2 ;  /* 0x0000000404027c25 */ /* 0x000fc8000f8e0002 */
[----:B------:R-:W-:Y:S01]  /*d3c0*/  IMAD R0, R8, R6, R0 ;  /* 0x0000000608007224 */ /* 0x000fe200078e0200 */
[----:B------:R-:W-:-:S05]  /*d3d0*/  SHF.R.S32.HI R6, RZ, 0x1f, R4 ;  /* 0x0000001fff067819 */ /* 0x000fca0000011404 */
[----:B------:R-:W-:Y:S02]  /*d3e0*/  IMAD R6, R6, UR4, RZ ;  /* 0x0000000406067c24 */ /* 0x000fe4000f8e02ff */
[----:B-1----:R-:W-:Y:S02]  /*d3f0*/  IMAD.SHL.U32 R9, R9, 0x8, RZ ;  /* 0x0000000809097824 */ /* 0x002fe400078e00ff */
[----:B------:R-:W-:Y:S01]  /*d400*/  IMAD R6, R4, UR5, R6 ;  /* 0x0000000504067c24 */ /* 0x000fe2000f8e0206 */
[----:B------:R-:W-:Y:S01]  /*d410*/  SHF.R.S32.HI R4, RZ, 0x1f, R0 ;  /* 0x0000001fff047819 */ /* 0x000fe20000011400 */
[----:B------:R-:W-:Y:S01]  /*d420*/  ULDC.64 UR4, c[0x0][0x2c8] ;  /* 0x0000b20000047ab9 */ /* 0x000fe20000000a00 */
[----:B------:R-:W-:Y:S01]  /*d430*/  LOP3.LUT R9, R9, 0x38, RZ, 0xc0, !PT ;  /* 0x0000003809097812 */ /* 0x000fe200078ec0ff */
[----:B------:R-:W-:Y:S02]  /*d440*/  IMAD.IADD R3, R3, 0x1, R6 ;  /* 0x0000000103037824 */ /* 0x000fe400078e0206 */
[----:B------:R-:W-:-:S02]  /*d450*/  IMAD R4, R4, UR4, RZ ;  /* 0x0000000404047c24 */ /* 0x000fc4000f8e02ff */
[----:B------:R-:W-:-:S04]  /*d460*/  IMAD.WIDE.U32 R2, R0, UR4, R2 ;  /* 0x0000000400027c25 */ /* 0x000fc8000f8e0002 */
[----:B------:R-:W-:Y:S01]  /*d470*/  IMAD R4, R0, UR5, R4 ;  /* 0x0000000500047c24 */ /* 0x000fe2000f8e0204 */
[----:B------:R-:W-:-:S03]  /*d480*/  ULDC.64 UR4, c[0x0][0x280] ;  /* 0x0000a00000047ab9 */ /* 0x000fc60000000a00 */
[----:B------:R-:W-:Y:S01]  /*d490*/  IMAD.IADD R3, R3, 0x1, R4 ;  /* 0x0000000103037824 */ /* 0x000fe200078e0204 */
[C---:B------:R-:W-:Y:S01]  /*d4a0*/  LEA R4, P0, R2.reuse, UR4, 0x1 ;  /* 0x0000000402047c11 */ /* 0x040fe2000f8008ff */
[----:B------:R-:W-:Y:S02]  /*d4b0*/  ULDC UR4, c[0x0][0x2b8] ;  /* 0x0000ae0000047ab9 */ /* 0x000fe40000000800 */
[----:B------:R-:W-:Y:S02]  /*d4c0*/  ISETP.GE.AND P4, PT, R9, UR4, PT ;  /* 0x0000000409007c0c */ /* 0x000fe4000bf86270 */
[----:B------:R-:W-:Y:S01]  /*d4d0*/  LEA.HI.X R3, R2, UR5, R3, 0x1, P0 ;  /* 0x0000000502037c11 */ /* 0x000fe200080f0c03 */
[----:B------:R-:W-:Y:S01]  /*d4e0*/  UMOV UR5, 0xffffffff ;  /* 0xffffffff00057882 */ /* 0x000fe20000000000 */
[----:B------:R-:W-:Y:S02]  /*d4f0*/  ISETP.GE.AND P3, PT, R12, UR4, PT ;  /* 0x000000040c007c0c */ /* 0x000fe4000bf66270 */
[----:B------:R-:W-:-:S02]  /*d500*/  ISETP.GE.AND P0, PT, R11, UR4, PT ;  /* 0x000000040b007c0c */ /* 0x000fc4000bf06270 */
[----:B------:R-:W-:Y:S01]  /*d510*/  ISETP.GE.AND P1, PT, R10, UR4, PT ;  /* 0x000000040a007c0c */ /* 0x000fe2000bf26270 */
[----:B------:R-:W-:-:S12]  /*d520*/  BRA.DIV UR5, `(.L_x_240) ;  /* 0x0000004205f47947 */ /* 0x000fd8000b800000 */
[----:B------:R-:W2:Y:S01]  /*d530*/  LDL R10, [R1+0x10] ;  /* 0x00001000010a7983 */ /* 0x000ea20000100800 */
[----:B------:R-:W-:Y:S01]  /*d540*/  ULDC UR4, c[0x0][0x288] ;  /* 0x0000a20000047ab9 */ /* 0x000fe20000000800 */
[----:B------:R-:W0:Y:S02]  /*d550*/  S2R R6, SR_TID.X ;  /* 0x0000000000067919 */ /* 0x000e240000002100 */
[----:B------:R-:W1:Y:S01]  /*d560*/  SHFL.IDX PT, R7, R4, RZ, 0x181f ;  /* 0x00181fff04077589 */ /* 0x000e6200000e0000 */
[----:B------:R-:W-:Y:S01]  /*d570*/  IMAD R2, R8, UR4, RZ ;  /* 0x0000000408027c24 */ /* 0x000fe2000f8e02ff */
[----:B0-----:R-:W-:-:S04]  /*d580*/  LOP3.LUT R6, R6, 0x7f, RZ, 0xc0, !PT ;  /* 0x0000007f06067812 */ /* 0x001fc800078ec0ff */
[----:B------:R-:W-:Y:S02]  /*d590*/  SHF.R.U32.HI R11, RZ, 0x3, R6 ;  /* 0x00000003ff0b7819 */ /* 0x000fe40000011606 */
[----:B------:R-:W0:Y:S03]  /*d5a0*/  SHFL.IDX PT, R6, R3, RZ, 0x181f ;  /* 0x00181fff03067589 */ /* 0x000e2600000e0000 */
[----:B------:R-:W-:-:S05]  /*d5b0*/  IMAD.IADD R0, R11, 0x1, R5 ;  /* 0x000000010b007824 */ /* 0x000fca00078e0205 */
[----:B------:R-:W-:-:S13]  /*d5c0*/  ISETP.GE.AND P2, PT, R0, R2, PT ;  /* 0x000000020000720c */ /* 0x000fda0003f46270 */
[----:B-1----:R-:W-:-:S05]  /*d5d0*/  @!P2 LEA R7, P5, R9, R7, 0x1 ;  /* 0x000000070907a211 */ /* 0x002fca00078a08ff */
[----:B0-----:R-:W-:-:S05]  /*d5e0*/  @!P2 IMAD.X R6, RZ, RZ, R6, P5 ;  /* 0x000000ffff06a224 */ /* 0x001fca00028e0606 */
[----:B------:R-:W-:-:S04]  /*d5f0*/  @!P2 LOP3.LUT R7, R7, R6, RZ, 0x3c, !PT ;  /* 0x000000060707a212 */ /* 0x000fc800078e3cff */
[----:B------:R-:W-:Y:S01]  /*d600*/  @!P2 LOP3.LUT R6, R7, R6, RZ, 0x3c, !PT ;  /* 0x000000060706a212 */ /* 0x000fe200078e3cff */
[----:B------:R-:W-:-:S03]  /*d610*/  ULDC.64 UR6, c[0x0][0x208] ;  /* 0x0000820000067ab9 */ /* 0x000fc60000000a00 */
[----:B------:R-:W-:Y:S01]  /*d620*/  @!P2 LOP3.LUT R7, R7, R6, RZ, 0x3c, !PT ;  /* 0x000000060707a212 */ /* 0x000fe200078e3cff */
[----:B------:R-:W-:-:S04]  /*d630*/  VIADD R5, R0, 0x10 ;  /* 0x0000001000057836 */ /* 0x000fc80000000000 */
[----:B------:R-:W-:Y:S01]  /*d640*/  @!PT LDS RZ, [RZ] ;  /* 0x00000000fffff984 */ /* 0x000fe20000000800 */
[----:B--2---:R-:W-:Y:S04]  /*d650*/  @!P2 LDGSTS.E.BYPASS.LTC128B.128 [R10+0x14400], desc[UR6][R6.64], !P4 ;  /* 0x14400000060aafae */ /* 0x004fe8000e101d46 */
[----:B------:R-:W-:Y:S04]  /*d660*/  @!P2 LDGSTS.E.BYPASS.LTC128B.128 [R10+0x18400], desc[UR6][R6.64+0x80], !P3 ;  /* 0x18400080060aafae */ /* 0x000fe8000d901d46 */
[----:B------:R-:W-:Y:S04]  /*d670*/  @!P2 LDGSTS.E.BYPASS.LTC128B.128 [R10+0x1c400], desc[UR6][R6.64+0x100], !P0 ;  /* 0x1c400100060aafae */ /* 0x000fe8000c101d46 */
[----:B------:R0:W-:Y:S01]  /*d680*/  @!P2 LDGSTS.E.BYPASS.LTC128B.128 [R10+0x20400], desc[UR6][R6.64+0x180], !P1 ;  /* 0x20400180060aafae */ /* 0x0001e2000c901d46 */
[----:B------:R-:W-:-:S03]  /*d690*/  ISETP.GE.AND P2, PT, R5, R2, PT ;  /* 0x000000020500720c */ /* 0x000fc60003f46270 */
[----:B0-----:R-:W0:Y:S04]  /*d6a0*/  SHFL.IDX PT, R7, R4, 0x1, 0x181f ;  /* 0x00381f0004077f89 */ /* 0x001e2800000e0000 */
[----:B------:R-:W1:Y:S06]  /*d6b0*/  SHFL.IDX PT, R6, R3, 0x1, 0x181f ;  /* 0x00381f0003067f89 */ /* 0x000e6c00000e0000 */
[----:B0-----:R-:W-:-:S05]  /*d6c0*/  @!P2 LEA R7, P5, R9, R7, 0x1 ;  /* 0x000000070907a211 */ /* 0x001fca00078a08ff */
[----:B-1----:R-:W-:-:S05]  /*d6d0*/  @!P2 IMAD.X R6, RZ, RZ, R6, P5 ;  /* 0x000000ffff06a224 */ /* 0x002fca00028e0606 */
[----:B------:R-:W-:-:S04]  /*d6e0*/  @!P2 LOP3.LUT R7, R7, R6, RZ, 0x3c, !PT ;  /* 0x000000060707a212 */ /* 0x000fc800078e3cff */
[----:B------:R-:W-:-:S04]  /*d6f0*/  @!P2 LOP3.LUT R6, R7, R6, RZ, 0x3c, !PT ;  /* 0x000000060706a212 */ /* 0x000fc800078e3cff */
[----:B------:R-:W-:-:S05]  /*d700*/  @!P2 LOP3.LUT R7, R7, R6, RZ, 0x3c, !PT ;  /* 0x000000060707a212 */ /* 0x000fca00078e3cff */
[----:B------:R-:W-:Y:S04]  /*d710*/  @!P2 LDGSTS.E.BYPASS.LTC128B.128 [R10+0x14c00], desc[UR6][R6.64], !P4 ;  /* 0x14c00000060aafae */ /* 0x000fe8000e101d46 */
[----:B------:R-:W-:Y:S04]  /*d720*/  @!P2 LDGSTS.E.BYPASS.LTC128B.128 [R10+0x18c00], desc[UR6][R6.64+0x80], !P3 ;  /* 0x18c00080060aafae */ /* 0x000fe8000d901d46 */
[----:B------:R-:W-:Y:S04]  /*d730*/  @!P2 LDGSTS.E.BYPASS.LTC128B.128 [R10+0x1cc00], desc[UR6][R6.64+0x100], !P0 ;  /* 0x1cc00100060aafae */ /* 0x000fe8000c101d46 */
[----:B------:R0:W-:Y:S01]  /*d740*/  @!P2 LDGSTS.E.BYPASS.LTC128B.128 [R10+0x20c00], desc[UR6][R6.64+0x180], !P1 ;  /* 0x20c00180060aafae */ /* 0x0001e2000c901d46 */
[----:B------:R-:W-:-:S03]  /*d750*/  VIADD R5, R0, 0x20 ;  /* 0x0000002000057836 */ /* 0x000fc60000000000 */
[----:B0-----:R-:W0:Y:S04]  /*d760*/  SHFL.IDX PT, R7, R4, 0x2, 0x181f ;  /* 0x00581f0004077f89 */ /* 0x001e2800000e0000 */
[----:B------:R-:W1:Y:S01]  /*d770*/  SHFL.IDX PT, R6, R3, 0x2, 0x181f ;  /* 0x00581f0003067f89 */ /* 0x000e6200000e0000 */
[----:B------:R-:W-:-:S13]  /*d780*/  ISETP.GE.AND P2, PT, R5, R2, PT ;  /* 0x000000020500720c */ /* 0x000fda0003f46270 */
        /* <DEDUP_REMOVED lines=56> */
[----:B------:R-:W-:Y:S01]  /*db10*/  @!P2 LOP3.LUT R7, R7, R6, RZ, 0x3c, !PT ;  /* 0x000000060707a212 */ /* 0x000fe200078e3cff */
[----:B------:R0:W1:Y:S04]  /*db20*/  SHFL.IDX PT, R5, R3, 0x7, 0x181f ;  /* 0x00f81f0003057f89 */ /* 0x00006800000e0000 */
[----:B------:R0:W-:Y:S04]  /*db30*/  @!P2 LDGSTS.E.BYPASS.LTC128B.128 [R10+0x17400], desc[UR6][R6.64], !P4 ;  /* 0x17400000060aafae */ /* 0x0001e8000e101d46 */
[----:B------:R0:W-:Y:S04]  /*db40*/  @!P2 LDGSTS.E.BYPASS.LTC128B.128 [R10+0x1b400], desc[UR6][R6.64+0x80], !P3 ;  /* 0x1b400080060aafae */ /* 0x0001e8000d901d46 */
[----:B------:R0:W-:Y:S04]  /*db50*/  @!P2 LDGSTS.E.BYPASS.LTC128B.128 [R10+0x1f400], desc[UR6][R6.64+0x100], !P0 ;  /* 0x1f400100060aafae */ /* 0x0001e8000c101d46 */
[----:B------:R0:W-:Y:S04]  /*db60*/  @!P2 LDGSTS.E.BYPASS.LTC128B.128 [R10+0x23400], desc[UR6][R6.64+0x180], !P1 ;  /* 0x23400180060aafae */ /* 0x0001e8000c901d46 */
[----:B------:R0:W2:Y:S02]  /*db70*/  SHFL.IDX PT, R3, R4, 0x7, 0x181f ;  /* 0x00f81f0004037f89 */ /* 0x0000a400000e0000 */
.L_x_360:
[----:B------:R-:W-:Y:S01]  /*db80*/  VIADD R0, R0, 0x70 ;  /* 0x0000007000007836 */ /* 0x000fe20000000000 */
[----:B------:R-:W-:Y:S04]  /*db90*/  BSSY B0, `(.L_x_241) ;  /* 0x000000e000007945 */ /* 0x000fe80003800000 */
[----:B------:R-:W-:-:S13]  /*dba0*/  ISETP.GE.AND P2, PT, R0, R2, PT ;  /* 0x000000020000720c */ /* 0x000fda0003f46270 */
[----:B------:R-:W-:Y:S05]  /*dbb0*/  @P2 BRA `(.L_x_242) ;  /* 0x00000000002c2947 */ /* 0x000fea0003800000 */
[----:B0-----:R-:W3:Y:S01]  /*dbc0*/  LDL R4, [R1+0x10] ;  /* 0x0000100001047983 */ /* 0x001ee20000100800 */
[----:B--2---:R-:W-:Y:S01]  /*dbd0*/  LEA R2, P2, R9, R3, 0x1 ;  /* 0x0000000309027211 */ /* 0x004fe200078408ff */
[----:B------:R-:W-:-:S04]  /*dbe0*/  ULDC.64 UR4, c[0x0][0x208] ;  /* 0x0000820000047ab9 */ /* 0x000fc80000000a00 */
[----:B-1----:R-:W-:-:S05]  /*dbf0*/  IMAD.X R3, RZ, RZ, R5, P2 ;  /* 0x000000ffff037224 */ /* 0x002fca00010e0605 */
[----:B------:R-:W-:Y:S01]  /*dc00*/  @!PT LDS RZ, [RZ] ;  /* 0x00000000fffff984 */ /* 0x000fe20000000800 */
[----:B------:R-:W-:Y:S01]  /*dc10*/  @!PT LDS RZ, [RZ] ;  /* 0x00000000fffff984 */ /* 0x000fe20000000800 */
[----:B------:R-:W-:Y:S01]  /*dc20*/  @!PT LDS RZ, [RZ] ;  /* 0x00000000fffff984 */ /* 0x000fe20000000800 */
[----:B---3--:R3:W-:Y:S04]  /*dc30*/  LDGSTS.E.BYPASS.LTC128B.128 [R4+0x17c00], desc[UR4][R2.64], !P4 ;  /* 0x17c0000002047fae */ /* 0x0087e8000e101d44 */
[----:B------:R3:W-:Y:S04]  /*dc40*/  LDGSTS.E.BYPASS.LTC128B.128 [R4+0x1bc00], desc[UR4][R2.64+0x80], !P3 ;  /* 0x1bc0008002047fae */ /* 0x0007e8000d901d44 */
[----:B------:R3:W-:Y:S04]  /*dc50*/  LDGSTS.E.BYPASS.LTC128B.128 [R4+0x1fc00], desc[UR4][R2.64+0x100], !P0 ;  /* 0x1fc0010002047fae */ /* 0x0007e8000c101d44 */
[----:B------:R3:W-:Y:S02]  /*dc60*/  LDGSTS.E.BYPASS.LTC128B.128 [R4+0x23c00], desc[UR4][R2.64+0x180], !P1 ;  /* 0x23c0018002047fae */ /* 0x0007e4000c901d44 */
.L_x_242:
[----:B------:R-:W-:Y:S05]  /*dc70*/  BSYNC B0 ;  /* 0x0000000000007941 */ /* 0x000fea0003800000 */
.L_x_241:
        /* <DEDUP_REMOVED lines=10> */
[----:B------:R-:W4:Y:S01]  /*dd20*/  SYNCS.PHASECHK.TRANS64.TRYWAIT P0, [UR36+0x38820], R0 ;  /* 0x03882000ff0075a7 */ /* 0x000f220008000164 */
[----:B---3--:R-:W-:Y:S02]  /*dd30*/  ISETP.GE.AND P1, PT, R2, 0x51, PT ;  /* 0x000000510200780c */ /* 0x008fe40003f26270 */
[----:B----4-:R-:W-:Y:S11]  /*dd40*/  @!P0 BRA `(.L_x_244) ;  /* 0x0000004800148947 */ /* 0x010ff60003800000 */
.L_x_361:
[----:B------:R-:W-:Y:S05]  /*dd50*/  BSYNC B0 ;  /* 0x0000000000007941 */ /* 0x000fea0003800000 */
.L_x_243:
[----:B------:R-:W-:Y:S05]  /*dd60*/  @!P1 BRA `(.L_x_245) ;  /* 0x0000002c00449947 */ /* 0x000fea0003800000 */
[----:B---3--:R-:W3:Y:S01]  /*dd70*/  LDL R2, [R1+0x20] ;  /* 0x0000200001027983 */ /* 0x008ee20000100800 */
[----:B------:R-:W-:Y:S02]  /*dd80*/  IMAD.MOV.U32 R0, RZ, RZ, 0x1 ;  /* 0x00000001ff007424 */ /* 0x000fe400078e00ff */
[----:B---3--:R-:W-:-:S05]  /*dd90*/  IMAD.MOV R9, RZ, RZ, -R2 ;  /* 0x000000ffff097224 */ /* 0x008fca00078e0a02 */
[----:B------:R-:W-:-:S05]  /*dda0*/  VIADDMNMX R9, R9, R0, 0xffffffff, !PT ;  /* 0xffffffff09097446 */ /* 0x000fca0007800100 */
[----:B------:R-:W-:-:S05]  /*ddb0*/  IMAD.IADD R0, R2, 0x1, R9 ;  /* 0x0000000102007824 */ /* 0x000fca00078e0209 */
[----:B------:R-:W-:-:S04]  /*ddc0*/  LOP3.LUT R0, R0, 0x1, RZ, 0xc0, !PT ;  /* 0x0000000100007812 */ /* 0x000fc800078ec0ff */
[----:B------:R-:W-:Y:S01]  /*ddd0*/  ISETP.NE.U32.AND P0, PT, R0, 0x1, PT ;  /* 0x000000010000780c */ /* 0x000fe20003f05070 */
[----:B------:R-:W-:-:S12]  /*dde0*/  VIADD R0, R2, 0xfffffffe ;  /* 0xfffffffe02007836 */ /* 0x000fd80000000000 */
[----:B------:R-:W-:Y:S05]  /*ddf0*/  @P0 BRA `(.L_x_246) ;  /* 0x0000000c00b40947 */ /* 0x000fea0003800000 */
[----:B------:R-:W3:Y:S01]  /*de00*/  LDL R2, [R1] ;  /* 0x0000000001027983 */ /* 0x000ee20000100800 */
[----:B------:R-:W-:Y:S01]  /*de10*/  LOP3.LUT P2, RZ, R18, 0x8, RZ, 0xc0, !PT ;  /* 0x0000000812ff7812 */ /* 0x000fe2000784c0ff */
[----:B0-----:R-:W-:Y:S01]  /*de20*/  VIADD R4, R19, 0x1 ;  /* 0x0000000113047836 */ /* 0x001fe20000000000 */
[----:B------:R-:W-:Y:S04]  /*de30*/  BSSY B0, `(.L_x_247) ;  /* 0x00000e5000007945 */ /* 0x000fe80003800000 */
[----:B------:R-:W-:-:S04]  /*de40*/  ISETP.NE.AND P0, PT, R4, 0x2, PT ;  /* 0x000000020400780c */ /* 0x000fc80003f05270 */
[----:B------:R-:W-:Y:S02]  /*de50*/  SEL R8, RZ, 0x1, P0 ;  /* 0x00000001ff087807 */ /* 0x000fe40000000000 */
[----:B------:R-:W-:Y:S02]  /*de60*/  SEL R4, R4, RZ, P0 ;  /* 0x000000ff04047207 */ /* 0x000fe40000000000 */
[----:B---3--:R-:W-:Y:S01]  /*de70*/  LOP3.LUT R8, R2, R8, RZ, 0x3c, !PT ;  /* 0x0000000802087212 */ /* 0x008fe200078e3cff */
[----:B------:R-:W-:Y:S06]  /*de80*/  @!P2 BRA `(.L_x_248) ;  /* 0x0000000c007ca947 */ /* 0x000fec0003800000 */
[----:B------:R-:W-:Y:S01]  /*de90*/  LOP3.LUT P2, RZ, R18, 0x4, RZ, 0xc0, !PT ;  /* 0x0000000412ff7812 */ /* 0x000fe2000784c0ff */
[----:B------:R-:W-:-:S12]  /*dea0*/  IMAD.MOV.U32 R6, RZ, RZ, R17 ;  /* 0x000000ffff067224 */ /* 0x000fd800078e0011 */
[----:B------:R-:W-:Y:S05]  /*deb0*/  @!P2 BRA `(.L_x_249) ;  /* 0x000000000054a947 */ /* 0x000fea0003800000 */
[----:B------:R-:W3:Y:S01]  /*dec0*/  LDL R10, [R1+0xc] ;  /* 0x00000c00010a7983 */ /* 0x000ee20000100800 */
[----:B------:R-:W0:Y:S01]  /*ded0*/  LDC R6, c[0x0][0x43c] ;  /* 0x00010f00ff067b82 */ /* 0x000e220000000800 */
[----:B------:R-:W-:Y:S02]  /*dee0*/  ULDC.64 UR4, c[0x0][0x428] ;  /* 0x00010a0000047ab9 */ /* 0x000fe40000000a00 */
[----:B------:R-:W4:Y:S01]  /*def0*/  LDL R7, [R1+0x8] ;  /* 0x0000080001077983 */ /* 0x000f220000100800 */
[----:B------:R-:W-:Y:S01]  /*df00*/  ULDC.64 UR6, c[0x0][0x208] ;  /* 0x0000820000067ab9 */ /* 0x000fe20000000a00 */
[----:B0-----:R-:W-:-:S13]  /*df10*/  ISETP.NE.AND P0, PT, R6, 0x1, PT ;  /* 0x000000010600780c */ /* 0x001fda0003f05270 */
[----:B--2---:R-:W1:Y:S02]  /*df20*/  @P0 LDC.64 R2, c[0x0][0x440] ;  /* 0x00011000ff020b82 */ /* 0x004e640000000a00 */
[----:B-1----:R-:W-:-:S04]  /*df30*/  @P0 IMAD.HI.U32 R5, R0, R2, RZ ;  /* 0x0000000200050227 */ /* 0x002fc800078e00ff */
[----:B------:R-:W-:Y:S01]  /*df40*/  IMAD.MOV.U32 R2, RZ, RZ, R0 ;  /* 0x000000ffff027224 */ /* 0x000fe200078e0000 */
[----:B------:R-:W-:-:S05]  /*df50*/  @P0 SHF.R.U32.HI R2, RZ, R3, R5 ;  /* 0x00000003ff020219 */ /* 0x000fca0000011605 */
[----:B------:R-:W-:-:S04]  /*df60*/  IMAD.MOV R3, RZ, RZ, -R2 ;  /* 0x000000ffff037224 */ /* 0x000fc800078e0a02 */
[----:B------:R-:W-:Y:S01]  /*df70*/  IMAD R0, R6, R3, R0 ;  /* 0x0000000306007224 */ /* 0x000fe200078e0200 */
[----:B------:R-:W-:Y:S01]  /*df80*/  SHF.R.S32.HI R3, RZ, 0x1f, R2 ;  /* 0x0000001fff037819 */ /* 0x000fe20000011402 */
[----:B---3--:R-:W-:-:S04]  /*df90*/  IMAD R5, R10, UR4, RZ ;  /* 0x000000040a057c24 */ /* 0x008fc8000f8e02ff */
[C---:B----4-:R-:W-:Y:S02]  /*dfa0*/  IMAD R5, R7.reuse, UR5, R5 ;  /* 0x0000000507057c24 */ /* 0x050fe4000f8e0205 */
[----:B------:R-:W-:Y:S01]  /*dfb0*/  IMAD.WIDE.U32 R2, R7, UR4, R2 ;  /* 0x0000000407027c25 */ /* 0x000fe2000f8e0002 */
[----:B------:R-:W-:-:S03]  /*dfc0*/  ULDC.64 UR4, c[0x0][0x418] ;  /* 0x0001060000047ab9 */ /* 0x000fc60000000a00 */
[----:B------:R-:W-:Y:S01]  /*dfd0*/  IMAD.IADD R3, R5, 0x1, R3 ;  /* 0x0000000105037824 */ /* 0x000fe200078e0203 */
[----:B------:R-:W-:-:S04]  /*dfe0*/  LEA R6, P0, R2, UR4, 0x2 ;  /* 0x0000000402067c11 */ /* 0x000fc8000f8010ff */
[----:B------:R-:W-:-:S05]  /*dff0*/  LEA.HI.X R7, R2, UR5, R3, 0x2, P0 ;  /* 0x0000000502077c11 */ /* 0x000fca00080f1403 */
[----:B------:R0:W5:Y:S04]  /*e000*/  LDG.E R6, desc[UR6][R6.64] ;  /* 0x0000000606067981 */ /* 0x000168000c1e1900 */
.L_x_249:
[----:B--2---:R-:W-:Y:S01]  /*e010*/  LEA R3, R4, UR36, 0x3 ;  /* 0x0000002404037c11 */ /* 0x004fe2000f8e18ff */
[----:B------:R-:W-:Y:S01]  /*e020*/  BSSY B1, `(.L_x_250) ;  /* 0x0000004000017945 */ /* 0x000fe20003800000 */
[----:B------:R-:W-:-:S04]  /*e030*/  SHF.L.U32 R2, R8, 0x1f, RZ ;  /* 0x0000001f08027819 */ /* 0x000fc800000006ff */
[----:B------:R-:W2:Y:S02]  /*e040*/  SYNCS.PHASECHK.TRANS64.TRYWAIT P0, [R3+URZ+0x38840], R2 ;  /* 0x03884002030075a7 */ /* 0x000ea4000800017f */
[----:B--2---:R-:W-:Y:S05]  /*e050*/  @!P0 BRA `(.L_x_251) ;  /* 0x0000004400688947 */ /* 0x004fea0003800000 */
.L_x_362:
[----:B------:R-:W-:Y:S05]  /*e060*/  BSYNC B1 ;  /* 0x0000000000017941 */ /* 0x000fea0003800000 */
.L_x_250:
[----:B-1----:R-:W1:Y:S01]  /*e070*/  S2R R5, SR_TID.X ;  /* 0x0000000000057919 */ /* 0x002e620000002100 */
[----:B------:R-:W-:Y:S01]  /*e080*/  UPRMT UR4, UR37, 0x9910, URZ ;  /* 0x0000991025047896 */ /* 0x000fe2000800003f */
[----:B-1----:R-:W-:-:S04]  /*e090*/  LOP3.LUT R5, R5, 0x7f, RZ, 0xc0, !PT ;  /* 0x0000007f05057812 */ /* 0x002fc800078ec0ff */
[----:B------:R-:W-:-:S13]  /*e0a0*/  ISETP.NE.AND P0, PT, R5, RZ, PT ;  /* 0x000000ff0500720c */ /* 0x000fda0003f05270 */
[----:B--2---:R-:W-:-:S04]  /*e0b0*/  @!P0 IMAD.MOV.U32 R2, RZ, RZ, 0xa000 ;  /* 0x0000a000ff028424 */ /* 0x004fc800078e00ff */
[----:B------:R1:W-:Y:S02]  /*e0c0*/  @!P0 SYNCS.ARRIVE.TRANS64 RZ, [R3+URZ+0x38830], R2 ;  /* 0x0388300203ff89a7 */ /* 0x0003e4000800003f */
[----:B-1----:R-:W-:-:S05]  /*e0d0*/  IMAD.U32 R2, RZ, RZ, UR4 ;  /* 0x00000004ff027e24 */ /* 0x002fca000f8e00ff */
[----:B------:R-:W-:-:S13]  /*e0e0*/  ISETP.NE.AND P1, PT, R2, 0x2, PT ;  /* 0x000000020200780c */ /* 0x000fda0003f25270 */
[----:B------:R-:W-:Y:S05]  /*e0f0*/  @P1 BRA `(.L_x_252) ;  /* 0x0000000000041947 */ /* 0x000fea0003800000 */
[----:B------:R-:W-:Y:S01]  /*e100*/  BPT.TRAP 0x1 ;  /* 0x000000040000795c */ /* 0x000fe20000300000 */
.L_x_252:
[----:B------:R-:W-:Y:S01]  /*e110*/  LOP3.LUT P0, RZ, R18, 0x2, RZ, 0xc0, !PT ;  /* 0x0000000212ff7812 */ /* 0x000fe2000780c0ff */
[----:B------:R-:W-:-:S12]  /*e120*/  BSSY B1, `(.L_x_253) ;  /* 0x0000003000017945 */ /* 0x000fd80003800000 */
[----:B------:R-:W-:Y:S05]  /*e130*/  @P0 BRA `(.L_x_254) ;  /* 0x0000000000040947 */ /* 0x000fea0003800000 */
[----:B------:R-:W-:Y:S01]  /*e140*/  BPT.TRAP 0x1 ;  /* 0x000000040000795c */ /* 0x000fe20000300000 */
.L_x_254:
[----:B------:R-:W-:Y:S05]  /*e150*/  BSYNC B1 ;  /* 0x0000000000017941 */ /* 0x000fea0003800000 */
.L_x_253:
[----:B------:R-:W1:Y:S01]  /*e160*/  S2R R2, SR_CgaCtaId ;  /* 0x0000000000027919 */ /* 0x000e620000008800 */
[----:B------:R-:W-:Y:S01]  /*e170*/  IMAD.MOV.U32 R10, RZ, RZ, RZ ;  /* 0x000000ffff0a7224 */ /* 0x000fe200078e00ff */
[----:B------:R-:W-:Y:S01]  /*e180*/  UIADD3 UR4, UP0, UR38, 0x370, URZ ;  /* 0x0000037026047890 */ /* 0x000fe2000ff1e03f */
[----:B------:R-:W-:Y:S01]  /*e190*/  PLOP3.LUT P0, PT, PT, PT, PT, 0x80, 0x0 ;  /* 0x000000000000781c */ /* 0x000fe20003f0f070 */
[----:B------:R-:W-:Y:S01]  /*e1a0*/  VIADD R3, R3, 0x38830 ;  /* 0x0003883003037836 */ /* 0x000fe20000000000 */
[----:B------:R-:W-:Y:S01]  /*e1b0*/  UMOV UR6, 0x30000 ;  /* 0x0003000000067882 */ /* 0x000fe20000000000 */
[----:B------:R-:W-:Y:S01]  /*e1c0*/  R2UR UR10, R10 ;  /* 0x000000000a0a72ca */ /* 0x000fe200000e0000 */
[----:B------:R-:W-:Y:S01]  /*e1d0*/  UIADD3.X UR5, URZ, UR39, URZ, UP0, !UPT ;  /* 0x000000273f057290 */ /* 0x000fe200087fe43f */
[----:B------:R-:W-:Y:S01]  /*e1e0*/  UMOV UR14, 0x0 ;  /* 0x00000000000e7882 */ /* 0x000fe20000000000 */
[----:B------:R-:W-:Y:S01]  /*e1f0*/  UMOV UR15, 0x14f00000 ;  /* 0x14f00000000f7882 */ /* 0x000fe20000000000 */
[----:B-1----:R-:W-:-:S05]  /*e200*/  LOP3.LUT R2, R2, 0x1, RZ, 0xc0, !PT ;  /* 0x0000000102027812 */ /* 0x002fca00078ec0ff */
[----:B------:R-:W-:-:S04]  /*e210*/  IMAD R2, R2, 0xa00, RZ ;  /* 0x00000a0002027824 */ /* 0x000fc800078e02ff */
[----:B------:R-:W-:Y:S02]  /*e220*/  IMAD R5, R4, 0x5000, R2 ;  /* 0x0000500004057824 */ /* 0x000fe400078e0202 */
[----:B------:R-:W1:Y:S03]  /*e230*/  S2R R2, SR_CgaCtaId ;  /* 0x0000000000027919 */ /* 0x000e660000008800 */
[----:B------:R-:W-:-:S05]  /*e240*/  LEA R5, R5, UR36, 0x1 ;  /* 0x0000002405057c11 */ /* 0x000fca000f8e08ff */
[----:B0-----:R-:W-:Y:S01]  /*e250*/  VIADD R7, R5, 0x24400 ;  /* 0x0002440005077836 */ /* 0x001fe20000000000 */
[----:B-1----:R-:W-:-:S05]  /*e260*/  LOP3.LUT R2, R2, 0x1, RZ, 0xc0, !PT ;  /* 0x0000000102027812 */ /* 0x002fca00078ec0ff */
[----:B------:R-:W-:-:S04]  /*e270*/  IMAD R2, R2, 0x28, RZ ;  /* 0x0000002802027824 */ /* 0x000fc800078e02ff */
[----:B------:R-:W-:-:S07]  /*e280*/  IMAD R2, R0, 0x50, R2 ;  /* 0x0000005000027824 */ /* 0x000fce00078e0202 */
.L_x_255:
        /* <DEDUP_REMOVED lines=8> */
[----:B------:R0:W-:Y:S02]  /*e310*/  UTMALDG.4D.MULTICAST [UR8], [UR4], UR6, desc[UR14] ;  /* 0x00000e08040073b4 */ /* 0x0001e40008019806 */
[----:B0-----:R-:W-:Y:S05]  /*e320*/  @P0 BRA.U.ANY `(.L_x_255) ;  /* 0xfffffffd00d80947 */ /* 0x001fea000393ffff */
[----:B------:R-:W-:Y:S01]  /*e330*/  IMAD.MOV.U32 R13, RZ, RZ, 0x40 ;  /* 0x00000040ff0d7424 */ /* 0x000fe200078e00ff */
[----:B------:R-:W-:Y:S01]  /*e340*/  PLOP3.LUT P0, PT, PT, PT, PT, 0x80, 0x0 ;  /* 0x000000000000781c */ /* 0x000fe20003f0f070 */
[----:B------:R-:W-:Y:S01]  /*e350*/  VIADD R7, R5, 0x26c00 ;  /* 0x00026c0005077836 */ /* 0x000fe20000000000 */
[----:B------:R-:W-:Y:S01]  /*e360*/  UMOV UR6, 0x30000 ;  /* 0x0003000000067882 */ /* 0x000fe20000000000 */
[----:B------:R-:W-:Y:S01]  /*e370*/  UMOV UR14, 0x0 ;  /* 0x00000000000e7882 */ /* 0x000fe20000000000 */
[----:B------:R-:W-:Y:S01]  /*e380*/  R2UR UR10, R13 ;  /* 0x000000000d0a72ca */ /* 0x000fe200000e0000 */
[----:B------:R-:W-:-:S14]  /*e390*/  UMOV UR15, 0x14f00000 ;  /* 0x14f00000000f7882 */ /* 0x000fdc0000000000 */
.L_x_256:
        /* <DEDUP_REMOVED lines=17> */
.L_x_257:
        /* <DEDUP_REMOVED lines=17> */
.L_x_258:
        /* <DEDUP_REMOVED lines=10> */
[----:B------:R-:W2:Y:S01]  /*e660*/  LDL.LU R7, [R1] ;  /* 0x0000000001077983 */ /* 0x000ea20000300800 */
[----:B------:R-:W-:Y:S01]  /*e670*/  LEA R2, R19, UR36, 0x3 ;  /* 0x0000002413027c11 */ /* 0x000fe2000f8e18ff */
[----:B------:R-:W-:Y:S01]  /*e680*/  BSSY B1, `(.L_x_259) ;  /* 0x0000004000017945 */ /* 0x000fe20003800000 */
[----:B--2---:R-:W-:-:S04]  /*e690*/  SHF.L.U32 R3, R7, 0x1f, RZ ;  /* 0x0000001f07037819 */ /* 0x004fc800000006ff */
[----:B------:R-:W0:Y:S02]  /*e6a0*/  SYNCS.PHASECHK.TRANS64.TRYWAIT P0, [R2+URZ+0x38860], R3 ;  /* 0x03886003020075a7 */ /* 0x000e24000800017f */
[----:B0-----:R-:W-:Y:S05]  /*e6b0*/  @!P0 BRA `(.L_x_260) ;  /* 0x0000003c00e48947 */ /* 0x001fea0003800000 */
.L_x_363:
[----:B------:R-:W-:Y:S05]  /*e6c0*/  BSYNC B1 ;  /* 0x0000000000017941 */ /* 0x000fea0003800000 */
.L_x_259:
[----:B------:R-:W1:Y:S02]  /*e6d0*/  S2R R5, SR_TID.X ;  /* 0x0000000000057919 */ /* 0x000e640000002100 */
[----:B-1----:R-:W-:-:S04]  /*e6e0*/  LOP3.LUT R5, R5, 0x7f, RZ, 0xc0, !PT ;  /* 0x0000007f05057812 */ /* 0x002fc800078ec0ff */
[----:B------:R-:W-:-:S13]  /*e6f0*/  ISETP.NE.AND P0, PT, R5, RZ, PT ;  /* 0x000000ff0500720c */ /* 0x000fda0003f05270 */
[----:B0-----:R-:W-:-:S04]  /*e700*/  @!P0 IMAD.MOV.U32 R3, RZ, RZ, 0xa000 ;  /* 0x0000a000ff038424 */ /* 0x001fc800078e00ff */
[----:B------:R0:W-:Y:S01]  /*e710*/  @!P0 SYNCS.ARRIVE.TRANS64 RZ, [R2+URZ+0x38850], R3 ;  /* 0x0388500302ff89a7 */ /* 0x0001e2000800003f */
[----:B------:R-:W-:Y:S05]  /*e720*/  @P1 BRA `(.L_x_261) ;  /* 0x0000000000041947 */ /* 0x000fea0003800000 */
[----:B------:R-:W-:Y:S01]  /*e730*/  BPT.TRAP 0x1 ;  /* 0x000000040000795c */ /* 0x000fe20000300000 */
.L_x_261:
[----:B------:R-:W-:Y:S01]  /*e740*/  LOP3.LUT P0, RZ, R18, 0x2, RZ, 0xc0, !PT ;  /* 0x0000000212ff7812 */ /* 0x000fe2000780c0ff */
[----:B------:R-:W-:-:S12]  /*e750*/  BSSY B1, `(.L_x_262) ;  /* 0x0000003000017945 */ /* 0x000fd80003800000 */
[----:B------:R-:W-:Y:S05]  /*e760*/  @P0 BRA `(.L_x_263) ;  /* 0x0000000000040947 */ /* 0x000fea0003800000 */
[----:B------:R-:W-:Y:S01]  /*e770*/  BPT.TRAP 0x1 ;  /* 0x000000040000795c */ /* 0x000fe20000300000 */
.L_x_263:
[----:B------:R-:W-:Y:S05]  /*e780*/  BSYNC B1 ;  /* 0x0000000000017941 */ /* 0x000fea0003800000 */
.L_x_262:
[----:B------:R-:W2:Y:S01]  /*e790*/  LDL.LU R5, [R1+0x4] ;  /* 0x0000040001057983 */ /* 0x000ea20000300800 */
[----:B0-----:R-:W0:Y:S01]  /*e7a0*/  S2R R3, SR_CgaCtaId ;  /* 0x0000000000037919 */ /* 0x001e220000008800 */
[----:B------:R-:W1:Y:S01]  /*e7b0*/  S2R R7, SR_CgaCtaId ;  /* 0x0000000000077919 */ /* 0x000e620000008800 */
[----:B------:R-:W-:Y:S01]  /*e7c0*/  R2UR UR10, R10 ;  /* 0x000000000a0a72ca */ /* 0x000fe200000e0000 */
[----:B------:R-:W-:Y:S01]  /*e7d0*/  UIADD3 UR4, UP0, UR38, 0x470, URZ ;  /* 0x0000047026047890 */ /* 0x000fe2000ff1e03f */
[----:B------:R-:W-:Y:S01]  /*e7e0*/  PLOP3.LUT P0, PT, PT, PT, PT, 0x80, 0x0 ;  /* 0x000000000000781c */ /* 0x000fe20003f0f070 */
[----:B------:R-:W-:Y:S01]  /*e7f0*/  VIADD R2, R2, 0x38850 ;  /* 0x0003885002027836 */ /* 0x000fe20000000000 */
[----:B------:R-:W-:Y:S01]  /*e800*/  UMOV UR6, 0x30000 ;  /* 0x0003000000067882 */ /* 0x000fe20000000000 */
[----:B------:R-:W-:Y:S01]  /*e810*/  UIADD3.X UR5, URZ, UR39, URZ, UP0, !UPT ;  /* 0x000000273f057290 */ /* 0x000fe200087fe43f */
[----:B0-----:R-:W-:-:S05]  /*e820*/  LOP3.LUT R3, R3, 0x1, RZ, 0xc0, !PT ;  /* 0x0000000103037812 */ /* 0x001fca00078ec0ff */
[----:B------:R-:W-:Y:S01]  /*e830*/  IMAD R3, R3, 0xa00, RZ ;  /* 0x00000a0003037824 */ /* 0x000fe200078e02ff */
[----:B-1----:R-:W-:-:S03]  /*e840*/  LOP3.LUT R7, R7, 0x1, RZ, 0xc0, !PT ;  /* 0x0000000107077812 */ /* 0x002fc600078ec0ff */
[----:B------:R-:W-:Y:S02]  /*e850*/  IMAD R3, R19, 0x5000, R3 ;  /* 0x0000500013037824 */ /* 0x000fe400078e0203 */
[----:B------:R-:W-:-:S03]  /*e860*/  IMAD R7, R7, 0x28, RZ ;  /* 0x0000002807077824 */ /* 0x000fc600078e02ff */
[----:B------:R-:W-:Y:S01]  /*e870*/  LEA R3, R3, UR36, 0x1 ;  /* 0x0000002403037c11 */ /* 0x000fe2000f8e08ff */
[----:B------:R-:W-:Y:S01]  /*e880*/  UMOV UR14, 0x0 ;  /* 0x00000000000e7882 */ /* 0x000fe20000000000 */
[----:B------:R-:W-:Y:S01]  /*e890*/  UMOV UR15, 0x14f00000 ;  /* 0x14f00000000f7882 */ /* 0x000fe20000000000 */
[----:B--2---:R-:W-:Y:S02]  /*e8a0*/  IMAD R5, R5, 0x50, R7 ;  /* 0x0000005005057824 */ /* 0x004fe400078e0207 */
[----:B------:R-:W-:-:S07]  /*e8b0*/  VIADD R7, R3, 0x400 ;  /* 0x0000040003077836 */ /* 0x000fce0000000000 */
.L_x_264:
        /* <DEDUP_REMOVED lines=10> */
[----:B------:R-:W-:Y:S01]  /*e960*/  R2UR UR10, R13 ;  /* 0x000000000d0a72ca */ /* 0x000fe200000e0000 */
[----:B------:R-:W-:Y:S01]  /*e970*/  VIADD R7, R3, 0x2c00 ;  /* 0x00002c0003077836 */ /* 0x000fe20000000000 */
[----:B------:R-:W-:Y:S01]  /*e980*/  PLOP3.LUT P0, PT, PT, PT, PT, 0x80, 0x0 ;  /* 0x000000000000781c */ /* 0x000fe20003f0f070 */
[----:B------:R-:W-:Y:S01]  /*e990*/  UMOV UR6, 0x30000 ;  /* 0x0003000000067882 */ /* 0x000fe20000000000 */
[----:B------:R-:W-:Y:S01]  /*e9a0*/  UMOV UR14, 0x0 ;  /* 0x00000000000e7882 */ /* 0x000fe20000000000 */
[----:B------:R-:W-:-:S10]  /*e9b0*/  UMOV UR15, 0x14f00000 ;  /* 0x14f00000000f7882 */ /* 0x000fd40000000000 */
.L_x_265:
        /* <DEDUP_REMOVED lines=16> */
.L_x_266:
        /* <DEDUP_REMOVED lines=16> */
.L_x_267:
        /* <DEDUP_REMOVED lines=10> */
[----:B------:R0:W-:Y:S01]  /*ec60*/  STL [R1+0x4], R0 ;  /* 0x0000040001007387 */ /* 0x0001e20000100800 */
[----:B------:R-:W-:-:S07]  /*ec70*/  IMAD.MOV.U32 R17, RZ, RZ, R6 ;  /* 0x000000ffff117224 */ /* 0x000fce00078e0006 */
.L_x_248:
[----:B------:R-:W-:Y:S05]  /*ec80*/  BSYNC B0 ;  /* 0x0000000000007941 */ /* 0x000fea0003800000 */
.L_x_247:
[----:B0-----:R-:W3:Y:S01]  /*ec90*/  LDL.LU R0, [R1+0x20] ;  /* 0x0000200001007983 */ /* 0x001ee20000300800 */
[----:B------:R-:W-:-:S03]  /*eca0*/  IMAD.MOV.U32 R19, RZ, RZ, R4 ;  /* 0x000000ffff137224 */ /* 0x000fc600078e0004 */
[----:B------:R4:W-:Y:S02]  /*ecb0*/  STL [R1], R8 ;  /* 0x0000000801007387 */ /* 0x0009e40000100800 */
[----:B---34-:R-:W-:-:S07]  /*ecc0*/  VIADD R0, R0, 0xfffffffd ;  /* 0xfffffffd00007836 */ /* 0x018fce0000000000 */
.L_x_246:
[----:B------:R-:W3:Y:S01]  /*ecd0*/  LDL.LU R2, [R1+0x18] ;  /* 0x0000180001027983 */ /* 0x000ee20000300800 */
[----:B------:R-:W-:Y:S01]  /*ece0*/  IMAD.MOV R9, RZ, RZ, -R9 ;  /* 0x000000ffff097224 */ /* 0x000fe200078e0a09 */
[----:B------:R-:W-:Y:S04]  /*ecf0*/  BSSY B0, `(.L_x_245) ;  /* 0x00001d8000007945 */ /* 0x000fe80003800000 */
[----:B---3--:R-:W-:-:S13]  /*ed00*/  ISETP.NE.AND P0, PT, R2, R9, PT ;  /* 0x000000090200720c */ /* 0x008fda0003f05270 */
[----:B------:R-:W-:Y:S05]  /*ed10*/  @!P0 BRA `(.L_x_268) ;  /* 0x0000001c00548947 */ /* 0x000fea0003800000 */
[----:B0-----:R-:W-:-:S07]  /*ed20*/  IMAD.MOV.U32 R6, RZ, RZ, R17 ;  /* 0x000000ffff067224 */ /* 0x001fce00078e0011 */
.L_x_311:
[----:B---3--:R-:W3:Y:S01]  /*ed30*/  LDL R2, [R1] ;  /* 0x0000000001027983 */ /* 0x008ee20000100800 */
[----:B------:R-:W-:Y:S01]  /*ed40*/  LOP3.LUT P1, RZ, R18, 0x8, RZ, 0xc0, !PT ;  /* 0x0000000812ff7812 */ /* 0x000fe2000782c0ff */
[----:B------:R-:W-:Y:S01]  /*ed50*/  VIADD R4, R19, 0x1 ;  /* 0x0000000113047836 */ /* 0x000fe20000000000 */
[----:B------:R-:W-:Y:S04]  /*ed60*/  BSSY B1, `(.L_x_269) ;  /* 0x00000e5000017945 */ /* 0x000fe80003800000 */
[----:B------:R-:W-:-:S04]  /*ed70*/  ISETP.NE.AND P0, PT, R4, 0x2, PT ;  /* 0x000000020400780c */ /* 0x000fc80003f05270 */
[----:B-1----:R-:W-:Y:S02]  /*ed80*/  SEL R5, RZ, 0x1, P0 ;  /* 0x00000001ff057807 */ /* 0x002fe40000000000 */
[----:B------:R-:W-:Y:S02]  /*ed90*/  SEL R4, R4, RZ, P0 ;  /* 0x000000ff04047207 */ /* 0x000fe40000000000 */
[----:B---3--:R-:W-:Y:S01]  /*eda0*/  LOP3.LUT R5, R2, R5, RZ, 0x3c, !PT ;  /* 0x0000000502057212 */ /* 0x008fe200078e3cff */
[----:B0-----:R-:W-:Y:S06]  /*edb0*/  @!P1 BRA `(.L_x_270) ;  /* 0x0000000c007c9947 */ /* 0x001fec0003800000 */
        /* <DEDUP_REMOVED lines=9> */
[----:B--2---:R-:W0:Y:S02]  /*ee50*/  @P0 LDC.64 R2, c[0x0][0x440] ;  /* 0x00011000ff020b82 */ /* 0x004e240000000a00 */
[----:B0-----:R-:W-:-:S04]  /*ee60*/  @P0 IMAD.HI.U32 R6, R0, R2, RZ ;  /* 0x0000000200060227 */ /* 0x001fc800078e00ff */
        /* <DEDUP_REMOVED lines=13> */
.L_x_271:
[----:B--2---:R-:W-:Y:S01]  /*ef40*/  LEA R3, R4, UR36, 0x3 ;  /* 0x0000002404037c11 */ /* 0x004fe2000f8e18ff */
[----:B------:R-:W-:Y:S01]  /*ef50*/  BSSY B2, `(.L_x_272) ;  /* 0x0000004000027945 */ /* 0x000fe20003800000 */
[----:B------:R-:W-:-:S04]  /*ef60*/  SHF.L.U32 R2, R5, 0x1f, RZ ;  /* 0x0000001f05027819 */ /* 0x000fc800000006ff */
[----:B------:R-:W1:Y:S02]  /*ef70*/  SYNCS.PHASECHK.TRANS64.TRYWAIT P0, [R3+URZ+0x38840], R2 ;  /* 0x03884002030075a7 */ /* 0x000e64000800017f */
[----:B-1----:R-:W-:Y:S05]  /*ef80*/  @!P0 BRA `(.L_x_273) ;  /* 0x0000003400c48947 */ /* 0x002fea0003800000 */
.L_x_364:
[----:B------:R-:W-:Y:S05]  /*ef90*/  BSYNC B2 ;  /* 0x0000000000027941 */ /* 0x000fea0003800000 */
.L_x_272:
[----:B0-----:R-:W0:Y:S01]  /*efa0*/  S2R R7, SR_TID.X ;  /* 0x0000000000077919 */ /* 0x001e220000002100 */
[----:B------:R-:W-:Y:S01]  /*efb0*/  UPRMT UR4, UR37, 0x9910, URZ ;  /* 0x0000991025047896 */ /* 0x000fe2000800003f */
[----:B0-----:R-:W-:-:S04]  /*efc0*/  LOP3.LUT R7, R7, 0x7f, RZ, 0xc0, !PT ;  /* 0x0000007f07077812 */ /* 0x001fc800078ec0ff */
[----:B------:R-:W-:-:S13]  /*efd0*/  ISETP.NE.AND P0, PT, R7, RZ, PT ;  /* 0x000000ff0700720c */ /* 0x000fda0003f05270 */
[----:B-1----:R-:W-:-:S04]  /*efe0*/  @!P0 IMAD.MOV.U32 R2, RZ, RZ, 0xa000 ;  /* 0x0000a000ff028424 */ /* 0x002fc800078e00ff */
[----:B------:R0:W-:Y:S02]  /*eff0*/  @!P0 SYNCS.ARRIVE.TRANS64 RZ, [R3+URZ+0x38830], R2 ;  /* 0x0388300203ff89a7 */ /* 0x0001e4000800003f */
[----:B0-----:R-:W-:-:S05]  /*f000*/  IMAD.U32 R2, RZ, RZ, UR4 ;  /* 0x00000004ff027e24 */ /* 0x001fca000f8e00ff */
[----:B------:R-:W-:-:S13]  /*f010*/  ISETP.NE.AND P1, PT, R2, 0x2, PT ;  /* 0x000000020200780c */ /* 0x000fda0003f25270 */
[----:B------:R-:W-:Y:S05]  /*f020*/  @P1 BRA `(.L_x_274) ;  /* 0x0000000000041947 */ /* 0x000fea0003800000 */
[----:B------:R-:W-:Y:S01]  /*f030*/  BPT.TRAP 0x1 ;  /* 0x000000040000795c */ /* 0x000fe20000300000 */
.L_x_274:
[----:B------:R-:W-:Y:S01]  /*f040*/  LOP3.LUT P0, RZ, R18, 0x2, RZ, 0xc0, !PT ;  /* 0x0000000212ff7812 */ /* 0x000fe2000780c0ff */
[----:B------:R-:W-:-:S12]  /*f050*/  BSSY B2, `(.L_x_275) ;  /* 0x0000003000027945 */ /* 0x000fd80003800000 */
[----:B------:R-:W-:Y:S05]  /*f060*/  @P0 BRA `(.L_x_276) ;  /* 0x0000000000040947 */ /* 0x000fea0003800000 */
[----:B------:R-:W-:Y:S01]  /*f070*/  BPT.TRAP 0x1 ;  /* 0x000000040000795c */ /* 0x000fe20000300000 */
.L_x_276:
[----:B------:R-:W-:Y:S05]  /*f080*/  BSYNC B2 ;  /* 0x0000000000027941 */ /* 0x000fea0003800000 */
.L_x_275:
[----:B------:R-:W0:Y:S01]  /*f090*/  S2R R2, SR_CgaCtaId ;  /* 0x0000000000027919 */ /* 0x000e220000008800 */
        /* <DEDUP_REMOVED lines=9> */
[----:B0-----:R-:W-:-:S05]  /*f130*/  LOP3.LUT R2, R2, 0x1, RZ, 0xc0, !PT ;  /* 0x0000000102027812 */ /* 0x001fca00078ec0ff */
[----:B------:R-:W-:-:S04]  /*f140*/  IMAD R2, R2, 0xa00, RZ ;  /* 0x00000a0002027824 */ /* 0x000fc800078e02ff */
[----:B------:R-:W-:Y:S02]  /*f150*/  IMAD R7, R4, 0x5000, R2 ;  /* 0x0000500004077824 */ /* 0x000fe400078e0202 */
[----:B------:R-:W0:Y:S03]  /*f160*/  S2R R2, SR_CgaCtaId ;  /* 0x0000000000027919 */ /* 0x000e260000008800 */
[----:B------:R-:W-:-:S05]  /*f170*/  LEA R7, R7, UR36, 0x1 ;  /* 0x0000002407077c11 */ /* 0x000fca000f8e08ff */
[----:B------:R-:W-:Y:S01]  /*f180*/  VIADD R9, R7, 0x24400 ;  /* 0x0002440007097836 */ /* 0x000fe20000000000 */
[----:B0-----:R-:W-:-:S05]  /*f190*/  LOP3.LUT R2, R2, 0x1, RZ, 0xc0, !PT ;  /* 0x0000000102027812 */ /* 0x001fca00078ec0ff */
[----:B------:R-:W-:-:S04]  /*f1a0*/  IMAD R2, R2, 0x28, RZ ;  /* 0x0000002802027824 */ /* 0x000fc800078e02ff */
[----:B------:R-:W-:-:S07]  /*f1b0*/  IMAD R2, R8, 0x50, R2 ;  /* 0x0000005008027824 */ /* 0x000fce00078e0202 */
.L_x_277:
        /* <DEDUP_REMOVED lines=17> */
.L_x_278:
        /* <DEDUP_REMOVED lines=17> */
.L_x_279:
        /* <DEDUP_REMOVED lines=17> */
.L_x_280:
        /* <DEDUP_REMOVED lines=16> */
.L_x_365:
[----:B------:R-:W-:Y:S05]  /*f5f0*/  BSYNC B2 ;  /* 0x0000000000027941 */ /* 0x000fea0003800000 */
.L_x_281:
[----:B------:R-:W1:Y:S02]  /*f600*/  S2R R7, SR_TID.X ;  /* 0x0000000000077919 */ /* 0x000e640000002100 */
[----:B-1----:R-:W-:-:S04]  /*f610*/  LOP3.LUT R7, R7, 0x7f, RZ, 0xc0, !PT ;  /* 0x0000007f07077812 */ /* 0x002fc800078ec0ff */
[----:B------:R-:W-:-:S13]  /*f620*/  ISETP.NE.AND P0, PT, R7, RZ, PT ;  /* 0x000000ff0700720c */ /* 0x000fda0003f05270 */
[----:B0-----:R-:W-:-:S04]  /*f630*/  @!P0 IMAD.MOV.U32 R3, RZ, RZ, 0xa000 ;  /* 0x0000a000ff038424 */ /* 0x001fc800078e00ff */
[----:B------:R0:W-:Y:S01]  /*f640*/  @!P0 SYNCS.ARRIVE.TRANS64 RZ, [R2+URZ+0x38850], R3 ;  /* 0x0388500302ff89a7 */ /* 0x0001e2000800003f */
[----:B------:R-:W-:Y:S05]  /*f650*/  @P1 BRA `(.L_x_283) ;  /* 0x0000000000041947 */ /* 0x000fea0003800000 */
[----:B------:R-:W-:Y:S01]  /*f660*/  BPT.TRAP 0x1 ;  /* 0x000000040000795c */ /* 0x000fe20000300000 */
.L_x_283:
[----:B------:R-:W-:Y:S01]  /*f670*/  LOP3.LUT P0, RZ, R18, 0x2, RZ, 0xc0, !PT ;  /* 0x0000000212ff7812 */ /* 0x000fe2000780c0ff */
[----:B------:R-:W-:-:S12]  /*f680*/  BSSY B2, `(.L_x_284) ;  /* 0x0000003000027945 */ /* 0x000fd80003800000 */
[----:B------:R-:W-:Y:S05]  /*f690*/  @P0 BRA `(.L_x_285) ;  /* 0x0000000000040947 */ /* 0x000fea0003800000 */
[----:B------:R-:W-:Y:S01]  /*f6a0*/  BPT.TRAP 0x1 ;  /* 0x000000040000795c */ /* 0x000fe20000300000 */
.L_x_285:
[----:B------:R-:W-:Y:S05]  /*f6b0*/  BSYNC B2 ;  /* 0x0000000000027941 */ /* 0x000fea0003800000 */
.L_x_284:
        /* <DEDUP_REMOVED lines=19> */
.L_x_286:
        /* <DEDUP_REMOVED lines=16> */
.L_x_287:
        /* <DEDUP_REMOVED lines=16> */
.L_x_288:
        /* <DEDUP_REMOVED lines=16> */
.L_x_289:
        /* <DEDUP_REMOVED lines=12> */
.L_x_270:
[----:B------:R-:W-:Y:S05]  /*fbb0*/  BSYNC B1 ;  /* 0x0000000000017941 */ /* 0x000fea0003800000 */
.L_x_269:
[----:B------:R-:W-:Y:S01]  /*fbc0*/  VIADD R19, R4, 0x1 ;  /* 0x0000000104137836 */ /* 0x000fe20000000000 */
[----:B------:R-:W-:Y:S01]  /*fbd0*/  LOP3.LUT P1, RZ, R18, 0x8, RZ, 0xc0, !PT ;  /* 0x0000000812ff7812 */ /* 0x000fe2000782c0ff */
[----:B------:R-:W-:Y:S03]  /*fbe0*/  BSSY B1, `(.L_x_290) ;  /* 0x00000e5000017945 */ /* 0x000fe60003800000 */
[----:B------:R-:W-:-:S04]  /*fbf0*/  ISETP.NE.AND P0, PT, R19, 0x2, PT ;  /* 0x000000021300780c */ /* 0x000fc80003f05270 */
[----:B------:R-:W-:Y:S02]  /*fc00*/  SEL R2, RZ, 0x1, P0 ;  /* 0x00000001ff027807 */ /* 0x000fe40000000000 */
[----:B------:R-:W-:Y:S02]  /*fc10*/  SEL R19, R19, RZ, P0 ;  /* 0x000000ff13137207 */ /* 0x000fe40000000000 */
[----:B------:R-:W-:-:S05]  /*fc20*/  LOP3.LUT R9, R5, R2, RZ, 0x3c, !PT ;  /* 0x0000000205097212 */ /* 0x000fca00078e3cff */
[----:B------:R1:W-:Y:S01]  /*fc30*/  STL [R1], R9 ;  /* 0x0000000901007387 */ /* 0x0003e20000100800 */
[----:B------:R-:W-:Y:S05]  /*fc40*/  @!P1 BRA `(.L_x_291) ;  /* 0x0000000c00789947 */ /* 0x000fea0003800000 */
[----:B------:R-:W-:Y:S01]  /*fc50*/  LOP3.LUT P1, RZ, R18, 0x4, RZ, 0xc0, !PT ;  /* 0x0000000412ff7812 */ /* 0x000fe2000782c0ff */
[----:B0-----:R-:W-:-:S12]  /*fc60*/  VIADD R8, R0, 0xffffffff ;  /* 0xffffffff00087836 */ /* 0x001fd80000000000 */
        /* <DEDUP_REMOVED lines=22> */
.L_x_292:
[----:B--2---:R-:W-:Y:S01]  /*fdd0*/  LEA R3, R19, UR36, 0x3 ;  /* 0x0000002413037c11 */ /* 0x004fe2000f8e18ff */
[----:B------:R-:W-:Y:S01]  /*fde0*/  BSSY B2, `(.L_x_293) ;  /* 0x0000004000027945 */ /* 0x000fe20003800000 */
[----:B------:R-:W-:-:S04]  /*fdf0*/  SHF.L.U32 R2, R9, 0x1f, RZ ;  /* 0x0000001f09027819 */ /* 0x000fc800000006ff */
[----:B------:R-:W2:Y:S02]  /*fe00*/  SYNCS.PHASECHK.TRANS64.TRYWAIT P0, [R3+URZ+0x38840], R2 ;  /* 0x03884002030075a7 */ /* 0x000ea4000800017f */
[----:B--2---:R-:W-:Y:S05]  /*fe10*/  @!P0 BRA `(.L_x_294) ;  /* 0x0000002800488947 */ /* 0x004fea0003800000 */
.L_x_366:
[----:B------:R-:W-:Y:S05]  /*fe20*/  BSYNC B2 ;  /* 0x0000000000027941 */ /* 0x000fea0003800000 */
.L_x_293:
[----:B0-----:R-:W0:Y:S01]  /*fe30*/  S2R R7, SR_TID.X ;  /* 0x0000000000077919 */ /* 0x001e220000002100 */
[----:B------:R-:W-:Y:S01]  /*fe40*/  UPRMT UR4, UR37, 0x9910, URZ ;  /* 0x0000991025047896 */ /* 0x000fe2000800003f */
[----:B0-----:R-:W-:-:S04]  /*fe50*/  LOP3.LUT R7, R7, 0x7f, RZ, 0xc0, !PT ;  /* 0x0000007f07077812 */ /* 0x001fc800078ec0ff */
[----:B------:R-:W-:-:S13]  /*fe60*/  ISETP.NE.AND P0, PT, R7, RZ, PT ;  /* 0x000000ff0700720c */ /* 0x000fda0003f05270 */
[----:B--2---:R-:W-:-:S04]  /*fe70*/  @!P0 IMAD.MOV.U32 R2, RZ, RZ, 0xa000 ;  /* 0x0000a000ff028424 */ /* 0x004fc800078e00ff */
[----:B------:R0:W-:Y:S02]  /*fe80*/  @!P0 SYNCS.ARRIVE.TRANS64 RZ, [R3+URZ+0x38830], R2 ;  /* 0x0388300203ff89a7 */ /* 0x0001e4000800003f */
[----:B0-----:R-:W-:-:S05]  /*fe90*/  IMAD.U32 R2, RZ, RZ, UR4 ;  /* 0x00000004ff027e24 */ /* 0x001fca000f8e00ff */
[----:B------:R-:W-:-:S13]  /*fea0*/  ISETP.NE.AND P1, PT, R2, 0x2, PT ;  /* 0x000000020200780c */ /* 0x000fda0003f25270 */
[----:B------:R-:W-:Y:S05]  /*feb0*/  @P1 BRA `(.L_x_295) ;  /* 0x0000000000041947 */ /* 0x000fea0003800000 */
[----:B------:R-:W-:Y:S01]  /*fec0*/  BPT.TRAP 0x1 ;  /* 0x000000040000795c */ /* 0x000fe20000300000 */
.L_x_295:
[----:B------:R-:W-:Y:S01]  /*fed0*/  LOP3.LUT P0, RZ, R18, 0x2, RZ, 0xc0, !PT ;  /* 0x0000000212ff7812 */ /* 0x000fe2000780c0ff */
[----:B------:R-:W-:-:S12]  /*fee0*/  BSSY B2, `(.L_x_296) ;  /* 0x0000003000027945 */ /* 0x000fd80003800000 */
[----:B------:R-:W-:Y:S05]  /*fef0*/  @P0 BRA `(.L_x_297) ;  /* 0x0000000000040947 */ /* 0x000fea0003800000 */
[----:B------:R-:W-:Y:S01]  /*ff00*/  BPT.TRAP 0x1 ;  /* 0x000000040000795c */ /* 0x000fe20000300000 */
.L_x_297:
[----:B------:R-:W-:Y:S05]  /*ff10*/  BSYNC B2 ;  /* 0x0000000000027941 */ /* 0x000fea0003800000 */
.L_x_296:
        /* <DEDUP_REMOVED lines=15> */
[----:B-1----:R-:W-:Y:S01]  /*10010*/  VIADD R9, R7, 0x24400 ;  /* 0x0002440007097836 */ /* 0x002fe20000000000 */
[----:B0-----:R-:W-:-:S05]  /*10020*/  LOP3.LUT R2, R2, 0x1, RZ, 0xc0, !PT ;  /* 0x0000000102027812 */ /* 0x001fca00078ec0ff */
[----:B------:R-:W-:-:S04]  /*10030*/  IMAD R2, R2, 0x28, RZ ;  /* 0x0000002802027824 */ /* 0x000fc800078e02ff */
[----:B------:R-:W-:-:S07]  /*10040*/  IMAD R2, R8, 0x50, R2 ;  /* 0x0000005008027824 */ /* 0x000fce00078e0202 */
.L_x_298:
        /* <DEDUP_REMOVED lines=17> */
.L_x_299:
        /* <DEDUP_REMOVED lines=17> */
.L_x_300:
        /* <DEDUP_REMOVED lines=17> */
.L_x_301:
        /* <DEDUP_REMOVED lines=10> */
[----:B------:R-:W-:Y:S01]  /*10420*/  SHF.L.U32 R5, R5, 0x1f, RZ ;  /* 0x0000001f05057819 */ /* 0x000fe200000006ff */
[----:B------:R-:W-:Y:S01]  /*10430*/  BSSY B2, `(.L_x_302) ;  /* 0x0000004000027945 */ /* 0x000fe20003800000 */
[----:B------:R-:W-:-:S04]  /*10440*/  LEA R2, R4, UR36, 0x3 ;  /* 0x0000002404027c11 */ /* 0x000fc8000f8e18ff */
[----:B------:R-:W0:Y:S02]  /*10450*/  SYNCS.PHASECHK.TRANS64.TRYWAIT P0, [R2+URZ+0x38860], R5 ;  /* 0x03886005020075a7 */ /* 0x000e24000800017f */
[----:B0-----:R-:W-:Y:S05]  /*10460*/  @!P0 BRA `(.L_x_303) ;  /* 0x0000002000c88947 */ /* 0x001fea0003800000 */
.L_x_367:
[----:B------:R-:W-:Y:S05]  /*10470*/  BSYNC B2 ;  /* 0x0000000000027941 */ /* 0x000fea0003800000 */
.L_x_302:
[----:B------:R-:W1:Y:S02]  /*10480*/  S2R R3, SR_TID.X ;  /* 0x0000000000037919 */ /* 0x000e640000002100 */
[----:B-1----:R-:W-:-:S04]  /*10490*/  LOP3.LUT R3, R3, 0x7f, RZ, 0xc0, !PT ;  /* 0x0000007f03037812 */ /* 0x002fc800078ec0ff */
[----:B------:R-:W-:-:S13]  /*104a0*/  ISETP.NE.AND P0, PT, R3, RZ, PT ;  /* 0x000000ff0300720c */ /* 0x000fda0003f05270 */
[----:B------:R-:W-:-:S04]  /*104b0*/  @!P0 IMAD.MOV.U32 R3, RZ, RZ, 0xa000 ;  /* 0x0000a000ff038424 */ /* 0x000fc800078e00ff */
[----:B------:R1:W-:Y:S01]  /*104c0*/  @!P0 SYNCS.ARRIVE.TRANS64 RZ, [R2+URZ+0x38850], R3 ;  /* 0x0388500302ff89a7 */ /* 0x0003e2000800003f */
[----:B------:R-:W-:Y:S05]  /*104d0*/  @P1 BRA `(.L_x_304) ;  /* 0x0000000000041947 */ /* 0x000fea0003800000 */
[----:B------:R-:W-:Y:S01]  /*104e0*/  BPT.TRAP 0x1 ;  /* 0x000000040000795c */ /* 0x000fe20000300000 */
.L_x_304:
[----:B------:R-:W-:Y:S01]  /*104f0*/  LOP3.LUT P0, RZ, R18, 0x2, RZ, 0xc0, !PT ;  /* 0x0000000212ff7812 */ /* 0x000fe2000780c0ff */
[----:B------:R-:W-:-:S12]  /*10500*/  BSSY B2, `(.L_x_305) ;  /* 0x0000003000027945 */ /* 0x000fd80003800000 */
[----:B------:R-:W-:Y:S05]  /*10510*/  @P0 BRA `(.L_x_306) ;  /* 0x0000000000040947 */ /* 0x000fea0003800000 */
[----:B------:R-:W-:Y:S01]  /*10520*/  BPT.TRAP 0x1 ;  /* 0x000000040000795c */ /* 0x000fe20000300000 */
.L_x_306:
[----:B------:R-:W-:Y:S05]  /*10530*/  BSYNC B2 ;  /* 0x0000000000027941 */ /* 0x000fea0003800000 */
.L_x_305:
[----:B0-----:R-:W2:Y:S01]  /*10540*/  LDL.LU R5, [R1+0x4] ;  /* 0x0000040001057983 */ /* 0x001ea20000300800 */
[----:B-1----:R-:W0:Y:S01]  /*10550*/  S2R R3, SR_CgaCtaId ;  /* 0x0000000000037919 */ /* 0x002e220000008800 */
        /* <DEDUP_REMOVED lines=17> */
.L_x_307:
        /* <DEDUP_REMOVED lines=16> */
.L_x_308:
        /* <DEDUP_REMOVED lines=16> */
.L_x_309:
        /* <DEDUP_REMOVED lines=16> */
.L_x_310:
        /* <DEDUP_REMOVED lines=12> */
.L_x_291:
[----:B------:R-:W-:Y:S05]  /*10a30*/  BSYNC B1 ;  /* 0x0000000000017941 */ /* 0x000fea0003800000 */
.L_x_290:
[C---:B------:R-:W-:Y:S01]  /*10a40*/  ISETP.GT.AND P0, PT, R0.reuse, 0x1, PT ;  /* 0x000000010000780c */ /* 0x040fe20003f04270 */
[----:B------:R-:W-:-:S12]  /*10a50*/  VIADD R0, R0, 0xfffffffe ;  /* 0xfffffffe00007836 */ /* 0x000fd80000000000 */
[----:B------:R-:W-:Y:S05]  /*10a60*/  @P0 BRA `(.L_x_311) ;  /* 0xffffffe000b00947 */ /* 0x000fea000383ffff */
.L_x_268:
[----:B------:R-:W-:Y:S05]  /*10a70*/  BSYNC B0 ;  /* 0x0000000000007941 */ /* 0x000fea0003800000 */
.L_x_245:
[----:B------:R-:W-:Y:S01]  /*10a80*/  LOP3.LUT P0, RZ, R18, 0x8, RZ, 0xc0, !PT ;  /* 0x0000000812ff7812 */ /* 0x000fe2000780c0ff */
[----:B------:R-:W-:-:S12]  /*10a90*/  BSSY B0, `(.L_x_312) ;  /* 0x0000065000007945 */ /* 0x000fd80003800000 */
[----:B------:R-:W-:Y:S05]  /*10aa0*/  @!P0 BRA `(.L_x_313) ;  /* 0x00000004008c8947 */ /* 0x000fea0003800000 */
[----:B---3--:R-:W3:Y:S01]  /*10ab0*/  LDL R2, [R1] ;  /* 0x0000000001027983 */ /* 0x008ee20000100800 */
[----:B------:R-:W-:Y:S01]  /*10ac0*/  LEA R0, R19, UR36, 0x3 ;  /* 0x0000002413007c11 */ /* 0x000fe2000f8e18ff */
[----:B------:R-:W-:Y:S01]  /*10ad0*/  BSSY B1, `(.L_x_314) ;  /* 0x0000004000017945 */ /* 0x000fe20003800000 */
[----:B---3--:R-:W-:-:S04]  /*10ae0*/  SHF.L.U32 R2, R2, 0x1f, RZ ;  /* 0x0000001f02027819 */ /* 0x008fc800000006ff */
[----:B------:R-:W3:Y:S02]  /*10af0*/  SYNCS.PHASECHK.TRANS64.TRYWAIT P0, [R0+URZ+0x38860], R2 ;  /* 0x03886002000075a7 */ /* 0x000ee4000800017f */
[----:B---3--:R-:W-:Y:S05]  /*10b00*/  @!P0 BRA `(.L_x_315) ;  /* 0x0000001c00348947 */ /* 0x008fea0003800000 */
.L_x_368:
[----:B------:R-:W-:Y:S05]  /*10b10*/  BSYNC B1 ;  /* 0x0000000000017941 */ /* 0x000fea0003800000 */
.L_x_314:
[----:B0-2---:R-:W0:Y:S01]  /*10b20*/  S2R R3, SR_TID.X ;  /* 0x0000000000037919 */ /* 0x005e220000002100 */
        /* <DEDUP_REMOVED lines=9> */
.L_x_316:
[----:B------:R-:W-:Y:S01]  /*10bc0*/  LOP3.LUT P0, RZ, R18, 0x2, RZ, 0xc0, !PT ;  /* 0x0000000212ff7812 */ /* 0x000fe2000780c0ff */
[----:B------:R-:W-:-:S12]  /*10bd0*/  BSSY B1, `(.L_x_317) ;  /* 0x0000003000017945 */ /* 0x000fd80003800000 */
[----:B------:R-:W-:Y:S05]  /*10be0*/  @P0 BRA `(.L_x_318) ;  /* 0x0000000000040947 */ /* 0x000fea0003800000 */
[----:B------:R-:W-:Y:S01]  /*10bf0*/  BPT.TRAP 0x1 ;  /* 0x000000040000795c */ /* 0x000fe20000300000 */
.L_x_318:
[----:B------:R-:W-:Y:S05]  /*10c00*/  BSYNC B1 ;  /* 0x0000000000017941 */ /* 0x000fea0003800000 */
.L_x_317:
[----:B------:R-:W2:Y:S01]  /*10c10*/  LDL R3, [R1+0x4] ;  /* 0x0000040001037983 */ /* 0x000ea20000100800 */
[----:B------:R-:W0:Y:S01]  /*10c20*/  S2R R2, SR_CgaCtaId ;  /* 0x0000000000027919 */ /* 0x000e220000008800 */
[----:B------:R-:W3:Y:S01]  /*10c30*/  S2R R4, SR_CgaCtaId ;  /* 0x0000000000047919 */ /* 0x000ee20000008800 */
[----:B------:R-:W-:Y:S01]  /*10c40*/  UIADD3 UR4, UP0, UR38, 0x470, URZ ;  /* 0x0000047026047890 */ /* 0x000fe2000ff1e03f */
[----:B------:R-:W-:Y:S01]  /*10c50*/  PLOP3.LUT P0, PT, PT, PT, PT, 0x80, 0x0 ;  /* 0x000000000000781c */ /* 0x000fe20003f0f070 */
[----:B------:R-:W-:Y:S01]  /*10c60*/  VIADD R0, R0, 0x38850 ;  /* 0x0003885000007836 */ /* 0x000fe20000000000 */
[----:B------:R-:W-:Y:S01]  /*10c70*/  UMOV UR6, 0x30000 ;  /* 0x0003000000067882 */ /* 0x000fe20000000000 */
[----:B------:R-:W-:Y:S01]  /*10c80*/  UIADD3.X UR5, URZ, UR39, URZ, UP0, !UPT ;  /* 0x000000273f057290 */ /* 0x000fe200087fe43f */
[----:B0-----:R-:W-:Y:S02]  /*10c90*/  LOP3.LUT R2, R2, 0x1, RZ, 0xc0, !PT ;  /* 0x0000000102027812 */ /* 0x001fe400078ec0ff */
[----:B---3--:R-:W-:-:S03]  /*10ca0*/  LOP3.LUT R4, R4, 0x1, RZ, 0xc0, !PT ;  /* 0x0000000104047812 */ /* 0x008fc600078ec0ff */
[----:B------:R-:W-:-:S04]  /*10cb0*/  IMAD R2, R2, 0xa00, RZ ;  /* 0x00000a0002027824 */ /* 0x000fc800078e02ff */
[----:B------:R-:W-:Y:S02]  /*10cc0*/  IMAD R2, R19, 0x5000, R2 ;  /* 0x0000500013027824 */ /* 0x000fe400078e0202 */
[----:B------:R-:W-:-:S03]  /*10cd0*/  IMAD R4, R4, 0x28, RZ ;  /* 0x0000002804047824 */ /* 0x000fc600078e02ff */
[----:B------:R-:W-:Y:S01]  /*10ce0*/  LEA R2, R2, UR36, 0x1 ;  /* 0x0000002402027c11 */ /* 0x000fe2000f8e08ff */
[----:B------:R-:W-:Y:S01]  /*10cf0*/  UMOV UR14, 0x0 ;  /* 0x00000000000e7882 */ /* 0x000fe20000000000 */
[----:B------:R-:W-:Y:S01]  /*10d00*/  UMOV UR15, 0x14f00000 ;  /* 0x14f00000000f7882 */ /* 0x000fe20000000000 */
[----:B------:R-:W-:Y:S01]  /*10d10*/  UMOV UR10, URZ ;  /* 0x0000003f000a7c82 */ /* 0x000fe20008000000 */
[----:B--2---:R-:W-:Y:S02]  /*10d20*/  IMAD R3, R3, 0x50, R4 ;  /* 0x0000005003037824 */ /* 0x004fe400078e0204 */
[----:B------:R-:W-:-:S07]  /*10d30*/  VIADD R4, R2, 0x400 ;  /* 0x0000040002047836 */ /* 0x000fce0000000000 */
.L_x_319:
        /* <DEDUP_REMOVED lines=10> */
[----:B------:R-:W-:Y:S01]  /*10de0*/  PLOP3.LUT P0, PT, PT, PT, PT, 0x80, 0x0 ;  /* 0x000000000000781c */ /* 0x000fe20003f0f070 */
[----:B------:R-:W-:Y:S01]  /*10df0*/  VIADD R4, R2, 0x2c00 ;  /* 0x00002c0002047836 */ /* 0x000fe20000000000 */
[----:B------:R-:W-:Y:S01]  /*10e00*/  UMOV UR6, 0x30000 ;  /* 0x0003000000067882 */ /* 0x000fe20000000000 */
[----:B------:R-:W-:Y:S01]  /*10e10*/  UMOV UR14, 0x0 ;  /* 0x00000000000e7882 */ /* 0x000fe20000000000 */
[----:B------:R-:W-:Y:S01]  /*10e20*/  UMOV UR15, 0x14f00000 ;  /* 0x14f00000000f7882 */ /* 0x000fe20000000000 */
[----:B------:R-:W-:-:S08]  /*10e30*/  UMOV UR10, 0x40 ;  /* 0x00000040000a7882 */ /* 0x000fd00000000000 */
.L_x_320:
        /* <DEDUP_REMOVED lines=16> */
.L_x_321:
        /* <DEDUP_REMOVED lines=16> */
.L_x_322:
        /* <DEDUP_REMOVED lines=9> */
[----:B----4-:R-:W-:Y:S05]  /*110d0*/  @P0 BRA.U.ANY `(.L_x_322) ;  /* 0xfffffffd00d80947 */ /* 0x010fea000393ffff */
.L_x_313:
[----:B------:R-:W-:Y:S05]  /*110e0*/  BSYNC B0 ;  /* 0x0000000000007941 */ /* 0x000fea0003800000 */
.L_x_312:
[----:B0-----:R-:W4:Y:S01]  /*110f0*/  LDL.LU R6, [R1+0x24] ;  /* 0x0000240001067983 */ /* 0x001f220000300800 */
[----:B------:R-:W-:Y:S01]  /*11100*/  VIADD R19, R19, 0x1 ;  /* 0x0000000113137836 */ /* 0x000fe20000000000 */
[----:B------:R-:W-:Y:S02]  /*11110*/  ULDC UR4, c[0x0][0xc34] ;  /* 0x00030d0000047ab9 */ /* 0x000fe40000000800 */
[----:B-1----:R-:W5:Y:S04]  /*11120*/  LDL.LU R5, [R1] ;  /* 0x0000000001057983 */ /* 0x002f680000300800 */
[----:B------:R-:W2:Y:S01]  /*11130*/  LDL.LU R4, [R1+0x2c] ;  /* 0x00002c0001047983 */ /* 0x000ea20000300800 */
[----:B------:R-:W-:-:S04]  /*11140*/  ISETP.NE.AND P0, PT, R19, 0x2, PT ;  /* 0x000000021300780c */ /* 0x000fc80003f05270 */
[----:B---3--:R-:W-:Y:S02]  /*11150*/  SEL R0, RZ, 0x1, P0 ;  /* 0x00000001ff007807 */ /* 0x008fe40000000000 */
[----:B------:R-:W-:Y:S01]  /*11160*/  SEL R19, R19, RZ, P0 ;  /* 0x000000ff13137207 */ /* 0x000fe20000000000 */
[----:B----4-:R-:W-:Y:S01]  /*11170*/  VIADD R6, R6, UR40 ;  /* 0x0000002806067c36 */ /* 0x010fe20008000000 */
[----:B-----5:R-:W-:-:S04]  /*11180*/  LOP3.LUT R5, R5, R0, RZ, 0x3c, !PT ;  /* 0x0000000005057212 */ /* 0x020fc800078e3cff */
[----:B------:R0:W-:Y:S01]  /*11190*/  STL [R1+0x24], R6 ;  /* 0x0000240601007387 */ /* 0x0001e20000100800 */
[----:B------:R-:W-:Y:S01]  /*111a0*/  ISETP.GE.AND P1, PT, R6, UR4, PT ;  /* 0x0000000406007c0c */ /* 0x000fe2000bf26270 */
[----:B--2---:R-:W-:-:S05]  /*111b0*/  VIADD R4, R4, 0x1 ;  /* 0x0000000104047836 */ /* 0x004fca0000000000 */
[----:B------:R0:W-:Y:S04]  /*111c0*/  STL [R1+0x2c], R4 ;  /* 0x00002c0401007387 */ /* 0x0001e80000100800 */
[----:B------:R0:W-:Y:S03]  /*111d0*/  STL [R1], R5 ;  /* 0x0000000501007387 */ /* 0x0001e60000100800 */
[----:B------:R-:W-:Y:S05]  /*111e0*/  @!P1 BRA `(.L_x_323) ;  /* 0xffffffb000349947 */ /* 0x000fea000383ffff */
[----:B------:R-:W-:-:S07]  /*111f0*/  LOP3.LUT R2, R4, 0x1, RZ, 0xc, !PT ;  /* 0x0000000104027812 */ /* 0x000fce00078e0cff */
.L_x_228:
[----:B0-----:R-:W0:Y:S01]  /*11200*/  S2R R3, SR_CgaCtaId ;  /* 0x0000000000037919 */ /* 0x001e220000008800 */
[----:B------:R-:W-:Y:S01]  /*11210*/  MOV R0, 0x400 ;  /* 0x0000040000007802 */ /* 0x000fe20000000f00 */
[----:B------:R-:W-:Y:S03]  /*11220*/  BSSY B0, `(.L_x_324) ;  /* 0x0000005000007945 */ /* 0x000fe60003800000 */
[----:B0-----:R-:W-:Y:S02]  /*11230*/  LEA R0, R3, R0, 0x18 ;  /* 0x0000000003007211 */ /* 0x001fe400078ec0ff */
[----:B------:R-:W-:-:S04]  /*11240*/  SHF.L.U32 R3, R2, 0x1f, RZ ;  /* 0x0000001f02037819 */ /* 0x000fc800000006ff */
[----:B------:R-:W0:Y:S02]  /*11250*/  SYNCS.PHASECHK.TRANS64.TRYWAIT P0, [R0+URZ+0x38820], R3 ;  /* 0x03882003000075a7 */ /* 0x000e24000800017f */
[----:B0-----:R-:W-:Y:S05]  /*11260*/  @!P0 BRA `(.L_x_325) ;  /* 0x0000001400708947 */ /* 0x001fea0003800000 */
.L_x_369:
[----:B------:R-:W-:Y:S05]  /*11270*/  BSYNC B0 ;  /* 0x0000000000007941 */ /* 0x000fea0003800000 */
.L_x_324:
[----:B------:R-:W-:-:S03]  /*11280*/  UMOV UR4, 0xffffffff ;  /* 0xffffffff00047882 */ /* 0x000fc60000000000 */
[----:B------:R-:W-:Y:S05]  /*11290*/  BRA.DIV UR4, `(.L_x_326) ;  /* 0x0000001604787947 */ /* 0x000fea000b800000 */
[----:B------:R-:W1:Y:S02]  /*112a0*/  S2R R2, SR_TID.X ;  /* 0x0000000000027919 */ /* 0x000e640000002100 */
[----:B-1----:R-:W-:-:S04]  /*112b0*/  SHF.R.U32.HI R2, RZ, 0x5, R2 ;  /* 0x00000005ff027819 */ /* 0x002fc80000011602 */
[----:B------:R-:W-:-:S05]  /*112c0*/  LOP3.LUT R2, R2, 0x3, RZ, 0xc0, !PT ;  /* 0x0000000302027812 */ /* 0x000fca00078ec0ff */
[----:B------:R1:W2:Y:S02]  /*112d0*/  SHFL.IDX PT, R14, R2, RZ, 0x1f ;  /* 0x00001fff020e7589 */ /* 0x0002a400000e0000 */
.L_x_372:
[----:B--2---:R-:W-:Y:S01]  /*112e0*/  ISETP.NE.AND P0, PT, R14, RZ, PT ;  /* 0x000000ff0e00720c */ /* 0x004fe20003f05270 */
[----:B------:R-:W-:-:S12]  /*112f0*/  BSSY B0, `(.L_x_327) ;  /* 0x0000027000007945 */ /* 0x000fd80003800000 */
[----:B------:R-:W-:Y:S05]  /*11300*/  @P0 BRA `(.L_x_328) ;  /* 0x0000000000940947 */ /* 0x000fea0003800000 */
[----:B------:R-:W-:-:S03]  /*11310*/  UMOV UR4, 0xffffffff ;  /* 0xffffffff00047882 */ /* 0x000fc60000000000 */
[----:B------:R-:W-:Y:S05]  /*11320*/  BRA.DIV UR4, `(.L_x_329) ;  /* 0x0000001604887947 */ /* 0x000fea000b800000 */
[----:B------:R-:W-:-:S13]  /*11330*/  ELECT P6, URZ, PT ;  /* 0x00000000003f782f */ /* 0x000fda00038c0000 */
.L_x_375:
        /* <DEDUP_REMOVED lines=8> */
.L_x_330:
[----:B------:R-:W2:Y:S01]  /*113c0*/  LDL.LU R7, [R1] ;  /* 0x0000000001077983 */ /* 0x000ea20000300800 */
[----:B------:R-:W-:Y:S02]  /*113d0*/  VIADD R2, R0, 0x38840 ;  /* 0x0003884000027836 */ /* 0x000fe40000000000 */
[C---:B0-----:R-:W-:Y:S02]  /*113e0*/  VIADD R3, R19.reuse, 0x1 ;  /* 0x0000000113037836 */ /* 0x041fe40000000000 */
[----:B------:R-:W-:-:S03]  /*113f0*/  IMAD R6, R19, 0x8, R2 ;  /* 0x0000000813067824 */ /* 0x000fc600078e0202 */
[----:B------:R-:W-:-:S04]  /*11400*/  ISETP.NE.AND P1, PT, R3, 0x2, PT ;  /* 0x000000020300780c */ /* 0x000fc80003f25270 */
[----:B------:R-:W-:Y:S02]  /*11410*/  SEL R4, RZ, 0x1, P1 ;  /* 0x00000001ff047807 */ /* 0x000fe40000800000 */
[----:B------:R-:W-:Y:S02]  /*11420*/  SEL R3, R3, RZ, P1 ;  /* 0x000000ff03037207 */ /* 0x000fe40000800000 */
[C---:B--2---:R-:W-:Y:S02]  /*11430*/  SHF.L.U32 R5, R7.reuse, 0x1f, RZ ;  /* 0x0000001f07057819 */ /* 0x044fe400000006ff */
[----:B------:R-:W-:Y:S01]  /*11440*/  LOP3.LUT R4, R7, R4, RZ, 0x3c, !PT ;  /* 0x0000000407047212 */ /* 0x000fe200078e3cff */
[----:B------:R-:W-:Y:S01]  /*11450*/  IMAD R7, R3, 0x8, R2 ;  /* 0x0000000803077824 */ /* 0x000fe200078e0202 */
[----:B------:R-:W0:Y:S02]  /*11460*/  SYNCS.PHASECHK.TRANS64.TRYWAIT P0, [R6+URZ], R5 ;  /* 0x00000005060075a7 */ /* 0x000e24000800017f */
[----:B------:R-:W-:Y:S01]  /*11470*/  SHF.L.U32 R2, R4, 0x1f, RZ ;  /* 0x0000001f04027819 */ /* 0x000fe200000006ff */
[----:B0-----:R-:W-:Y:S06]  /*11480*/  @!P0 BRA `(.L_x_331) ;  /* 0x0000001400508947 */ /* 0x001fec0003800000 */
.L_x_376:
[----:B------:R-:W1:Y:S02]  /*11490*/  SYNCS.PHASECHK.TRANS64.TRYWAIT P0, [R7+URZ], R2 ;  /* 0x00000002070075a7 */ /* 0x000e64000800017f */
[----:B-1----:R-:W-:Y:S05]  /*114a0*/  @!P0 BRA `(.L_x_332) ;  /* 0x00000014005c8947 */ /* 0x002fea0003800000 */
.L_x_377:
[----:B------:R-:W-:Y:S05]  /*114b0*/  @!P2 BRA `(.L_x_333) ;  /* 0x000000000004a947 */ /* 0x000fea0003800000 */
[----:B------:R-:W-:Y:S01]  /*114c0*/  BPT.TRAP 0x1 ;  /* 0x000000040000795c */ /* 0x000fe20000300000 */
.L_x_333:
[----:B------:R-:W-:-:S04]  /*114d0*/  VIADD R0, R0, 0x38860 ;  /* 0x0003886000007836 */ /* 0x000fc80000000000 */
[----:B------:R-:W-:-:S04]  /*114e0*/  IMAD R4, R19, 0x8, R0 ;  /* 0x0000000813047824 */ /* 0x000fc800078e0200 */
[----:B------:R-:W2:Y:S02]  /*114f0*/  SYNCS.PHASECHK.TRANS64.TRYWAIT P0, [R4+URZ], R5 ;  /* 0x00000005040075a7 */ /* 0x000ea4000800017f */
[----:B--2---:R-:W-:Y:S05]  /*11500*/  @!P0 BRA `(.L_x_334) ;  /* 0x0000001400588947 */ /* 0x004fea0003800000 */
.L_x_378:
[----:B------:R-:W-:-:S07]  /*11510*/  IMAD R3, R3, 0x8, R0 ;  /* 0x0000000803037824 */ /* 0x000fce00078e0200 */
.L_x_335:
[----:B---3--:R3:W4:Y:S02]  /*11520*/  SYNCS.PHASECHK.TRANS64.TRYWAIT P0, [R3+URZ], R2 ;  /* 0x00000002030075a7 */ /* 0x008724000800017f */
[----:B----4-:R-:W-:Y:S05]  /*11530*/  @!P0 NANOSLEEP.SYNCS 0x989680 ;  /* 0x009896800000895d */ /* 0x010fea0003900000 */
[----:B------:R-:W4:Y:S02]  /*11540*/  @!P0 SYNCS.PHASECHK.TRANS64 P0, [R3+URZ], R2 ;  /* 0x00000002030085a7 */ /* 0x000f24000800007f */
[----:B----4-:R-:W-:Y:S05]  /*11550*/  @!P0 BRA `(.L_x_335) ;  /* 0xfffffffc00f08947 */ /* 0x010fea000383ffff */
.L_x_328:
[----:B------:R-:W-:Y:S05]  /*11560*/  BSYNC B0 ;  /* 0x0000000000007941 */ /* 0x000fea0003800000 */
.L_x_327:
[----:B------:R-:W-:Y:S05]  /*11570*/  EXIT ;  /* 0x000000000000794d */ /* 0x000fea0003800000 */
.L_x_196:
[----:B0-----:R-:W-:-:S04]  /*11580*/  IMAD.U32 R3, RZ, RZ, UR36 ;  /* 0x00000024ff037e24 */ /* 0x001fc8000f8e00ff */
[----:B------:R0:W1:Y:S03]  /*11590*/  SYNCS.PHASECHK.TRANS64.TRYWAIT P1, [R3+URZ+0x38800], R0 ;  /* 0x03880000030075a7 */ /* 0x000066000802017f */
[----:B-1----:R-:W-:Y:S05]  /*115a0*/  @!P1 NANOSLEEP.SYNCS 0x989680 ;  /* 0x009896800000995d */ /* 0x002fea0003900000 */
[----:B------:R-:W1:Y:S02]  /*115b0*/  @!P1 SYNCS.PHASECHK.TRANS64 P1, [R3+URZ+0x38800], R0 ;  /* 0x03880000030095a7 */ /* 0x000e64000802007f */
[----:B-1----:R-:W-:Y:S05]  /*115c0*/  @!P1 BRA `(.L_x_196) ;  /* 0xfffffffc00ec9947 */ /* 0x002fea000383ffff */
[----:B------:R-:W-:Y:S05]  /*115d0*/  BRA `(.L_x_336) ;  /* 0xffffff0000647947 */ /* 0x000fea000383ffff */
.L_x_200:
[----:B-1----:R1:W2:Y:S02]  /*115e0*/  SYNCS.PHASECHK.TRANS64.TRYWAIT P1, [R0+URZ+0x38830], R3 ;  /* 0x03883003000075a7 */ /* 0x0022a4000802017f */
[----:B--2---:R-:W-:Y:S05]  /*115f0*/  @!P1 NANOSLEEP.SYNCS 0x989680 ;  /* 0x009896800000995d */ /* 0x004fea0003900000 */
[----:B------:R-:W2:Y:S02]  /*11600*/  @!P1 SYNCS.PHASECHK.TRANS64 P1, [R0+URZ+0x38830], R3 ;  /* 0x03883003000095a7 */ /* 0x000ea4000802007f */
[----:B--2---:R-:W-:Y:S05]  /*11610*/  @!P1 BRA `(.L_x_200) ;  /* 0xfffffffc00f09947 */ /* 0x004fea000383ffff */
[----:B------:R-:W-:Y:S05]  /*11620*/  BRA `(.L_x_199) ;  /* 0xffffff0000847947 */ /* 0x000fea000383ffff */
.L_x_206:
[----:B------:R-:W-:-:S13]  /*11630*/  R2UR UR4, R233 ;  /* 0x00000000e90472ca */ /* 0x000fda00000e0000 */
[----:B-1----:R-:W-:-:S04]  /*11640*/  IMAD.U32 R152, RZ, RZ, UR4 ;  /* 0x00000004ff987e24 */ /* 0x002fc8000f8e00ff */
[----:B------:R1:W2:Y:S03]  /*11650*/  SYNCS.PHASECHK.TRANS64.TRYWAIT P1, [R152+URZ+0x38830], R3 ;  /* 0x03883003980075a7 */ /* 0x0002a6000802017f */
[----:B--2---:R-:W-:Y:S05]  /*11660*/  @!P1 NANOSLEEP.SYNCS 0x989680 ;  /* 0x009896800000995d */ /* 0x004fea0003900000 */
[----:B------:R-:W2:Y:S02]  /*11670*/  @!P1 SYNCS.PHASECHK.TRANS64 P1, [R152+URZ+0x38830], R3 ;  /* 0x03883003980095a7 */ /* 0x000ea4000802007f */
[----:B--2---:R-:W-:Y:S05]  /*11680*/  @!P1 BRA `(.L_x_206) ;  /* 0xfffffffc00e89947 */ /* 0x004fea000383ffff */
[----:B------:R-:W-:Y:S05]  /*11690*/  BRA `(.L_x_205) ;  /* 0xffffff3800f47947 */ /* 0x000fea000383ffff */
.L_x_210:
[----:B0-----:R-:W-:-:S04]  /*116a0*/  IMAD.U32 R3, RZ, RZ, UR4 ;  /* 0x00000004ff037e24 */ /* 0x001fc8000f8e00ff */
[----:B------:R0:W2:Y:S03]  /*116b0*/  SYNCS.PHASECHK.TRANS64.TRYWAIT P1, [R3+URZ+0x38850], R0 ;  /* 0x03885000030075a7 */ /* 0x0000a6000802017f */
[----:B--2---:R-:W-:Y:S05]  /*116c0*/  @!P1 NANOSLEEP.SYNCS 0x989680 ;  /* 0x009896800000995d */ /* 0x004fea0003900000 */
[----:B------:R-:W2:Y:S02]  /*116d0*/  @!P1 SYNCS.PHASECHK.TRANS64 P1, [R3+URZ+0x38850], R0 ;  /* 0x03885000030095a7 */ /* 0x000ea4000802007f */
[----:B--2---:R-:W-:Y:S05]  /*116e0*/  @!P1 BRA `(.L_x_210) ;  /* 0xfffffffc00ec9947 */ /* 0x004fea000383ffff */
[----:B------:R-:W-:Y:S05]  /*116f0*/  BRA `(.L_x_209) ;  /* 0xffffff6400147947 */ /* 0x000fea000383ffff */
.L_x_217:
[----:B-1----:R-:W-:-:S04]  /*11700*/  IMAD.U32 R7, RZ, RZ, UR9 ;  /* 0x00000009ff077e24 */ /* 0x002fc8000f8e00ff */
[----:B------:R1:W2:Y:S03]  /*11710*/  SYNCS.PHASECHK.TRANS64.TRYWAIT P1, [R7+URZ+0x38850], R0 ;  /* 0x03885000070075a7 */ /* 0x0002a6000802017f */
[----:B--2---:R-:W-:Y:S05]  /*11720*/  @!P1 NANOSLEEP.SYNCS 0x989680 ;  /* 0x009896800000995d */ /* 0x004fea0003900000 */
[----:B------:R-:W2:Y:S02]  /*11730*/  @!P1 SYNCS.PHASECHK.TRANS64 P1, [R7+URZ+0x38850], R0 ;  /* 0x03885000070095a7 */ /* 0x000ea4000802007f */
[----:B--2---:R-:W-:Y:S05]  /*11740*/  @!P1 BRA `(.L_x_217) ;  /* 0xfffffffc00ec9947 */ /* 0x004fea000383ffff */
[----:B------:R-:W-:Y:S05]  /*11750*/  BRA `(.L_x_216) ;  /* 0xffffff7c00407947 */ /* 0x000fea000383ffff */
.L_x_232:
[----:B------:R-:W0:Y:S01]  /*11760*/  S2R R5, SR_TID.X ;  /* 0x0000000000057919 */ /* 0x000e220000002100 */
[----:B------:R-:W-:Y:S01]  /*11770*/  BSSY B0, `(.L_x_337) ;  /* 0x000000a000007945 */ /* 0x000fe20003800000 */
[----:B------:R-:W-:Y:S02]  /*11780*/  IMAD.MOV.U32 R12, RZ, RZ, RZ ;  /* 0x000000ffff0c7224 */ /* 0x000fe400078e00ff */
[----:B------:R-:W-:Y:S02]  /*11790*/  IMAD.MOV.U32 R11, RZ, RZ, 0x1f ;  /* 0x0000001fff0b7424 */ /* 0x000fe400078e00ff */
[----:B------:R-:W-:Y:S01]  /*117a0*/  IMAD.MOV.U32 R15, RZ, RZ, -0x1 ;  /* 0xffffffffff0f7424 */ /* 0x000fe200078e00ff */
[----:B0-----:R-:W-:-:S04]  /*117b0*/  SHF.R.U32.HI R5, RZ, 0x5, R5 ;  /* 0x00000005ff057819 */ /* 0x001fc80000011605 */
[----:B------:R-:W-:-:S05]  /*117c0*/  LOP3.LUT R5, R5, 0x3, RZ, 0xc0, !PT ;  /* 0x0000000305057812 */ /* 0x000fca00078ec0ff */
[----:B------:R-:W-:-:S07]  /*117d0*/  IMAD.MOV.U32 R13, RZ, RZ, R5 ;  /* 0x000000ffff0d7224 */ /* 0x000fce00078e0005 */
[----:B-1----:R-:W-:Y:S05]  /*117e0*/  WARPSYNC.COLLECTIVE R15, `(.L_x_338) ;  /* 0x000000000f087348 */ /* 0x002fea0003c00000 */
[----:B------:R0:W2:Y:S02]  /*117f0*/  SHFL.IDX P6, R14, R13, R12, R11 ;  /* 0x0000000c0d0e7389 */ /* 0x0000a400000c000b */
[----:B012---:R-:W-:Y:S01]  /*11800*/  ENDCOLLECTIVE ;  /* 0x000000000000791b */ /* 0x007fe20003800000 */
.L_x_338:
[----:B------:R-:W-:Y:S05]  /*11810*/  BSYNC B0 ;  /* 0x0000000000007941 */ /* 0x000fea0003800000 */
.L_x_337:
[----:B------:R-:W-:Y:S05]  /*11820*/  BRA `(.L_x_339) ;  /* 0xffffffb0006c7947 */ /* 0x000fea000383ffff */
.L_x_234:
[----:B------:R-:W-:Y:S01]  /*11830*/  BSSY B0, `(.L_x_340) ;  /* 0x0000006000007945 */ /* 0x000fe20003800000 */
[----:B------:R-:W-:-:S07]  /*11840*/  IMAD.MOV.U32 R15, RZ, RZ, -0x1 ;  /* 0xffffffffff0f7424 */ /* 0x000fce00078e00ff */
[----:B01----:R-:W-:Y:S05]  /*11850*/  WARPSYNC.COLLECTIVE R15, `(.L_x_341) ;  /* 0x000000000f0c7348 */ /* 0x003fea0003c00000 */
[----:B------:R-:W-:Y:S02]  /*11860*/  ELECT P6, UR62, PT ;  /* 0x00000000003e782f */ /* 0x000fe400038c0000 */
[----:B------:R-:W-:Y:S01]  /*11870*/  MOV R14, UR62 ;  /* 0x0000003e000e7c02 */ /* 0x000fe20008000f00 */
[----:B01----:R-:W-:Y:S10]  /*11880*/  ENDCOLLECTIVE ;  /* 0x000000000000791b */ /* 0x003ff40003800000 */
.L_x_341:
[----:B------:R-:W-:Y:S05]  /*11890*/  BSYNC B0 ;  /* 0x0000000000007941 */ /* 0x000fea0003800000 */
.L_x_340:
[----:B------:R-:W-:Y:S05]  /*118a0*/  BRA `(.L_x_342) ;  /* 0xffffffb0006c7947 */ /* 0x000fea000383ffff */
.L_x_236:
[----:B---3--:R3:W4:Y:S02]  /*118b0*/  SYNCS.PHASECHK.TRANS64.TRYWAIT P0, [R2+URZ+0x38840], R3 ;  /* 0x03884003020075a7 */ /* 0x008724000800017f */
[----:B----4-:R-:W-:Y:S05]  /*118c0*/  @!P0 NANOSLEEP.SYNCS 0x989680 ;  /* 0x009896800000895d */ /* 0x010fea0003900000 */
[----:B------:R-:W4:Y:S02]  /*118d0*/  @!P0 SYNCS.PHASECHK.TRANS64 P0, [R2+URZ+0x38840], R3 ;  /* 0x03884003020085a7 */ /* 0x000f24000800007f */
[----:B----4-:R-:W-:Y:S05]  /*118e0*/  @!P0 BRA `(.L_x_236) ;  /* 0xfffffffc00f08947 */ /* 0x010fea000383ffff */
[----:B------:R-:W-:Y:S05]  /*118f0*/  BRA `(.L_x_343) ;  /* 0xffffffb000c47947 */ /* 0x000fea000383ffff */
.L_x_240:
[----:B------:R0:W5:Y:S01]  /*11900*/  LDL R10, [R1+0x10] ;  /* 0x00001000010a7983 */ /* 0x0001620000100800 */
[----:B------:R-:W-:Y:S02]  /*11910*/  IMAD.MOV.U32 R13, RZ, RZ, R3 ;  /* 0x000000ffff0d7224 */ /* 0x000fe400078e0003 */
[----:B------:R-:W-:Y:S01]  /*11920*/  IMAD.MOV.U32 R12, RZ, RZ, RZ ;  /* 0x000000ffff0c7224 */ /* 0x000fe200078e00ff */
[----:B------:R-:W1:Y:S01]  /*11930*/  S2R R7, SR_TID.X ;  /* 0x0000000000077919 */ /* 0x000e620000002100 */
[----:B------:R-:W-:Y:S02]  /*11940*/  IMAD.MOV.U32 R11, RZ, RZ, 0x181f ;  /* 0x0000181fff0b7424 */ /* 0x000fe400078e00ff */
[----:B------:R-:W-:-:S07]  /*11950*/  IMAD.MOV.U32 R15, RZ, RZ, -0x1 ;  /* 0xffffffffff0f7424 */ /* 0x000fce00078e00ff */
[----:B01---5:R-:W-:Y:S05]  /*11960*/  WARPSYNC.COLLECTIVE R15, `(.L_x_344) ;  /* 0x000000000f087348 */ /* 0x023fea0003c00000 */
[----:B------:R2:W3:Y:S02]  /*11970*/  SHFL.IDX P6, R14, R13, R12, R11 ;  /* 0x0000000c0d0e7389 */ /* 0x0004e400000c000b */
[----:B0123-5:R-:W-:Y:S01]  /*11980*/  ENDCOLLECTIVE ;  /* 0x000000000000791b */ /* 0x02ffe20003800000 */
.L_x_344:
[----:B------:R-:W-:Y:S02]  /*11990*/  IMAD.MOV.U32 R13, RZ, RZ, R4 ;  /* 0x000000ffff0d7224 */ /* 0x000fe400078e0004 */
[----:B------:R-:W-:Y:S01]  /*119a0*/  IMAD.MOV.U32 R6, RZ, RZ, R14 ;  /* 0x000000ffff067224 */ /* 0x000fe200078e000e */
[----:B------:R-:W-:-:S07]  /*119b0*/  LOP3.LUT R7, R7, 0x7f, RZ, 0xc0, !PT ;  /* 0x0000007f07077812 */ /* 0x000fce00078ec0ff */
[----:B------:R-:W-:Y:S05]  /*119c0*/  WARPSYNC.COLLECTIVE R15, `(.L_x_345) ;  /* 0x000000000f087348 */ /* 0x000fea0003c00000 */
[----:B------:R0:W1:Y:S02]  /*119d0*/  SHFL.IDX P6, R14, R13, R12, R11 ;  /* 0x0000000c0d0e7389 */ /* 0x00006400000c000b */
[----:B01----:R-:W-:Y:S01]  /*119e0*/  ENDCOLLECTIVE ;  /* 0x000000000000791b */ /* 0x003fe20003800000 */
.L_x_345:
[----:B------:R-:W-:Y:S01]  /*119f0*/  ULDC UR4, c[0x0][0x288] ;  /* 0x0000a20000047ab9 */ /* 0x000fe20000000800 */
[----:B------:R-:W-:Y:S01]  /*11a00*/  ULDC.64 UR6, c[0x0][0x208] ;  /* 0x0000820000067ab9 */ /* 0x000fe20000000a00 */
[----:B------:R-:W-:Y:S01]  /*11a10*/  SHF.R.U32.HI R0, RZ, 0x3, R7 ;  /* 0x00000003ff007819 */ /* 0x000fe20000011607 */
[----:B------:R-:W-:-:S04]  /*11a20*/  IMAD R2, R8, UR4, RZ ;  /* 0x0000000408027c24 */ /* 0x000fc8000f8e02ff */
        /* <DEDUP_REMOVED lines=8> */
[----:B------:R-:W-:-:S04]  /*11ab0*/  @!P2 LOP3.LUT R7, R7, R6, RZ, 0x3c, !PT ;  /* 0x000000060707a212 */ /* 0x000fc800078e3cff */
[----:B------:R-:W-:-:S04]  /*11ac0*/  @!P2 LOP3.LUT R6, R7, R6, RZ, 0x3c, !PT ;  /* 0x000000060706a212 */ /* 0x000fc800078e3cff */
[----:B------:R-:W-:-:S05]  /*11ad0*/  @!P2 LOP3.LUT R7, R7, R6, RZ, 0x3c, !PT ;  /* 0x000000060707a212 */ /* 0x000fca00078e3cff */
[----:B------:R-:W-:Y:S01]  /*11ae0*/  @!PT LDS RZ, [RZ] ;  /* 0x00000000fffff984 */ /* 0x000fe20000000800 */
[----:B------:R-:W-:Y:S01]  /*11af0*/  @!PT LDS RZ, [RZ] ;  /* 0x00000000fffff984 */ /* 0x000fe20000000800 */
[----:B------:R-:W-:Y:S01]  /*11b00*/  @!PT LDS RZ, [RZ] ;  /* 0x00000000fffff984 */ /* 0x000fe20000000800 */
[----:B------:R0:W-:Y:S04]  /*11b10*/  @!P2 LDGSTS.E.BYPASS.LTC128B.128 [R10+0x14400], desc[UR6][R6.64], !P4 ;  /* 0x14400000060aafae */ /* 0x0001e8000e101d46 */
[----:B------:R0:W-:Y:S04]  /*11b20*/  @!P2 LDGSTS.E.BYPASS.LTC128B.128 [R10+0x18400], desc[UR6][R6.64+0x80], !P3 ;  /* 0x18400080060aafae */ /* 0x0001e8000d901d46 */
[----:B------:R0:W-:Y:S04]  /*11b30*/  @!P2 LDGSTS.E.BYPASS.LTC128B.128 [R10+0x1c400], desc[UR6][R6.64+0x100], !P0 ;  /* 0x1c400100060aafae */ /* 0x0001e8000c101d46 */
[----:B------:R0:W-:Y:S01]  /*11b40*/  @!P2 LDGSTS.E.BYPASS.LTC128B.128 [R10+0x20400], desc[UR6][R6.64+0x180], !P1 ;  /* 0x20400180060aafae */ /* 0x0001e2000c901d46 */
[----:B------:R-:W-:Y:S01]  /*11b50*/  ISETP.GE.AND P2, PT, R5, R2, PT ;  /* 0x000000020500720c */ /* 0x000fe20003f46270 */
[----:B------:R-:W-:-:S12]  /*11b60*/  VIADD R5, R0, 0x20 ;  /* 0x0000002000057836 */ /* 0x000fd80000000000 */
[----:B0-----:R-:W-:Y:S05]  /*11b70*/  WARPSYNC.COLLECTIVE R15, `(.L_x_346) ;  /* 0x000000000f087348 */ /* 0x001fea0003c00000 */
[----:B------:R1:W2:Y:S02]  /*11b80*/  SHFL.IDX P6, R14, R13, R12, R11 ;  /* 0x0000000c0d0e7389 */ /* 0x0002a400000c000b */
[----:B012---:R-:W-:Y:S01]  /*11b90*/  ENDCOLLECTIVE ;  /* 0x000000000000791b */ /* 0x007fe20003800000 */
.L_x_346:
[----:B------:R-:W-:Y:S02]  /*11ba0*/  IMAD.MOV.U32 R13, RZ, RZ, R4 ;  /* 0x000000ffff0d7224 */ /* 0x000fe400078e0004 */
[----:B------:R-:W-:-:S07]  /*11bb0*/  IMAD.MOV.U32 R6, RZ, RZ, R14 ;  /* 0x000000ffff067224 */ /* 0x000fce00078e000e */
[----:B------:R-:W-:Y:S05]  /*11bc0*/  WARPSYNC.COLLECTIVE R15, `(.L_x_347) ;  /* 0x000000000f087348 */ /* 0x000fea0003c00000 */
[----:B------:R0:W1:Y:S02]  /*11bd0*/  SHFL.IDX P6, R14, R13, R12, R11 ;  /* 0x0000000c0d0e7389 */ /* 0x00006400000c000b */
[----:B01----:R-:W-:Y:S01]  /*11be0*/  ENDCOLLECTIVE ;  /* 0x000000000000791b */ /* 0x003fe20003800000 */
.L_x_347:
[----:B------:R-:W-:Y:S01]  /*11bf0*/  ULDC.64 UR4, c[0x0][0x208] ;  /* 0x0000820000047ab9 */ /* 0x000fe20000000a00 */
[----:B------:R-:W-:Y:S02]  /*11c00*/  IMAD.MOV.U32 R13, RZ, RZ, R3 ;  /* 0x000000ffff0d7224 */ /* 0x000fe400078e0003 */
[----:B------:R-:W-:Y:S02]  /*11c10*/  IMAD.MOV.U32 R12, RZ, RZ, 0x2 ;  /* 0x00000002ff0c7424 */ /* 0x000fe400078e00ff */
[----:B------:R-:W-:-:S05]  /*11c20*/  IMAD.MOV.U32 R7, RZ, RZ, R14 ;  /* 0x000000ffff077224 */ /* 0x000fca00078e000e */
        /* <DEDUP_REMOVED lines=17> */
.L_x_348:
[----:B------:R-:W-:Y:S02]  /*11d40*/  IMAD.MOV.U32 R13, RZ, RZ, R4 ;  /* 0x000000ffff0d7224 */ /* 0x000fe400078e0004 */
[----:B------:R-:W-:-:S07]  /*11d50*/  IMAD.MOV.U32 R6, RZ, RZ, R14 ;  /* 0x000000ffff067224 */ /* 0x000fce00078e000e */
[----:B------:R-:W-:Y:S05]  /*11d60*/  WARPSYNC.COLLECTIVE R15, `(.L_x_349) ;  /* 0x000000000f087348 */ /* 0x000fea0003c00000 */
[----:B------:R0:W1:Y:S02]  /*11d70*/  SHFL.IDX P6, R14, R13, R12, R11 ;  /* 0x0000000c0d0e7389 */ /* 0x00006400000c000b */
[----:B01----:R-:W-:Y:S01]  /*11d80*/  ENDCOLLECTIVE ;  /* 0x000000000000791b */ /* 0x003fe20003800000 */
.L_x_349:
        /* <DEDUP_REMOVED lines=21> */
.L_x_350:
[----:B------:R-:W-:Y:S02]  /*11ee0*/  IMAD.MOV.U32 R13, RZ, RZ, R4 ;  /* 0x000000ffff0d7224 */ /* 0x000fe400078e0004 */
[----:B------:R-:W-:-:S07]  /*11ef0*/  IMAD.MOV.U32 R6, RZ, RZ, R14 ;  /* 0x000000ffff067224 */ /* 0x000fce00078e000e */
[----:B------:R-:W-:Y:S05]  /*11f00*/  WARPSYNC.COLLECTIVE R15, `(.L_x_351) ;  /* 0x000000000f087348 */ /* 0x000fea0003c00000 */
[----:B------:R0:W1:Y:S02]  /*11f10*/  SHFL.IDX P6, R14, R13, R12, R11 ;  /* 0x0000000c0d0e7389 */ /* 0x00006400000c000b */
[----:B01----:R-:W-:Y:S01]  /*11f20*/  ENDCOLLECTIVE ;  /* 0x000000000000791b */ /* 0x003fe20003800000 */
.L_x_351:
        /* <DEDUP_REMOVED lines=21> */
.L_x_352:
[----:B------:R-:W-:Y:S02]  /*12080*/  IMAD.MOV.U32 R13, RZ, RZ, R4 ;  /* 0x000000ffff0d7224 */ /* 0x000fe400078e0004 */
[----:B------:R-:W-:-:S07]  /*12090*/  IMAD.MOV.U32 R6, RZ, RZ, R14 ;  /* 0x000000ffff067224 */ /* 0x000fce00078e000e */
[----:B------:R-:W-:Y:S05]  /*120a0*/  WARPSYNC.COLLECTIVE R15, `(.L_x_353) ;  /* 0x000000000f087348 */ /* 0x000fea0003c00000 */
[----:B------:R0:W1:Y:S02]  /*120b0*/  SHFL.IDX P6, R14, R13, R12, R11 ;  /* 0x0000000c0d0e7389 */ /* 0x00006400000c000b */
[----:B01----:R-:W-:Y:S01]  /*120c0*/  ENDCOLLECTIVE ;  /* 0x000000000000791b */ /* 0x003fe20003800000 */
.L_x_353:
        /* <DEDUP_REMOVED lines=21> */
.L_x_354:
[----:B------:R-:W-:Y:S02]  /*12220*/  IMAD.MOV.U32 R13, RZ, RZ, R4 ;  /* 0x000000ffff0d7224 */ /* 0x000fe400078e0004 */
[----:B------:R-:W-:-:S07]  /*12230*/  IMAD.MOV.U32 R6, RZ, RZ, R14 ;  /* 0x000000ffff067224 */ /* 0x000fce00078e000e */
[----:B------:R-:W-:Y:S05]  /*12240*/  WARPSYNC.COLLECTIVE R15, `(.L_x_355) ;  /* 0x000000000f087348 */ /* 0x000fea0003c00000 */
[----:B------:R0:W1:Y:S02]  /*12250*/  SHFL.IDX P6, R14, R13, R12, R11 ;  /* 0x0000000c0d0e7389 */ /* 0x00006400000c000b */
[----:B01----:R-:W-:Y:S01]  /*12260*/  ENDCOLLECTIVE ;  /* 0x000000000000791b */ /* 0x003fe20003800000 */
.L_x_355:
        /* <DEDUP_REMOVED lines=20> */
.L_x_356:
[----:B------:R-:W-:Y:S02]  /*123b0*/  IMAD.MOV.U32 R13, RZ, RZ, R4 ;  /* 0x000000ffff0d7224 */ /* 0x000fe400078e0004 */
[----:B------:R-:W-:-:S07]  /*123c0*/  IMAD.MOV.U32 R6, RZ, RZ, R14 ;  /* 0x000000ffff067224 */ /* 0x000fce00078e000e */
[----:B------:R-:W-:Y:S05]  /*123d0*/  WARPSYNC.COLLECTIVE R15, `(.L_x_357) ;  /* 0x000000000f087348 */ /* 0x000fea0003c00000 */
[----:B------:R0:W1:Y:S02]  /*123e0*/  SHFL.IDX P6, R14, R13, R12, R11 ;  /* 0x0000000c0d0e7389 */ /* 0x00006400000c000b */
[----:B01----:R-:W-:Y:S01]  /*123f0*/  ENDCOLLECTIVE ;  /* 0x000000000000791b */ /* 0x003fe20003800000 */
.L_x_357:
        /* <DEDUP_REMOVED lines=19> */
.L_x_358:
[----:B------:R-:W-:Y:S02]  /*12530*/  IMAD.MOV.U32 R13, RZ, RZ, R4 ;  /* 0x000000ffff0d7224 */ /* 0x000fe400078e0004 */
[----:B------:R-:W-:-:S07]  /*12540*/  IMAD.MOV.U32 R5, RZ, RZ, R14 ;  /* 0x000000ffff057224 */ /* 0x000fce00078e000e */
[----:B------:R-:W-:Y:S05]  /*12550*/  WARPSYNC.COLLECTIVE R15, `(.L_x_359) ;  /* 0x000000000f087348 */ /* 0x000fea0003c00000 */
[----:B------:R0:W1:Y:S02]  /*12560*/  SHFL.IDX P6, R14, R13, R12, R11 ;  /* 0x0000000c0d0e7389 */ /* 0x00006400000c000b */
[----:B01----:R-:W-:Y:S01]  /*12570*/  ENDCOLLECTIVE ;  /* 0x000000000000791b */ /* 0x003fe20003800000 */
.L_x_359:
[----:B------:R-:W-:Y:S01]  /*12580*/  IMAD.MOV.U32 R3, RZ, RZ, R14 ;  /* 0x000000ffff037224 */ /* 0x000fe200078e000e */
[----:B------:R-:W-:Y:S06]  /*12590*/  BRA `(.L_x_360) ;  /* 0xffffffb400787947 */ /* 0x000fec000383ffff */
.L_x_244:
[----:B---3--:R-:W-:-:S04]  /*125a0*/  IMAD.U32 R2, RZ, RZ, UR36 ;  /* 0x00000024ff027e24 */ /* 0x008fc8000f8e00ff */
[----:B------:R3:W4:Y:S03]  /*125b0*/  SYNCS.PHASECHK.TRANS64.TRYWAIT P0, [R2+URZ+0x38820], R0 ;  /* 0x03882000020075a7 */ /* 0x000726000800017f */
[----:B----4-:R-:W-:Y:S05]  /*125c0*/  @!P0 NANOSLEEP.SYNCS 0x989680 ;  /* 0x009896800000895d */ /* 0x010fea0003900000 */
[----:B------:R-:W4:Y:S02]  /*125d0*/  @!P0 SYNCS.PHASECHK.TRANS64 P0, [R2+URZ+0x38820], R0 ;  /* 0x03882000020085a7 */ /* 0x000f24000800007f */
[----:B----4-:R-:W-:Y:S05]  /*125e0*/  @!P0 BRA `(.L_x_244) ;  /* 0xfffffffc00ec8947 */ /* 0x010fea000383ffff */
[----:B------:R-:W-:Y:S05]  /*125f0*/  BRA `(.L_x_361) ;  /* 0xffffffb400d47947 */ /* 0x000fea000383ffff */
.L_x_251:
[----:B--2---:R2:W3:Y:S02]  /*12600*/  SYNCS.PHASECHK.TRANS64.TRYWAIT P0, [R3+URZ+0x38840], R2 ;  /* 0x03884002030075a7 */ /* 0x0044e4000800017f */
[----:B---3--:R-:W-:Y:S05]  /*12610*/  @!P0 NANOSLEEP.SYNCS 0x989680 ;  /* 0x009896800000895d */ /* 0x008fea0003900000 */
[----:B------:R-:W3:Y:S02]  /*12620*/  @!P0 SYNCS.PHASECHK.TRANS64 P0, [R3+URZ+0x38840], R2 ;  /* 0x03884002030085a7 */ /* 0x000ee4000800007f */
[----:B---3--:R-:W-:Y:S05]  /*12630*/  @!P0 BRA `(.L_x_251) ;  /* 0xfffffffc00f08947 */ /* 0x008fea000383ffff */
[----:B------:R-:W-:Y:S05]  /*12640*/  BRA `(.L_x_362) ;  /* 0xffffffb800847947 */ /* 0x000fea000383ffff */
.L_x_260:
[----:B0-----:R0:W1:Y:S02]  /*12650*/  SYNCS.PHASECHK.TRANS64.TRYWAIT P0, [R2+URZ+0x38860], R3 ;  /* 0x03886003020075a7 */ /* 0x001064000800017f */
[----:B-1----:R-:W-:Y:S05]  /*12660*/  @!P0 NANOSLEEP.SYNCS 0x989680 ;  /* 0x009896800000895d */ /* 0x002fea0003900000 */
[----:B------:R-:W1:Y:S02]  /*12670*/  @!P0 SYNCS.PHASECHK.TRANS64 P0, [R2+URZ+0x38860], R3 ;  /* 0x03886003020085a7 */ /* 0x000e64000800007f */
[----:B-1----:R-:W-:Y:S05]  /*12680*/  @!P0 BRA `(.L_x_260) ;  /* 0xfffffffc00f08947 */ /* 0x002fea000383ffff */
[----:B------:R-:W-:Y:S05]  /*12690*/  BRA `(.L_x_363) ;  /* 0xffffffc000087947 */ /* 0x000fea000383ffff */
.L_x_273:
[----:B-1----:R1:W2:Y:S02]  /*126a0*/  SYNCS.PHASECHK.TRANS64.TRYWAIT P0, [R3+URZ+0x38840], R2 ;  /* 0x03884002030075a7 */ /* 0x0022a4000800017f */
[----:B--2---:R-:W-:Y:S05]  /*126b0*/  @!P0 NANOSLEEP.SYNCS 0x989680 ;  /* 0x009896800000895d */ /* 0x004fea0003900000 */
[----:B------:R-:W2:Y:S02]  /*126c0*/  @!P0 SYNCS.PHASECHK.TRANS64 P0, [R3+URZ+0x38840], R2 ;  /* 0x03884002030085a7 */ /* 0x000ea4000800007f */
[----:B--2---:R-:W-:Y:S05]  /*126d0*/  @!P0 BRA `(.L_x_273) ;  /* 0xfffffffc00f08947 */ /* 0x004fea000383ffff */
[----:B------:R-:W-:Y:S05]  /*126e0*/  BRA `(.L_x_364) ;  /* 0xffffffc800287947 */ /* 0x000fea000383ffff */
.L_x_282:
[----:B0-----:R0:W1:Y:S02]  /*126f0*/  SYNCS.PHASECHK.TRANS64.TRYWAIT P0, [R2+URZ+0x38860], R3 ;  /* 0x03886003020075a7 */ /* 0x001064000800017f */
[----:B-1----:R-:W-:Y:S05]  /*12700*/  @!P0 NANOSLEEP.SYNCS 0x989680 ;  /* 0x009896800000895d */ /* 0x002fea0003900000 */
[----:B------:R-:W1:Y:S02]  /*12710*/  @!P0 SYNCS.PHASECHK.TRANS64 P0, [R2+URZ+0x38860], R3 ;  /* 0x03886003020085a7 */ /* 0x000e64000800007f */
[----:B-1----:R-:W-:Y:S05]  /*12720*/  @!P0 BRA `(.L_x_282) ;  /* 0xfffffffc00f08947 */ /* 0x002fea000383ffff */
[----:B------:R-:W-:Y:S05]  /*12730*/  BRA `(.L_x_365) ;  /* 0xffffffcc00ac7947 */ /* 0x000fea000383ffff */
.L_x_294:
[----:B--2---:R2:W3:Y:S02]  /*12740*/  SYNCS.PHASECHK.TRANS64.TRYWAIT P0, [R3+URZ+0x38840], R2 ;  /* 0x03884002030075a7 */ /* 0x0044e4000800017f */
[----:B---3--:R-:W-:Y:S05]  /*12750*/  @!P0 NANOSLEEP.SYNCS 0x989680 ;  /* 0x009896800000895d */ /* 0x008fea0003900000 */
[----:B------:R-:W3:Y:S02]  /*12760*/  @!P0 SYNCS.PHASECHK.TRANS64 P0, [R3+URZ+0x38840], R2 ;  /* 0x03884002030085a7 */ /* 0x000ee4000800007f */
[----:B---3--:R-:W-:Y:S05]  /*12770*/  @!P0 BRA `(.L_x_294) ;  /* 0xfffffffc00f08947 */ /* 0x008fea000383ffff */
[----:B------:R-:W-:Y:S05]  /*12780*/  BRA `(.L_x_366) ;  /* 0xffffffd400a47947 */ /* 0x000fea000383ffff */
.L_x_303:
[----:B0-----:R0:W1:Y:S02]  /*12790*/  SYNCS.PHASECHK.TRANS64.TRYWAIT P0, [R2+URZ+0x38860], R5 ;  /* 0x03886005020075a7 */ /* 0x001064000800017f */
[----:B-1----:R-:W-:Y:S05]  /*127a0*/  @!P0 NANOSLEEP.SYNCS 0x989680 ;  /* 0x009896800000895d */ /* 0x002fea0003900000 */
[----:B------:R-:W1:Y:S02]  /*127b0*/  @!P0 SYNCS.PHASECHK.TRANS64 P0, [R2+URZ+0x38860], R5 ;  /* 0x03886005020085a7 */ /* 0x000e64000800007f */
[----:B-1----:R-:W-:Y:S05]  /*127c0*/  @!P0 BRA `(.L_x_303) ;  /* 0xfffffffc00f08947 */ /* 0x002fea000383ffff */
[----:B------:R-:W-:Y:S05]  /*127d0*/  BRA `(.L_x_367) ;  /* 0xffffffdc00247947 */ /* 0x000fea000383ffff */
.L_x_315:
[----:B---3--:R3:W4:Y:S02]  /*127e0*/  SYNCS.PHASECHK.TRANS64.TRYWAIT P0, [R0+URZ+0x38860], R2 ;  /* 0x03886002000075a7 */ /* 0x008724000800017f */
[----:B----4-:R-:W-:Y:S05]  /*127f0*/  @!P0 NANOSLEEP.SYNCS 0x989680 ;  /* 0x009896800000895d */ /* 0x010fea0003900000 */
[----:B------:R-:W4:Y:S02]  /*12800*/  @!P0 SYNCS.PHASECHK.TRANS64 P0, [R0+URZ+0x38860], R2 ;  /* 0x03886002000085a7 */ /* 0x000f24000800007f */
[----:B----4-:R-:W-:Y:S05]  /*12810*/  @!P0 BRA `(.L_x_315) ;  /* 0xfffffffc00f08947 */ /* 0x010fea000383ffff */
[----:B------:R-:W-:Y:S05]  /*12820*/  BRA `(.L_x_368) ;  /* 0xffffffe000b87947 */ /* 0x000fea000383ffff */
.L_x_325:
[----:B0-----:R0:W1:Y:S02]  /*12830*/  SYNCS.PHASECHK.TRANS64.TRYWAIT P0, [R0+URZ+0x38820], R3 ;  /* 0x03882003000075a7 */ /* 0x001064000800017f */
[----:B-1----:R-:W-:Y:S05]  /*12840*/  @!P0 NANOSLEEP.SYNCS 0x989680 ;  /* 0x009896800000895d */ /* 0x002fea0003900000 */
[----:B------:R-:W1:Y:S02]  /*12850*/  @!P0 SYNCS.PHASECHK.TRANS64 P0, [R0+URZ+0x38820], R3 ;  /* 0x03882003000085a7 */ /* 0x000e64000800007f */
[----:B-1----:R-:W-:Y:S05]  /*12860*/  @!P0 BRA `(.L_x_325) ;  /* 0xfffffffc00f08947 */ /* 0x002fea000383ffff */
[----:B------:R-:W-:Y:S05]  /*12870*/  BRA `(.L_x_369) ;  /* 0xffffffe8007c7947 */ /* 0x000fea000383ffff */
.L_x_326:
        /* <DEDUP_REMOVED lines=11> */
.L_x_371:
[----:B------:R-:W-:Y:S05]  /*12930*/  BSYNC B0 ;  /* 0x0000000000007941 */ /* 0x000fea0003800000 */
.L_x_370:
[----:B------:R-:W-:Y:S05]  /*12940*/  BRA `(.L_x_372) ;  /* 0xffffffe800647947 */ /* 0x000fea000383ffff */
.L_x_329:
[----:B------:R-:W-:Y:S01]  /*12950*/  BSSY B1, `(.L_x_373) ;  /* 0x0000006000017945 */ /* 0x000fe20003800000 */
[----:B------:R-:W-:-:S07]  /*12960*/  IMAD.MOV.U32 R15, RZ, RZ, -0x1 ;  /* 0xffffffffff0f7424 */ /* 0x000fce00078e00ff */
[----:B01----:R-:W-:Y:S05]  /*12970*/  WARPSYNC.COLLECTIVE R15, `(.L_x_374) ;  /* 0x000000000f0c7348 */ /* 0x003fea0003c00000 */
[----:B------:R-:W-:Y:S02]  /*12980*/  ELECT P6, UR62, PT ;  /* 0x00000000003e782f */ /* 0x000fe400038c0000 */
[----:B------:R-:W-:Y:S01]  /*12990*/  MOV R14, UR62 ;  /* 0x0000003e000e7c02 */ /* 0x000fe20008000f00 */
[----:B01----:R-:W-:Y:S10]  /*129a0*/  ENDCOLLECTIVE ;  /* 0x000000000000791b */ /* 0x003ff40003800000 */
.L_x_374:
[----:B------:R-:W-:Y:S05]  /*129b0*/  BSYNC B1 ;  /* 0x0000000000017941 */ /* 0x000fea0003800000 */
.L_x_373:
[----:B------:R-:W-:Y:S05]  /*129c0*/  BRA `(.L_x_375) ;  /* 0xffffffe8005c7947 */ /* 0x000fea000383ffff */
.L_x_331:
[----:B0-----:R0:W1:Y:S02]  /*129d0*/  SYNCS.PHASECHK.TRANS64.TRYWAIT P0, [R6+URZ], R5 ;  /* 0x00000005060075a7 */ /* 0x001064000800017f */
[----:B-1----:R-:W-:Y:S05]  /*129e0*/  @!P0 NANOSLEEP.SYNCS 0x989680 ;  /* 0x009896800000895d */ /* 0x002fea0003900000 */
[----:B------:R-:W1:Y:S02]  /*129f0*/  @!P0 SYNCS.PHASECHK.TRANS64 P0, [R6+URZ], R5 ;  /* 0x00000005060085a7 */ /* 0x000e64000800007f */
[----:B-1----:R-:W-:Y:S05]  /*12a00*/  @!P0 BRA `(.L_x_331) ;  /* 0xfffffffc00f08947 */ /* 0x002fea000383ffff */
[----:B------:R-:W-:Y:S05]  /*12a10*/  BRA `(.L_x_376) ;  /* 0xffffffe8009c7947 */ /* 0x000fea000383ffff */
.L_x_332:
[----:B-1----:R1:W2:Y:S02]  /*12a20*/  SYNCS.PHASECHK.TRANS64.TRYWAIT P0, [R7+URZ], R2 ;  /* 0x00000002070075a7 */ /* 0x0022a4000800017f */
[----:B--2---:R-:W-:Y:S05]  /*12a30*/  @!P0 NANOSLEEP.SYNCS 0x989680 ;  /* 0x009896800000895d */ /* 0x004fea0003900000 */
[----:B------:R-:W2:Y:S02]  /*12a40*/  @!P0 SYNCS.PHASECHK.TRANS64 P0, [R7+URZ], R2 ;  /* 0x00000002070085a7 */ /* 0x000ea4000800007f */
[----:B--2---:R-:W-:Y:S05]  /*12a50*/  @!P0 BRA `(.L_x_332) ;  /* 0xfffffffc00f08947 */ /* 0x004fea000383ffff */
[----:B------:R-:W-:Y:S05]  /*12a60*/  BRA `(.L_x_377) ;  /* 0xffffffe800907947 */ /* 0x000fea000383ffff */
.L_x_334:
[----:B--2---:R2:W3:Y:S02]  /*12a70*/  SYNCS.PHASECHK.TRANS64.TRYWAIT P0, [R4+URZ], R5 ;  /* 0x00000005040075a7 */ /* 0x0044e4000800017f */
[----:B---3--:R-:W-:Y:S05]  /*12a80*/  @!P0 NANOSLEEP.SYNCS 0x989680 ;  /* 0x009896800000895d */ /* 0x008fea0003900000 */
[----:B------:R-:W3:Y:S02]  /*12a90*/  @!P0 SYNCS.PHASECHK.TRANS64 P0, [R4+URZ], R5 ;  /* 0x00000005040085a7 */ /* 0x000ee4000800007f */
[----:B---3--:R-:W-:Y:S05]  /*12aa0*/  @!P0 BRA `(.L_x_334) ;  /* 0xfffffffc00f08947 */ /* 0x008fea000383ffff */
[----:B------:R-:W-:Y:S05]  /*12ab0*/  BRA `(.L_x_378) ;  /* 0xffffffe800947947 */ /* 0x000fea000383ffff */
.L_x_379:
        /* <DEDUP_REMOVED lines=12> */
.L_x_3425:


//--------------------- .text._ZN7cutlass13device_kernelIN5flash11enable_sm90INS1_16FlashAttnFwdSm90INS1_25CollectiveMainloopFwdSm90ILi2EN4cute5tupleIJNS5_1CILi1EEES8_S8_EEENS6_IJNS7_ILi128EEENS7_ILi80EEENS7_ILi256EEEEEELi256ENS_10bfloat16_tEfNS_4arch4Sm90ELb0ELb0ELb0ELb1ELb0ELb0ELb0ELb1ELb1ELb1ELb0ELb0EEENS1_21CollectiveEpilogueFwdINS6_IJSA_SC_SB_EEES9_SE_SG_Li256ELb1ELb1ELb0ELb0EEENS1_36VarlenDynamicPersistentTileSchedulerILi128ELi80ELi256ELi128ELb0ELb1ELb1ELb0ELb1ELb1EEEEEEEEEvNT_6ParamsE --------------------------
	.section	.text._ZN7cutlass13device_kernelIN5flash11enable_sm90INS1_16FlashAttnFwdSm90INS1_25CollectiveMainloopFwdSm90ILi2EN4cute5tupleIJNS5_1CILi1EEES8_S8_EEENS6_IJNS7_ILi128EEENS7_ILi80EEENS7_ILi256EEEEEELi256ENS_10bfloat16_tEfNS_4arch4Sm90ELb0ELb0ELb0ELb1ELb0ELb0ELb0ELb1ELb1ELb1ELb0ELb0EEENS1_21CollectiveEpilogueFwdINS6_IJSA_SC_SB_EEES9_SE_SG_Li256ELb1ELb1ELb0ELb0EEENS1_36VarlenDynamicPersistentTileSchedulerILi128ELi80ELi256ELi128ELb0ELb1ELb1ELb0ELb1ELb1EEEEEEEEEvNT_6ParamsE,"ax",@progbits
	.align	128
.text._ZN7cutlass13device_kernelIN5flash11enable_sm90INS1_16FlashAttnFwdSm90INS1_25CollectiveMainloopFwdSm90ILi2EN4cute5tupleIJNS5_1CILi1EEES8_S8_EEENS6_IJNS7_ILi128EEENS7_ILi80EEENS7_ILi256EEEEEELi256ENS_10bfloat16_tEfNS_4arch4Sm90ELb0ELb0ELb0ELb1ELb0ELb0ELb0ELb1ELb1ELb1ELb0ELb0EEENS1_21CollectiveEpilogueFwdINS6_IJSA_SC_SB_EEES9_SE_SG_Li256ELb1ELb1ELb0ELb0EEENS1_36VarlenDynamicPersistentTileSchedulerILi128ELi80ELi256ELi128ELb0ELb1ELb1ELb0ELb1ELb1EEEEEEEEEvNT_6ParamsE:
        .type           _ZN7cutlass13device_kernelIN5flash11enable_sm90INS1_16FlashAttnFwdSm90INS1_25CollectiveMainloopFwdSm90ILi2EN4cute5tupleIJNS5_1CILi1EEES8_S8_EEENS6_IJNS7_ILi128EEENS7_ILi80EEENS7_ILi256EEEEEELi256ENS_10bfloat16_tEfNS_4arch4Sm90ELb0ELb0ELb0ELb1ELb0ELb0ELb0ELb1ELb1ELb1ELb0ELb0EEENS1_21CollectiveEpilogueFwdINS6_IJSA_SC_SB_EEES9_SE_SG_Li256ELb1ELb1ELb0ELb0EEENS1_36VarlenDynamicPersistentTileSchedulerILi128ELi80ELi256ELi128ELb0ELb1ELb1ELb0ELb1ELb1EEEEEEEEEvNT_6ParamsE,@function
        .size           _ZN7cutlass13device_kernelIN5flash11enable_sm90INS1_16FlashAttnFwdSm90INS1_25CollectiveMainloopFwdSm90ILi2EN4cute5tupleIJNS5_1CILi1EEES8_S8_EEENS6_IJNS7_ILi128EEENS7_ILi80EEENS7_ILi256EEEEEELi256ENS_10bfloat16_tEfNS_4arch4Sm90ELb0ELb0ELb0ELb1ELb0ELb0ELb0ELb1ELb1ELb1ELb0ELb0EEENS1_21CollectiveEpilogueFwdINS6_IJSA_SC_SB_EEES9_SE_SG_Li256ELb1ELb1ELb0ELb0EEENS1_36VarlenDynamicPersistentTileSchedulerILi128ELi80ELi256ELi128ELb0ELb1ELb1ELb0ELb1ELb1EEEEEEEEEvNT_6ParamsE,(.L_x_3426 - _ZN7cutlass13device_kernelIN5flash11enable_sm90INS1_16FlashAttnFwdSm90INS1_25CollectiveMainloopFwdSm90ILi2EN4cute5tupleIJNS5_1CILi1EEES8_S8_EEENS6_IJNS7_ILi128EEENS7_ILi80EEENS7_ILi256EEEEEELi256ENS_10bfloat16_tEfNS_4arch4Sm90ELb0ELb0ELb0ELb1ELb0ELb0ELb0ELb1ELb1ELb1ELb0ELb0EEENS1_21CollectiveEpilogueFwdINS6_IJSA_SC_SB_EEES9_SE_SG_Li256ELb1ELb1ELb0ELb0EEENS1_36VarlenDynamicPersistentTileSchedulerILi128ELi80ELi256ELi128ELb0ELb1ELb1ELb0ELb1ELb1EEEEEEEEEvNT_6ParamsE)
        .other          _ZN7cutlass13device_kernelIN5flash11enable_sm90INS1_16FlashAttnFwdSm90INS1_25CollectiveMainloopFwdSm90ILi2EN4cute5tupleIJNS5_1CILi1EEES8_S8_EEENS6_IJNS7_ILi128EEENS7_ILi80EEENS7_ILi256EEEEEELi256ENS_10bfloat16_tEfNS_4arch4Sm90ELb0ELb0ELb0ELb1ELb0ELb0ELb0ELb1ELb1ELb1ELb0ELb0EEENS1_21CollectiveEpilogueFwdINS6_IJSA_SC_SB_EEES9_SE_SG_Li256ELb1ELb1ELb0ELb0EEENS1_36VarlenDynamicPersistentTileSchedulerILi128ELi80ELi256ELi128ELb0ELb1ELb1ELb0ELb1ELb1EEEEEEEEEvNT_6ParamsE,@"STO_CUDA_ENTRY STV_DEFAULT"
_ZN7cutlass13device_kernelIN5flash11enable_sm90INS1_16FlashAttnFwdSm90INS1_25CollectiveMainloopFwdSm90ILi2EN4cute5tupleIJNS5_1CILi1EEES8_S8_EEENS6_IJNS7_ILi128EEENS7_ILi80EEENS7_ILi256EEEEEELi256ENS_10bfloat16_tEfNS_4arch4Sm90ELb0ELb0ELb0ELb1ELb0ELb0ELb0ELb1ELb1ELb1ELb0ELb0EEENS1_21CollectiveEpilogueFwdINS6_IJSA_SC_SB_EEES9_SE_SG_Li256ELb1ELb1ELb0ELb0EEENS1_36VarlenDynamicPersistentTileSchedulerILi128ELi80ELi256ELi128ELb0ELb1ELb1ELb0ELb1ELb1EEEEEEEEEvNT_6ParamsE:
        /* <DEDUP_REMOVED lines=18> */
.L_x_381:
[----:B------:R-:W-:Y:S05]  /*0120*/  BSYNC B0 ;  /* 0x0000000000007941 */ /* 0x000fea0003800000 */
.L_x_380:
        /* <DEDUP_REMOVED lines=41> */
.L_x_382:
        /* <DEDUP_REMOVED lines=22> */
.L_x_383:
        /* <DEDUP_REMOVED lines=18> */
.L_x_384:
        /* <DEDUP_REMOVED lines=22> */
.L_x_385:
        /* <DEDUP_REMOVED lines=22> */
.L_x_386:
        /* <DEDUP_REMOVED lines=8> */
.L_x_388:
[----:B------:R-:W-:-:S08]  /*0980*/  NOP ;  /* 0x0000000000007918 */ /* 0x000fd00000000000 */
[----:B------:R-:W1:Y:S02]  /*0990*/  USETMAXREG.TRY_ALLOC.CTAPOOL UP0, 0xf0 ;  /* 0x000000f0000079c8 */ /* 0x000e640008000600 */
[----:B-1----:R-:W-:-:S13]  /*09a0*/  PLOP3.LUT P0, PT, PT, PT, UP0, 0x80, 0x0 ;  /* 0x000000000000781c */ /* 0x002fda0003f0f008 */
[----:B------:R-:W-:Y:S05]  /*09b0*/  @!P0 BRA `(.L_x_388) ;  /* 0xfffffffc00f08947 */ /* 0x000fea000383ffff */
[----:B------:R-:W1:Y:S08]  /*09c0*/  S2UR UR5, SR_CgaCtaId ;  /* 0x00000000000579c3 */ /* 0x000e700000008800 */
[----:B------:R-:W-:Y:S06]  /*09d0*/  BAR.ARV 0x8, 0x180 ;  /* 0x0206000000007b1d */ /* 0x000fec0000002000 */
[----:B------:R-:W-:-:S02]  /*09e0*/  UMOV UR4, 0x400 ;  /* 0x0000040000047882 */ /* 0x000fc40000000000 */
[----:B------:R-:W-:Y:S01]  /*09f0*/  BAR.SYNC.DEFER_BLOCKING 0x5, 0x180 ;  /* 0x0146000000007b1d */ /* 0x000fe20000010000 */
[----:B-1----:R-:W-:-:S09]  /*0a00*/  ULEA UR4, UR5, UR4, 0x18 ;  /* 0x0000000405047291 */ /* 0x002fd2000f8ec03f */
[----:B------:R-:W1:Y:S01]  /*0a10*/  LDS.128 R12, [UR4+0x388d0] ;  /* 0x0388d004ff0c7984 */ /* 0x000e620008000c00 */
[----:B------:R-:W-:Y:S01]  /*0a20*/  ULDC UR4, c[0x0][0xc3c] ;  /* 0x00030f0000047ab9 */ /* 0x000fe20000000800 */
[----:B------:R-:W-:Y:S06]  /*0a30*/  BAR.ARV 0x4, 0x180 ;  /* 0x0106000000007b1d */ /* 0x000fec0000002000 */
[----:B-1----:R-:W-:-:S13]  /*0a40*/  ISETP.GE.AND P0, PT, R15, UR4, PT ;  /* 0x000000040f007c0c */ /* 0x002fda000bf06270 */
[----:B------:R-:W-:Y:S05]  /*0a50*/  @P0 EXIT ;  /* 0x000000000000094d */ /* 0x000fea0003800000 */
[----:B0-----:R-:W2:Y:S01]  /*0a60*/  LDL R2, [R1+0x5c] ;  /* 0x00005c0001027983 */ /* 0x001ea20000100800 */
[----:B------:R-:W-:Y:S01]  /*0a70*/  R2UR UR6, R13 ;  /* 0x000000000d0672ca */ /* 0x000fe200000e0000 */
[----:B------:R-:W-:Y:S01]  /*0a80*/  IMAD.MOV.U32 R218, RZ, RZ, RZ ;  /* 0x000000ffffda7224 */ /* 0x000fe200078e00ff */
[----:B------:R-:W-:Y:S01]  /*0a90*/  R2UR UR5, R14 ;  /* 0x000000000e0572ca */ /* 0x000fe200000e0000 */
[----:B------:R-:W0:Y:S01]  /*0aa0*/  S2R R0, SR_TID.X ;  /* 0x0000000000007919 */ /* 0x000e220000002100 */
[----:B------:R-:W-:Y:S01]  /*0ab0*/  CS2R R16, SRZ ;  /* 0x0000000000107805 */ /* 0x000fe2000001ff00 */
[----:B0-----:R-:W-:-:S05]  /*0ac0*/  VIADD R231, R0, 0xffffff80 ;  /* 0xffffff8000e77836 */ /* 0x001fca0000000000 */
[----:B------:R-:W-:-:S04]  /*0ad0*/  SHF.R.S32.HI R0, RZ, 0x1f, R231 ;  /* 0x0000001fff007819 */ /* 0x000fc800000114e7 */
[CC--:B------:R-:W-:Y:S02]  /*0ae0*/  LEA.HI R3, R0.reuse, R231.reuse, RZ, 0x4 ;  /* 0x000000e700037211 */ /* 0x0c0fe400078f20ff */
[----:B------:R-:W-:Y:S02]  /*0af0*/  LEA.HI R4, R0, R231, RZ, 0x5 ;  /* 0x000000e700047211 */ /* 0x000fe400078f28ff */
[----:B------:R-:W-:-:S03]  /*0b00*/  SHF.R.S32.HI R6, RZ, 0x4, R3 ;  /* 0x00000004ff067819 */ /* 0x000fc60000011403 */
[----:B------:R-:W-:Y:S01]  /*0b10*/  IMAD.SHL.U32 R5, R4, 0x20, RZ ;  /* 0x0000002004057824 */ /* 0x000fe200078e00ff */
[C---:B------:R-:W-:Y:S02]  /*0b20*/  LOP3.LUT R4, R3.reuse, 0x3fffff0, RZ, 0xc0, !PT ;  /* 0x03fffff003047812 */ /* 0x040fe400078ec0ff */
[----:B------:R-:W-:Y:S02]  /*0b30*/  LEA.HI R3, R3, R6, RZ, 0x1 ;  /* 0x0000000603037211 */ /* 0x000fe400078f08ff */
[----:B------:R-:W-:Y:S01]  /*0b40*/  LOP3.LUT R5, R5, 0xfffffc00, RZ, 0xc0, !PT ;  /* 0xfffffc0005057812 */ /* 0x000fe200078ec0ff */
[----:B------:R-:W-:Y:S01]  /*0b50*/  IMAD.IADD R4, R231, 0x1, -R4 ;  /* 0x00000001e7047824 */ /* 0x000fe200078e0a04 */
[----:B------:R-:W-:-:S03]  /*0b60*/  LOP3.LUT R3, R3, 0x1ffffffe, RZ, 0xc0, !PT ;  /* 0x1ffffffe03037812 */ /* 0x000fc600078ec0ff */
[----:B------:R-:W-:Y:S01]  /*0b70*/  IMAD R4, R4, 0x40, R5 ;  /* 0x0000004004047824 */ /* 0x000fe200078e0205 */
[----:B------:R-:W-:Y:S01]  /*0b80*/  LEA.HI R5, R0, R231, RZ, 0x2 ;  /* 0x000000e700057211 */ /* 0x000fe200078f10ff */
[----:B------:R-:W-:Y:S02]  /*0b90*/  IMAD.IADD R3, R6, 0x1, -R3 ;  /* 0x0000000106037824 */ /* 0x000fe400078e0a03 */
[----:B------:R-:W-:Y:S02]  /*0ba0*/  IMAD.MOV.U32 R6, RZ, RZ, -0x2 ;  /* 0xfffffffeff067424 */ /* 0x000fe400078e00ff */
[----:B------:R-:W-:Y:S01]  /*0bb0*/  IMAD R225, R3, 0x8, R4 ;  /* 0x0000000803e17824 */ /* 0x000fe200078e0204 */
[----:B------:R-:W-:-:S05]  /*0bc0*/  LOP3.LUT R4, R5, 0xfffffffc, RZ, 0xc0, !PT ;  /* 0xfffffffc05047812 */ /* 0x000fca00078ec0ff */
[----:B------:R-:W-:-:S05]  /*0bd0*/  IMAD.IADD R4, R231, 0x1, -R4 ;  /* 0x00000001e7047824 */ /* 0x000fca00078e0a04 */
[----:B------:R-:W-:-:S04]  /*0be0*/  LEA.HI R3, R4, R4, RZ, 0x1 ;  /* 0x0000000404037211 */ /* 0x000fc800078f08ff */
[----:B------:R-:W-:-:S05]  /*0bf0*/  LOP3.LUT R3, R3, 0x1ffffffe, RZ, 0xc0, !PT ;  /* 0x1ffffffe03037812 */ /* 0x000fca00078ec0ff */
[----:B------:R-:W-:Y:S01]  /*0c00*/  IMAD.IADD R3, R4, 0x1, -R3 ;  /* 0x0000000104037824 */ /* 0x000fe200078e0a03 */
[----:B--2---:R-:W-:Y:S02]  /*0c10*/  R2UR UR4, R2 ;  /* 0x00000000020472ca */ /* 0x004fe400000e0000 */
[CC--:B------:R-:W-:Y:S02]  /*0c20*/  LEA.HI R2, R0.reuse, R231.reuse, RZ, 0x7 ;  /* 0x000000e700027211 */ /* 0x0c0fe400078f38ff */
[----:B------:R-:W-:Y:S02]  /*0c30*/  LEA.HI R0, R0, R231, RZ, 0x3 ;  /* 0x000000e700007211 */ /* 0x000fe400078f18ff */
[C---:B------:R-:W-:Y:S02]  /*0c40*/  LOP3.LUT R220, R2.reuse, 0xffffff80, RZ, 0xc0, !PT ;  /* 0xffffff8002dc7812 */ /* 0x040fe400078ec0ff */
[----:B------:R-:W-:Y:S02]  /*0c50*/  SHF.R.S32.HI R221, RZ, 0x7, R2 ;  /* 0x00000007ffdd7819 */ /* 0x000fe40000011402 */
[----:B------:R-:W-:Y:S01]  /*0c60*/  SHF.R.S32.HI R217, RZ, 0x3, R0 ;  /* 0x00000003ffd97819 */ /* 0x000fe20000011400 */
[----:B------:R-:W-:Y:S01]  /*0c70*/  IMAD.IADD R220, R231, 0x1, -R220 ;  /* 0x00000001e7dc7824 */ /* 0x000fe200078e0adc */
[----:B------:R-:W-:Y:S01]  /*0c80*/  LEA.HI R2, R2, R221, RZ, 0x1 ;  /* 0x000000dd02027211 */ /* 0x000fe200078f08ff */
[----:B------:R-:W-:-:S03]  /*0c90*/  ULOP3.LUT UR4, UR4, 0x1, URZ, 0xfc, !UPT ;  /* 0x0000000104047892 */ /* 0x000fc6000f8efc3f */
[----:B------:R-:W-:Y:S02]  /*0ca0*/  SHF.R.S32.HI R7, RZ, 0x1f, R220 ;  /* 0x0000001fff077819 */ /* 0x000fe400000114dc */
[----:B------:R-:W-:Y:S01]  /*0cb0*/  LOP3.LUT R2, R2, 0x3fffffe, RZ, 0xc0, !PT ;  /* 0x03fffffe02027812 */ /* 0x000fe200078ec0ff */
[----:B------:R-:W-:Y:S01]  /*0cc0*/  IMAD.U32 R226, RZ, RZ, UR4 ;  /* 0x00000004ffe27e24 */ /* 0x000fe2000f8e00ff */
[CC--:B------:R-:W-:Y:S02]  /*0cd0*/  LEA.HI R8, R7.reuse, R220.reuse, RZ, 0x2 ;  /* 0x000000dc07087211 */ /* 0x0c0fe400078f10ff */
[----:B------:R-:W-:Y:S01]  /*0ce0*/  LEA.HI R7, R7, R220, RZ, 0x5 ;  /* 0x000000dc07077211 */ /* 0x000fe200078f28ff */
[----:B------:R-:W-:Y:S01]  /*0cf0*/  IMAD.IADD R222, R221, 0x1, -R2 ;  /* 0x00000001ddde7824 */ /* 0x000fe200078e0a02 */
[--C-:B------:R-:W-:Y:S02]  /*0d00*/  SHF.R.S32.HI R9, RZ, 0x2, R8.reuse ;  /* 0x00000002ff097819 */ /* 0x100fe40000011408 */
[----:B------:R-:W-:-:S02]  /*0d10*/  SHF.R.S32.HI R10, RZ, 0x1f, R8 ;  /* 0x0000001fff0a7819 */ /* 0x000fc40000011408 */
[----:B------:R-:W-:Y:S02]  /*0d20*/  LOP3.LUT R2, R0, 0xfffffff8, RZ, 0xc0, !PT ;  /* 0xfffffff800027812 */ /* 0x000fe400078ec0ff */
[----:B------:R-:W-:Y:S02]  /*0d30*/  LEA.HI R10, R10, R9, RZ, 0x3 ;  /* 0x000000090a0a7211 */ /* 0x000fe400078f18ff */
[----:B------:R-:W-:Y:S01]  /*0d40*/  SHF.R.S32.HI R7, RZ, 0x5, R7 ;  /* 0x00000005ff077819 */ /* 0x000fe20000011407 */
[----:B------:R-:W-:Y:S01]  /*0d50*/  IMAD.IADD R213, R231, 0x1, -R2 ;  /* 0x00000001e7d57824 */ /* 0x000fe200078e0a02 */
[----:B------:R-:W-:Y:S02]  /*0d60*/  LOP3.LUT R10, R10, 0xfffffff8, RZ, 0xc0, !PT ;  /* 0xfffffff80a0a7812 */ /* 0x000fe400078ec0ff */
[----:B------:R-:W-:Y:S01]  /*0d70*/  LOP3.LUT R5, R8, 0x7ffffffc, RZ, 0xc0, !PT ;  /* 0x7ffffffc08057812 */ /* 0x000fe200078ec0ff */
[----:B------:R-:W-:Y:S02]  /*0d80*/  IMAD.SHL.U32 R18, R213, 0x8, RZ ;  /* 0x00000008d5127824 */ /* 0x000fe400078e00ff */
[----:B------:R-:W-:-:S02]  /*0d90*/  IMAD.IADD R10, R9, 0x1, -R10 ;  /* 0x00000001090a7824 */ /* 0x000fc400078e0a0a */
[C---:B------:R-:W-:Y:S01]  /*0da0*/  VIADD R23, R18.reuse, 0x40 ;  /* 0x0000004012177836 */ /* 0x040fe20000000000 */
[----:B------:R-:W-:Y:S01]  /*0db0*/  SHF.R.S32.HI R230, RZ, 0x1f, R18 ;  /* 0x0000001fffe67819 */ /* 0x000fe20000011412 */
[----:B------:R-:W-:Y:S02]  /*0dc0*/  IMAD R7, R7, 0x10, R10 ;  /* 0x0000001007077824 */ /* 0x000fe400078e020a */
[C---:B------:R-:W-:Y:S01]  /*0dd0*/  VIADD R22, R18.reuse, 0x80 ;  /* 0x0000008012167836 */ /* 0x040fe20000000000 */
[----:B------:R-:W-:Y:S01]  /*0de0*/  SHF.R.S32.HI R229, RZ, 0x1f, R23 ;  /* 0x0000001fffe57819 */ /* 0x000fe20000011417 */
[----:B------:R-:W-:Y:S02]  /*0df0*/  VIADD R212, R18, 0xc0 ;  /* 0x000000c012d47836 */ /* 0x000fe40000000000 */
[----:B------:R-:W-:Y:S01]  /*0e00*/  IMAD.IADD R5, R220, 0x1, -R5 ;  /* 0x00000001dc057824 */ /* 0x000fe200078e0a05 */
[----:B------:R-:W-:Y:S01]  /*0e10*/  SHF.R.S32.HI R228, RZ, 0x1f, R22 ;  /* 0x0000001fffe47819 */ /* 0x000fe20000011416 */
[----:B------:R-:W-:Y:S01]  /*0e20*/  IMAD R222, R222, 0x40, R7 ;  /* 0x00000040dede7824 */ /* 0x000fe200078e0207 */
[----:B------:R-:W-:Y:S01]  /*0e30*/  SHF.R.S32.HI R227, RZ, 0x1f, R212 ;  /* 0x0000001fffe37819 */ /* 0x000fe200000114d4 */
[----:B------:R-:W-:-:S02]  /*0e40*/  IMAD R223, R5, R6, 0x50 ;  /* 0x0000005005df7424 */ /* 0x000fc400078e0206 */
[----:B------:R-:W-:Y:S02]  /*0e50*/  IMAD.MOV.U32 R7, RZ, RZ, R15 ;  /* 0x000000ffff077224 */ /* 0x000fe400078e000f */
[----:B------:R-:W-:-:S07]  /*0e60*/  IMAD R224, R3, 0x8, R222 ;  /* 0x0000000803e07824 */ /* 0x000fce00078e02de */
.L_x_431:
[----:B0-23--:R-:W0:Y:S01]  /*0e70*/  LDC.64 R2, c[0x0][0xc88] ;  /* 0x00032200ff027b82 */ /* 0x00de220000000a00 */
[----:B------:R-:W-:Y:S01]  /*0e80*/  ULDC.64 UR12, c[0x0][0x208] ;  /* 0x00008200000c7ab9 */ /* 0x000fe20000000a00 */
[----:B------:R-:W-:Y:S01]  /*0e90*/  ULDC.64 UR8, c[0x0][0xa28] ;  /* 0x00028a0000087ab9 */ /* 0x000fe20000000a00 */
[----:B------:R-:W-:Y:S01]  /*0ea0*/  ULDC.64 UR10, c[0x0][0xa20] ;  /* 0x00028800000a7ab9 */ /* 0x000fe20000000a00 */
[----:B0-----:R-:W-:-:S06]  /*0eb0*/  IMAD.WIDE R2, R7, 0x4, R2 ;  /* 0x0000000407027825 */ /* 0x001fcc00078e0202 */
[----:B------:R-:W2:Y:S01]  /*0ec0*/  LDG.E R2, desc[UR12][R2.64] ;  /* 0x0000000c02027981 */ /* 0x000ea2000c1e1900 */
[----:B------:R-:W-:Y:S02]  /*0ed0*/  UISETP.NE.U32.AND UP0, UPT, UR8, URZ, UPT ;  /* 0x0000003f0800728c */ /* 0x000fe4000bf05070 */
[----:B------:R-:W-:Y:S02]  /*0ee0*/  UISETP.NE.U32.AND UP1, UPT, UR10, URZ, UPT ;  /* 0x0000003f0a00728c */ /* 0x000fe4000bf25070 */
[----:B------:R-:W-:Y:S02]  /*0ef0*/  UISETP.NE.AND.EX UP0, UPT, UR9, URZ, UPT, UP0 ;  /* 0x0000003f0900728c */ /* 0x000fe4000bf05300 */
[----:B------:R-:W-:-:S04]  /*0f00*/  UISETP.NE.AND.EX UP1, UPT, UR11, URZ, UPT, UP1 ;  /* 0x0000003f0b00728c */ /* 0x000fc8000bf25310 */
[----:B------:R-:W-:Y:S02]  /*0f10*/  PLOP3.LUT P0, PT, PT, PT, UP0, 0x80, 0x0 ;  /* 0x000000000000781c */ /* 0x000fe40003f0f008 */
[----:B------:R-:W-:Y:S02]  /*0f20*/  PLOP3.LUT P1, PT, PT, PT, UP1, 0x80, 0x0 ;  /* 0x000000000000781c */ /* 0x000fe40003f2f018 */
[----:B--2---:R-:W-:-:S13]  /*0f30*/  R2UR UR4, R2 ;  /* 0x00000000020472ca */ /* 0x004fda00000e0000 */
[----:B------:R-:W-:Y:S02]  /*0f40*/  USHF.R.S32.HI UR7, URZ, 0x1f, UR4 ;  /* 0x0000001f3f077899 */ /* 0x000fe40008011404 */
[----:B------:R-:W-:Y:S01]  /*0f50*/  IMAD.U32 R216, RZ, RZ, UR4 ;  /* 0x00000004ffd87e24 */ /* 0x000fe2000f8e00ff */
[----:B------:R-:W-:Y:S02]  /*0f60*/  @UP0 ULEA UR8, UP2, UR4, UR8, 0x2 ;  /* 0x0000000804080291 */ /* 0x000fe4000f84103f */
[----:B------:R-:W-:Y:S02]  /*0f70*/  @UP1 ULEA UR10, UP3, UR4, UR10, 0x2 ;  /* 0x0000000a040a1291 */ /* 0x000fe4000f86103f */
[----:B------:R-:W-:Y:S01]  /*0f80*/  @UP0 ULEA.HI.X UR9, UR4, UR9, UR7, 0x2, UP2 ;  /* 0x0000000904090291 */ /* 0x000fe200090f1407 */
[----:B------:R-:W-:Y:S01]  /*0f90*/  IMAD.U32 R214, RZ, RZ, UR6 ;  /* 0x00000006ffd67e24 */ /* 0x000fe2000f8e00ff */
[----:B------:R-:W-:Y:S01]  /*0fa0*/  @UP1 ULEA.HI.X UR11, UR4, UR11, UR7, 0x2, UP3 ;  /* 0x0000000b040b1291 */ /* 0x000fe200098f1407 */
[----:B------:R-:W-:Y:S01]  /*0fb0*/  IMAD.U32 R2, RZ, RZ, UR8 ;  /* 0x00000008ff027e24 */ /* 0x000fe2000f8e00ff */
[----:B------:R-:W-:Y:S01]  /*0fc0*/  ULDC UR6, c[0x0][0x2f0] ;  /* 0x0000bc0000067ab9 */ /* 0x000fe20000000800 */
[----:B------:R-:W-:Y:S01]  /*0fd0*/  IMAD.U32 R4, RZ, RZ, UR10 ;  /* 0x0000000aff047e24 */ /* 0x000fe2000f8e00ff */
[----:B------:R-:W-:Y:S01]  /*0fe0*/  ULDC UR4, c[0x0][0x424] ;  /* 0x0001090000047ab9 */ /* 0x000fe20000000800 */
[----:B------:R-:W-:Y:S01]  /*0ff0*/  IMAD.U32 R3, RZ, RZ, UR9 ;  /* 0x00000009ff037e24 */ /* 0x000fe2000f8e00ff */
[----:B------:R-:W-:Y:S01]  /*1000*/  ULDC.64 UR8, c[0x0][0x418] ;  /* 0x0001060000087ab9 */ /* 0x000fe20000000a00 */
[----:B------:R-:W-:Y:S01]  /*1010*/  IMAD.U32 R5, RZ, RZ, UR11 ;  /* 0x0000000bff057e24 */ /* 0x000fe2000f8e00ff */
[----:B------:R-:W-:Y:S01]  /*1020*/  UMOV UR60, URZ ;  /* 0x0000003f003c7c82 */ /* 0x000fe20008000000 */
[----:B------:R-:W-:Y:S01]  /*1030*/  IMAD.U32 R219, RZ, RZ, UR7 ;  /* 0x00000007ffdb7e24 */ /* 0x000fe2000f8e00ff */
[----:B------:R-:W2:Y:S04]  /*1040*/  @P0 LDG.E R2, desc[UR12][R2.64] ;  /* 0x0000000c02020981 */ /* 0x000ea8000c1e1900 */
[----:B------:R-:W3:Y:S01]  /*1050*/  @P1 LDG.E R4, desc[UR12][R4.64] ;  /* 0x0000000c04041981 */ /* 0x000ee2000c1e1900 */
[----:B------:R-:W-:Y:S01]  /*1060*/  UISETP.NE.U32.AND UP0, UPT, UR8, URZ, UPT ;  /* 0x0000003f0800728c */ /* 0x000fe2000bf05070 */
[----:B------:R-:W-:Y:S01]  /*1070*/  IMAD.MOV.U32 R0, RZ, RZ, RZ ;  /* 0x000000ffff007224 */ /* 0x000fe200078e00ff */
[----:B------:R-:W-:-:S02]  /*1080*/  CS2R R150, SRZ ;  /* 0x0000000000967805 */ /* 0x000fc4000001ff00 */
[----:B------:R-:W-:Y:S01]  /*1090*/  CS2R R148, SRZ ;  /* 0x0000000000947805 */ /* 0x000fe2000001ff00 */
[----:B------:R-:W-:Y:S01]  /*10a0*/  UISETP.NE.AND.EX UP0, UPT, UR9, URZ, UPT, UP0 ;  /* 0x0000003f0900728c */ /* 0x000fe2000bf05300 */
[----:B------:R-:W-:Y:S02]  /*10b0*/  CS2R R146, SRZ ;  /* 0x0000000000927805 */ /* 0x000fe4000001ff00 */
[----:B------:R-:W-:Y:S02]  /*10c0*/  CS2R R144, SRZ ;  /* 0x0000000000907805 */ /* 0x000fe4000001ff00 */
[----:B------:R-:W-:Y:S01]  /*10d0*/  CS2R R142, SRZ ;  /* 0x00000000008e7805 */ /* 0x000fe2000001ff00 */
[----:B------:R-:W-:Y:S01]  /*10e0*/  USEL UR4, UR4, 0x1, UP0 ;  /* 0x0000000104047887 */ /* 0x000fe20008000000 */
[----:B------:R-:W-:Y:S02]  /*10f0*/  CS2R R140, SRZ ;  /* 0x00000000008c7805 */ /* 0x000fe4000001ff00 */
[----:B------:R-:W-:-:S02]  /*1100*/  CS2R R138, SRZ ;  /* 0x00000000008a7805 */ /* 0x000fc4000001ff00 */
[----:B------:R-:W-:Y:S01]  /*1110*/  CS2R R136, SRZ ;  /* 0x0000000000887805 */ /* 0x000fe2000001ff00 */
[----:B------:R-:W-:Y:S01]  /*1120*/  UIMAD UR4, UR4, UR6, URZ ;  /* 0x00000006040472a4 */ /* 0x000fe2000f8e023f */
        /* <DEDUP_REMOVED lines=12> */
[----:B------:R-:W-:Y:S01]  /*11f0*/  IMAD.MOV.U32 R170, RZ, RZ, RZ ;  /* 0x000000ffffaa7224 */ /* 0x000fe200078e00ff */
[----:B------:R-:W-:Y:S02]  /*1200*/  CS2R R168, SRZ ;  /* 0x0000000000a87805 */ /* 0x000fe4000001ff00 */
[----:B------:R-:W-:Y:S02]  /*1210*/  CS2R R108, SRZ ;  /* 0x00000000006c7805 */ /* 0x000fe4000001ff00 */
[----:B------:R-:W-:Y:S02]  /*1220*/  CS2R R166, SRZ ;  /* 0x0000000000a67805 */ /* 0x000fe4000001ff00 */
[----:B------:R-:W-:Y:S01]  /*1230*/  CS2R R104, SRZ ;  /* 0x0000000000687805 */ /* 0x000fe2000001ff00 */
[----:B------:R-:W-:Y:S01]  /*1240*/  IMAD.MOV.U32 R165, RZ, RZ, RZ ;  /* 0x000000ffffa57224 */ /* 0x000fe200078e00ff */
        /* <DEDUP_REMOVED lines=8> */
[----:B-1----:R-:W-:Y:S01]  /*12d0*/  CS2R R84, SRZ ;  /* 0x0000000000547805 */ /* 0x002fe2000001ff00 */
[----:B------:R-:W-:Y:S01]  /*12e0*/  IMAD.MOV.U32 R19, RZ, RZ, RZ ;  /* 0x000000ffff137224 */ /* 0x000fe200078e00ff */
        /* <DEDUP_REMOVED lines=20> */
[----:B------:R-:W-:Y:S02]  /*1430*/  IMAD.MOV.U32 R41, RZ, RZ, RZ ;  /* 0x000000ffff297224 */ /* 0x000fe400078e00ff */
[----:B------:R-:W-:Y:S01]  /*1440*/  IMAD.U32 R215, RZ, RZ, UR5 ;  /* 0x00000005ffd77e24 */ /* 0x000fe2000f8e00ff */
[----:B--2---:R-:W-:-:S02]  /*1450*/  @P0 R2UR UR60, R2 ;  /* 0x00000000023c02ca */ /* 0x004fc400000e0000 */
[----:B------:R-:W-:Y:S02]  /*1460*/  CS2R R2, SRZ ;  /* 0x0000000000027805 */ /* 0x000fe4000001ff00 */
[----:B------:R-:W-:Y:S02]  /*1470*/  PLOP3.LUT P0, PT, PT, PT, PT, 0x80, 0x0 ;  /* 0x000000000000781c */ /* 0x000fe40003f0f070 */
[----:B---3--:R-:W-:Y:S01]  /*1480*/  @P1 R2UR UR4, R4 ;  /* 0x00000000040412ca */ /* 0x008fe200000e0000 */
[----:B----4-:R-:W-:-:S14]  /*1490*/  @P1 BRA `(.L_x_389) ;  /* 0x00000000003c1947 */ /* 0x010fdc0003800000 */
[----:B------:R-:W-:Y:S02]  /*14a0*/  ULDC.64 UR6, c[0x0][0xa08] ;  /* 0x0002820000067ab9 */ /* 0x000fe40000000a00 */
[----:B------:R-:W-:-:S04]  /*14b0*/  ISETP.NE.U32.AND P1, PT, RZ, UR6, PT ;  /* 0x00000006ff007c0c */ /* 0x000fc8000bf25070 */
[----:B------:R-:W-:-:S13]  /*14c0*/  ISETP.NE.AND.EX P1, PT, RZ, UR7, PT, P1 ;  /* 0x00000007ff007c0c */ /* 0x000fda000bf25310 */
[----:B------:R-:W-:Y:S05]  /*14d0*/  @!P1 BRA `(.L_x_389) ;  /* 0x00000000002c9947 */ /* 0x000fea0003800000 */
[----:B------:R-:W-:Y:S01]  /*14e0*/  R2UR UR8, R216 ;  /* 0x00000000d80872ca */ /* 0x000fe200000e0000 */
[----:B------:R-:W-:Y:S01]  /*14f0*/  ULDC.64 UR4, c[0x0][0xa08] ;  /* 0x0002820000047ab9 */ /* 0x000fe20000000a00 */
[----:B------:R-:W-:-:S11]  /*1500*/  ULDC.64 UR6, c[0x0][0x208] ;  /* 0x0000820000067ab9 */ /* 0x000fd60000000a00 */
[----:B------:R-:W-:-:S06]  /*1510*/  UIMAD.WIDE UR4, UR8, 0x4, UR4 ;  /* 0x00000004080478a5 */ /* 0x000fcc000f8e0204 */
[----:B------:R-:W-:Y:S02]  /*1520*/  IMAD.U32 R4, RZ, RZ, UR4 ;  /* 0x00000004ff047e24 */ /* 0x000fe4000f8e00ff */
[----:B------:R-:W-:-:S05]  /*1530*/  IMAD.U32 R5, RZ, RZ, UR5 ;  /* 0x00000005ff057e24 */ /* 0x000fca000f8e00ff */
[----:B------:R-:W2:Y:S04]  /*1540*/  LDG.E R7, desc[UR6][R4.64] ;  /* 0x0000000604077981 */ /* 0x000ea8000c1e1900 */
[----:B------:R-:W3:Y:S01]  /*1550*/  LDG.E R6, desc[UR6][R4.64+0x4] ;  /* 0x0000040604067981 */ /* 0x000ee2000c1e1900 */
[----:B--2---:R-:W-:Y:S02]  /*1560*/  R2UR UR4, R7 ;  /* 0x00000000070472ca */ /* 0x004fe400000e0000 */
[----:B---3--:R-:W-:-:S13]  /*1570*/  R2UR UR5, R6 ;  /* 0x00000000060572ca */ /* 0x008fda00000e0000 */
[----:B------:R-:W-:-:S12]  /*1580*/  UIADD3 UR4, -UR4, UR5, URZ ;  /* 0x0000000504047290 */ /* 0x000fd8000fffe13f */
.L_x_389:
[----:B------:R-:W-:Y:S01]  /*1590*/  UIADD3 UR60, -UR60, UR4, URZ ;  /* 0x000000043c3c7290 */ /* 0x000fe2000fffe13f */
[----:B------:R-:W-:Y:S01]  /*15a0*/  IMAD.MOV.U32 R40, RZ, RZ, RZ ;  /* 0x000000ffff287224 */ /* 0x000fe200078e00ff */
[----:B------:R-:W-:Y:S02]  /*15b0*/  CS2R R162, SRZ ;  /* 0x0000000000a27805 */ /* 0x000fe4000001ff00 */
[----:B------:R-:W-:Y:S01]  /*15c0*/  CS2R R34, SRZ ;  /* 0x0000000000227805 */ /* 0x000fe2000001ff00 */
[----:B------:R-:W-:Y:S01]  /*15d0*/  UISETP.GE.AND UP0, UPT, UR60, 0x1, UPT ;  /* 0x000000013c00788c */ /* 0x000fe2000bf06270 */
[----:B------:R-:W-:Y:S01]  /*15e0*/  CS2R R36, SRZ ;  /* 0x0000000000247805 */ /* 0x000fe2000001ff00 */
[----:B------:R-:W-:Y:S01]  /*15f0*/  UIADD3 UR4, UR60, 0x4f, URZ ;  /* 0x0000004f3c047890 */ /* 0x000fe2000fffe03f */
[----:B------:R-:W-:Y:S01]  /*1600*/  CS2R R32, SRZ ;  /* 0x0000000000207805 */ /* 0x000fe2000001ff00 */
[----:B------:R-:W-:Y:S01]  /*1610*/  IMAD.MOV.U32 R8, RZ, RZ, RZ ;  /* 0x000000ffff087224 */ /* 0x000fe200078e00ff */
[----:B------:R-:W-:-:S02]  /*1620*/  CS2R R26, SRZ ;  /* 0x00000000001a7805 */ /* 0x000fc4000001ff00 */
[----:B------:R-:W-:Y:S01]  /*1630*/  PLOP3.LUT P1, PT, PT, PT, UP0, 0x80, 0x0 ;  /* 0x000000000000781c */ /* 0x000fe20003f2f008 */
[----:B------:R-:W-:Y:S01]  /*1640*/  UIMAD.WIDE UR4, UR4, 0x66666667, URZ ;  /* 0x66666667040478a5 */ /* 0x000fe2000f8e023f */
[----:B------:R-:W-:Y:S01]  /*1650*/  CS2R R28, SRZ ;  /* 0x00000000001c7805 */ /* 0x000fe2000001ff00 */
[----:B------:R-:W-:Y:S01]  /*1660*/  IMAD.MOV.U32 R164, RZ, RZ, RZ ;  /* 0x000000ffffa47224 */ /* 0x000fe200078e00ff */
[----:B------:R-:W-:Y:S01]  /*1670*/  CS2R R24, SRZ ;  /* 0x0000000000187805 */ /* 0x000fe2000001ff00 */
[----:B------:R-:W-:-:S04]  /*1680*/  USHF.R.U32.HI UR61, URZ, 0x1f, UR5 ;  /* 0x0000001f3f3d7899 */ /* 0x000fc80008011605 */
[----:B------:R-:W-:-:S04]  /*1690*/  ULEA.HI.SX32 UR61, UR5, UR61, 0x1b ;  /* 0x0000003d053d7291 */ /* 0x000fc8000f8fda3f */
[----:B------:R-:W-:Y:S08]  /*16a0*/  @!P1 BRA `(.L_x_390) ;  /* 0x0000008c00f89947 */ /* 0x000ff00003800000 */
[----:B------:R-:W0:Y:S01]  /*16b0*/  SHFL.IDX PT, R0, R221, RZ, 0x1f ;  /* 0x00001fffdd007589 */ /* 0x000e2200000e0000 */
[----:B------:R-:W1:Y:S01]  /*16c0*/  S2UR UR7, SR_CgaCtaId ;  /* 0x00000000000779c3 */ /* 0x000e620000008800 */
[----:B------:R-:W-:Y:S01]  /*16d0*/  UMOV UR6, 0x400 ;  /* 0x0000040000067882 */ /* 0x000fe20000000000 */
[----:B0-----:R-:W-:Y:S01]  /*16e0*/  R2UR UR4, R0 ;  /* 0x00000000000472ca */ /* 0x001fe200000e0000 */
[----:B-1----:R-:W-:-:S04]  /*16f0*/  ULEA UR6, UR7, UR6, 0x18 ;  /* 0x0000000607067291 */ /* 0x002fc8000f8ec03f */
[----:B------:R-:W-:-:S04]  /*1700*/  UIADD3 UR6, UR6, 0x14400, URZ ;  /* 0x0001440006067890 */ /* 0x000fc8000fffe03f */
[----:B------:R-:W-:-:S04]  /*1710*/  ULOP3.LUT UP0, URZ, UR6, 0x9f, URZ, 0xc0, !UPT ;  /* 0x0000009f063f7892 */ /* 0x000fc8000f80c03f */
[----:B------:R-:W-:Y:S02]  /*1720*/  ULEA.HI UR5, UR4, UR4, URZ, 0x1 ;  /* 0x0000000404057291 */ /* 0x000fe4000f8f083f */
[----:B------:R-:W-:Y:S02]  /*1730*/  PLOP3.LUT P0, PT, PT, PT, UP0, 0x80, 0x0 ;  /* 0x000000000000781c */ /* 0x000fe40003f0f008 */
[----:B------:R-:W-:-:S04]  /*1740*/  ULOP3.LUT UR5, UR5, 0x1e, URZ, 0xc0, !UPT ;  /* 0x0000001e05057892 */ /* 0x000fc8000f8ec03f */
[----:B------:R-:W-:-:S04]  /*1750*/  UIADD3 UR5, UR4, -UR5, URZ ;  /* 0x8000000504057290 */ /* 0x000fc8000fffe03f */
[----:B------:R-:W-:-:S04]  /*1760*/  ULEA UR5, UR5, UR6, 0xd ;  /* 0x0000000605057291 */ /* 0x000fc8000f8e683f */
[----:B------:R-:W-:-:S04]  /*1770*/  USHF.R.U32.HI UR5, URZ, 0x4, UR5 ;  /* 0x000000043f057899 */ /* 0x000fc80008011605 */
[----:B------:R-:W-:Y:S01]  /*1780*/  ULOP3.LUT UR36, UR5, 0x3fff, URZ, 0xc0, !UPT ;  /* 0x00003fff05247892 */ /* 0x000fe2000f8ec03f */
[----:B------:R-:W-:Y:S11]  /*1790*/  @!P0 BRA `(.L_x_391) ;  /* 0x0000000000408947 */ /* 0x000ff60003800000 */
        /* <DEDUP_REMOVED lines=16> */
.L_x_391:
[----:B------:R-:W0:Y:S01]  /*18a0*/  S2UR UR5, SR_CgaCtaId ;  /* 0x00000000000579c3 */ /* 0x000e220000008800 */
[----:B------:R-:W-:Y:S01]  /*18b0*/  LEA.HI R0, R218, R218, RZ, 0x1 ;  /* 0x000000dada007211 */ /* 0x000fe200078f08ff */
[----:B------:R-:W-:Y:S01]  /*18c0*/  UMOV UR4, 0x400 ;  /* 0x0000040000047882 */ /* 0x000fe20000000000 */
[----:B------:R-:W-:Y:S01]  /*18d0*/  R2UR UR6, R226 ;  /* 0x00000000e20672ca */ /* 0x000fe200000e0000 */
[----:B------:R-:W-:Y:S01]  /*18e0*/  BSSY B0, `(.L_x_392) ;  /* 0x000000a000007945 */ /* 0x000fe20003800000 */
[----:B------:R-:W-:-:S05]  /*18f0*/  LOP3.LUT R3, R0, 0xfffffffe, RZ, 0xc0, !PT ;  /* 0xfffffffe00037812 */ /* 0x000fca00078ec0ff */
[----:B------:R-:W-:-:S05]  /*1900*/  IMAD.IADD R0, R218, 0x1, -R3 ;  /* 0x00000001da007824 */ /* 0x000fca00078e0a03 */
[----:B------:R-:W-:Y:S01]  /*1910*/  SHF.L.U32 R0, R0, 0x1f, RZ ;  /* 0x0000001f00007819 */ /* 0x000fe200000006ff */
[----:B------:R-:W-:-:S05]  /*1920*/  IMAD.U32 R2, RZ, RZ, UR6 ;  /* 0x00000006ff027e24 */ /* 0x000fca000f8e00ff */
[----:B------:R-:W-:Y:S01]  /*1930*/  ISETP.NE.AND P0, PT, R2, 0x3, PT ;  /* 0x000000030200780c */ /* 0x000fe20003f05270 */
[----:B0-----:R-:W-:-:S06]  /*1940*/  ULEA UR4, UR5, UR4, 0x18 ;  /* 0x0000000405047291 */ /* 0x001fcc000f8ec03f */
[----:B------:R-:W-:-:S04]  /*1950*/  IMAD.U32 R5, RZ, RZ, UR4 ;  /* 0x00000004ff057e24 */ /* 0x000fc8000f8e00ff */
[----:B------:R-:W0:Y:S02]  /*1960*/  SYNCS.PHASECHK.TRANS64.TRYWAIT P1, [R5+URZ+0x38800], R0 ;  /* 0x03880000050075a7 */ /* 0x000e24000802017f */
[----:B0-----:R-:W-:Y:S05]  /*1970*/  @!P1 BRA `(.L_x_393) ;  /* 0x0000012800c89947 */ /* 0x001fea0003800000 */
.L_x_567:
[----:B------:R-:W-:Y:S05]  /*1980*/  BSYNC B0 ;  /* 0x0000000000007941 */ /* 0x000fea0003800000 */
.L_x_392:
[----:B------:R-:W-:Y:S05]  /*1990*/  @!P0 BRA `(.L_x_394) ;  /* 0x0000000000048947 */ /* 0x000fea0003800000 */
[----:B------:R-:W-:Y:S01]  /*19a0*/  BPT.TRAP 0x1 ;  /* 0x000000040000795c */ /* 0x000fe20000300000 */
.L_x_394:
[----:B0-----:R-:W-:Y:S01]  /*19b0*/  IMAD R0, R16, 0x8, R5 ;  /* 0x0000000810007824 */ /* 0x001fe200078e0205 */
[----:B------:R-:W-:-:S04]  /*19c0*/  SHF.L.U32 R3, R17, 0x1f, RZ ;  /* 0x0000001f11037819 */ /* 0x000fc800000006ff */
[----:B------:R0:W1:Y:S01]  /*19d0*/  SYNCS.PHASECHK.TRANS64.TRYWAIT P2, [R0+URZ+0x38830], R3 ;  /* 0x03883003000075a7 */ /* 0x000062000804017f */
[----:B------:R-:W-:Y:S05]  /*19e0*/  @!P0 BRA `(.L_x_395) ;  /* 0x0000000000048947 */ /* 0x000fea0003800000 */
[----:B------:R-:W-:Y:S01]  /*19f0*/  BPT.TRAP 0x1 ;  /* 0x000000040000795c */ /* 0x000fe20000300000 */
.L_x_395:
[----:B------:R-:W2:Y:S01]  /*1a00*/  S2R R2, SR_TID.X ;  /* 0x0000000000027919 */ /* 0x000ea20000002100 */
[----:B------:R-:W-:Y:S01]  /*1a10*/  IMAD.MOV.U32 R151, RZ, RZ, RZ ;  /* 0x000000ffff977224 */ /* 0x000fe200078e00ff */
[----:B--2---:R-:W-:Y:S01]  /*1a20*/  LOP3.LUT P1, RZ, R2, 0x7f, RZ, 0xc0, !PT ;  /* 0x0000007f02ff7812 */ /* 0x004fe2000782c0ff */
[----:B-1----:R-:W-:-:S12]  /*1a30*/  @P2 BRA `(.L_x_396) ;  /* 0x0000000000082947 */ /* 0x002fd80003800000 */
[----:B------:R-:W1:Y:S02]  /*1a40*/  SYNCS.PHASECHK.TRANS64.TRYWAIT P2, [R0+URZ+0x38830], R3 ;  /* 0x03883003000075a7 */ /* 0x000e64000804017f */
[----:B-1----:R-:W-:Y:S05]  /*1a50*/  @!P2 BRA `(.L_x_397) ;  /* 0x0000012800a4a947 */ /* 0x002fea0003800000 */
.L_x_396:
[----:B------:R-:W-:Y:S05]  /*1a60*/  WARPSYNC.ALL ;  /* 0x0000000000007948 */ /* 0x000fea0003800000 */
[----:B------:R-:W-:Y:S01]  /*1a70*/  R2UR UR4, R5 ;  /* 0x00000000050472ca */ /* 0x000fe200000e0000 */
[----:B------:R-:W-:Y:S01]  /*1a80*/  ULOP3.LUT UR5, UR36, 0x10000, URZ, 0xfc, !UPT ;  /* 0x0001000024057892 */ /* 0x000fe2000f8efc3f */
[----:B------:R-:W-:Y:S01]  /*1a90*/  R2UR UR6, R16 ;  /* 0x00000000100672ca */ /* 0x000fe200000e0000 */
[----:B------:R-:W-:Y:S01]  /*1aa0*/  WARPGROUP.ARRIVE ;  /* 0x00000000000079c5 */ /* 0x000fe20000000000 */
[----:B------:R-:W-:Y:S01]  /*1ab0*/  UMOV UR9, 0x40000040 ;  /* 0x4000004000097882 */ /* 0x000fe20000000000 */
[----:B------:R-:W-:Y:S01]  /*1ac0*/  UMOV UR11, 0x40000040 ;  /* 0x40000040000b7882 */ /* 0x000fe20000000000 */
[----:B------:R-:W-:Y:S01]  /*1ad0*/  UMOV UR15, UR9 ;  /* 0x00000009000f7c82 */ /* 0x000fe20008000000 */
[----:B------:R-:W-:Y:S01]  /*1ae0*/  IMAD.U32 R13, RZ, RZ, UR9 ;  /* 0x00000009ff0d7e24 */ /* 0x000fe2000f8e00ff */
[----:B------:R-:W-:Y:S01]  /*1af0*/  UMOV UR8, UR5 ;  /* 0x0000000500087c82 */ /* 0x000fe20008000000 */
[----:B------:R-:W-:Y:S01]  /*1b00*/  UMOV UR17, 0x40000040 ;  /* 0x4000004000117882 */ /* 0x000fe20000000000 */
[----:B------:R-:W-:Y:S01]  /*1b10*/  UMOV UR14, UR8 ;  /* 0x00000008000e7c82 */ /* 0x000fe20008000000 */
[----:B------:R-:W-:Y:S01]  /*1b20*/  IMAD.U32 R12, RZ, RZ, UR8 ;  /* 0x00000008ff0c7e24 */ /* 0x000fe2000f8e00ff */
[----:B------:R-:W-:Y:S01]  /*1b30*/  UMOV UR19, 0x40000040 ;  /* 0x4000004000137882 */ /* 0x000fe20000000000 */
[----:B------:R-:W-:Y:S01]  /*1b40*/  UIADD3 UR4, UR4, 0x24400, URZ ;  /* 0x0002440004047890 */ /* 0x000fe2000fffe03f */
[----:B------:R-:W-:Y:S01]  /*1b50*/  IMAD.U32 R11, RZ, RZ, UR17 ;  /* 0x00000011ff0b7e24 */ /* 0x000fe2000f8e00ff */
[----:B------:R-:W-:Y:S01]  /*1b60*/  UMOV UR13, 0x40000040 ;  /* 0x40000040000d7882 */ /* 0x000fe20000000000 */
[----:B------:R-:W-:Y:S01]  /*1b70*/  UIADD3 UR20, UR5, 0x404, URZ ;  /* 0x0000040405147890 */ /* 0x000fe2000fffe03f */
[----:B------:R-:W-:Y:S01]  /*1b80*/  VIADD R2, R223, UR60 ;  /* 0x0000003cdf027c36 */ /* 0x000fe20008000000 */
[----:B------:R-:W-:Y:S01]  /*1b90*/  USHF.R.U32.HI UR4, URZ, 0x4, UR4 ;  /* 0x000000043f047899 */ /* 0x000fe20008011604 */
[----:B01----:R-:W-:Y:S01]  /*1ba0*/  IMAD.U32 R3, RZ, RZ, UR61 ;  /* 0x0000003dff037e24 */ /* 0x003fe2000f8e00ff */
[----:B------:R-:W-:Y:S01]  /*1bb0*/  UMOV UR21, 0x40000040 ;  /* 0x4000004000157882 */ /* 0x000fe20000000000 */
[----:B------:R-:W-:Y:S01]  /*1bc0*/  UMOV UR23, 0x40000040 ;  /* 0x4000004000177882 */ /* 0x000fe20000000000 */
[----:B------:R-:W-:Y:S01]  /*1bd0*/  ULOP3.LUT UR4, UR4, 0x3fff, URZ, 0xc0, !UPT ;  /* 0x00003fff04047892 */ /* 0x000fe2000f8ec03f */
[----:B------:R-:W-:Y:S01]  /*1be0*/  IMAD R2, R3, -0x50, R2 ;  /* 0xffffffb003027824 */ /* 0x000fe200078e0202 */
[----:B------:R-:W-:Y:S01]  /*1bf0*/  UIADD3 UR24, UR5, 0x406, URZ ;  /* 0x0000040605187890 */ /* 0x000fe2000fffe03f */
[----:B------:R-:W-:Y:S01]  /*1c00*/  P2R R21, PR, RZ, 0x1 ;  /* 0x00000001ff157803 */ /* 0x000fe20000000000 */
[----:B------:R-:W-:Y:S01]  /*1c10*/  ULOP3.LUT UR7, UR4, 0x10000, URZ, 0xfc, !UPT ;  /* 0x0001000004077892 */ /* 0x000fe2000f8efc3f */
[----:B------:R-:W-:Y:S01]  /*1c20*/  @!P1 VIADD R0, R0, 0x38840 ;  /* 0x0003884000009836 */ /* 0x000fe20000000000 */
[----:B------:R-:W-:Y:S01]  /*1c30*/  UMOV UR25, 0x40000040 ;  /* 0x4000004000197882 */ /* 0x000fe20000000000 */
[----:B------:R-:W-:Y:S01]  /*1c40*/  UMOV UR27, 0x40000040 ;  /* 0x40000040001b7882 */ /* 0x000fe20000000000 */
[----:B------:R-:W-:Y:S01]  /*1c50*/  UIMAD UR4, UR6, 0xa00, UR7 ;  /* 0x00000a00060478a4 */ /* 0x000fe2000f8e0207 */
[C---:B------:R-:W-:Y:S01]  /*1c60*/  ISETP.GT.AND P6, PT, R2.reuse, RZ, PT ;  /* 0x000000ff0200720c */ /* 0x040fe20003fc4270 */
[----:B------:R-:W-:Y:S01]  /*1c70*/  IMAD.U32 R19, RZ, RZ, UR7 ;  /* 0x00000007ff137e24 */ /* 0x000fe2000f8e00ff */
[----:B------:R-:W-:Y:S01]  /*1c80*/  UIADD3 UR7, UR5, 0x2, URZ ;  /* 0x0000000205077890 */ /* 0x000fe2000fffe03f */
[C---:B------:R-:W-:Y:S01]  /*1c90*/  ISETP.GT.AND P5, PT, R2.reuse, 0x1, PT ;  /* 0x000000010200780c */ /* 0x040fe20003fa4270 */
[----:B------:R-:W-:Y:S01]  /*1ca0*/  UIADD3 UR6, UR4, 0x200, URZ ;  /* 0x0000020004067890 */ /* 0x000fe2000fffe03f */
[C---:B------:R-:W-:Y:S01]  /*1cb0*/  ISETP.GT.AND P4, PT, R2.reuse, 0x8, PT ;  /* 0x000000080200780c */ /* 0x040fe20003f84270 */
[----:B------:R-:W-:Y:S01]  /*1cc0*/  UMOV UR10, UR4 ;  /* 0x00000004000a7c82 */ /* 0x000fe20008000000 */
[----:B------:R-:W-:Y:S01]  /*1cd0*/  UIADD3 UR12, UR4, 0x2, URZ ;  /* 0x00000002040c7890 */ /* 0x000fe2000fffe03f */
[----:B------:R-:W-:Y:S01]  /*1ce0*/  HGMMA.64x16x16.F32.BF16 R56, gdesc[UR8], RZ, !UPT, gsb0 ;  /* 0x00200000083879f0 */ /* 0x000fe2000c0018ff */
[----:B------:R-:W-:Y:S01]  /*1cf0*/  UIADD3 UR10, UR4, 0x80, URZ ;  /* 0x00000080040a7890 */ /* 0x000fe2000fffe03f */
[C---:B------:R-:W-:Y:S01]  /*1d00*/  ISETP.GT.AND P3, PT, R2.reuse, 0x9, PT ;  /* 0x000000090200780c */ /* 0x040fe20003f64270 */
[----:B------:R-:W-:Y:S01]  /*1d10*/  UMOV UR8, UR14 ;  /* 0x0000000e00087c82 */ /* 0x000fe20008000000 */
[----:B------:R-:W-:Y:S01]  /*1d20*/  UMOV UR9, UR15 ;  /* 0x0000000f00097c82 */ /* 0x000fe20008000000 */
[----:B------:R-:W-:Y:S01]  /*1d30*/  UMOV UR11, 0x40000040 ;  /* 0x40000040000b7882 */ /* 0x000fe20000000000 */
[----:B------:R-:W-:Y:S01]  /*1d40*/  UMOV UR16, UR7 ;  /* 0x0000000700107c82 */ /* 0x000fe20008000000 */
[----:B------:R-:W-:Y:S01]  /*1d50*/  UMOV UR18, UR12 ;  /* 0x0000000c00127c82 */ /* 0x000fe20008000000 */
[----:B------:R-:W-:Y:S01]  /*1d60*/  UIADD3 UR7, UR5, 0x4, URZ ;  /* 0x0000000405077890 */ /* 0x000fe2000fffe03f */
[----:B------:R-:W-:Y:S01]  /*1d70*/  IMAD.U32 R10, RZ, RZ, UR16 ;  /* 0x00000010ff0a7e24 */ /* 0x000fe2000f8e00ff */
[----:B------:R-:W-:Y:S01]  /*1d80*/  UIADD3 UR12, UR4, 0x4, URZ ;  /* 0x00000004040c7890 */ /* 0x000fe2000fffe03f */
[----:B------:R-:W-:Y:S01]  /*1d90*/  ISETP.GT.AND P2, PT, R2, 0x10, PT ;  /* 0x000000100200780c */ /* 0x000fe20003f44270 */
[----:B------:R-:W-:Y:S01]  /*1da0*/  UIADD3 UR22, UR4, 0x284, URZ ;  /* 0x0000028404167890 */ /* 0x000fe2000fffe03f */
[----:B------:R-:W-:Y:S01]  /*1db0*/  @!P1 PRMT R0, RZ, 0x654, R0 ;  /* 0x00000654ff009816 */ /* 0x000fe20000000000 */
[----:B------:R-:W-:Y:S01]  /*1dc0*/  UIADD3 UR26, UR4, 0x286, URZ ;  /* 0x00000286041a7890 */ /* 0x000fe2000fffe03f */
[--C-:B------:R-:W-:Y:S01]  /*1dd0*/  IMAD.MOV.U32 R150, RZ, RZ, R151.reuse ;  /* 0x000000ffff967224 */ /* 0x100fe200078e0097 */
        /* <DEDUP_REMOVED lines=50> */
[----:B------:R-:W-:Y:S01]  /*2100*/  UMOV UR57, 0x40000040 ;  /* 0x4000004000397882 */ /* 0x000fe20000000000 */
[----:B------:R-:W-:Y:S01]  /*2110*/  UMOV UR59, 0x40000040 ;  /* 0x40000040003b7882 */ /* 0x000fe20000000000 */
[----:B------:R-:W-:Y:S01]  /*2120*/  IMAD.U32 R7, RZ, RZ, UR57 ;  /* 0x00000039ff077e24 */ /* 0x000fe2000f8e00ff */
[----:B------:R-:W-:Y:S01]  /*2130*/  UISETP.GE.AND UP0, UPT, UR60, 0x51, UPT ;  /* 0x000000513c00788c */ /* 0x000fe2000bf06270 */
        /* <DEDUP_REMOVED lines=514> */
[----:B------:R-:W-:-:S02]  /*4160*/  FMNMX.FTZ R3, R49, R4, !PT ;  /* 0x0000000431037209 */ /* 0x000fc40007810000 */
[----:B------:R-:W-:Y:S02]  /*4170*/  FSEL R53, R53, -INF , P4 ;  /* 0xff80000035357808 */ /* 0x000fe40002000000 */
[----:B------:R-:W-:Y:S02]  /*4180*/  FMNMX.FTZ R4, R52, R3, !PT ;  /* 0x0000000334047209 */ /* 0x000fe40007810000 */
[----:B------:R-:W-:Y:S02]  /*4190*/  FSEL R50, R50, -INF , P2 ;  /* 0xff80000032327808 */ /* 0x000fe40001000000 */
[----:B------:R-:W-:Y:S02]  /*41a0*/  ISETP.GT.AND P2, PT, R2, 0x21, PT ;  /* 0x000000210200780c */ /* 0x000fe40003f44270 */
[----:B------:R-:W-:Y:S02]  /*41b0*/  FMNMX.FTZ R3, R53, R4, !PT ;  /* 0x0000000435037209 */ /* 0x000fe40007810000 */
[----:B------:R-:W-:-:S02]  /*41c0*/  FSEL R51, R51, -INF , P6 ;  /* 0xff80000033337808 */ /* 0x000fc40003000000 */
[----:B------:R-:W-:Y:S02]  /*41d0*/  ISETP.GT.AND P6, PT, R2, 0x28, PT ;  /* 0x000000280200780c */ /* 0x000fe40003fc4270 */
        /* <DEDUP_REMOVED lines=29> */
[----:B------:R-:W-:Y:S01]  /*43b0*/  FSEL R36, R36, -INF , P2 ;  /* 0xff80000024247808 */ /* 0x000fe20001000000 */
[----:B------:R-:W-:Y:S01]  /*43c0*/  ULDC UR5, c[0x0][0x988] ;  /* 0x0002620000057ab9 */ /* 0x000fe20000000800 */
        /* <DEDUP_REMOVED lines=26> */
[----:B-1----:R-:W-:Y:S02]  /*4570*/  FMNMX.FTZ R15, R14, R3, !PT ;  /* 0x000000030e0f7209 */ /* 0x002fe40007810000 */
[----:B------:R-:W-:-:S03]  /*4580*/  FMNMX.FTZ R3, R58, R59, !PT ;  /* 0x0000003b3a037209 */ /* 0x000fc60007810000 */
[----:B------:R-:W1:Y:S02]  /*4590*/  SHFL.BFLY PT, R4, R15, 0x1, 0x1f ;  /* 0x0c201f000f047f89 */ /* 0x000e6400000e0000 */
[----:B-1----:R-:W-:-:S04]  /*45a0*/  FMNMX.FTZ R4, R15, R4, !PT ;  /* 0x000000040f047209 */ /* 0x002fc80007810000 */
        /* <DEDUP_REMOVED lines=36> */
[----:B-1----:R-:W-:Y:S01]  /*47f0*/  FADD.FTZ R15, R56, R57 ;  /* 0x00000039380f7221 */ /* 0x002fe20000010000 */
[----:B------:R-:W-:Y:S01]  /*4800*/  FFMA.FTZ R20, R29, UR5, -R20 ;  /* 0x000000051d147c23 */ /* 0x000fe20008010814 */
[----:B------:R-:W-:-:S02]  /*4810*/  FMNMX.FTZ R3, R47, R2, !PT ;  /* 0x000000022f037209 */ /* 0x000fc40007810000 */
[----:B------:R-:W-:Y:S01]  /*4820*/  F2FP.BF16.F32.PACK_AB R208, R57, R56 ;  /* 0x0000003839d0723e */ /* 0x000fe200000010ff */
[--C-:B------:R-:W-:Y:S01]  /*4830*/  IMAD.MOV.U32 R57, RZ, RZ, R151.reuse ;  /* 0x000000ffff397224 */ /* 0x100fe200078e0097 */
[----:B------:R-:W-:Y:S01]  /*4840*/  FMNMX.FTZ R2, R34, R3, !PT ;  /* 0x0000000322027209 */ /* 0x000fe20007810000 */
[----:B------:R-:W-:Y:S01]  /*4850*/  MUFU.EX2 R48, R48 ;  /* 0x0000003000307308 */ /* 0x000fe20000000800 */
[----:B------:R-:W-:Y:S02]  /*4860*/  IMAD.MOV.U32 R56, RZ, RZ, R151 ;  /* 0x000000ffff387224 */ /* 0x000fe400078e0097 */
[----:B------:R-:W-:-:S04]  /*4870*/  FMNMX.FTZ R3, R35, R2, !PT ;  /* 0x0000000223037209 */ /* 0x000fc80007810000 */
[----:B------:R-:W-:Y:S01]  /*4880*/  FMNMX.FTZ R2, R38, R3, !PT ;  /* 0x0000000326027209 */ /* 0x000fe20007810000 */
[----:B------:R-:W1:Y:S01]  /*4890*/  MUFU.EX2 R49, R49 ;  /* 0x0000003100317308 */ /* 0x000e620000000800 */
[----:B--2---:R-:W-:Y:S02]  /*48a0*/  F2FP.BF16.F32.PACK_AB R210, R61, R60 ;  /* 0x0000003c3dd2723e */ /* 0x004fe400000010ff */
[----:B------:R-:W-:-:S04]  /*48b0*/  FMNMX.FTZ R3, R39, R2, !PT ;  /* 0x0000000227037209 */ /* 0x000fc80007810000 */
[----:B------:R-:W-:Y:S01]  /*48c0*/  FMNMX.FTZ R2, R26, R3, !PT ;  /* 0x000000031a027209 */ /* 0x000fe20007810000 */
[----:B------:R-:W-:Y:S03]  /*48d0*/  MUFU.EX2 R52, R52 ;  /* 0x0000003400347308 */ /* 0x000fe60000000800 */
[----:B------:R-:W-:-:S04]  /*48e0*/  FMNMX.FTZ R3, R27, R2, !PT ;  /* 0x000000021b037209 */ /* 0x000fc80007810000 */
[----:B------:R-:W-:Y:S01]  /*48f0*/  FMNMX.FTZ R2, R30, R3, !PT ;  /* 0x000000031e027209 */ /* 0x000fe20007810000 */
[----:B------:R-:W2:Y:S01]  /*4900*/  MUFU.EX2 R53, R53 ;  /* 0x0000003500357308 */ /* 0x000ea20000000800 */
[----:B-1----:R-:W-:Y:S02]  /*4910*/  F2FP.BF16.F32.PACK_AB R204, R49, R48 ;  /* 0x0000003031cc723e */ /* 0x002fe400000010ff */
[----:B------:R-:W-:-:S05]  /*4920*/  FMNMX.FTZ R2, R31, R2, !PT ;  /* 0x000000021f027209 */ /* 0x000fca0007810000 */
[----:B------:R-:W1:Y:S01]  /*4930*/  SHFL.BFLY PT, R3, R2, 0x2, 0x1f ;  /* 0x0c401f0002037f89 */ /* 0x000e6200000e0000 */
[----:B------:R-:W-:Y:S08]  /*4940*/  MUFU.EX2 R40, R40 ;  /* 0x0000002800287308 */ /* 0x000ff00000000800 */
[----:B------:R-:W3:Y:S01]  /*4950*/  MUFU.EX2 R41, R41 ;  /* 0x0000002900297308 */ /* 0x000ee20000000800 */
[----:B--2---:R-:W-:-:S07]  /*4960*/  F2FP.BF16.F32.PACK_AB R206, R53, R52 ;  /* 0x0000003435ce723e */ /* 0x004fce00000010ff */
[----:B------:R-:W-:Y:S01]  /*4970*/  MUFU.EX2 R44, R44 ;  /* 0x0000002c002c7308 */ /* 0x000fe20000000800 */
[----:B-1----:R-:W-:-:S07]  /*4980*/  FMNMX.FTZ R14, R2, R3, !PT ;  /* 0x00000003020e7209 */ /* 0x002fce0007810000 */
[----:B------:R-:W-:Y:S01]  /*4990*/  MUFU.EX2 R21, R20 ;  /* 0x0000001400157308 */ /* 0x000fe20000000800 */
[----:B---3--:R-:W-:Y:S01]  /*49a0*/  F2FP.BF16.F32.PACK_AB R200, R41, R40 ;  /* 0x0000002829c8723e */ /* 0x008fe200000010ff */
[----:B------:R-:W1:Y:S06]  /*49b0*/  SHFL.BFLY PT, R3, R14, 0x1, 0x1f ;  /* 0x0c201f000e037f89 */ /* 0x000e6c00000e0000 */
[----:B------:R-:W2:Y:S08]  /*49c0*/  MUFU.EX2 R45, R45 ;  /* 0x0000002d002d7308 */ /* 0x000eb00000000800 */
[----:B------:R-:W-:Y:S08]  /*49d0*/  MUFU.EX2 R32, R32 ;  /* 0x0000002000207308 */ /* 0x000ff00000000800 */
[----:B------:R-:W3:Y:S01]  /*49e0*/  MUFU.EX2 R33, R33 ;  /* 0x0000002100217308 */ /* 0x000ee20000000800 */
[----:B--2---:R-:W-:-:S02]  /*49f0*/  F2FP.BF16.F32.PACK_AB R202, R45, R44 ;  /* 0x0000002c2dca723e */ /* 0x004fc400000010ff */
[----:B-1----:R-:W-:Y:S01]  /*4a00*/  FMNMX.FTZ R3, R14, R3, !PT ;  /* 0x000000030e037209 */ /* 0x002fe20007810000 */
[----:B------:R-:W-:Y:S01]  /*4a10*/  FADD.FTZ R14, R60, R15 ;  /* 0x0000000f3c0e7221 */ /* 0x000fe20000010000 */
[--C-:B------:R-:W-:Y:S02]  /*4a20*/  IMAD.MOV.U32 R60, RZ, RZ, R151.reuse ;  /* 0x000000ffff3c7224 */ /* 0x100fe400078e0097 */
[C---:B------:R-:W-:Y:S01]  /*4a30*/  FSETP.NEU.FTZ.AND P2, PT, R3.reuse, -INF , PT ;  /* 0xff8000000300780b */ /* 0x040fe20003f5d000 */
[----:B------:R-:W-:Y:S01]  /*4a40*/  FMUL.FTZ R2, R3, UR5 ;  /* 0x0000000503027c20 */ /* 0x000fe20008410000 */
[----:B------:R-:W-:Y:S01]  /*4a50*/  FADD.FTZ R15, R61, R14 ;  /* 0x0000000e3d0f7221 */ /* 0x000fe20000010000 */
[----:B------:R-:W-:Y:S01]  /*4a60*/  MUFU.EX2 R36, R36 ;  /* 0x0000002400247308 */ /* 0x000fe20000000800 */
[----:B------:R-:W-:Y:S02]  /*4a70*/  IMAD.MOV.U32 R61, RZ, RZ, R151 ;  /* 0x000000ffff3d7224 */ /* 0x000fe400078e0097 */
[----:B------:R-:W-:Y:S01]  /*4a80*/  FSEL R2, R2, RZ, P2 ;  /* 0x000000ff02027208 */ /* 0x000fe20001000000 */
[----:B------:R-:W-:Y:S01]  /*4a90*/  FADD.FTZ R14, R48, R15 ;  /* 0x0000000f300e7221 */ /* 0x000fe20000010000 */
[----:B------:R-:W-:Y:S01]  /*4aa0*/  PLOP3.LUT P2, PT, PT, PT, UP0, 0x80, 0x0 ;  /* 0x000000000000781c */ /* 0x000fe20003f4f008 */
[----:B------:R-:W-:Y:S01]  /*4ab0*/  IMAD.MOV.U32 R48, RZ, RZ, R151 ;  /* 0x000000ffff307224 */ /* 0x000fe200078e0097 */
[----:B---3--:R-:W-:Y:S01]  /*4ac0*/  F2FP.BF16.F32.PACK_AB R196, R33, R32 ;  /* 0x0000002021c4723e */ /* 0x008fe200000010ff */
        /* <DEDUP_REMOVED lines=8> */
[----:B------:R-:W-:Y:S01]  /*4b50*/  FFMA.FTZ R55, R55, UR5, -R2 ;  /* 0x0000000537377c23 */ /* 0x000fe20008010802 */
[----:B------:R-:W-:Y:S01]  /*4b60*/  FADD.FTZ R29, R49, R14 ;  /* 0x0000000e311d7221 */ /* 0x000fe20000010000 */
[--C-:B------:R-:W-:Y:S01]  /*4b70*/  FFMA.FTZ R42, R42, UR5, -R2.reuse ;  /* 0x000000052a2a7c23 */ /* 0x100fe20008010802 */
[--C-:B------:R-:W-:Y:S01]  /*4b80*/  FFMA.FTZ R43, R43, UR5, -R2.reuse ;  /* 0x000000052b2b7c23 */ /* 0x100fe20008010802 */
[--C-:B------:R-:W-:Y:S01]  /*4b90*/  FFMA.FTZ R46, R46, UR5, -R2.reuse ;  /* 0x000000052e2e7c23 */ /* 0x100fe20008010802 */
[----:B------:R-:W-:Y:S01]  /*4ba0*/  FADD.FTZ R20, R52, R29 ;  /* 0x0000001d34147221 */ /* 0x000fe20000010000 */
[----:B------:R-:W1:Y:S01]  /*4bb0*/  MUFU.EX2 R59, R59 ;  /* 0x0000003b003b7308 */ /* 0x000e620000000800 */
[--C-:B------:R-:W-:Y:S01]  /*4bc0*/  FFMA.FTZ R47, R47, UR5, -R2.reuse ;  /* 0x000000052f2f7c23 */ /* 0x100fe20008010802 */
[----:B------:R-:W-:Y:S01]  /*4bd0*/  FFMA.FTZ R34, R34, UR5, -R2 ;  /* 0x0000000522227c23 */ /* 0x000fe20008010802 */
[----:B------:R-:W-:Y:S01]  /*4be0*/  FADD.FTZ R29, R53, R20 ;  /* 0x00000014351d7221 */ /* 0x000fe20000010000 */
[--C-:B------:R-:W-:Y:S01]  /*4bf0*/  FFMA.FTZ R35, R35, UR5, -R2.reuse ;  /* 0x0000000523237c23 */ /* 0x100fe20008010802 */
[--C-:B------:R-:W-:Y:S01]  /*4c00*/  FFMA.FTZ R38, R38, UR5, -R2.reuse ;  /* 0x0000000526267c23 */ /* 0x100fe20008010802 */
[--C-:B------:R-:W-:Y:S01]  /*4c10*/  FFMA.FTZ R39, R39, UR5, -R2.reuse ;  /* 0x0000000527277c23 */ /* 0x100fe20008010802 */
[----:B------:R-:W-:Y:S01]  /*4c20*/  FADD.FTZ R20, R40, R29 ;  /* 0x0000001d28147221 */ /* 0x000fe20000010000 */
[----:B------:R-:W2:Y:S01]  /*4c30*/  MUFU.EX2 R62, R62 ;  /* 0x0000003e003e7308 */ /* 0x000ea20000000800 */
[--C-:B------:R-:W-:Y:S01]  /*4c40*/  FFMA.FTZ R26, R26, UR5, -R2.reuse ;  /* 0x000000051a1a7c23 */ /* 0x100fe20008010802 */
[----:B------:R-:W-:Y:S01]  /*4c50*/  FFMA.FTZ R27, R27, UR5, -R2 ;  /* 0x000000051b1b7c23 */ /* 0x000fe20008010802 */
[----:B------:R-:W-:Y:S01]  /*4c60*/  FADD.FTZ R29, R41, R20 ;  /* 0x00000014291d7221 */ /* 0x000fe20000010000 */
[--C-:B------:R-:W-:Y:S01]  /*4c70*/  FFMA.FTZ R30, R30, UR5, -R2.reuse ;  /* 0x000000051e1e7c23 */ /* 0x100fe20008010802 */
[----:B------:R-:W-:Y:S01]  /*4c80*/  FFMA.FTZ R2, R31, UR5, -R2 ;  /* 0x000000051f027c23 */ /* 0x000fe20008010802 */
[----:B------:R-:W-:-:S02]  /*4c90*/  IMAD.MOV.U32 R53, RZ, RZ, R151 ;  /* 0x000000ffff357224 */ /* 0x000fc400078e0097 */
[----:B0-----:R-:W-:Y:S01]  /*4ca0*/  FADD.FTZ R0, R44, R29 ;  /* 0x0000001d2c007221 */ /* 0x001fe20000010000 */
[----:B------:R-:W0:Y:S01]  /*4cb0*/  MUFU.EX2 R63, R63 ;  /* 0x0000003f003f7308 */ /* 0x000e220000000800 */
[----:B-1----:R-:W-:Y:S01]  /*4cc0*/  FADD.FTZ R15, R58, R59 ;  /* 0x0000003b3a0f7221 */ /* 0x002fe20000010000 */
[----:B------:R-:W-:Y:S01]  /*4cd0*/  F2FP.BF16.F32.PACK_AB R209, R59, R58 ;  /* 0x0000003a3bd1723e */ /* 0x000fe200000010ff */
[----:B------:R-:W-:Y:S01]  /*4ce0*/  FADD.FTZ R29, R45, R0 ;  /* 0x000000002d1d7221 */ /* 0x000fe20000010000 */
[--C-:B------:R-:W-:Y:S02]  /*4cf0*/  IMAD.MOV.U32 R59, RZ, RZ, R151.reuse ;  /* 0x000000ffff3b7224 */ /* 0x100fe400078e0097 */
[----:B------:R-:W-:Y:S02]  /*4d00*/  IMAD.MOV.U32 R58, RZ, RZ, R151 ;  /* 0x000000ffff3a7224 */ /* 0x000fe400078e0097 */
[----:B------:R-:W1:Y:S01]  /*4d10*/  MUFU.EX2 R50, R50 ;  /* 0x0000003200327308 */ /* 0x000e620000000800 */
[----:B--2---:R-:W-:Y:S01]  /*4d20*/  FADD.FTZ R14, R62, R15 ;  /* 0x0000000f3e0e7221 */ /* 0x004fe20000010000 */
[----:B------:R-:W-:-:S02]  /*4d30*/  IMAD.MOV.U32 R52, RZ, RZ, R151 ;  /* 0x000000ffff347224 */ /* 0x000fc400078e0097 */
[--C-:B------:R-:W-:Y:S02]  /*4d40*/  IMAD.MOV.U32 R49, RZ, RZ, R151.reuse ;  /* 0x000000ffff317224 */ /* 0x100fe400078e0097 */
[--C-:B------:R-:W-:Y:S02]  /*4d50*/  IMAD.MOV.U32 R45, RZ, RZ, R151.reuse ;  /* 0x000000ffff2d7224 */ /* 0x100fe400078e0097 */
[----:B------:R-:W2:Y:S01]  /*4d60*/  MUFU.EX2 R51, R51 ;  /* 0x0000003300337308 */ /* 0x000ea20000000800 */
[C---:B0-----:R-:W-:Y:S01]  /*4d70*/  FADD.FTZ R15, R63.reuse, R14 ;  /* 0x0000000e3f0f7221 */ /* 0x041fe20000010000 */
[----:B------:R-:W-:Y:S01]  /*4d80*/  F2FP.BF16.F32.PACK_AB R211, R63, R62 ;  /* 0x0000003e3fd3723e */ /* 0x000fe200000010ff */
[--C-:B------:R-:W-:Y:S02]  /*4d90*/  IMAD.MOV.U32 R63, RZ, RZ, R151.reuse ;  /* 0x000000ffff3f7224 */ /* 0x100fe400078e0097 */
[--C-:B------:R-:W-:Y:S02]  /*4da0*/  IMAD.MOV.U32 R62, RZ, RZ, R151.reuse ;  /* 0x000000ffff3e7224 */ /* 0x100fe400078e0097 */
[----:B------:R-:W-:Y:S01]  /*4db0*/  IMAD.MOV.U32 R44, RZ, RZ, R151 ;  /* 0x000000ffff2c7224 */ /* 0x000fe200078e0097 */
[----:B------:R-:W0:Y:S01]  /*4dc0*/  MUFU.EX2 R54, R54 ;  /* 0x0000003600367308 */ /* 0x000e220000000800 */
[----:B-1----:R-:W-:Y:S01]  /*4dd0*/  FADD.FTZ R14, R50, R15 ;  /* 0x0000000f320e7221 */ /* 0x002fe20000010000 */
[----:B------:R-:W-:-:S02]  /*4de0*/  IMAD.MOV.U32 R41, RZ, RZ, R151 ;  /* 0x000000ffff297224 */ /* 0x000fc400078e0097 */
[--C-:B------:R-:W-:Y:S02]  /*4df0*/  IMAD.MOV.U32 R40, RZ, RZ, R151.reuse ;  /* 0x000000ffff287224 */ /* 0x100fe400078e0097 */
[--C-:B------:R-:W-:Y:S02]  /*4e00*/  IMAD.MOV.U32 R31, RZ, RZ, R151.reuse ;  /* 0x000000ffff1f7224 */ /* 0x100fe400078e0097 */
        /* <DEDUP_REMOVED lines=18> */
[----:B------:R-:W-:-:S03]  /*4f30*/  IMAD.MOV.U32 R32, RZ, RZ, R151 ;  /* 0x000000ffff207224 */ /* 0x000fc600078e0097 */
[----:B------:R-:W2:Y:S01]  /*4f40*/  MUFU.EX2 R47, R47 ;  /* 0x0000002f002f7308 */ /* 0x000ea20000000800 */
[C---:B0-----:R-:W-:Y:S01]  /*4f50*/  FADD.FTZ R15, R43.reuse, R0 ;  /* 0x000000002b0f7221 */ /* 0x041fe20000010000 */
[----:B------:R-:W-:Y:S01]  /*4f60*/  F2FP.BF16.F32.PACK_AB R201, R43, R42 ;  /* 0x0000002a2bc9723e */ /* 0x000fe200000010ff */
[--C-:B------:R-:W-:Y:S02]  /*4f70*/  IMAD.MOV.U32 R43, RZ, RZ, R151.reuse ;  /* 0x000000ffff2b7224 */ /* 0x100fe400078e0097 */
[----:B------:R-:W-:-:S03]  /*4f80*/  IMAD.MOV.U32 R42, RZ, RZ, R151 ;  /* 0x000000ffff2a7224 */ /* 0x000fc600078e0097 */
        /* <DEDUP_REMOVED lines=15> */
[----:B--2---:R-:W-:-:S07]  /*5080*/  FADD.FTZ R14, R24, R29 ;  /* 0x0000001d180e7221 */ /* 0x004fce0000010000 */
[----:B------:R-:W2:Y:S01]  /*5090*/  MUFU.EX2 R38, R38 ;  /* 0x0000002600267308 */ /* 0x000ea20000000800 */
[C---:B0-----:R-:W-:Y:S01]  /*50a0*/  FADD.FTZ R15, R35.reuse, R0 ;  /* 0x00000000230f7221 */ /* 0x041fe20000010000 */
[----:B------:R-:W-:Y:S01]  /*50b0*/  F2FP.BF16.F32.PACK_AB R197, R35, R34 ;  /* 0x0000002223c5723e */ /* 0x000fe200000010ff */
[--C-:B------:R-:W-:Y:S02]  /*50c0*/  IMAD.MOV.U32 R35, RZ, RZ, R151.reuse ;  /* 0x000000ffff237224 */ /* 0x100fe400078e0097 */
[----:B------:R-:W-:-:S03]  /*50d0*/  IMAD.MOV.U32 R34, RZ, RZ, R151 ;  /* 0x000000ffff227224 */ /* 0x000fc600078e0097 */
        /* <DEDUP_REMOVED lines=8> */
[----:B0-----:R-:W-:Y:S01]  /*5160*/  FADD.FTZ R14, R28, R29 ;  /* 0x0000001d1c0e7221 */ /* 0x001fe20000010000 */
[C---:B------:R-:W-:Y:S01]  /*5170*/  F2FP.BF16.F32.PACK_AB R194, R21.reuse, R28 ;  /* 0x0000001c15c2723e */ /* 0x040fe200000010ff */
[----:B------:R-:W-:Y:S02]  /*5180*/  IMAD.MOV.U32 R28, RZ, RZ, R151 ;  /* 0x000000ffff1c7224 */ /* 0x000fe400078e0097 */
[----:B------:R-:W-:-:S03]  /*5190*/  FADD.FTZ R15, R21, R14 ;  /* 0x0000000e150f7221 */ /* 0x000fc60000010000 */
[----:B------:R-:W0:Y:S01]  /*51a0*/  MUFU.EX2 R27, R27 ;  /* 0x0000001b001b7308 */ /* 0x000e220000000800 */
[C---:B-1----:R-:W-:Y:S01]  /*51b0*/  FADD.FTZ R29, R39.reuse, R0 ;  /* 0x00000000271d7221 */ /* 0x042fe20000010000 */
[----:B------:R-:W-:Y:S01]  /*51c0*/  F2FP.BF16.F32.PACK_AB R199, R39, R38 ;  /* 0x0000002627c7723e */ /* 0x000fe200000010ff */
[--C-:B------:R-:W-:Y:S02]  /*51d0*/  IMAD.MOV.U32 R39, RZ, RZ, R151.reuse ;  /* 0x000000ffff277224 */ /* 0x100fe400078e0097 */
[----:B------:R-:W-:-:S03]  /*51e0*/  IMAD.MOV.U32 R38, RZ, RZ, R151 ;  /* 0x000000ffff267224 */ /* 0x000fc600078e0097 */
[----:B------:R-:W1:Y:S01]  /*51f0*/  MUFU.EX2 R30, R30 ;  /* 0x0000001e001e7308 */ /* 0x000e620000000800 */
[----:B--2---:R-:W-:Y:S01]  /*5200*/  FADD.FTZ R0, R26, R29 ;  /* 0x0000001d1a007221 */ /* 0x004fe20000010000 */
[----:B------:R-:W-:-:S06]  /*5210*/  IMAD.MOV.U32 R29, RZ, RZ, R151 ;  /* 0x000000ffff1d7224 */ /* 0x000fcc00078e0097 */
[----:B------:R2:W3:Y:S01]  /*5220*/  MUFU.EX2 R195, R2 ;  /* 0x0000000200c37308 */ /* 0x0004e20000000800 */
[C---:B0-----:R-:W-:Y:S01]  /*5230*/  FADD.FTZ R21, R27.reuse, R0 ;  /* 0x000000001b157221 */ /* 0x041fe20000010000 */
[----:B------:R-:W-:Y:S01]  /*5240*/  F2FP.BF16.F32.PACK_AB R193, R27, R26 ;  /* 0x0000001a1bc1723e */ /* 0x000fe200000010ff */
[----:B------:R-:W-:Y:S02]  /*5250*/  IMAD.MOV.U32 R0, RZ, RZ, 0x3f800000 ;  /* 0x3f800000ff007424 */ /* 0x000fe400078e00ff */
[--C-:B------:R-:W-:Y:S02]  /*5260*/  IMAD.MOV.U32 R27, RZ, RZ, R151.reuse ;  /* 0x000000ffff1b7224 */ /* 0x100fe400078e0097 */
[----:B------:R-:W-:Y:S02]  /*5270*/  IMAD.MOV.U32 R26, RZ, RZ, R151 ;  /* 0x000000ffff1a7224 */ /* 0x000fe400078e0097 */
[----:B-1----:R-:W-:Y:S01]  /*5280*/  FADD.FTZ R14, R30, R21 ;  /* 0x000000151e0e7221 */ /* 0x002fe20000010000 */
[----:B--2---:R-:W-:-:S03]  /*5290*/  IMAD.MOV.U32 R2, RZ, RZ, 0x3f800000 ;  /* 0x3f800000ff027424 */ /* 0x004fc600078e00ff */
[C---:B---3--:R-:W-:Y:S01]  /*52a0*/  FADD.FTZ R14, R195.reuse, R14 ;  /* 0x0000000ec30e7221 */ /* 0x048fe20000010000 */
[----:B------:R-:W-:Y:S01]  /*52b0*/  F2FP.BF16.F32.PACK_AB R195, R195, R30 ;  /* 0x0000001ec3c3723e */ /* 0x000fe200000010ff */
[----:B------:R-:W-:Y:S01]  /*52c0*/  IMAD.MOV.U32 R30, RZ, RZ, R151 ;  /* 0x000000ffff1e7224 */ /* 0x000fe200078e0097 */
[----:B------:R-:W-:Y:S06]  /*52d0*/  @!P2 BRA `(.L_x_398) ;  /* 0x0000003c0088a947 */ /* 0x000fec0003800000 */
[----:B------:R-:W-:Y:S01]  /*52e0*/  R2UR UR60, R16 ;  /* 0x00000000103c72ca */ /* 0x000fe200000e0000 */
[----:B------:R-:W-:Y:S01]  /*52f0*/  UIADD3 UR4, UR61, -0x2, URZ ;  /* 0xfffffffe3d047890 */ /* 0x000fe2000fffe03f */
[----:B------:R-:W-:Y:S01]  /*5300*/  IMAD.MOV.U32 R20, RZ, RZ, R3 ;  /* 0x000000ffff147224 */ /* 0x000fe200078e0003 */
[----:B------:R-:W-:Y:S01]  /*5310*/  CS2R R150, SRZ ;  /* 0x0000000000967805 */ /* 0x000fe2000001ff00 */
[----:B------:R-:W-:Y:S01]  /*5320*/  IMAD.MOV.U32 R21, RZ, RZ, R4 ;  /* 0x000000ffff157224 */ /* 0x000fe200078e0004 */
[----:B------:R-:W-:Y:S01]  /*5330*/  CS2R R146, SRZ ;  /* 0x0000000000927805 */ /* 0x000fe2000001ff00 */
[----:B------:R-:W-:Y:S01]  /*5340*/  IMAD.MOV.U32 R232, RZ, RZ, R17 ;  /* 0x000000ffffe87224 */ /* 0x000fe200078e0011 */
[----:B------:R-:W-:Y:S01]  /*5350*/  CS2R R142, SRZ ;  /* 0x00000000008e7805 */ /* 0x000fe2000001ff00 */
[----:B------:R-:W-:Y:S01]  /*5360*/  IMAD.U32 R233, RZ, RZ, UR4 ;  /* 0x00000004ffe97e24 */ /* 0x000fe2000f8e00ff */
[----:B------:R-:W-:Y:S01]  /*5370*/  CS2R R138, SRZ ;  /* 0x00000000008a7805 */ /* 0x000fe2000001ff00 */
[----:B------:R-:W-:Y:S01]  /*5380*/  IMAD.MOV.U32 R0, RZ, RZ, 0x3f800000 ;  /* 0x3f800000ff007424 */ /* 0x000fe200078e00ff */
        /* <DEDUP_REMOVED lines=59> */
[----:B------:R-:W-:-:S07]  /*5740*/  CS2R R24, SRZ ;  /* 0x0000000000187805 */ /* 0x000fce000001ff00 */
.L_x_407:
[----:B------:R-:W-:-:S04]  /*5750*/  UIADD3 UR4, UR60, 0x1, URZ ;  /* 0x000000013c047890 */ /* 0x000fc8000fffe03f */
[----:B------:R-:W-:-:S04]  /*5760*/  UISETP.NE.AND UP0, UPT, UR4, 0x2, UPT ;  /* 0x000000020400788c */ /* 0x000fc8000bf05270 */
[----:B------:R-:W-:Y:S02]  /*5770*/  USEL UR5, URZ, 0x1, UP0 ;  /* 0x000000013f057887 */ /* 0x000fe40008000000 */
[----:B------:R-:W-:-:S04]  /*5780*/  USEL UR4, UR4, URZ, UP0 ;  /* 0x0000003f04047287 */ /* 0x000fc80008000000 */
[----:B------:R-:W-:Y:S02]  /*5790*/  LOP3.LUT R17, R232, UR5, RZ, 0x3c, !PT ;  /* 0x00000005e8117c12 */ /* 0x000fe4000f8e3cff */
[----:B------:R-:W-:Y:S01]  /*57a0*/  IMAD.U32 R16, RZ, RZ, UR4 ;  /* 0x00000004ff107e24 */ /* 0x000fe2000f8e00ff */
[----:B------:R-:W-:Y:S06]  /*57b0*/  @!P0 BRA `(.L_x_399) ;  /* 0x0000000000048947 */ /* 0x000fec0003800000 */
[----:B------:R-:W-:Y:S01]  /*57c0*/  BPT.TRAP 0x1 ;  /* 0x000000040000795c */ /* 0x000fe20000300000 */
.L_x_399:
[----:B------:R-:W0:Y:S01]  /*57d0*/  S2UR UR6, SR_CgaCtaId ;  /* 0x00000000000679c3 */ /* 0x000e220000008800 */
[----:B------:R-:W-:Y:S01]  /*57e0*/  UMOV UR5, 0x400 ;  /* 0x0000040000057882 */ /* 0x000fe20000000000 */
[----:B------:R-:W-:Y:S01]  /*57f0*/  SHF.L.U32 R3, R17, 0x1f, RZ ;  /* 0x0000001f11037819 */ /* 0x000fe200000006ff */
[----:B0-----:R-:W-:-:S06]  /*5800*/  ULEA UR5, UR6, UR5, 0x18 ;  /* 0x0000000506057291 */ /* 0x001fcc000f8ec03f */
[----:B------:R-:W-:-:S05]  /*5810*/  IMAD.U32 R5, RZ, RZ, UR5 ;  /* 0x00000005ff057e24 */ /* 0x000fca000f8e00ff */
[----:B------:R-:W-:-:S13]  /*5820*/  R2UR UR61, R5 ;  /* 0x00000000053d72ca */ /* 0x000fda00000e0000 */
[----:B------:R-:W-:-:S09]  /*5830*/  ULEA UR61, UR4, UR61, 0x3 ;  /* 0x0000003d043d7291 */ /* 0x000fd2000f8e183f */
[----:B------:R0:W1:Y:S01]  /*5840*/  SYNCS.PHASECHK.TRANS64.TRYWAIT P2, [UR61+0x38830], R3 ;  /* 0x03883003ff0075a7 */ /* 0x000062000804017d */
[----:B------:R-:W-:Y:S05]  /*5850*/  @!P0 BRA `(.L_x_400) ;  /* 0x0000000000048947 */ /* 0x000fea0003800000 */
[----:B------:R-:W-:Y:S01]  /*5860*/  BPT.TRAP 0x1 ;  /* 0x000000040000795c */ /* 0x000fe20000300000 */
.L_x_400:
[----:B-1----:R-:W-:Y:S05]  /*5870*/  @P2 BRA `(.L_x_401) ;  /* 0x0000000000082947 */ /* 0x002fea0003800000 */
[----:B------:R-:W1:Y:S02]  /*5880*/  SYNCS.PHASECHK.TRANS64.TRYWAIT P2, [UR61+0x38830], R3 ;  /* 0x03883003ff0075a7 */ /* 0x000e64000804017d */
[----:B-1----:R-:W-:Y:S05]  /*5890*/  @!P2 BRA `(.L_x_402) ;  /* 0x000000ec0028a947 */ /* 0x002fea0003800000 */
.L_x_401:
        /* <DEDUP_REMOVED lines=645> */
.L_x_403:
[----:B------:R-:W-:Y:S02]  /*80f0*/  R2UR UR4, R5 ;  /* 0x00000000050472ca */ /* 0x000fe400000e0000 */
[----:B------:R-:W-:-:S11]  /*8100*/  SHF.L.U32 R0, R232, 0x1f, RZ ;  /* 0x0000001fe8007819 */ /* 0x000fd600000006ff */
[----:B------:R-:W-:-:S09]  /*8110*/  ULEA UR4, UR60, UR4, 0x3 ;  /* 0x000000043c047291 */ /* 0x000fd2000f8e183f */
[----:B------:R2:W3:Y:S01]  /*8120*/  SYNCS.PHASECHK.TRANS64.TRYWAIT P2, [UR4+0x38850], R0 ;  /* 0x03885000ff0075a7 */ /* 0x0004e20008040144 */
[----:B------:R-:W-:Y:S05]  /*8130*/  @!P0 BRA `(.L_x_404) ;  /* 0x0000000000048947 */ /* 0x000fea0003800000 */
[----:B------:R-:W-:Y:S01]  /*8140*/  BPT.TRAP 0x1 ;  /* 0x000000040000795c */ /* 0x000fe20000300000 */
.L_x_404:
[----:B---3--:R-:W-:Y:S05]  /*8150*/  @P2 BRA `(.L_x_405) ;  /* 0x0000000000082947 */ /* 0x008fea0003800000 */
[----:B------:R-:W3:Y:S02]  /*8160*/  SYNCS.PHASECHK.TRANS64.TRYWAIT P2, [UR4+0x38850], R0 ;  /* 0x03885000ff0075a7 */ /* 0x000ee40008040144 */
[----:B---3--:R-:W-:Y:S05]  /*8170*/  @!P2 BRA `(.L_x_406) ;  /* 0x000000c40008a947 */ /* 0x008fea0003800000 */
.L_x_405:
[----:B------:R-:W-:Y:S01]  /*8180*/  R2UR UR5, R5 ;  /* 0x00000000050572ca */ /* 0x000fe200000e0000 */
[----:B------:R-:W-:Y:S01]  /*8190*/  WARPGROUP.ARRIVE ;  /* 0x00000000000079c5 */ /* 0x000fe20000000000 */
[----:B------:R-:W-:Y:S01]  /*81a0*/  UMOV UR7, 0x40000040 ;  /* 0x4000004000077882 */ /* 0x000fe20000000000 */
[----:B0-2---:R-:W-:Y:S01]  /*81b0*/  FMNMX.FTZ R0, R184, R21, !PT ;  /* 0x00000015b8007209 */ /* 0x005fe20007810000 */
[----:B------:R-:W-:Y:S01]  /*81c0*/  ULDC UR10, c[0x0][0x988] ;  /* 0x00026200000a7ab9 */ /* 0x000fe20000000800 */
[----:B------:R-:W-:Y:S01]  /*81d0*/  VOTEU.ALL UP0, P1 ;  /* 0x00000000003f7886 */ /* 0x000fe20000800000 */
[----:B------:R-:W-:Y:S01]  /*81e0*/  IMAD.MOV.U32 R232, RZ, RZ, R17 ;  /* 0x000000ffffe87224 */ /* 0x000fe200078e0011 */
[----:B-1----:R-:W-:-:S03]  /*81f0*/  FMNMX.FTZ R3, R185, R0, !PT ;  /* 0x00000000b9037209 */ /* 0x002fc60007810000 */
[----:B------:R-:W-:Y:S01]  /*8200*/  @!UP0 UIADD3 UR61, UR61, 0x38840, URZ ;  /* 0x000388403d3d8890 */ /* 0x000fe2000fffe03f */
[----:B------:R-:W-:Y:S01]  /*8210*/  FMNMX.FTZ R0, R188, R3, !PT ;  /* 0x00000003bc007209 */ /* 0x000fe20007810000 */
[----:B------:R-:W-:Y:S02]  /*8220*/  @!UP0 UIADD3 UR4, UR4, 0x38860, URZ ;  /* 0x0003886004048890 */ /* 0x000fe4000fffe03f */
[----:B------:R-:W-:Y:S01]  /*8230*/  UIADD3 UR5, UR5, 0x400, URZ ;  /* 0x0000040005057890 */ /* 0x000fe2000fffe03f */
[----:B------:R-:W-:Y:S01]  /*8240*/  FMNMX.FTZ R3, R189, R0, !PT ;  /* 0x00000000bd037209 */ /* 0x000fe20007810000 */
[----:B------:R-:W-:Y:S02]  /*8250*/  @!UP0 UPRMT UR61, URZ, 0x654, UR61 ;  /* 0x000006543f3d8896 */ /* 0x000fe4000800003d */
[----:B------:R-:W-:Y:S01]  /*8260*/  USHF.R.U32.HI UR5, URZ, 0x4, UR5 ;  /* 0x000000043f057899 */ /* 0x000fe20008011605 */
[----:B------:R-:W-:Y:S01]  /*8270*/  FMNMX.FTZ R0, R176, R3, !PT ;  /* 0x00000003b0007209 */ /* 0x000fe20007810000 */
[----:B------:R-:W-:-:S02]  /*8280*/  @!UP0 UPRMT UR4, URZ, 0x654, UR4 ;  /* 0x000006543f048896 */ /* 0x000fc40008000004 */
[----:B------:R-:W-:Y:S01]  /*8290*/  ULOP3.LUT UR5, UR5, 0x3fff, URZ, 0xc0, !UPT ;  /* 0x00003fff05057892 */ /* 0x000fe2000f8ec03f */
[----:B------:R-:W-:-:S03]  /*82a0*/  FMNMX.FTZ R3, R177, R0, !PT ;  /* 0x00000000b1037209 */ /* 0x000fc60007810000 */
[----:B------:R-:W-:Y:S01]  /*82b0*/  ULOP3.LUT UR5, UR5, 0x2800000, URZ, 0xfc, !UPT ;  /* 0x0280000005057892 */ /* 0x000fe2000f8efc3f */
[----:B------:R-:W-:-:S03]  /*82c0*/  FMNMX.FTZ R0, R180, R3, !PT ;  /* 0x00000003b4007209 */ /* 0x000fc60007810000 */
[----:B------:R-:W-:Y:S01]  /*82d0*/  UIMAD UR60, UR60, 0xa00, UR5 ;  /* 0x00000a003c3c78a4 */ /* 0x000fe2000f8e0205 */
[----:B------:R-:W-:Y:S02]  /*82e0*/  FMNMX.FTZ R3, R181, R0, !PT ;  /* 0x00000000b5037209 */ /* 0x000fe40007810000 */
[----:B------:R-:W-:Y:S01]  /*82f0*/  UMOV UR5, UR10 ;  /* 0x0000000a00057c82 */ /* 0x000fe20008000000 */
[----:B------:R-:W-:Y:S02]  /*8300*/  R2UR UR10, R233 ;  /* 0x00000000e90a72ca */ /* 0x000fe400000e0000 */
[----:B------:R-:W-:Y:S01]  /*8310*/  FMNMX.FTZ R0, R168, R3, !PT ;  /* 0x00000003a8007209 */ /* 0x000fe20007810000 */
[----:B------:R-:W-:Y:S02]  /*8320*/  UMOV UR6, UR60 ;  /* 0x0000003c00067c82 */ /* 0x000fe40008000000 */
[----:B------:R-:W-:Y:S01]  /*8330*/  HGMMA.64x256x16.F32.BF16 R24, R208, gdesc[UR4].tnspB, R24, gsb0 ;  /* 0x43e00004d0187df0 */ /* 0x000fe20008001818 */
[----:B------:R-:W-:Y:S01]  /*8340*/  UIADD3 UR6, UR60, 0x80, URZ ;  /* 0x000000803c067890 */ /* 0x000fe2000fffe03f */
[----:B------:R-:W-:Y:S01]  /*8350*/  FMNMX.FTZ R3, R169, R0, !PT ;  /* 0x00000000a9037209 */ /* 0x000fe20007810000 */
[----:B------:R-:W-:-:S03]  /*8360*/  UMOV UR7, 0x40000040 ;  /* 0x4000004000077882 */ /* 0x000fc60000000000 */
[----:B------:R-:W-:Y:S02]  /*8370*/  FMNMX.FTZ R0, R172, R3, !PT ;  /* 0x00000003ac007209 */ /* 0x000fe40007810000 */
[----:B------:R-:W-:Y:S02]  /*8380*/  ISETP.LT.AND P2, PT, RZ, UR10, PT ;  /* 0x0000000aff007c0c */ /* 0x000fe4000bf41270 */
        /* <DEDUP_REMOVED lines=24> */
[----:B------:R-:W-:Y:S01]  /*8510*/  WARPGROUP.ARRIVE ;  /* 0x00000000000079c5 */ /* 0x000fe20000000000 */
[----:B0-----:R-:W-:-:S15]  /*8520*/  FMNMX.FTZ R200, R2, R3, !PT ;  /* 0x0000000302c87209 */ /* 0x001fde0007810000 */
[----:B------:R-:W-:-:S06]  /*8530*/  NOP ;  /* 0x0000000000007918 */ /* 0x000fcc0000000000 */
[----:B------:R-:W-:Y:S01]  /*8540*/  HGMMA.64x256x16.F32.BF16 R24, R196, gdesc[UR4].tnspB, R24, gsb0 ;  /* 0x43e00004c4187df0 */ /* 0x000fe20008001818 */
[----:B------:R-:W0:Y:S01]  /*8550*/  SHFL.BFLY PT, R3, R200, 0x1, 0x1f ;  /* 0x0c201f00c8037f89 */ /* 0x000e2200000e0000 */
[----:B------:R-:W-:Y:S01]  /*8560*/  UMOV UR6, UR60 ;  /* 0x0000003c00067c82 */ /* 0x000fe20008000000 */
[----:B------:R-:W-:Y:S01]  /*8570*/  UMOV UR7, 0x40000040 ;  /* 0x4000004000077882 */ /* 0x000fe20000000000 */
[----:B------:R-:W-:Y:S02]  /*8580*/  R2UR UR60, R16 ;  /* 0x00000000103c72ca */ /* 0x000fe400000e0000 */
        /* <DEDUP_REMOVED lines=40> */
[----:B------:R-:W-:Y:S01]  /*8810*/  FMNMX.FTZ R196, R190, R3, !PT ;  /* 0x00000003bec47209 */ /* 0x000fe20007810000 */
[--C-:B------:R-:W-:Y:S01]  /*8820*/  FFMA.FTZ R197, R184, UR5, -R0.reuse ;  /* 0x00000005b8c57c23 */ /* 0x100fe20008010800 */
[----:B------:R-:W-:Y:S01]  /*8830*/  WARPGROUP.ARRIVE ;  /* 0x00000000000079c5 */ /* 0x000fe20000000000 */
[--C-:B------:R-:W-:Y:S01]  /*8840*/  FFMA.FTZ R198, R164, UR5, -R0.reuse ;  /* 0x00000005a4c67c23 */ /* 0x100fe20008010800 */
[----:B------:R-:W-:Y:S01]  /*8850*/  FMNMX.FTZ R3, R191, R196, !PT ;  /* 0x000000c4bf037209 */ /* 0x000fe20007810000 */
[----:B------:R-:W-:Y:S02]  /*8860*/  FFMA.FTZ R196, R160, UR5, -R0 ;  /* 0x00000005a0c47c23 */ /* 0x000fe40008010800 */
[----:B------:R-:W0:Y:S01]  /*8870*/  MUFU.EX2 R197, R197 ;  /* 0x000000c500c57308 */ /* 0x000e220000000800 */
[----:B------:R-:W-:Y:S01]  /*8880*/  FMNMX.FTZ R184, R178, R3, !PT ;  /* 0x00000003b2b87209 */ /* 0x000fe20007810000 */
[----:B------:R-:W-:Y:S03]  /*8890*/  HGMMA.64x256x16.F32.BF16 R24, R192, gdesc[UR4].tnspB, R24, gsb0 ;  /* 0x43e00004c0187df0 */ /* 0x000fe60008001818 */
[----:B------:R-:W-:-:S03]  /*88a0*/  FMNMX.FTZ R3, R179, R184, !PT ;  /* 0x000000b8b3037209 */ /* 0x000fc60007810000 */
[----:B------:R-:W-:Y:S01]  /*88b0*/  MUFU.EX2 R196, R196 ;  /* 0x000000c400c47308 */ /* 0x000fe20000000800 */
[----:B------:R-:W-:-:S04]  /*88c0*/  FMNMX.FTZ R184, R182, R3, !PT ;  /* 0x00000003b6b87209 */ /* 0x000fc80007810000 */
[----:B------:R-:W-:-:S03]  /*88d0*/  FMNMX.FTZ R3, R183, R184, !PT ;  /* 0x000000b8b7037209 */ /* 0x000fc60007810000 */
[----:B------:R-:W-:Y:S01]  /*88e0*/  MUFU.EX2 R198, R198 ;  /* 0x000000c600c67308 */ /* 0x000fe20000000800 */
[----:B------:R-:W-:Y:S01]  /*88f0*/  FMNMX.FTZ R184, R170, R3, !PT ;  /* 0x00000003aab87209 */ /* 0x000fe20007810000 */
[----:B0-----:R-:W-:-:S03]  /*8900*/  FFMA.FTZ R15, R2, R15, R197 ;  /* 0x0000000f020f7223 */ /* 0x001fc600000100c5 */
[----:B------:R-:W-:Y:S01]  /*8910*/  FMNMX.FTZ R3, R171, R184, !PT ;  /* 0x000000b8ab037209 */ /* 0x000fe20007810000 */
[C---:B------:R-:W-:Y:S01]  /*8920*/  FADD.FTZ R15, R208.reuse, R15 ;  /* 0x0000000fd00f7221 */ /* 0x040fe20000010000 */
[----:B------:R-:W-:Y:S02]  /*8930*/  F2FP.BF16.F32.PACK_AB R208, R208, R197 ;  /* 0x000000c5d0d0723e */ /* 0x000fe400000010ff */
        /* <DEDUP_REMOVED lines=29> */
[----:B------:R-:W-:Y:S01]  /*8b10*/  FADD.FTZ R174, R210, R15 ;  /* 0x0000000fd2ae7221 */ /* 0x000fe20000010000 */
[--C-:B------:R-:W-:Y:S01]  /*8b20*/  FFMA.FTZ R201, R170, UR5, -R156.reuse ;  /* 0x00000005aac97c23 */ /* 0x100fe2000801089c */
[----:B------:R-:W1:Y:S01]  /*8b30*/  MUFU.EX2 R209, R209 ;  /* 0x000000d100d17308 */ /* 0x000e620000000800 */
[--C-:B------:R-:W-:Y:S01]  /*8b40*/  FFMA.FTZ R170, R171, UR5, -R156.reuse ;  /* 0x00000005abaa7c23 */ /* 0x100fe2000801089c */
[----:B0-----:R-:W-:Y:S01]  /*8b50*/  FFMA.FTZ R157, R162, UR5, -R156 ;  /* 0x00000005a29d7c23 */ /* 0x001fe2000801089c */
[----:B------:R-:W-:Y:S01]  /*8b60*/  FADD.FTZ R171, R189, R174 ;  /* 0x000000aebdab7221 */ /* 0x000fe20000010000 */
[--C-:B------:R-:W-:Y:S01]  /*8b70*/  FFMA.FTZ R175, R175, UR5, -R156.reuse ;  /* 0x00000005afaf7c23 */ /* 0x100fe2000801089c */
[--C-:B------:R-:W-:Y:S01]  /*8b80*/  FFMA.FTZ R163, R163, UR5, -R156.reuse ;  /* 0x00000005a3a37c23 */ /* 0x100fe2000801089c */
[--C-:B------:R-:W-:Y:S01]  /*8b90*/  FFMA.FTZ R167, R167, UR5, -R156.reuse ;  /* 0x00000005a7a77c23 */ /* 0x100fe2000801089c */
[----:B------:R-:W-:Y:S01]  /*8ba0*/  FADD.FTZ R174, R204, R171 ;  /* 0x000000abccae7221 */ /* 0x000fe20000010000 */
[----:B------:R-:W0:Y:S01]  /*8bb0*/  MUFU.EX2 R160, R160 ;  /* 0x000000a000a07308 */ /* 0x000e220000000800 */
[--C-:B------:R-:W-:Y:S01]  /*8bc0*/  FFMA.FTZ R154, R154, UR5, -R156.reuse ;  /* 0x000000059a9a7c23 */ /* 0x100fe2000801089c */
[--C-:B------:R-:W-:Y:S01]  /*8bd0*/  FFMA.FTZ R155, R155, UR5, -R156.reuse ;  /* 0x000000059b9b7c23 */ /* 0x100fe2000801089c */
[--C-:B------:R-:W-:Y:S01]  /*8be0*/  FFMA.FTZ R158, R158, UR5, -R156.reuse ;  /* 0x000000059e9e7c23 */ /* 0x100fe2000801089c */
[----:B------:R-:W-:Y:S01]  /*8bf0*/  FFMA.FTZ R156, R159, UR5, -R156 ;  /* 0x000000059f9c7c23 */ /* 0x000fe2000801089c */
[----:B------:R-:W-:Y:S01]  /*8c00*/  FADD.FTZ R159, R177, R174 ;  /* 0x000000aeb19f7221 */ /* 0x000fe20000010000 */
[----:B------:R-:W-:-:S02]  /*8c10*/  F2FP.BF16.F32.PACK_AB R210, R189, R210 ;  /* 0x000000d2bdd2723e */ /* 0x000fc400000010ff */
[----:B------:R-:W2:Y:S01]  /*8c20*/  MUFU.EX2 R211, R211 ;  /* 0x000000d300d37308 */ /* 0x000ea20000000800 */
[----:B-1----:R-:W-:Y:S01]  /*8c30*/  FFMA.FTZ R165, R0, R14, R209 ;  /* 0x0000000e00a57223 */ /* 0x002fe200000100d1 */
[----:B------:R-:W-:-:S06]  /*8c40*/  F2FP.BF16.F32.PACK_AB R204, R177, R204 ;  /* 0x000000ccb1cc723e */ /* 0x000fcc00000010ff */
[----:B------:R-:W1:Y:S01]  /*8c50*/  MUFU.EX2 R164, R164 ;  /* 0x000000a400a47308 */ /* 0x000e620000000800 */
[C---:B0-----:R-:W-:Y:S01]  /*8c60*/  FADD.FTZ R166, R160.reuse, R165 ;  /* 0x000000a5a0a67221 */ /* 0x041fe20000010000 */
[----:B------:R-:W-:-:S06]  /*8c70*/  F2FP.BF16.F32.PACK_AB R209, R160, R209 ;  /* 0x000000d1a0d1723e */ /* 0x000fcc00000010ff */
[----:B------:R-:W0:Y:S01]  /*8c80*/  MUFU.EX2 R205, R205 ;  /* 0x000000cd00cd7308 */ /* 0x000e220000000800 */
[----:B--2---:R-:W-:-:S07]  /*8c90*/  FADD.FTZ R165, R211, R166 ;  /* 0x000000a6d3a57221 */ /* 0x004fce0000010000 */
[----:B------:R-:W2:Y:S01]  /*8ca0*/  MUFU.EX2 R168, R168 ;  /* 0x000000a800a87308 */ /* 0x000ea20000000800 */
[C---:B-1----:R-:W-:Y:S01]  /*8cb0*/  FADD.FTZ R166, R164.reuse, R165 ;  /* 0x000000a5a4a67221 */ /* 0x042fe20000010000 */
[----:B------:R-:W-:-:S06]  /*8cc0*/  F2FP.BF16.F32.PACK_AB R211, R164, R211 ;  /* 0x000000d3a4d3723e */ /* 0x000fcc00000010ff */
[----:B------:R-:W1:Y:S08]  /*8cd0*/  MUFU.EX2 R207, R207 ;  /* 0x000000cf00cf7308 */ /* 0x000e700000000800 */
[----:B------:R-:W3:Y:S08]  /*8ce0*/  MUFU.EX2 R172, R172 ;  /* 0x000000ac00ac7308 */ /* 0x000ef00000000800 */
[----:B------:R-:W4:Y:S08]  /*8cf0*/  MUFU.EX2 R201, R201 ;  /* 0x000000c900c97308 */ /* 0x000f300000000800 */
[----:B------:R0:W-:Y:S08]  /*8d00*/  MUFU.EX2 R14, R157 ;  /* 0x0000009d000e7308 */ /* 0x0001f00000000800 */
[----:B------:R-:W5:Y:S01]  /*8d10*/  MUFU.EX2 R170, R170 ;  /* 0x000000aa00aa7308 */ /* 0x000f620000000800 */
[----:B0-----:R-:W-:Y:S01]  /*8d20*/  FADD.FTZ R157, R205, R166 ;  /* 0x000000a6cd9d7221 */ /* 0x001fe20000010000 */
[----:B------:R-:W-:Y:S01]  /*8d30*/  FADD.FTZ R166, R206, R159 ;  /* 0x0000009fcea67221 */ /* 0x000fe20000010000 */
[----:B--2---:R-:W-:-:S02]  /*8d40*/  F2FP.BF16.F32.PACK_AB R205, R168, R205 ;  /* 0x000000cda8cd723e */ /* 0x004fc400000010ff */
[----:B------:R-:W-:Y:S01]  /*8d50*/  FADD.FTZ R160, R168, R157 ;  /* 0x0000009da8a07221 */ /* 0x000fe20000010000 */
[C---:B------:R-:W-:Y:S01]  /*8d60*/  FADD.FTZ R159, R185.reuse, R166 ;  /* 0x000000a6b99f7221 */ /* 0x040fe20000010000 */
[----:B------:R-:W-:Y:S01]  /*8d70*/  F2FP.BF16.F32.PACK_AB R206, R185, R206 ;  /* 0x000000ceb9ce723e */ /* 0x000fe200000010ff */
[----:B------:R-:W0:Y:S01]  /*8d80*/  MUFU.EX2 R203, R203 ;  /* 0x000000cb00cb7308 */ /* 0x000e220000000800 */
[----:B-1----:R-:W-:Y:S01]  /*8d90*/  FADD.FTZ R157, R207, R160 ;  /* 0x000000a0cf9d7221 */ /* 0x002fe20000010000 */
[----:B------:R-:W-:Y:S01]  /*8da0*/  FADD.FTZ R166, R200, R159 ;  /* 0x0000009fc8a67221 */ /* 0x000fe20000010000 */
[C---:B---3--:R-:W-:Y:S02]  /*8db0*/  F2FP.BF16.F32.PACK_AB R207, R172.reuse, R207 ;  /* 0x000000cfaccf723e */ /* 0x048fe400000010ff */
[----:B------:R-:W-:Y:S01]  /*8dc0*/  FADD.FTZ R164, R172, R157 ;  /* 0x0000009daca47221 */ /* 0x000fe20000010000 */
[C---:B------:R-:W-:Y:S01]  /*8dd0*/  FADD.FTZ R159, R169.reuse, R166 ;  /* 0x000000a6a99f7221 */ /* 0x040fe20000010000 */
[----:B------:R-:W-:Y:S01]  /*8de0*/  F2FP.BF16.F32.PACK_AB R200, R169, R200 ;  /* 0x000000c8a9c8723e */ /* 0x000fe200000010ff */
[----:B------:R-:W1:Y:S01]  /*8df0*/  MUFU.EX2 R162, R175 ;  /* 0x000000af00a27308 */ /* 0x000e620000000800 */
[----:B----4-:R-:W-:Y:S01]  /*8e00*/  FADD.FTZ R157, R201, R164 ;  /* 0x000000a4c99d7221 */ /* 0x010fe20000010000 */
[----:B------:R-:W-:Y:S01]  /*8e10*/  FADD.FTZ R166, R202, R159 ;  /* 0x0000009fcaa67221 */ /* 0x000fe20000010000 */
[----:B-----5:R-:W-:-:S02]  /*8e20*/  F2FP.BF16.F32.PACK_AB R201, R170, R201 ;  /* 0x000000c9aac9723e */ /* 0x020fc400000010ff */
[----:B------:R-:W-:Y:S01]  /*8e30*/  FADD.FTZ R164, R170, R157 ;  /* 0x0000009daaa47221 */ /* 0x000fe20000010000 */
[C---:B------:R-:W-:Y:S01]  /*8e40*/  FADD.FTZ R159, R173.reuse, R166 ;  /* 0x000000a6ad9f7221 */ /* 0x040fe20000010000 */
[----:B------:R-:W-:Y:S01]  /*8e50*/  F2FP.BF16.F32.PACK_AB R202, R173, R202 ;  /* 0x000000caadca723e */ /* 0x000fe200000010ff */
[----:B------:R-:W2:Y:S01]  /*8e60*/  MUFU.EX2 R15, R163 ;  /* 0x000000a3000f7308 */ /* 0x000ea20000000800 */
[----:B0-----:R-:W-:-:S07]  /*8e70*/  FADD.FTZ R157, R203, R164 ;  /* 0x000000a4cb9d7221 */ /* 0x001fce0000010000 */
[----:B------:R-:W0:Y:S01]  /*8e80*/  MUFU.EX2 R199, R199 ;  /* 0x000000c700c77308 */ /* 0x000e220000000800 */
[C---:B-1----:R-:W-:Y:S01]  /*8e90*/  FADD.FTZ R157, R162.reuse, R157 ;  /* 0x0000009da29d7221 */ /* 0x042fe20000010000 */
[----:B------:R-:W-:-:S03]  /*8ea0*/  F2FP.BF16.F32.PACK_AB R203, R162, R203 ;  /* 0x000000cba2cb723e */ /* 0x000fc600000010ff */
[----:B------:R-:W-:-:S03]  /*8eb0*/  FADD.FTZ R162, R14, R157 ;  /* 0x0000009d0ea27221 */ /* 0x000fc60000010000 */
[----:B------:R-:W1:Y:S01]  /*8ec0*/  MUFU.EX2 R160, R167 ;  /* 0x000000a700a07308 */ /* 0x000e620000000800 */
[C---:B--2---:R-:W-:Y:S01]  /*8ed0*/  FADD.FTZ R162, R15.reuse, R162 ;  /* 0x000000a20fa27221 */ /* 0x044fe20000010000 */
[----:B------:R-:W-:-:S06]  /*8ee0*/  F2FP.BF16.F32.PACK_AB R197, R15, R14 ;  /* 0x0000000e0fc5723e */ /* 0x000fcc00000010ff */
[----:B------:R2:W3:Y:S01]  /*8ef0*/  MUFU.EX2 R168, R154 ;  /* 0x0000009a00a87308 */ /* 0x0004e20000000800 */
[----:B0-----:R-:W-:Y:S01]  /*8f00*/  FADD.FTZ R15, R199, R162 ;  /* 0x000000a2c70f7221 */ /* 0x001fe20000010000 */
[----:B------:R-:W-:Y:S02]  /*8f10*/  WARPGROUP.DEPBAR.LE gsb0, 0x0 ;  /* 0x00008000000079c5 */ /* 0x000fe40000010000 */
[----:B------:R-:W-:Y:S01]  /*8f20*/  @!P1 SYNCS.ARRIVE.TRANS64.RED.A1T0 RZ, [UR61], RZ ;  /* 0x000000ffffff99a7 */ /* 0x000fe2000810043d */
[----:B------:R-:W-:Y:S02]  /*8f30*/  F2FP.BF16.F32.PACK_AB R192, R152, R21 ;  /* 0x0000001598c0723e */ /* 0x000fe400000010ff */
[----:B------:R-:W-:Y:S01]  /*8f40*/  F2FP.BF16.F32.PACK_AB R194, R20, R153 ;  /* 0x0000009914c2723e */ /* 0x000fe200000010ff */
[----:B------:R0:W4:Y:S01]  /*8f50*/  MUFU.EX2 R193, R155 ;  /* 0x0000009b00c17308 */ /* 0x0001220000000800 */
[----:B--2---:R-:W-:Y:S01]  /*8f60*/  FADD.FTZ R154, R196, R159 ;  /* 0x0000009fc49a7221 */ /* 0x004fe20000010000 */
[C---:B-1----:R-:W-:Y:S01]  /*8f70*/  FADD.FTZ R15, R160.reuse, R15 ;  /* 0x0000000fa00f7221 */ /* 0x042fe20000010000 */
[C---:B------:R-:W-:Y:S01]  /*8f80*/  F2FP.BF16.F32.PACK_AB R196, R181.reuse, R196 ;  /* 0x000000c4b5c4723e */ /* 0x040fe200000010ff */
[----:B------:R-:W-:Y:S01]  /*8f90*/  @!P1 SYNCS.ARRIVE.TRANS64.RED.A1T0 RZ, [UR4], RZ ;  /* 0x000000ffffff99a7 */ /* 0x000fe20008100404 */
[----:B------:R-:W-:Y:S01]  /*8fa0*/  FADD.FTZ R157, R181, R154 ;  /* 0x0000009ab59d7221 */ /* 0x000fe20000010000 */
[----:B------:R-:W-:Y:S01]  /*8fb0*/  UIADD3 UR4, UR10, -0x1, URZ ;  /* 0xffffffff0a047890 */ /* 0x000fe2000fffe03f */
[----:B------:R-:W-:Y:S01]  /*8fc0*/  F2FP.BF16.F32.PACK_AB R199, R160, R199 ;  /* 0x000000c7a0c7723e */ /* 0x000fe200000010ff */
[----:B------:R-:W1:Y:S01]  /*8fd0*/  MUFU.EX2 R158, R158 ;  /* 0x0000009e009e7308 */ /* 0x000e620000000800 */
[----:B------:R-:W-:Y:S01]  /*8fe0*/  FADD.FTZ R154, R198, R157 ;  /* 0x0000009dc69a7221 */ /* 0x000fe20000010000 */
[----:B---3--:R-:W-:Y:S01]  /*8ff0*/  FADD.FTZ R15, R168, R15 ;  /* 0x0000000fa80f7221 */ /* 0x008fe20000010000 */
[----:B------:R-:W-:Y:S01]  /*9000*/  F2FP.BF16.F32.PACK_AB R198, R161, R198 ;  /* 0x000000c6a1c6723e */ /* 0x000fe200000010ff */
[----:B------:R-:W-:-:S02]  /*9010*/  IMAD.U32 R233, RZ, RZ, UR4 ;  /* 0x00000004ffe97e24 */ /* 0x000fc4000f8e00ff */
[----:B------:R-:W-:Y:S02]  /*9020*/  FADD.FTZ R154, R161, R154 ;  /* 0x0000009aa19a7221 */ /* 0x000fe40000010000 */
[----:B------:R-:W2:Y:S02]  /*9030*/  MUFU.EX2 R195, R156 ;  /* 0x0000009c00c37308 */ /* 0x000ea40000000800 */
[----:B0-----:R-:W-:Y:S01]  /*9040*/  FADD.FTZ R155, R21, R154 ;  /* 0x0000009a159b7221 */ /* 0x001fe20000010000 */
[C---:B----4-:R-:W-:Y:S01]  /*9050*/  FADD.FTZ R15, R193.reuse, R15 ;  /* 0x0000000fc10f7221 */ /* 0x050fe20000010000 */
[----:B------:R-:W-:Y:S02]  /*9060*/  F2FP.BF16.F32.PACK_AB R193, R193, R168 ;  /* 0x000000a8c1c1723e */ /* 0x000fe400000010ff */
[----:B------:R-:W-:-:S04]  /*9070*/  FADD.FTZ R14, R152, R155 ;  /* 0x0000009b980e7221 */ /* 0x000fc80000010000 */
[----:B------:R-:W-:Y:S01]  /*9080*/  FADD.FTZ R21, R153, R14 ;  /* 0x0000000e99157221 */ /* 0x000fe20000010000 */
[----:B-1----:R-:W-:-:S03]  /*9090*/  FADD.FTZ R14, R158, R15 ;  /* 0x0000000f9e0e7221 */ /* 0x002fc60000010000 */
[----:B------:R-:W-:Y:S01]  /*90a0*/  FADD.FTZ R15, R20, R21 ;  /* 0x00000015140f7221 */ /* 0x000fe20000010000 */
[----:B------:R-:W-:Y:S02]  /*90b0*/  IMAD.MOV.U32 R20, RZ, RZ, R3 ;  /* 0x000000ffff147224 */ /* 0x000fe400078e0003 */
[----:B------:R-:W-:Y:S02]  /*90c0*/  IMAD.MOV.U32 R21, RZ, RZ, R4 ;  /* 0x000000ffff157224 */ /* 0x000fe400078e0004 */
[C---:B--2---:R-:W-:Y:S01]  /*90d0*/  FADD.FTZ R14, R195.reuse, R14 ;  /* 0x0000000ec30e7221 */ /* 0x044fe20000010000 */
[----:B------:R-:W-:Y:S01]  /*90e0*/  F2FP.BF16.F32.PACK_AB R195, R195, R158 ;  /* 0x0000009ec3c3723e */ /* 0x000fe200000010ff */
[----:B------:R-:W-:Y:S06]  /*90f0*/  @P2 BRA `(.L_x_407) ;  /* 0xffffffc400942947 */ /* 0x000fec000383ffff */
.L_x_398:
        /* <DEDUP_REMOVED lines=131> */
.L_x_408:
[----:B------:R-:W-:Y:S01]  /*9930*/  IMAD R11, R16, 0x8, R5 ;  /* 0x00000008100b7824 */ /* 0x000fe200078e0205 */
[----:B------:R-:W-:-:S04]  /*9940*/  SHF.L.U32 R0, R17, 0x1f, RZ ;  /* 0x0000001f11007819 */ /* 0x000fc800000006ff */
[----:B------:R0:W1:Y:S01]  /*9950*/  SYNCS.PHASECHK.TRANS64.TRYWAIT P2, [R11+URZ+0x38850], R0 ;  /* 0x038850000b0075a7 */ /* 0x000062000804017f */
[----:B------:R-:W-:Y:S05]  /*9960*/  @!P0 BRA `(.L_x_409) ;  /* 0x0000000000048947 */ /* 0x000fea0003800000 */
[----:B------:R-:W-:Y:S01]  /*9970*/  BPT.TRAP 0x1 ;  /* 0x000000040000795c */ /* 0x000fe20000300000 */
.L_x_409:
[----:B-1----:R-:W-:Y:S05]  /*9980*/  @P2 BRA `(.L_x_410) ;  /* 0x0000000000082947 */ /* 0x002fea0003800000 */
[----:B------:R-:W1:Y:S02]  /*9990*/  SYNCS.PHASECHK.TRANS64.TRYWAIT P0, [R11+URZ+0x38850], R0 ;  /* 0x038850000b0075a7 */ /* 0x000e64000800017f */
[----:B-1----:R-:W-:Y:S05]  /*99a0*/  @!P0 BRA `(.L_x_411) ;  /* 0x000000ac00148947 */ /* 0x002fea0003800000 */
.L_x_410:
[----:B------:R-:W-:Y:S05]  /*99b0*/  WARPSYNC.ALL ;  /* 0x0000000000007948 */ /* 0x000fea0003800000 */
[----:B------:R-:W-:Y:S01]  /*99c0*/  VIADD R5, R5, 0x400 ;  /* 0x0000040005057836 */ /* 0x000fe20000000000 */
[----:B------:R-:W-:Y:S01]  /*99d0*/  WARPGROUP.ARRIVE ;  /* 0x00000000000079c5 */ /* 0x000fe20000000000 */
[----:B------:R-:W-:Y:S01]  /*99e0*/  IMAD.MOV.U32 R7, RZ, RZ, 0x40000040 ;  /* 0x40000040ff077424 */ /* 0x000fe200078e00ff */
[----:B01----:R-:W0:Y:S01]  /*99f0*/  SHFL.BFLY PT, R0, R15, 0x2, 0x1f ;  /* 0x0c401f000f007f89 */ /* 0x003e2200000e0000 */
[----:B------:R-:W-:Y:S01]  /*9a00*/  IMAD.MOV.U32 R9, RZ, RZ, 0x40000040 ;  /* 0x40000040ff097424 */ /* 0x000fe200078e00ff */
[----:B------:R-:W-:Y:S01]  /*9a10*/  SHF.R.U32.HI R5, RZ, 0x4, R5 ;  /* 0x00000004ff057819 */ /* 0x000fe20000011605 */
[----:B------:R-:W-:Y:S01]  /*9a20*/  @!P1 VIADD R11, R11, 0x38860 ;  /* 0x000388600b0b9836 */ /* 0x000fe20000000000 */
[----:B------:R-:W-:Y:S01]  /*9a30*/  R2UR UR7, R7 ;  /* 0x00000000070772ca */ /* 0x000fe200000e0000 */
[----:B------:R-:W-:Y:S01]  /*9a40*/  IMAD.MOV.U32 R7, RZ, RZ, 0x40000040 ;  /* 0x40000040ff077424 */ /* 0x000fe200078e00ff */
[----:B------:R-:W-:Y:S01]  /*9a50*/  LOP3.LUT R5, R5, 0x3fff, RZ, 0xc0, !PT ;  /* 0x00003fff05057812 */ /* 0x000fe200078ec0ff */
[----:B------:R-:W-:Y:S01]  /*9a60*/  IMAD.U32 R13, RZ, RZ, UR5 ;  /* 0x00000005ff0d7e24 */ /* 0x000fe2000f8e00ff */
[----:B------:R-:W-:Y:S01]  /*9a70*/  @!P1 PRMT R11, RZ, 0x654, R11 ;  /* 0x00000654ff0b9816 */ /* 0x000fe2000000000b */
[----:B------:R-:W-:Y:S01]  /*9a80*/  VIADD R218, R218, 0x1 ;  /* 0x00000001dada7836 */ /* 0x000fe20000000000 */
[----:B------:R-:W-:-:S05]  /*9a90*/  LOP3.LUT R5, R5, 0x2800000, RZ, 0xfc, !PT ;  /* 0x0280000005057812 */ /* 0x000fca00078efcff */
[C---:B------:R-:W-:Y:S02]  /*9aa0*/  IMAD R6, R16.reuse, 0xa00, R5 ;  /* 0x00000a0010067824 */ /* 0x040fe400078e0205 */
[----:B------:R-:W1:Y:S01]  /*9ab0*/  SHFL.BFLY PT, R5, R14, 0x2, 0x1f ;  /* 0x0c401f000e057f89 */ /* 0x000e6200000e0000 */
[----:B------:R-:W-:Y:S02]  /*9ac0*/  VIADD R16, R16, 0x1 ;  /* 0x0000000110107836 */ /* 0x000fe40000000000 */
[C---:B------:R-:W-:Y:S01]  /*9ad0*/  R2UR UR6, R6.reuse ;  /* 0x00000000060672ca */ /* 0x040fe200000e0000 */
[----:B------:R-:W-:Y:S02]  /*9ae0*/  VIADD R8, R6, 0x80 ;  /* 0x0000008006087836 */ /* 0x000fe40000000000 */
[----:B------:R-:W-:Y:S01]  /*9af0*/  ISETP.NE.AND P2, PT, R16, 0x2, PT ;  /* 0x000000021000780c */ /* 0x000fe20003f45270 */
[----:B0-----:R-:W-:-:S03]  /*9b00*/  FADD.FTZ R0, R0, R15 ;  /* 0x0000000f00007221 */ /* 0x001fc60000010000 */
[----:B------:R-:W-:-:S06]  /*9b10*/  SEL R16, R16, RZ, P2 ;  /* 0x000000ff10107207 */ /* 0x000fcc0001000000 */
[----:B------:R-:W-:Y:S01]  /*9b20*/  HGMMA.64x256x16.F32.BF16 R24, R208, gdesc[UR4].tnspB, R24, gsb0 ;  /* 0x43e00004d0187df0 */ /* 0x000fe20008001818 */
[----:B------:R-:W-:Y:S01]  /*9b30*/  R2UR UR6, R8 ;  /* 0x00000000080672ca */ /* 0x000fe200000e0000 */
[----:B------:R-:W-:Y:S01]  /*9b40*/  VIADD R8, R6, 0x100 ;  /* 0x0000010006087836 */ /* 0x000fe20000000000 */
[----:B------:R-:W-:Y:S01]  /*9b50*/  R2UR UR7, R9 ;  /* 0x00000000090772ca */ /* 0x000fe200000e0000 */
[----:B------:R-:W-:Y:S02]  /*9b60*/  IMAD.MOV.U32 R9, RZ, RZ, 0x40000040 ;  /* 0x40000040ff097424 */ /* 0x000fe400078e00ff */
[----:B-1----:R-:W-:Y:S02]  /*9b70*/  FADD.FTZ R2, R5, R14 ;  /* 0x0000000e05027221 */ /* 0x002fe40000010000 */
[----:B------:R-:W0:Y:S02]  /*9b80*/  SHFL.BFLY PT, R5, R0, 0x1, 0x1f ;  /* 0x0c201f0000057f89 */ /* 0x000e2400000e0000 */
[----:B0-----:R-:W-:Y:S01]  /*9b90*/  FADD.FTZ R10, R0, R5 ;  /* 0x00000005000a7221 */ /* 0x001fe20000010000 */
[----:B------:R-:W-:Y:S01]  /*9ba0*/  IMAD.MOV.U32 R5, RZ, RZ, RZ ;  /* 0x000000ffff057224 */ /* 0x000fe200078e00ff */
[----:B------:R-:W-:-:S03]  /*9bb0*/  SEL R0, RZ, 0x1, P2 ;  /* 0x00000001ff007807 */ /* 0x000fc60001000000 */
[----:B------:R-:W-:Y:S02]  /*9bc0*/  FSETP.NE.FTZ.AND P0, PT, R10, RZ, PT ;  /* 0x000000ff0a00720b */ /* 0x000fe40003f15000 */
[----:B------:R-:W-:Y:S01]  /*9bd0*/  LOP3.LUT R17, R17, R0, RZ, 0x3c, !PT ;  /* 0x0000000011117212 */ /* 0x000fe200078e3cff */
[----:B------:R-:W-:Y:S01]  /*9be0*/  IMAD.MOV.U32 R0, RZ, RZ, -0x800000 ;  /* 0xff800000ff007424 */ /* 0x000fe200078e00ff */
[----:B------:R-:W-:Y:S02]  /*9bf0*/  WARPGROUP.DEPBAR.LE gsb0, 0x0 ;  /* 0x00008000000079c5 */ /* 0x000fe40000010000 */
[----:B------:R-:W-:-:S07]  /*9c00*/  WARPGROUP.ARRIVE ;  /* 0x00000000000079c5 */ /* 0x000fce0000000000 */
[----:B------:R-:W-:Y:S01]  /*9c10*/  HGMMA.64x256x16.F32.BF16 R24, R204, gdesc[UR4].tnspB, R24, gsb0 ;  /* 0x43e00004cc187df0 */ /* 0x000fe20008001818 */
[----:B------:R-:W-:Y:S01]  /*9c20*/  R2UR UR6, R8 ;  /* 0x00000000080672ca */ /* 0x000fe200000e0000 */
[C---:B------:R-:W-:Y:S01]  /*9c30*/  VIADD R8, R6.reuse, 0x180 ;  /* 0x0000018006087836 */ /* 0x040fe20000000000 */
[----:B------:R-:W-:Y:S01]  /*9c40*/  R2UR UR7, R9 ;  /* 0x00000000090772ca */ /* 0x000fe200000e0000 */
[----:B------:R-:W-:Y:S02]  /*9c50*/  IMAD.MOV.U32 R9, RZ, RZ, 0x40000040 ;  /* 0x40000040ff097424 */ /* 0x000fe400078e00ff */
[----:B------:R-:W-:Y:S01]  /*9c60*/  VIADD R6, R6, 0x200 ;  /* 0x0000020006067836 */ /* 0x000fe20000000000 */
[----:B------:R-:W-:Y:S02]  /*9c70*/  WARPGROUP.DEPBAR.LE gsb0, 0x0 ;  /* 0x00008000000079c5 */ /* 0x000fe40000010000 */
[----:B------:R-:W-:-:S15]  /*9c80*/  WARPGROUP.ARRIVE ;  /* 0x00000000000079c5 */ /* 0x000fde0000000000 */
[----:B------:R-:W-:-:S04]  /*9c90*/  NOP ;  /* 0x0000000000007918 */ /* 0x000fc80000000000 */
[----:B------:R-:W-:Y:S01]  /*9ca0*/  HGMMA.64x256x16.F32.BF16 R24, R200, gdesc[UR4].tnspB, R24, gsb0 ;  /* 0x43e00004c8187df0 */ /* 0x000fe20008001818 */
[----:B------:R-:W-:Y:S02]  /*9cb0*/  R2UR UR6, R8 ;  /* 0x00000000080672ca */ /* 0x000fe400000e0000 */
[----:B------:R-:W-:Y:S01]  /*9cc0*/  R2UR UR7, R9 ;  /* 0x00000000090772ca */ /* 0x000fe200000e0000 */
[----:B------:R-:W0:Y:S02]  /*9cd0*/  @P0 MUFU.LG2 R8, R10 ;  /* 0x0000000a00080308 */ /* 0x000e240000000c00 */
[----:B0-----:R-:W-:Y:S01]  /*9ce0*/  @P0 FMUL.FTZ R8, R8, 0.69314718246459960938 ;  /* 0x3f31721808080820 */ /* 0x001fe20000410000 */
[----:B------:R-:W-:Y:S02]  /*9cf0*/  WARPGROUP.DEPBAR.LE gsb0, 0x0 ;  /* 0x00008000000079c5 */ /* 0x000fe40000010000 */
[----:B------:R-:W-:-:S15]  /*9d00*/  WARPGROUP.ARRIVE ;  /* 0x00000000000079c5 */ /* 0x000fde0000000000 */
[----:B------:R-:W-:-:S04]  /*9d10*/  NOP ;  /* 0x0000000000007918 */ /* 0x000fc80000000000 */
[----:B------:R-:W-:Y:S01]  /*9d20*/  HGMMA.64x256x16.F32.BF16 R24, R196, gdesc[UR4].tnspB, R24, gsb0 ;  /* 0x43e00004c4187df0 */ /* 0x000fe20008001818 */
[----:B------:R-:W-:Y:S01]  /*9d30*/  R2UR UR6, R6 ;  /* 0x00000000060672ca */ /* 0x000fe200000e0000 */
[----:B------:R-:W-:Y:S01]  /*9d40*/  IMAD.MOV.U32 R6, RZ, RZ, RZ ;  /* 0x000000ffff067224 */ /* 0x000fe200078e00ff */
[----:B------:R-:W-:Y:S02]  /*9d50*/  R2UR UR7, R7 ;  /* 0x00000000070772ca */ /* 0x000fe400000e0000 */
[----:B------:R-:W0:Y:S03]  /*9d60*/  SHFL.BFLY PT, R7, R2, 0x1, 0x1f ;  /* 0x0c201f0002077f89 */ /* 0x000e2600000e0000 */
[----:B------:R-:W-:Y:S01]  /*9d70*/  @P0 MUFU.RCP R6, R10 ;  /* 0x0000000a00060308 */ /* 0x000fe20000001000 */
[----:B0-----:R-:W-:Y:S01]  /*9d80*/  FADD.FTZ R12, R2, R7 ;  /* 0x00000007020c7221 */ /* 0x001fe20000010000 */
[----:B------:R-:W-:-:S02]  /*9d90*/  IMAD.U32 R7, RZ, RZ, UR5 ;  /* 0x00000005ff077e24 */ /* 0x000fc4000f8e00ff */
[----:B------:R-:W-:Y:S02]  /*9da0*/  IMAD.MOV.U32 R2, RZ, RZ, -0x800000 ;  /* 0xff800000ff027424 */ /* 0x000fe400078e00ff */
[----:B------:R-:W-:Y:S01]  /*9db0*/  FSETP.NE.FTZ.AND P3, PT, R12, RZ, PT ;  /* 0x000000ff0c00720b */ /* 0x000fe20003f75000 */
[----:B------:R-:W-:-:S04]  /*9dc0*/  @P0 FMUL.FTZ R7, R7, 0.69314718246459960938 ;  /* 0x3f31721807070820 */ /* 0x000fc80000410000 */
[----:B------:R-:W-:Y:S01]  /*9dd0*/  @P0 FFMA.FTZ R0, R7, R4, R8 ;  /* 0x0000000407000223 */ /* 0x000fe20000010008 */
[----:B------:R-:W-:-:S07]  /*9de0*/  PLOP3.LUT P0, PT, PT, PT, PT, 0x8, 0x0 ;  /* 0x000000000000781c */ /* 0x000fce0003f0e170 */
[----:B------:R-:W0:Y:S01]  /*9df0*/  @P3 MUFU.LG2 R9, R12 ;  /* 0x0000000c00093308 */ /* 0x000e220000000c00 */
[----:B------:R-:W-:-:S07]  /*9e00*/  @P3 FMUL.FTZ R13, R13, 0.69314718246459960938 ;  /* 0x3f3172180d0d3820 */ /* 0x000fce0000410000 */
[----:B------:R-:W1:Y:S01]  /*9e10*/  @P3 MUFU.RCP R5, R12 ;  /* 0x0000000c00053308 */ /* 0x000e620000001000 */
[----:B0-----:R-:W-:-:S04]  /*9e20*/  @P3 FMUL.FTZ R10, R9, 0.69314718246459960938 ;  /* 0x3f317218090a3820 */ /* 0x001fc80000410000 */
[----:B------:R-:W-:Y:S01]  /*9e30*/  @P3 FFMA.FTZ R2, R13, R3, R10 ;  /* 0x000000030d023223 */ /* 0x000fe2000001000a */
[----:B------:R-:W-:Y:S02]  /*9e40*/  WARPGROUP.DEPBAR.LE gsb0, 0x0 ;  /* 0x00008000000079c5 */ /* 0x000fe40000010000 */
[----:B------:R-:W-:-:S06]  /*9e50*/  WARPGROUP.ARRIVE ;  /* 0x00000000000079c5 */ /* 0x000fcc0000000000 */
[----:B------:R-:W-:Y:S03]  /*9e60*/  HGMMA.64x256x16.F32.BF16 R24, R192, gdesc[UR4].tnspB, R24, gsb0 ;  /* 0x43e00004c0187df0 */ /* 0x000fe60008001818 */
[----:B------:R-:W-:Y:S02]  /*9e70*/  WARPGROUP.DEPBAR.LE gsb0, 0x0 ;  /* 0x00008000000079c5 */ /* 0x000fe40000010000 */
[----:B------:R0:W-:Y:S01]  /*9e80*/  @!P1 SYNCS.ARRIVE.TRANS64.RED.A1T0 RZ, [R11+URZ], RZ ;  /* 0x000000ff0bff99a7 */ /* 0x0001e2000810043f */
[-C--:B-1----:R-:W-:Y:S01]  /*9e90*/  FMUL.FTZ R19, R83, R5.reuse ;  /* 0x0000000553137220 */ /* 0x082fe20000410000 */
        /* <DEDUP_REMOVED lines=126> */
[----:B0-----:R-:W-:-:S07]  /*a680*/  FMUL.FTZ R151, R151, R5 ;  /* 0x0000000597977220 */ /* 0x001fce0000410000 */
.L_x_390:
[----:B------:R-:W0:Y:S01]  /*a690*/  S2R R4, SR_CgaCtaId ;  /* 0x0000000000047919 */ /* 0x000e220000008800 */
[----:B------:R-:W-:Y:S01]  /*a6a0*/  MOV R171, 0x400 ;  /* 0x0000040000ab7802 */ /* 0x000fe20000000f00 */
[----:B------:R-:W-:Y:S01]  /*a6b0*/  BSSY B0, `(.L_x_412) ;  /* 0x00002f9000007945 */ /* 0x000fe20003800000 */
[----:B------:R-:W-:Y:S02]  /*a6c0*/  BAR.SYNC.DEFER_BLOCKING 0x5, 0x180 ;  /* 0x0146000000007b1d */ /* 0x000fe40000010000 */
[----:B0-----:R-:W-:-:S05]  /*a6d0*/  LEA R171, R4, R171, 0x18 ;  /* 0x000000ab04ab7211 */ /* 0x001fca00078ec0ff */
[----:B------:R-:W0:Y:S02]  /*a6e0*/  LDS.128 R4, [R171+0x388d0] ;  /* 0x0388d000ab047984 */ /* 0x000e240000000c00 */
[----:B0-----:R-:W-:Y:S02]  /*a6f0*/  R2UR UR6, R5 ;  /* 0x00000000050672ca */ /* 0x001fe400000e0000 */
[----:B------:R-:W-:Y:S01]  /*a700*/  R2UR UR5, R6 ;  /* 0x00000000060572ca */ /* 0x000fe200000e0000 */
[----:B------:R-:W-:Y:S06]  /*a710*/  BAR.ARV 0x4, 0x180 ;  /* 0x0106000000007b1d */ /* 0x000fec0000002000 */
[----:B------:R-:W-:Y:S08]  /*a720*/  @P0 BRA `(.L_x_413) ;  /* 0x0000002000200947 */ /* 0x000ff00003800000 */
[----:B------:R-:W0:Y:S01]  /*a730*/  S2R R6, SR_SWINHI ;  /* 0x0000000000067919 */ /* 0x000e220000002f00 */
[----:B------:R-:W-:Y:S01]  /*a740*/  F2FP.BF16.F32.PACK_AB R24, R25, R24 ;  /* 0x000000181918723e */ /* 0x000fe200000010ff */
[----:B------:R-:W-:Y:S01]  /*a750*/  ULDC.64 UR8, c[0x0][0xc00] ;  /* 0x0003000000087ab9 */ /* 0x000fe20000000a00 */
[----:B------:R-:W-:Y:S01]  /*a760*/  F2FP.BF16.F32.PACK_AB R25, R164, R26 ;  /* 0x0000001aa419723e */ /* 0x000fe200000010ff */
[----:B------:R-:W-:Y:S01]  /*a770*/  UISETP.NE.U32.AND UP0, UPT, UR8, URZ, UPT ;  /* 0x0000003f0800728c */ /* 0x000fe2000bf05070 */
[----:B------:R-:W-:Y:S01]  /*a780*/  F2FP.BF16.F32.PACK_AB R32, R33, R32 ;  /* 0x000000202120723e */ /* 0x000fe200000010ff */
[----:B------:R-:W-:Y:S01]  /*a790*/  ULDC.64 UR12, c[0x0][0x208] ;  /* 0x00008200000c7ab9 */ /* 0x000fe20000000a00 */
[----:B------:R-:W-:Y:S01]  /*a7a0*/  F2FP.BF16.F32.PACK_AB R26, R29, R28 ;  /* 0x0000001c1d1a723e */ /* 0x000fe200000010ff */
[----:B------:R-:W-:Y:S01]  /*a7b0*/  UISETP.NE.AND.EX UP0, UPT, UR9, URZ, UPT, UP0 ;  /* 0x0000003f0900728c */ /* 0x000fe2000bf05300 */
[----:B------:R-:W-:Y:S02]  /*a7c0*/  F2FP.BF16.F32.PACK_AB R27, R8, R27 ;  /* 0x0000001b081b723e */ /* 0x000fe400000010ff */
[----:B------:R-:W-:-:S02]  /*a7d0*/  F2FP.BF16.F32.PACK_AB R33, R163, R34 ;  /* 0x00000022a321723e */ /* 0x000fc400000010ff */
[----:B------:R-:W-:Y:S02]  /*a7e0*/  F2FP.BF16.F32.PACK_AB R40, R41, R40 ;  /* 0x000000282928723e */ /* 0x000fe400000010ff */
[----:B------:R-:W-:Y:S02]  /*a7f0*/  F2FP.BF16.F32.PACK_AB R34, R37, R36 ;  /* 0x000000242522723e */ /* 0x000fe400000010ff */
[----:B------:R-:W-:Y:S02]  /*a800*/  F2FP.BF16.F32.PACK_AB R35, R162, R35 ;  /* 0x00000023a223723e */ /* 0x000fe400000010ff */
[----:B------:R-:W-:Y:S02]  /*a810*/  F2FP.BF16.F32.PACK_AB R41, R161, R42 ;  /* 0x0000002aa129723e */ /* 0x000fe400000010ff */
[----:B------:R-:W-:Y:S02]  /*a820*/  F2FP.BF16.F32.PACK_AB R48, R49, R48 ;  /* 0x000000303130723e */ /* 0x000fe400000010ff */
[----:B------:R-:W-:-:S02]  /*a830*/  F2FP.BF16.F32.PACK_AB R42, R45, R44 ;  /* 0x0000002c2d2a723e */ /* 0x000fc400000010ff */
[----:B------:R-:W-:Y:S02]  /*a840*/  F2FP.BF16.F32.PACK_AB R43, R160, R43 ;  /* 0x0000002ba02b723e */ /* 0x000fe400000010ff */
[----:B------:R-:W-:Y:S02]  /*a850*/  F2FP.BF16.F32.PACK_AB R49, R159, R50 ;  /* 0x000000329f31723e */ /* 0x000fe400000010ff */
[----:B------:R-:W-:Y:S02]  /*a860*/  F2FP.BF16.F32.PACK_AB R56, R57, R56 ;  /* 0x000000383938723e */ /* 0x000fe400000010ff */
[----:B------:R-:W-:Y:S02]  /*a870*/  F2FP.BF16.F32.PACK_AB R50, R53, R52 ;  /* 0x000000343532723e */ /* 0x000fe400000010ff */
[----:B------:R-:W-:Y:S02]  /*a880*/  MOV R4, R171 ;  /* 0x000000ab00047202 */ /* 0x000fe40000000f00 */
[----:B0-----:R-:W-:-:S02]  /*a890*/  MOV R5, R6 ;  /* 0x0000000600057202 */ /* 0x001fc40000000f00 */
[----:B------:R-:W-:Y:S02]  /*a8a0*/  F2FP.BF16.F32.PACK_AB R51, R158, R51 ;  /* 0x000000339e33723e */ /* 0x000fe400000010ff */
[----:B------:R-:W-:Y:S01]  /*a8b0*/  F2FP.BF16.F32.PACK_AB R57, R157, R58 ;  /* 0x0000003a9d39723e */ /* 0x000fe200000010ff */
[----:B------:R-:W-:Y:S01]  /*a8c0*/  IMAD.WIDE R110, R225, 0x2, R4 ;  /* 0x00000002e16e7825 */ /* 0x000fe200078e0204 */
[----:B------:R-:W-:Y:S02]  /*a8d0*/  F2FP.BF16.F32.PACK_AB R64, R65, R64 ;  /* 0x000000404140723e */ /* 0x000fe400000010ff */
[----:B------:R-:W-:Y:S02]  /*a8e0*/  F2FP.BF16.F32.PACK_AB R58, R61, R60 ;  /* 0x0000003c3d3a723e */ /* 0x000fe400000010ff */
[C---:B------:R-:W-:Y:S02]  /*a8f0*/  IADD3 R173, P1, R110.reuse, 0x20, RZ ;  /* 0x000000206ead7810 */ /* 0x040fe40007f3e0ff */
[----:B------:R-:W-:-:S02]  /*a900*/  LOP3.LUT R9, R110, 0x380, RZ, 0xc0, !PT ;  /* 0x000003806e097812 */ /* 0x000fc400078ec0ff */
[C---:B------:R-:W-:Y:S01]  /*a910*/  IADD3 R175, P0, R110.reuse, 0x40, RZ ;  /* 0x000000406eaf7810 */ /* 0x040fe20007f1e0ff */
[--C-:B------:R-:W-:Y:S01]  /*a920*/  IMAD.X R11, RZ, RZ, R111.reuse, P1 ;  /* 0x000000ffff0b7224 */ /* 0x100fe200008e066f */
[C---:B------:R-:W-:Y:S02]  /*a930*/  IADD3 R177, P4, R110.reuse, 0x60, RZ ;  /* 0x000000606eb17810 */ /* 0x040fe40007f9e0ff */
        /* <DEDUP_REMOVED lines=11> */
[--C-:B------:R-:W-:Y:S01]  /*a9f0*/  IMAD.X R47, RZ, RZ, R111.reuse, P2 ;  /* 0x000000ffff2f7224 */ /* 0x100fe200010e066f */
[----:B------:R-:W-:Y:S01]  /*aa00*/  LOP3.LUT R10, R173, 0x380, RZ, 0xc0, !PT ;  /* 0x00000380ad0a7812 */ /* 0x000fe200078ec0ff */
[----:B------:R-:W-:Y:S01]  /*aa10*/  IMAD.X R55, RZ, RZ, R111, P1 ;  /* 0x000000ffff377224 */ /* 0x000fe200008e066f */
[----:B------:R-:W-:-:S02]  /*aa20*/  LOP3.LUT R12, R175, 0x380, RZ, 0xc0, !PT ;  /* 0x00000380af0c7812 */ /* 0x000fc400078ec0ff */
[C---:B------:R-:W-:Y:S02]  /*aa30*/  IADD3 R189, P0, R110.reuse, 0x8020, RZ ;  /* 0x000080206ebd7810 */ /* 0x040fe40007f1e0ff */
        /* <DEDUP_REMOVED lines=11> */
[----:B------:R-:W-:Y:S01]  /*aaf0*/  LOP3.LUT R14, R177, 0x380, RZ, 0xc0, !PT ;  /* 0x00000380b10e7812 */ /* 0x000fe200078ec0ff */
[--C-:B------:R-:W-:Y:S01]  /*ab00*/  IMAD.X R107, RZ, RZ, R111.reuse, P2 ;  /* 0x000000ffff6b7224 */ /* 0x100fe200010e066f */
[----:B------:R-:W-:Y:S01]  /*ab10*/  LOP3.LUT R110, R9, R110, RZ, 0x3c, !PT ;  /* 0x0000006e096e7212 */ /* 0x000fe200078e3cff */
[----:B------:R-:W-:Y:S01]  /*ab20*/  IMAD.X R9, RZ, RZ, R111, P1 ;  /* 0x000000ffff097224 */ /* 0x000fe200008e066f */
[----:B------:R-:W-:-:S02]  /*ab30*/  LOP3.LUT R20, R179, 0x380, RZ, 0xc0, !PT ;  /* 0x00000380b3147812 */ /* 0x000fc400078ec0ff */
[----:B------:R-:W-:Y:S02]  /*ab40*/  SHF.R.U64 R10, R10, 0x3, RZ ;  /* 0x000000030a0a7819 */ /* 0x000fe400000012ff */
[----:B------:R-:W-:Y:S02]  /*ab50*/  LOP3.LUT R30, R181, 0x380, RZ, 0xc0, !PT ;  /* 0x00000380b51e7812 */ /* 0x000fe400078ec0ff */
[----:B------:R-:W-:Y:S02]  /*ab60*/  SHF.R.U64 R12, R12, 0x3, RZ ;  /* 0x000000030c0c7819 */ /* 0x000fe400000012ff */
[----:B------:R-:W-:Y:S02]  /*ab70*/  LOP3.LUT R38, R183, 0x380, RZ, 0xc0, !PT ;  /* 0x00000380b7267812 */ /* 0x000fe400078ec0ff */
[----:B------:R-:W-:Y:S02]  /*ab80*/  SHF.R.U64 R14, R14, 0x3, RZ ;  /* 0x000000030e0e7819 */ /* 0x000fe400000012ff */
[----:B------:R-:W-:-:S02]  /*ab90*/  LOP3.LUT R46, R185, 0x380, RZ, 0xc0, !PT ;  /* 0x00000380b92e7812 */ /* 0x000fc400078ec0ff */
[----:B------:R-:W-:Y:S02]  /*aba0*/  SHF.R.U64 R20, R20, 0x3, RZ ;  /* 0x0000000314147819 */ /* 0x000fe400000012ff */
[----:B------:R-:W-:Y:S02]  /*abb0*/  LOP3.LUT R54, R187, 0x380, RZ, 0xc0, !PT ;  /* 0x00000380bb367812 */ /* 0x000fe400078ec0ff */
[----:B------:R-:W-:Y:S02]  /*abc0*/  LOP3.LUT R98, R195, 0x380, RZ, 0xc0, !PT ;  /* 0x00000380c3627812 */ /* 0x000fe400078ec0ff */
[----:B------:R-:W-:Y:S01]  /*abd0*/  MOV R110, R110 ;  /* 0x0000006e006e7202 */ /* 0x000fe20000000f00 */
[----:B------:R-:W-:Y:S01]  /*abe0*/  BAR.SYNC.DEFER_BLOCKING 0x1, 0x100 ;  /* 0x0044000000007b1d */ /* 0x000fe20000010000 */
[----:B------:R-:W-:Y:S02]  /*abf0*/  LOP3.LUT R10, R10, R173, RZ, 0x3c, !PT ;  /* 0x000000ad0a0a7212 */ /* 0x000fe400078e3cff */
[----:B------:R-:W-:-:S02]  /*ac00*/  SHF.R.U64 R30, R30, 0x3, RZ ;  /* 0x000000031e1e7819 */ /* 0x000fc400000012ff */
[----:B------:R-:W-:Y:S02]  /*ac10*/  LOP3.LUT R62, R189, 0x380, RZ, 0xc0, !PT ;  /* 0x00000380bd3e7812 */ /* 0x000fe400078ec0ff */
[----:B------:R-:W-:Y:S02]  /*ac20*/  LOP3.LUT R111, R106, 0x380, RZ, 0xc0, !PT ;  /* 0x000003806a6f7812 */ /* 0x000fe400078ec0ff */
[----:B------:R-:W-:Y:S02]  /*ac30*/  LOP3.LUT R12, R12, R175, RZ, 0x3c, !PT ;  /* 0x000000af0c0c7212 */ /* 0x000fe400078e3cff */
[----:B------:R-:W-:Y:S02]  /*ac40*/  SHF.R.U64 R38, R38, 0x3, RZ ;  /* 0x0000000326267819 */ /* 0x000fe400000012ff */
[----:B------:R-:W-:Y:S02]  /*ac50*/  LOP3.LUT R70, R191, 0x380, RZ, 0xc0, !PT ;  /* 0x00000380bf467812 */ /* 0x000fe400078ec0ff */
[----:B------:R-:W-:-:S02]  /*ac60*/  LOP3.LUT R14, R14, R177, RZ, 0x3c, !PT ;  /* 0x000000b10e0e7212 */ /* 0x000fc400078e3cff */
[----:B------:R-:W-:Y:S02]  /*ac70*/  SHF.R.U64 R46, R46, 0x3, RZ ;  /* 0x000000032e2e7819 */ /* 0x000fe400000012ff */
[----:B------:R-:W-:Y:S02]  /*ac80*/  LOP3.LUT R78, R193, 0x380, RZ, 0xc0, !PT ;  /* 0x00000380c14e7812 */ /* 0x000fe400078ec0ff */
[----:B------:R-:W-:Y:S02]  /*ac90*/  LOP3.LUT R20, R20, R179, RZ, 0x3c, !PT ;  /* 0x000000b314147212 */ /* 0x000fe400078e3cff */
[----:B------:R-:W-:Y:S01]  /*aca0*/  SHF.R.U64 R54, R54, 0x3, RZ ;  /* 0x0000000336367819 */ /* 0x000fe200000012ff */
[----:B------:R-:W-:Y:S01]  /*acb0*/  STSM.16.M88.4 [R110], R24 ;  /* 0x000000186e007844 */ /* 0x000fe20000000200 */
[----:B------:R-:W-:Y:S02]  /*acc0*/  SHF.R.U64 R98, R98, 0x3, RZ ;  /* 0x0000000362627819 */ /* 0x000fe400000012ff */
[----:B------:R-:W-:-:S02]  /*acd0*/  LOP3.LUT R30, R30, R181, RZ, 0x3c, !PT ;  /* 0x000000b51e1e7212 */ /* 0x000fc400078e3cff */
[----:B------:R-:W-:Y:S02]  /*ace0*/  SHF.R.U64 R62, R62, 0x3, RZ ;  /* 0x000000033e3e7819 */ /* 0x000fe400000012ff */
[----:B------:R-:W-:Y:S02]  /*acf0*/  LOP3.LUT R102, R6, 0x380, RZ, 0xc0, !PT ;  /* 0x0000038006667812 */ /* 0x000fe400078ec0ff */
[----:B------:R-:W-:Y:S02]  /*ad00*/  SHF.R.U64 R111, R111, 0x3, RZ ;  /* 0x000000036f6f7819 */ /* 0x000fe400000012ff */
[----:B------:R-:W-:Y:S02]  /*ad10*/  MOV R28, R10 ;  /* 0x0000000a001c7202 */ /* 0x000fe40000000f00 */
[----:B------:R-:W-:Y:S02]  /*ad20*/  LOP3.LUT R38, R38, R183, RZ, 0x3c, !PT ;  /* 0x000000b726267212 */ /* 0x000fe400078e3cff */
[----:B------:R-:W-:Y:S01]  /*ad30*/  SHF.R.U64 R70, R70, 0x3, RZ ;  /* 0x0000000346467819 */ /* 0x000fe200000012ff */
[----:B------:R-:W-:Y:S01]  /*ad40*/  STSM.16.M88.4 [R28], R32 ;  /* 0x000000201c007844 */ /* 0x000fe20000000200 */
[----:B------:R-:W-:-:S02]  /*ad50*/  MOV R12, R12 ;  /* 0x0000000c000c7202 */ /* 0x000fc40000000f00 */
[----:B------:R-:W-:Y:S02]  /*ad60*/  LOP3.LUT R46, R46, R185, RZ, 0x3c, !PT ;  /* 0x000000b92e2e7212 */ /* 0x000fe400078e3cff */
[----:B------:R-:W-:Y:S01]  /*ad70*/  SHF.R.U64 R78, R78, 0x3, RZ ;  /* 0x000000034e4e7819 */ /* 0x000fe200000012ff */
[----:B------:R-:W-:Y:S01]  /*ad80*/  STSM.16.M88.4 [R12], R40 ;  /* 0x000000280c007844 */ /* 0x000fe20000000200 */
[----:B------:R-:W-:Y:S02]  /*ad90*/  LOP3.LUT R173, R172, 0x380, RZ, 0xc0, !PT ;  /* 0x00000380acad7812 */ /* 0x000fe400078ec0ff */
[----:B------:R-:W-:Y:S02]  /*ada0*/  MOV R14, R14 ;  /* 0x0000000e000e7202 */ /* 0x000fe40000000f00 */
[----:B------:R-:W-:Y:S02]  /*adb0*/  LOP3.LUT R54, R54, R187, RZ, 0x3c, !PT ;  /* 0x000000bb36367212 */ /* 0x000fe400078e3cff */
[----:B------:R-:W-:Y:S01]  /*adc0*/  LOP3.LUT R98, R98, R195, RZ, 0x3c, !PT ;  /* 0x000000c362627212 */ /* 0x000fe200078e3cff */
[----:B------:R-:W-:Y:S01]  /*add0*/  STSM.16.M88.4 [R14], R48 ;  /* 0x000000300e007844 */ /* 0x000fe20000000200 */
[----:B------:R-:W-:-:S02]  /*ade0*/  MOV R20, R20 ;  /* 0x0000001400147202 */ /* 0x000fc40000000f00 */
[----:B------:R-:W-:Y:S02]  /*adf0*/  F2FP.BF16.F32.PACK_AB R59, R156, R59 ;  /* 0x0000003b9c3b723e */ /* 0x000fe400000010ff */
[----:B------:R-:W-:Y:S02]  /*ae00*/  F2FP.BF16.F32.PACK_AB R65, R155, R66 ;  /* 0x000000429b41723e */ /* 0x000fe400000010ff */
[----:B------:R-:W-:Y:S01]  /*ae10*/  F2FP.BF16.F32.PACK_AB R72, R73, R72 ;  /* 0x000000484948723e */ /* 0x000fe200000010ff */
[----:B------:R-:W-:Y:S01]  /*ae20*/  STSM.16.M88.4 [R20], R56 ;  /* 0x0000003814007844 */ /* 0x000fe20000000200 */
[----:B------:R-:W-:Y:S02]  /*ae30*/  LOP3.LUT R62, R62, R189, RZ, 0x3c, !PT ;  /* 0x000000bd3e3e7212 */ /* 0x000fe400078e3cff */
[----:B------:R-:W-:Y:S02]  /*ae40*/  SHF.R.U64 R29, R102, 0x3, RZ ;  /* 0x00000003661d7819 */ /* 0x000fe400000012ff */
[----:B------:R-:W-:-:S02]  /*ae50*/  LOP3.LUT R106, R111, R106, RZ, 0x3c, !PT ;  /* 0x0000006a6f6a7212 */ /* 0x000fc400078e3cff */
[----:B------:R-:W-:Y:S02]  /*ae60*/  MOV R30, R30 ;  /* 0x0000001e001e7202 */ /* 0x000fe40000000f00 */
[----:B------:R-:W-:Y:S02]  /*ae70*/  F2FP.BF16.F32.PACK_AB R66, R69, R68 ;  /* 0x000000444542723e */ /* 0x000fe400000010ff */
[----:B------:R-:W-:Y:S02]  /*ae80*/  F2FP.BF16.F32.PACK_AB R67, R154, R67 ;  /* 0x000000439a43723e */ /* 0x000fe400000010ff */
[----:B------:R-:W-:Y:S02]  /*ae90*/  F2FP.BF16.F32.PACK_AB R73, R153, R74 ;  /* 0x0000004a9949723e */ /* 0x000fe400000010ff */
[----:B------:R-:W-:Y:S01]  /*aea0*/  F2FP.BF16.F32.PACK_AB R80, R81, R80 ;  /* 0x000000505150723e */ /* 0x000fe200000010ff */
[----:B------:R-:W-:Y:S01]  /*aeb0*/  STSM.16.M88.4 [R30], R64 ;  /* 0x000000401e007844 */ /* 0x000fe20000000200 */
        /* <DEDUP_REMOVED lines=8> */
[----:B------:R-:W-:Y:S02]  /*af40*/  SHF.R.U64 R173, R173, 0x3, RZ ;  /* 0x00000003adad7819 */ /* 0x000fe400000012ff */
[----:B------:R-:W-:Y:S02]  /*af50*/  MOV R46, R46 ;  /* 0x0000002e002e7202 */ /* 0x000fe40000000f00 */
[----:B------:R-:W-:Y:S02]  /*af60*/  F2FP.BF16.F32.PACK_AB R82, R85, R84 ;  /* 0x000000545552723e */ /* 0x000fe400000010ff */
[----:B------:R-:W-:Y:S02]  /*af70*/  F2FP.BF16.F32.PACK_AB R83, R83, R86 ;  /* 0x000000565353723e */ /* 0x000fe400000010ff */
[----:B------:R-:W-:Y:S02]  /*af80*/  F2FP.BF16.F32.PACK_AB R89, R91, R90 ;  /* 0x0000005a5b59723e */ /* 0x000fe400000010ff */
[----:B------:R-:W-:Y:S01]  /*af90*/  MOV R54, R54 ;  /* 0x0000003600367202 */ /* 0x000fe20000000f00 */
[----:B------:R0:W-:Y:S01]  /*afa0*/  STSM.16.M88.4 [R46], R80 ;  /* 0x000000502e007844 */ /* 0x0001e20000000200 */
[----:B------:R-:W-:-:S02]  /*afb0*/  MOV R11, R98 ;  /* 0x00000062000b7202 */ /* 0x000fc40000000f00 */
[----:B------:R-:W-:Y:S02]  /*afc0*/  F2FP.BF16.F32.PACK_AB R90, R93, R92 ;  /* 0x0000005c5d5a723e */ /* 0x000fe400000010ff */
[----:B------:R-:W-:Y:S02]  /*afd0*/  F2FP.BF16.F32.PACK_AB R91, R95, R94 ;  /* 0x0000005e5f5b723e */ /* 0x000fe400000010ff */
[----:B------:R-:W-:Y:S02]  /*afe0*/  F2FP.BF16.F32.PACK_AB R96, R97, R96 ;  /* 0x000000606160723e */ /* 0x000fe400000010ff */
[----:B------:R-:W-:Y:S01]  /*aff0*/  LOP3.LUT R102, R29, R6, RZ, 0x3c, !PT ;  /* 0x000000061d667212 */ /* 0x000fe200078e3cff */
[----:B------:R-:W-:Y:S01]  /*b000*/  STSM.16.M88.4 [R54], R88 ;  /* 0x0000005836007844 */ /* 0x000fe20000000200 */
[----:B------:R-:W-:Y:S02]  /*b010*/  MOV R62, R62 ;  /* 0x0000003e003e7202 */ /* 0x000fe40000000f00 */
[----:B------:R-:W-:-:S02]  /*b020*/  MOV R10, R106 ;  /* 0x0000006a000a7202 */ /* 0x000fc40000000f00 */
[----:B------:R-:W-:Y:S01]  /*b030*/  F2FP.BF16.F32.PACK_AB R97, R87, R3 ;  /* 0x000000035761723e */ /* 0x000fe200000010ff */
[----:B0-----:R-:W0:Y:S01]  /*b040*/  LDC R80, c[0x0][0xbe8] ;  /* 0x0002fa00ff507b82 */ /* 0x001e220000000800 */
[----:B------:R-:W-:Y:S02]  /*b050*/  F2FP.BF16.F32.PACK_AB R98, R101, R100 ;  /* 0x000000646562723e */ /* 0x000fe400000010ff */
[----:B------:R-:W-:Y:S02]  /*b060*/  F2FP.BF16.F32.PACK_AB R99, R166, R165 ;  /* 0x000000a5a663723e */ /* 0x000fe400000010ff */
[----:B------:R-:W-:Y:S02]  /*b070*/  F2FP.BF16.F32.PACK_AB R104, R105, R104 ;  /* 0x000000686968723e */ /* 0x000fe400000010ff */
[----:B------:R-:W-:Y:S01]  /*b080*/  F2FP.BF16.F32.PACK_AB R112, R113, R112 ;  /* 0x000000707170723e */ /* 0x000fe200000010ff */
[----:B------:R-:W-:Y:S01]  /*b090*/  STSM.16.M88.4 [R62], R96 ;  /* 0x000000603e007844 */ /* 0x000fe20000000200 */
[----:B------:R-:W-:-:S02]  /*b0a0*/  MOV R70, R70 ;  /* 0x0000004600467202 */ /* 0x000fc40000000f00 */
[----:B------:R-:W-:Y:S02]  /*b0b0*/  F2FP.BF16.F32.PACK_AB R105, R168, R167 ;  /* 0x000000a7a869723e */ /* 0x000fe400000010ff */
        /* <DEDUP_REMOVED lines=12> */
[----:B------:R-:W-:-:S02]  /*b180*/  F2FP.BF16.F32.PACK_AB R122, R125, R124 ;  /* 0x0000007c7d7a723e */ /* 0x000fc400000010ff */
[----:B------:R-:W-:Y:S02]  /*b190*/  F2FP.BF16.F32.PACK_AB R123, R127, R126 ;  /* 0x0000007e7f7b723e */ /* 0x000fe400000010ff */
[----:B------:R-:W-:Y:S02]  /*b1a0*/  F2FP.BF16.F32.PACK_AB R129, R131, R130 ;  /* 0x000000828381723e */ /* 0x000fe400000010ff */
[----:B------:R-:W-:Y:S01]  /*b1b0*/  F2FP.BF16.F32.PACK_AB R136, R137, R136 ;  /* 0x000000888988723e */ /* 0x000fe200000010ff */
[----:B------:R1:W-:Y:S01]  /*b1c0*/  STSM.16.M88.4 [R11], R120 ;  /* 0x000000780b007844 */ /* 0x0003e20000000200 */
[----:B------:R-:W-:Y:S02]  /*b1d0*/  R2UR UR4, R216 ;  /* 0x00000000d80472ca */ /* 0x000fe400000e0000 */
[----:B------:R-:W-:Y:S02]  /*b1e0*/  MOV R102, R102 ;  /* 0x0000006600667202 */ /* 0x000fe40000000f00 */
[----:B------:R-:W-:-:S02]  /*b1f0*/  F2FP.BF16.F32.PACK_AB R130, R133, R132 ;  /* 0x000000848582723e */ /* 0x000fc400000010ff */
[----:B------:R-:W-:Y:S02]  /*b200*/  F2FP.BF16.F32.PACK_AB R131, R135, R134 ;  /* 0x000000868783723e */ /* 0x000fe400000010ff */
[----:B------:R-:W-:Y:S02]  /*b210*/  F2FP.BF16.F32.PACK_AB R137, R139, R138 ;  /* 0x0000008a8b89723e */ /* 0x000fe400000010ff */
[----:B------:R-:W-:Y:S01]  /*b220*/  F2FP.BF16.F32.PACK_AB R144, R145, R144 ;  /* 0x000000909190723e */ /* 0x000fe200000010ff */
[----:B------:R2:W-:Y:S01]  /*b230*/  STSM.16.M88.4 [R102], R128 ;  /* 0x0000008066007844 */ /* 0x0005e20000000200 */
[----:B------:R-:W-:Y:S01]  /*b240*/  F2FP.BF16.F32.PACK_AB R138, R141, R140 ;  /* 0x0000008c8d8a723e */ /* 0x000fe200000010ff */
[----:B------:R-:W-:Y:S01]  /*b250*/  USHF.L.U32 UR10, UR4, 0x2, URZ ;  /* 0x00000002040a7899 */ /* 0x000fe2000800063f */
[----:B------:R-:W-:Y:S02]  /*b260*/  F2FP.BF16.F32.PACK_AB R139, R143, R142 ;  /* 0x0000008e8f8b723e */ /* 0x000fe400000010ff */
[----:B------:R-:W-:-:S02]  /*b270*/  F2FP.BF16.F32.PACK_AB R145, R147, R146 ;  /* 0x000000929391723e */ /* 0x000fc400000010ff */
[----:B------:R-:W-:Y:S01]  /*b280*/  MOV R6, R8 ;  /* 0x0000000800067202 */ /* 0x000fe20000000f00 */
[----:B------:R2:W-:Y:S01]  /*b290*/  STSM.16.M88.4 [R10], R136 ;  /* 0x000000880a007844 */ /* 0x0005e20000000200 */
[----:B------:R-:W-:Y:S02]  /*b2a0*/  F2FP.BF16.F32.PACK_AB R146, R149, R148 ;  /* 0x000000949592723e */ /* 0x000fe400000010ff */
[----:B------:R-:W-:Y:S02]  /*b2b0*/  F2FP.BF16.F32.PACK_AB R147, R151, R150 ;  /* 0x000000969793723e */ /* 0x000fe400000010ff */
[----:B------:R-:W-:Y:S02]  /*b2c0*/  R2UR UR7, R219 ;  /* 0x00000000db0772ca */ /* 0x000fe400000e0000 */
[----:B------:R-:W-:Y:S01]  /*b2d0*/  PLOP3.LUT P0, PT, PT, PT, UP0, 0x80, 0x0 ;  /* 0x000000000000781c */ /* 0x000fe20003f0f008 */
[----:B------:R2:W-:Y:S01]  /*b2e0*/  STSM.16.M88.4 [R6], R144 ;  /* 0x0000009006007844 */ /* 0x0005e20000000200 */
[----:B------:R-:W-:-:S09]  /*b2f0*/  R2UR UR14, R214 ;  /* 0x00000000d60e72ca */ /* 0x000fd200000e0000 */
[----:B------:R-:W-:Y:S02]  /*b300*/  USHF.L.U64.HI UR11, UR4, 0x2, UR7 ;  /* 0x00000002040b7899 */ /* 0x000fe40008010207 */
[----:B------:R-:W-:-:S04]  /*b310*/  UIADD3 UR4, UP1, UR10, UR8, URZ ;  /* 0x000000080a047290 */ /* 0x000fc8000ff3e03f */
[----:B------:R-:W-:Y:S02]  /*b320*/  UIADD3.X UR7, UR11, UR9, URZ, UP1, !UPT ;  /* 0x000000090b077290 */ /* 0x000fe40008ffe43f */
[----:B------:R-:W-:Y:S01]  /*b330*/  IMAD.U32 R8, RZ, RZ, UR4 ;  /* 0x00000004ff087e24 */ /* 0x000fe2000f8e00ff */
[----:B------:R-:W-:-:S03]  /*b340*/  ULDC.64 UR8, c[0x0][0xc08] ;  /* 0x0003020000087ab9 */ /* 0x000fc60000000a00 */
[----:B------:R-:W-:Y:S01]  /*b350*/  IMAD.U32 R9, RZ, RZ, UR7 ;  /* 0x00000007ff097e24 */ /* 0x000fe2000f8e00ff */
[----:B------:R-:W-:Y:S06]  /*b360*/  BAR.SYNC.DEFER_BLOCKING 0x1, 0x100 ;  /* 0x0044000000007b1d */ /* 0x000fec0000010000 */
[----:B------:R-:W3:Y:S01]  /*b370*/  @P0 LDG.E R3, desc[UR12][R8.64] ;  /* 0x0000000c08030981 */ /* 0x000ee2000c1e1900 */
[----:B0-----:R-:W-:Y:S01]  /*b380*/  ISETP.NE.AND P1, PT, R80, 0x1, PT ;  /* 0x000000015000780c */ /* 0x001fe20003f25270 */
[----:B------:R-:W-:Y:S01]  /*b390*/  UISETP.NE.U32.AND UP1, UPT, UR8, URZ, UPT ;  /* 0x0000003f0800728c */ /* 0x000fe2000bf25070 */
[----:B------:R-:W-:Y:S01]  /*b3a0*/  IMAD.U32 R15, RZ, RZ, UR14 ;  /* 0x0000000eff0f7e24 */ /* 0x000fe2000f8e00ff */
[----:B------:R-:W-:Y:S01]  /*b3b0*/  ULDC UR7, c[0x0][0xa88] ;  /* 0x0002a20000077ab9 */ /* 0x000fe20000000800 */
[----:B------:R-:W-:Y:S01]  /*b3c0*/  UMOV UR4, URZ ;  /* 0x0000003f00047c82 */ /* 0x000fe20008000000 */
[----:B------:R-:W-:-:S06]  /*b3d0*/  UISETP.NE.AND.EX UP1, UPT, UR9, URZ, UPT, UP1 ;  /* 0x0000003f0900728c */ /* 0x000fcc000bf25310 */
[----:B------:R-:W-:Y:S02]  /*b3e0*/  PLOP3.LUT P2, PT, PT, PT, UP1, 0x80, 0x0 ;  /* 0x000000000000781c */ /* 0x000fe40003f4f018 */
[----:B-1----:R-:W0:Y:S03]  /*b3f0*/  @P1 LDC R11, c[0x0][0xbec] ;  /* 0x0002fb00ff0b1b82 */ /* 0x002e260000000800 */
[----:B------:R-:W-:-:S04]  /*b400*/  @UP1 UIADD3 UR8, UP2, UR10, UR8, URZ ;  /* 0x000000080a081290 */ /* 0x000fc8000ff5e03f */
[----:B------:R-:W-:Y:S01]  /*b410*/  @UP1 UIADD3.X UR9, UR11, UR9, URZ, UP2, !UPT ;  /* 0x000000090b091290 */ /* 0x000fe200097fe43f */
[----:B------:R-:W1:Y:S01]  /*b420*/  @P1 LDC R13, c[0x0][0xbf0] ;  /* 0x0002fc00ff0d1b82 */ /* 0x000e620000000800 */
[----:B------:R-:W-:-:S04]  /*b430*/  IMAD.U32 R20, RZ, RZ, UR8 ;  /* 0x00000008ff147e24 */ /* 0x000fc8000f8e00ff */
[----:B------:R-:W-:Y:S01]  /*b440*/  IMAD.U32 R21, RZ, RZ, UR9 ;  /* 0x00000009ff157e24 */ /* 0x000fe2000f8e00ff */
[----:B---3--:R-:W-:Y:S01]  /*b450*/  @P0 R2UR UR4, R3 ;  /* 0x00000000030402ca */ /* 0x008fe200000e0000 */
[----:B------:R-:W-:-:S06]  /*b460*/  IMAD.U32 R3, RZ, RZ, UR7 ;  /* 0x00000007ff037e24 */ /* 0x000fcc000f8e00ff */
[----:B------:R2:W5:Y:S01]  /*b470*/  @P2 LDG.E R3, desc[UR12][R20.64] ;  /* 0x0000000c14032981 */ /* 0x000562000c1e1900 */
[----:B01----:R-:W-:Y:S07]  /*b480*/  @P2 BRA `(.L_x_414) ;  /* 0x0000000000142947 */ /* 0x003fee0003800000 */
[----:B------:R-:W-:Y:S05]  /*b490*/  @!P0 BRA `(.L_x_414) ;  /* 0x0000000000108947 */ /* 0x000fea0003800000 */
[----:B------:R-:W-:Y:S02]  /*b4a0*/  ULDC.64 UR8, c[0x0][0x208] ;  /* 0x0000820000087ab9 */ /* 0x000fe40000000a00 */
[----:B--2---:R-:W2:Y:S04]  /*b4b0*/  LDG.E R6, desc[UR8][R8.64] ;  /* 0x0000000808067981 */ /* 0x004ea8000c1e1900 */
[----:B-----5:R-:W2:Y:S02]  /*b4c0*/  LDG.E R3, desc[UR8][R8.64+0x4] ;  /* 0x0000040808037981 */ /* 0x020ea4000c1e1900 */
[----:B--2---:R-:W-:-:S07]  /*b4d0*/  IMAD.IADD R3, R3, 0x1, -R6 ;  /* 0x0000000103037824 */ /* 0x004fce00078e0a06 */
.L_x_414:
[----:B------:R-:W-:Y:S01]  /*b4e0*/  R2UR UR18, R215 ;  /* 0x00000000d71272ca */ /* 0x000fe200000e0000 */
[----:B------:R-:W-:Y:S01]  /*b4f0*/  ULDC.64 UR12, c[0x0][0xb90] ;  /* 0x0002e400000c7ab9 */ /* 0x000fe20000000a00 */
[----:B------:R-:W-:Y:S01]  /*b500*/  R2UR UR16, R219 ;  /* 0x00000000db1072ca */ /* 0x000fe200000e0000 */
[----:B------:R-:W-:Y:S01]  /*b510*/  USHF.R.S32.HI UR11, URZ, 0x1f, UR4 ;  /* 0x0000001f3f0b7899 */ /* 0x000fe20008011404 */
[----:B------:R-:W-:Y:S01]  /*b520*/  R2UR UR15, R216 ;  /* 0x00000000d80f72ca */ /* 0x000fe200000e0000 */
[----:B--2---:R-:W-:Y:S01]  /*b530*/  IMAD R10, R15, 0x80, R224 ;  /* 0x000000800f0a7824 */ /* 0x004fe200078e02e0 */
[----:B------:R-:W-:Y:S01]  /*b540*/  UMOV UR10, UR4 ;  /* 0x00000004000a7c82 */ /* 0x000fe20008000000 */
[----:B------:R-:W-:Y:S01]  /*b550*/  IMAD R9, R217, 0x40, R18 ;  /* 0x00000040d9097824 */ /* 0x000fe200078e0212 */
[----:B------:R-:W-:Y:S01]  /*b560*/  R2UR UR17, R214 ;  /* 0x00000000d61172ca */ /* 0x000fe200000e0000 */
[----:B------:R-:W-:Y:S01]  /*b570*/  @P1 IMAD.HI.U32 R6, R10, R11, RZ ;  /* 0x0000000b0a061227 */ /* 0x000fe200078e00ff */
[----:B------:R-:W0:Y:S01]  /*b580*/  @P1 LDC R19, c[0x0][0xbf0] ;  /* 0x0002fc00ff131b82 */ /* 0x000e220000000800 */
[----:B------:R-:W-:-:S02]  /*b590*/  ULDC.64 UR20, c[0x0][0x208] ;  /* 0x0000820000147ab9 */ /* 0x000fc40000000a00 */
[----:B------:R-:W-:Y:S01]  /*b5a0*/  USHF.R.S32.HI UR14, URZ, 0x1f, UR18 ;  /* 0x0000001f3f0e7899 */ /* 0x000fe20008011412 */
[----:B------:R-:W-:Y:S01]  /*b5b0*/  IMAD.MOV.U32 R8, RZ, RZ, R10 ;  /* 0x000000ffff087224 */ /* 0x000fe200078e000a */
[----:B------:R-:W-:Y:S01]  /*b5c0*/  UIMAD.WIDE.U32 UR8, UR18, UR12, UR10 ;  /* 0x0000000c120872a5 */ /* 0x000fe2000f8e000a */
[----:B------:R-:W-:Y:S01]  /*b5d0*/  @P1 SHF.R.U32.HI R8, RZ, R13, R6 ;  /* 0x0000000dff081219 */ /* 0x000fe20000011606 */
[----:B------:R-:W-:Y:S01]  /*b5e0*/  UIMAD UR7, UR14, UR12, URZ ;  /* 0x0000000c0e0772a4 */ /* 0x000fe2000f8e023f */
[----:B------:R-:W-:Y:S01]  /*b5f0*/  IMAD.WIDE R4, R9, 0x2, R4 ;  /* 0x0000000209047825 */ /* 0x000fe200078e0204 */
[----:B------:R-:W-:Y:S01]  /*b600*/  USEL UR16, UR16, URZ, !UP0 ;  /* 0x0000003f10107287 */ /* 0x000fe2000c000000 */
[--C-:B------:R-:W-:Y:S01]  /*b610*/  SHF.R.S32.HI R6, RZ, 0x1f, R8.reuse ;  /* 0x0000001fff067819 */ /* 0x100fe20000011408 */
[----:B------:R-:W-:Y:S01]  /*b620*/  UIMAD UR7, UR18, UR13, UR7 ;  /* 0x0000000d120772a4 */ /* 0x000fe2000f8e0207 */
[----:B------:R-:W-:Y:S01]  /*b630*/  IMAD.MOV R11, RZ, RZ, -R8 ;  /* 0x000000ffff0b7224 */ /* 0x000fe200078e0a08 */
[----:B------:R-:W-:Y:S01]  /*b640*/  USEL UR15, UR15, URZ, !UP0 ;  /* 0x0000003f0f0f7287 */ /* 0x000fe2000c000000 */
[----:B------:R-:W-:Y:S01]  /*b650*/  IADD3 R33, P3, R4, 0x4000, RZ ;  /* 0x0000400004217810 */ /* 0x000fe20007f7e0ff */
[----:B------:R-:W-:Y:S01]  /*b660*/  ULDC.64 UR12, c[0x0][0xb98] ;  /* 0x0002e600000c7ab9 */ /* 0x000fe20000000a00 */
[----:B------:R-:W-:Y:S01]  /*b670*/  UIADD3 UR9, UR9, UR7, URZ ;  /* 0x0000000709097290 */ /* 0x000fe2000fffe03f */
[----:B------:R-:W-:Y:S01]  /*b680*/  IMAD R11, R80, R11, R10 ;  /* 0x0000000b500b7224 */ /* 0x000fe200078e020a */
[----:B------:R-:W-:Y:S01]  /*b690*/  UIMAD UR7, UR16, UR12, URZ ;  /* 0x0000000c100772a4 */ /* 0x000fe2000f8e023f */
[----:B------:R-:W-:Y:S01]  /*b6a0*/  IADD3 R13, P5, R4, 0x1000, RZ ;  /* 0x00001000040d7810 */ /* 0x000fe20007fbe0ff */
[----:B------:R-:W-:Y:S01]  /*b6b0*/  UIMAD.WIDE.U32 UR8, UR15, UR12, UR8 ;  /* 0x0000000c0f0872a5 */ /* 0x000fe2000f8e0008 */
[----:B------:R-:W-:Y:S01]  /*b6c0*/  LOP3.LUT R32, R33, 0x380, RZ, 0xc0, !PT ;  /* 0x0000038021207812 */ /* 0x000fe200078ec0ff */
[----:B------:R-:W-:Y:S01]  /*b6d0*/  UIMAD UR7, UR15, UR13, UR7 ;  /* 0x0000000d0f0772a4 */ /* 0x000fe2000f8e0207 */
[----:B------:R-:W-:Y:S01]  /*b6e0*/  LOP3.LUT R12, R13, 0x380, RZ, 0xc0, !PT ;  /* 0x000003800d0c7812 */ /* 0x000fe200078ec0ff */
[----:B-----5:R-:W-:Y:S01]  /*b6f0*/  IMAD R83, R3, R80, RZ ;  /* 0x0000005003537224 */ /* 0x020fe200078e02ff */
[----:B------:R-:W-:Y:S01]  /*b700*/  SHF.R.U64 R32, R32, 0x3, RZ ;  /* 0x0000000320207819 */ /* 0x000fe200000012ff */
[----:B------:R-:W-:Y:S01]  /*b710*/  ULDC.64 UR12, c[0x0][0xaa0] ;  /* 0x0002a800000c7ab9 */ /* 0x000fe20000000a00 */
[----:B------:R-:W-:Y:S01]  /*b720*/  IADD3 R8, P0, R8, UR8, RZ ;  /* 0x0000000808087c10 */ /* 0x000fe2000ff1e0ff */
[----:B------:R-:W-:Y:S01]  /*b730*/  IMAD.U32 R9, RZ, RZ, UR7 ;  /* 0x00000007ff097e24 */ /* 0x000fe2000f8e00ff */
[----:B------:R-:W-:-:S02]  /*b740*/  SHF.R.U64 R12, R12, 0x3, RZ ;  /* 0x000000030c0c7819 */ /* 0x000fc400000012ff */
[----:B------:R-:W-:Y:S01]  /*b750*/  LOP3.LUT R32, R32, R33, RZ, 0x3c, !PT ;  /* 0x0000002120207212 */ /* 0x000fe200078e3cff */
[----:B------:R-:W-:Y:S01]  /*b760*/  IMAD.X R33, RZ, RZ, R5, P3 ;  /* 0x000000ffff217224 */ /* 0x000fe200018e0605 */
[----:B------:R-:W-:Y:S01]  /*b770*/  IADD3.X R9, R6, UR9, R9, P0, !PT ;  /* 0x0000000906097c10 */ /* 0x000fe200087fe409 */
[----:B------:R-:W-:Y:S01]  /*b780*/  ULDC.64 UR8, c[0x0][0xb88] ;  /* 0x0002e20000087ab9 */ /* 0x000fe20000000a00 */
[----:B------:R-:W-:Y:S02]  /*b790*/  SHF.R.S32.HI R6, RZ, 0x1f, R11 ;  /* 0x0000001fff067819 */ /* 0x000fe4000001140b */
[C---:B------:R-:W-:Y:S01]  /*b7a0*/  IADD3 R29, P0, R4.reuse, 0x3000, RZ ;  /* 0x00003000041d7810 */ /* 0x040fe20007f1e0ff */
[----:B------:R-:W-:Y:S01]  /*b7b0*/  IMAD.WIDE.U32 R8, R11, UR8, R8 ;  /* 0x000000080b087c25 */ /* 0x000fe2000f8e0008 */
[----:B------:R-:W-:Y:S02]  /*b7c0*/  IADD3 R37, P2, R4, 0x5000, RZ ;  /* 0x0000500004257810 */ /* 0x000fe40007f5e0ff */
[----:B------:R-:W-:Y:S01]  /*b7d0*/  LOP3.LUT R28, R29, 0x380, RZ, 0xc0, !PT ;  /* 0x000003801d1c7812 */ /* 0x000fe200078ec0ff */
[----:B------:R-:W-:Y:S01]  /*b7e0*/  IMAD R6, R6, UR8, RZ ;  /* 0x0000000806067c24 */ /* 0x000fe2000f8e02ff */
[----:B------:R-:W-:-:S02]  /*b7f0*/  IADD3 R53, P3, R4, 0xa000, RZ ;  /* 0x0000a00004357810 */ /* 0x000fc40007f7e0ff */
[----:B------:R-:W-:Y:S02]  /*b800*/  IADD3 R25, P4, R4, 0x2000, RZ ;  /* 0x0000200004197810 */ /* 0x000fe40007f9e0ff */
[----:B------:R-:W-:Y:S01]  /*b810*/  LOP3.LUT R12, R12, R13, RZ, 0x3c, !PT ;  /* 0x0000000d0c0c7212 */ /* 0x000fe200078e3cff */
[----:B------:R-:W-:Y:S01]  /*b820*/  IMAD R13, R11, UR9, R6 ;  /* 0x000000090b0d7c24 */ /* 0x000fe2000f8e0206 */
[----:B------:R-:W-:Y:S01]  /*b830*/  SHF.R.U64 R28, R28, 0x3, RZ ;  /* 0x000000031c1c7819 */ /* 0x000fe200000012ff */
[----:B------:R-:W-:Y:S01]  /*b840*/  ULDC.64 UR8, c[0x0][0xb50] ;  /* 0x0002d40000087ab9 */ /* 0x000fe20000000a00 */
[----:B------:R-:W-:Y:S01]  /*b850*/  LOP3.LUT R36, R37, 0x380, RZ, 0xc0, !PT ;  /* 0x0000038025247812 */ /* 0x000fe200078ec0ff */
[----:B------:R-:W-:Y:S01]  /*b860*/  IMAD.IADD R9, R9, 0x1, R13 ;  /* 0x0000000109097824 */ /* 0x000fe200078e020d */
[----:B------:R-:W-:Y:S01]  /*b870*/  LOP3.LUT R52, R53, 0x380, RZ, 0xc0, !PT ;  /* 0x0000038035347812 */ /* 0x000fe200078ec0ff */
[----:B------:R-:W-:Y:S01]  /*b880*/  IMAD.X R13, RZ, RZ, R5, P5 ;  /* 0x000000ffff0d7224 */ /* 0x000fe200028e0605 */
[----:B------:R-:W-:-:S02]  /*b890*/  LOP3.LUT R24, R25, 0x380, RZ, 0xc0, !PT ;  /* 0x0000038019187812 */ /* 0x000fc400078ec0ff */
[----:B------:R-:W-:Y:S02]  /*b8a0*/  LEA R10, P6, R8, UR8, 0x2 ;  /* 0x00000008080a7c11 */ /* 0x000fe4000f8c10ff */
[----:B------:R-:W-:Y:S01]  /*b8b0*/  LOP3.LUT R28, R28, R29, RZ, 0x3c, !PT ;  /* 0x0000001d1c1c7212 */ /* 0x000fe200078e3cff */
[----:B------:R-:W-:Y:S01]  /*b8c0*/  IMAD.X R29, RZ, RZ, R5, P0 ;  /* 0x000000ffff1d7224 */ /* 0x000fe200000e0605 */
[----:B------:R-:W-:Y:S01]  /*b8d0*/  SHF.R.U64 R36, R36, 0x3, RZ ;  /* 0x0000000324247819 */ /* 0x000fe200000012ff */
[----:B------:R-:W-:Y:S01]  /*b8e0*/  SHFL.IDX PT, R20, R10, RZ, 0x1c1f ;  /* 0x001c1fff0a147589 */ /* 0x000fe200000e0000 */
[----:B------:R-:W-:Y:S02]  /*b8f0*/  SHF.R.U64 R52, R52, 0x3, RZ ;  /* 0x0000000334347819 */ /* 0x000fe400000012ff */
[----:B------:R-:W-:Y:S01]  /*b900*/  SHF.R.U64 R24, R24, 0x3, RZ ;  /* 0x0000000318187819 */ /* 0x000fe200000012ff */
[----:B------:R-:W-:Y:S01]  /*b910*/  SHFL.IDX PT, R54, R10, 0x1, 0x1c1f ;  /* 0x003c1f000a367f89 */ /* 0x000fe200000e0000 */
[----:B------:R-:W-:-:S02]  /*b920*/  IADD3 R49, P0, R4, 0x9000, RZ ;  /* 0x0000900004317810 */ /* 0x000fc40007f1e0ff */
[----:B------:R-:W-:Y:S01]  /*b930*/  LEA.HI.X R11, R8, UR9, R9, 0x2, P6 ;  /* 0x00000009080b7c11 */ /* 0x000fe2000b0f1409 */
[----:B------:R-:W-:Y:S01]  /*b940*/  IMAD.U32 R9, RZ, RZ, UR17 ;  /* 0x00000011ff097e24 */ /* 0x000fe2000f8e00ff */
[----:B------:R-:W-:Y:S01]  /*b950*/  LOP3.LUT R36, R36, R37, RZ, 0x3c, !PT ;  /* 0x0000002524247212 */ /* 0x000fe200078e3cff */
[--C-:B------:R-:W-:Y:S01]  /*b960*/  IMAD.X R37, RZ, RZ, R5.reuse, P2 ;  /* 0x000000ffff257224 */ /* 0x100fe200010e0605 */
[----:B------:R-:W-:Y:S01]  /*b970*/  LOP3.LUT R52, R52, R53, RZ, 0x3c, !PT ;  /* 0x0000003534347212 */ /* 0x000fe200078e3cff */
[--C-:B------:R-:W-:Y:S01]  /*b980*/  IMAD.X R53, RZ, RZ, R5.reuse, P3 ;  /* 0x000000ffff357224 */ /* 0x100fe200018e0605 */
[----:B------:R-:W-:Y:S01]  /*b990*/  LOP3.LUT R24, R24, R25, RZ, 0x3c, !PT ;  /* 0x0000001918187212 */ /* 0x000fe200078e3cff */
[--C-:B------:R-:W-:Y:S01]  /*b9a0*/  IMAD.X R25, RZ, RZ, R5.reuse, P4 ;  /* 0x000000ffff197224 */ /* 0x100fe200020e0605 */
[----:B------:R-:W-:Y:S01]  /*b9b0*/  LOP3.LUT R48, R49, 0x380, RZ, 0xc0, !PT ;  /* 0x0000038031307812 */ /* 0x000fe200078ec0ff */
[----:B------:R-:W1:Y:S01]  /*b9c0*/  SHFL.IDX PT, R21, R11, RZ, 0x1c1f ;  /* 0x001c1fff0b157589 */ /* 0x000e6200000e0000 */
[C---:B------:R-:W-:Y:S01]  /*b9d0*/  IADD3 R57, P2, R4.reuse, 0xb000, RZ ;  /* 0x0000b00004397810 */ /* 0x040fe20007f5e0ff */
[----:B------:R-:W-:Y:S01]  /*b9e0*/  IMAD R14, R9, 0x80, R222 ;  /* 0x00000080090e7824 */ /* 0x000fe200078e02de */
[C---:B------:R-:W-:Y:S01]  /*b9f0*/  IADD3 R8, P3, R4.reuse, 0xf000, RZ ;  /* 0x0000f00004087810 */ /* 0x040fe20007f7e0ff */
[----:B------:R-:W2:Y:S01]  /*ba00*/  SHFL.IDX PT, R55, R11, 0x1, 0x1c1f ;  /* 0x003c1f000b377f89 */ /* 0x000ea200000e0000 */
[----:B------:R-:W-:Y:S01]  /*ba10*/  IADD3 R41, P6, R4, 0x6000, RZ ;  /* 0x0000600004297810 */ /* 0x000fe20007fde0ff */
[----:B------:R-:W-:Y:S01]  /*ba20*/  VIADD R6, R14, 0x8 ;  /* 0x000000080e067836 */ /* 0x000fe20000000000 */
[C---:B------:R-:W-:Y:S01]  /*ba30*/  IADD3 R45, P5, R4.reuse, 0x7000, RZ ;  /* 0x00007000042d7810 */ /* 0x040fe20007fbe0ff */
[----:B------:R-:W-:Y:S01]  /*ba40*/  UIMAD UR7, UR11, UR12, URZ ;  /* 0x0000000c0b0772a4 */ /* 0x000fe2000f8e023f */
[----:B------:R-:W-:Y:S01]  /*ba50*/  IADD3 R69, P4, R4, 0x8000, RZ ;  /* 0x0000800004457810 */ /* 0x000fe20007f9e0ff */
[----:B------:R-:W-:Y:S01]  /*ba60*/  UIMAD.WIDE.U32 UR8, UR4, UR12, URZ ;  /* 0x0000000c040872a5 */ /* 0x000fe2000f8e003f */
[----:B------:R-:W-:Y:S01]  /*ba70*/  SHF.R.U64 R48, R48, 0x3, RZ ;  /* 0x0000000330307819 */ /* 0x000fe200000012ff */
[----:B------:R-:W-:Y:S01]  /*ba80*/  IMAD.X R61, RZ, RZ, R5, P3 ;  /* 0x000000ffff3d7224 */ /* 0x000fe200018e0605 */
[----:B------:R-:W-:Y:S01]  /*ba90*/  LOP3.LUT R56, R57, 0x380, RZ, 0xc0, !PT ;  /* 0x0000038039387812 */ /* 0x000fe200078ec0ff */
[----:B------:R-:W-:Y:S01]  /*baa0*/  ULDC.64 UR10, c[0x0][0xae8] ;  /* 0x0002ba00000a7ab9 */ /* 0x000fe20000000a00 */
[----:B------:R-:W-:-:S02]  /*bab0*/  LOP3.LUT R3, R8, 0x380, RZ, 0xc0, !PT ;  /* 0x0000038008037812 */ /* 0x000fc400078ec0ff */
[----:B------:R-:W-:Y:S02]  /*bac0*/  LOP3.LUT R40, R41, 0x380, RZ, 0xc0, !PT ;  /* 0x0000038029287812 */ /* 0x000fe400078ec0ff */
[----:B------:R-:W-:Y:S02]  /*bad0*/  LOP3.LUT R44, R45, 0x380, RZ, 0xc0, !PT ;  /* 0x000003802d2c7812 */ /* 0x000fe400078ec0ff */
[----:B------:R-:W-:Y:S02]  /*bae0*/  LOP3.LUT R68, R69, 0x380, RZ, 0xc0, !PT ;  /* 0x0000038045447812 */ /* 0x000fe400078ec0ff */
[----:B------:R-:W-:Y:S01]  /*baf0*/  LOP3.LUT R48, R48, R49, RZ, 0x3c, !PT ;  /* 0x0000003130307212 */ /* 0x000fe200078e3cff */
[----:B------:R-:W-:Y:S01]  /*bb00*/  IMAD.X R49, RZ, RZ, R5, P0 ;  /* 0x000000ffff317224 */ /* 0x000fe200000e0605 */
[----:B------:R-:W-:Y:S02]  /*bb10*/  SHF.R.U64 R56, R56, 0x3, RZ ;  /* 0x0000000338387819 */ /* 0x000fe400000012ff */
[----:B------:R-:W-:-:S02]  /*bb20*/  SHF.R.U64 R3, R3, 0x3, RZ ;  /* 0x0000000303037819 */ /* 0x000fc400000012ff */
[----:B------:R-:W-:Y:S02]  /*bb30*/  SHF.R.U64 R40, R40, 0x3, RZ ;  /* 0x0000000328287819 */ /* 0x000fe400000012ff */
[----:B------:R-:W-:Y:S02]  /*bb40*/  SHF.R.U64 R44, R44, 0x3, RZ ;  /* 0x000000032c2c7819 */ /* 0x000fe400000012ff */
[----:B------:R-:W-:Y:S02]  /*bb50*/  SHF.R.U64 R68, R68, 0x3, RZ ;  /* 0x0000000344447819 */ /* 0x000fe400000012ff */
[----:B------:R-:W-:Y:S02]  /*bb60*/  LOP3.LUT P0, RZ, R220, 0x3, RZ, 0xc0, !PT ;  /* 0x00000003dcff7812 */ /* 0x000fe4000780c0ff */
[----:B------:R-:W-:Y:S01]  /*bb70*/  LOP3.LUT R56, R56, R57, RZ, 0x3c, !PT ;  /* 0x0000003938387212 */ /* 0x000fe200078e3cff */
[----:B------:R-:W-:Y:S01]  /*bb80*/  IMAD.X R57, RZ, RZ, R5, P2 ;  /* 0x000000ffff397224 */ /* 0x000fe200010e0605 */
[----:B------:R-:W-:-:S02]  /*bb90*/  LOP3.LUT R60, R3, R8, RZ, 0x3c, !PT ;  /* 0x00000008033c7212 */ /* 0x000fc400078e3cff */
[----:B------:R-:W-:Y:S01]  /*bba0*/  LOP3.LUT R40, R40, R41, RZ, 0x3c, !PT ;  /* 0x0000002928287212 */ /* 0x000fe200078e3cff */
[----:B------:R-:W3:Y:S01]  /*bbb0*/  @P1 LDC R3, c[0x0][0xbec] ;  /* 0x0002fb00ff031b82 */ /* 0x000ee20000000800 */
[----:B------:R-:W-:Y:S01]  /*bbc0*/  LOP3.LUT R44, R44, R45, RZ, 0x3c, !PT ;  /* 0x0000002d2c2c7212 */ /* 0x000fe200078e3cff */
[--C-:B------:R-:W-:Y:S01]  /*bbd0*/  IMAD.X R41, RZ, RZ, R5.reuse, P6 ;  /* 0x000000ffff297224 */ /* 0x100fe200030e0605 */
[----:B------:R-:W-:Y:S01]  /*bbe0*/  LOP3.LUT R68, R68, R69, RZ, 0x3c, !PT ;  /* 0x0000004544447212 */ /* 0x000fe200078e3cff */
[--C-:B------:R-:W-:Y:S01]  /*bbf0*/  IMAD.X R45, RZ, RZ, R5.reuse, P5 ;  /* 0x000000ffff2d7224 */ /* 0x100fe200028e0605 */
[-C--:B------:R-:W-:Y:S01]  /*bc00*/  ISETP.GE.OR P2, PT, R14, R83.reuse, P0 ;  /* 0x000000530e00720c */ /* 0x080fe20000746670 */
[----:B------:R-:W-:Y:S01]  /*bc10*/  IMAD.X R69, RZ, RZ, R5, P4 ;  /* 0x000000ffff457224 */ /* 0x000fe200020e0605 */
[----:B------:R-:W-:Y:S02]  /*bc20*/  ISETP.GE.OR P0, PT, R6, R83, P0 ;  /* 0x000000530600720c */ /* 0x000fe40000706670 */
[----:B------:R-:W-:-:S02]  /*bc30*/  IADD3 R77, P6, R4, 0xc000, RZ ;  /* 0x0000c000044d7810 */ /* 0x000fc40007fde0ff */
[C---:B------:R-:W-:Y:S02]  /*bc40*/  IADD3 R73, P5, R4.reuse, 0xd000, RZ ;  /* 0x0000d00004497810 */ /* 0x040fe40007fbe0ff */
[C---:B------:R-:W-:Y:S02]  /*bc50*/  IADD3 R65, P4, R4.reuse, 0xe000, RZ ;  /* 0x0000e00004417810 */ /* 0x040fe40007f9e0ff */
[----:B------:R-:W-:Y:S02]  /*bc60*/  LOP3.LUT R9, R4, 0x380, RZ, 0xc0, !PT ;  /* 0x0000038004097812 */ /* 0x000fe400078ec0ff */
[----:B------:R-:W-:Y:S01]  /*bc70*/  LOP3.LUT R76, R77, 0x380, RZ, 0xc0, !PT ;  /* 0x000003804d4c7812 */ /* 0x000fe200078ec0ff */
[----:B-1----:R1:W-:Y:S01]  /*bc80*/  @!P2 ST.E desc[UR20][R20.64], R0 ;  /* 0x000000001400a985 */ /* 0x0023e2000c101914 */
[----:B------:R-:W-:Y:S02]  /*bc90*/  LOP3.LUT R72, R73, 0x380, RZ, 0xc0, !PT ;  /* 0x0000038049487812 */ /* 0x000fe400078ec0ff */
[----:B------:R-:W-:Y:S01]  /*bca0*/  LOP3.LUT R64, R65, 0x380, RZ, 0xc0, !PT ;  /* 0x0000038041407812 */ /* 0x000fe200078ec0ff */
[----:B------:R-:W-:Y:S01]  /*bcb0*/  UIMAD UR7, UR4, UR13, UR7 ;  /* 0x0000000d040772a4 */ /* 0x000fe2000f8e0207 */
[----:B------:R-:W-:Y:S01]  /*bcc0*/  SHF.R.U64 R9, R9, 0x3, RZ ;  /* 0x0000000309097819 */ /* 0x000fe200000012ff */
[----:B--2---:R2:W-:Y:S01]  /*bcd0*/  @!P0 ST.E desc[UR20][R54.64], R2 ;  /* 0x0000000236008985 */ /* 0x0045e2000c101914 */
[----:B------:R-:W-:-:S02]  /*bce0*/  SHF.R.U64 R76, R76, 0x3, RZ ;  /* 0x000000034c4c7819 */ /* 0x000fc400000012ff */
[----:B------:R-:W-:Y:S02]  /*bcf0*/  SHF.R.U64 R72, R72, 0x3, RZ ;  /* 0x0000000348487819 */ /* 0x000fe400000012ff */
[----:B------:R-:W-:Y:S01]  /*bd00*/  SHF.R.U64 R64, R64, 0x3, RZ ;  /* 0x0000000340407819 */ /* 0x000fe200000012ff */
[----:B-1----:R-:W-:Y:S01]  /*bd10*/  IMAD R0, R213, 0x20, R217 ;  /* 0x00000020d5007824 */ /* 0x002fe200078e02d9 */
[----:B------:R-:W-:Y:S01]  /*bd20*/  LOP3.LUT R4, R9, R4, RZ, 0x3c, !PT ;  /* 0x0000000409047212 */ /* 0x000fe200078e3cff */
[----:B------:R-:W-:Y:S01]  /*bd30*/  UIADD3 UR9, UR9, UR7, URZ ;  /* 0x0000000709097290 */ /* 0x000fe2000fffe03f */
[----:B------:R-:W-:Y:S01]  /*bd40*/  LOP3.LUT R76, R76, R77, RZ, 0x3c, !PT ;  /* 0x0000004d4c4c7212 */ /* 0x000fe200078e3cff */
[--C-:B------:R-:W-:Y:S01]  /*bd50*/  IMAD.X R77, RZ, RZ, R5.reuse, P6 ;  /* 0x000000ffff4d7224 */ /* 0x100fe200030e0605 */
[----:B------:R-:W-:Y:S01]  /*bd60*/  LOP3.LUT R72, R72, R73, RZ, 0x3c, !PT ;  /* 0x0000004948487212 */ /* 0x000fe200078e3cff */
[--C-:B------:R-:W-:Y:S01]  /*bd70*/  IMAD.X R73, RZ, RZ, R5.reuse, P5 ;  /* 0x000000ffff497224 */ /* 0x100fe200028e0605 */
[----:B------:R-:W-:Y:S01]  /*bd80*/  LOP3.LUT R64, R64, R65, RZ, 0x3c, !PT ;  /* 0x0000004140407212 */ /* 0x000fe200078e3cff */
[----:B------:R-:W-:Y:S01]  /*bd90*/  IMAD.X R65, RZ, RZ, R5, P4 ;  /* 0x000000ffff417224 */ /* 0x000fe200020e0605 */
[----:B------:R1:W5:Y:S01]  /*bda0*/  LD.E.128 R8, desc[UR20][R4.64] ;  /* 0x0000001404087980 */ /* 0x000362000c101d00 */
[----:B------:R-:W-:-:S02]  /*bdb0*/  UIMAD UR4, UR14, UR10, URZ ;  /* 0x0000000a0e0472a4 */ /* 0x000fc4000f8e023f */
[----:B------:R-:W-:Y:S01]  /*bdc0*/  UIMAD.WIDE.U32 UR8, UR18, UR10, UR8 ;  /* 0x0000000a120872a5 */ /* 0x000fe2000f8e0008 */
[----:B------:R-:W5:Y:S01]  /*bdd0*/  LD.E.128 R12, desc[UR20][R12.64] ;  /* 0x000000140c0c7980 */ /* 0x000f62000c101d00 */
[----:B------:R-:W-:-:S03]  /*bde0*/  UIMAD UR4, UR18, UR11, UR4 ;  /* 0x0000000b120472a4 */ /* 0x000fc6000f8e0204 */
[----:B------:R-:W-:Y:S01]  /*bdf0*/  ULDC.64 UR10, c[0x0][0xaf0] ;  /* 0x0002bc00000a7ab9 */ /* 0x000fe20000000a00 */
[----:B------:R-:W5:Y:S01]  /*be00*/  LD.E.128 R24, desc[UR20][R24.64] ;  /* 0x0000001418187980 */ /* 0x000f62000c101d00 */
[----:B-1----:R-:W-:-:S03]  /*be10*/  IMAD.U32 R5, RZ, RZ, UR17 ;  /* 0x00000011ff057e24 */ /* 0x002fc6000f8e00ff */
[----:B------:R-:W5:Y:S01]  /*be20*/  LD.E.128 R28, desc[UR20][R28.64] ;  /* 0x000000141c1c7980 */ /* 0x000f62000c101d00 */
[----:B------:R-:W-:Y:S01]  /*be30*/  IMAD R4, R5, 0x80, R0 ;  /* 0x0000008005047824 */ /* 0x000fe200078e0200 */
[----:B------:R-:W-:Y:S02]  /*be40*/  UIADD3 UR9, UR9, UR4, URZ ;  /* 0x0000000409097290 */ /* 0x000fe4000fffe03f */
[----:B------:R-:W5:Y:S01]  /*be50*/  LD.E.128 R32, desc[UR20][R32.64] ;  /* 0x0000001420207980 */ /* 0x000f62000c101d00 */
[----:B---3--:R-:W-:Y:S01]  /*be60*/  @P1 IMAD.HI.U32 R0, R4, R3, RZ ;  /* 0x0000000304001227 */ /* 0x008fe200078e00ff */
[----:B------:R-:W-:Y:S02]  /*be70*/  UIMAD UR4, UR16, UR10, URZ ;  /* 0x0000000a100472a4 */ /* 0x000fe4000f8e023f */
[----:B------:R-:W-:Y:S01]  /*be80*/  UIMAD.WIDE.U32 UR8, UR15, UR10, UR8 ;  /* 0x0000000a0f0872a5 */ /* 0x000fe2000f8e0008 */
[----:B------:R-:W-:Y:S01]  /*be90*/  IMAD.MOV.U32 R5, RZ, RZ, R4 ;  /* 0x000000ffff057224 */ /* 0x000fe200078e0004 */
[----:B0-----:R-:W-:Y:S01]  /*bea0*/  @P1 SHF.R.U32.HI R5, RZ, R19, R0 ;  /* 0x00000013ff051219 */ /* 0x001fe20000011600 */
[----:B------:R-:W-:Y:S01]  /*beb0*/  UIMAD UR4, UR15, UR11, UR4 ;  /* 0x0000000b0f0472a4 */ /* 0x000fe2000f8e0204 */
[----:B------:R-:W5:Y:S02]  /*bec0*/  LD.E.128 R36, desc[UR20][R36.64] ;  /* 0x0000001424247980 */ /* 0x000f64000c101d00 */
[--C-:B------:R-:W-:Y:S01]  /*bed0*/  SHF.R.S32.HI R0, RZ, 0x1f, R5.reuse ;  /* 0x0000001fff007819 */ /* 0x100fe20000011405 */
[----:B------:R-:W-:Y:S01]  /*bee0*/  UIADD3 UR4, UR9, UR4, URZ ;  /* 0x0000000409047290 */ /* 0x000fe2000fffe03f */
[----:B------:R-:W-:Y:S01]  /*bef0*/  IMAD.MOV R19, RZ, RZ, -R5 ;  /* 0x000000ffff137224 */ /* 0x000fe200078e0a05 */
[----:B------:R-:W5:Y:S01]  /*bf00*/  LD.E.128 R40, desc[UR20][R40.64] ;  /* 0x0000001428287980 */ /* 0x000f62000c101d00 */
[----:B--2---:R-:W-:-:S02]  /*bf10*/  IMAD.U32 R2, RZ, RZ, UR8 ;  /* 0x00000008ff027e24 */ /* 0x004fc4000f8e00ff */
[----:B------:R-:W-:Y:S01]  /*bf20*/  IMAD.U32 R3, RZ, RZ, UR9 ;  /* 0x00000009ff037e24 */ /* 0x000fe2000f8e00ff */
[----:B------:R-:W-:Y:S01]  /*bf30*/  ULDC.64 UR8, c[0x0][0xae0] ;  /* 0x0002b80000087ab9 */ /* 0x000fe20000000a00 */
[----:B------:R-:W-:Y:S01]  /*bf40*/  IMAD R19, R80, R19, R4 ;  /* 0x0000001350137224 */ /* 0x000fe200078e0204 */
[----:B------:R-:W5:Y:S01]  /*bf50*/  LD.E.128 R44, desc[UR20][R44.64] ;  /* 0x000000142c2c7980 */ /* 0x000f62000c101d00 */
[----:B------:R-:W-:Y:S02]  /*bf60*/  IMAD R0, R0, UR8, RZ ;  /* 0x0000000800007c24 */ /* 0x000fe4000f8e02ff */
[----:B------:R-:W-:Y:S01]  /*bf70*/  IMAD.U32 R3, RZ, RZ, UR4 ;  /* 0x00000004ff037e24 */ /* 0x000fe2000f8e00ff */
[----:B------:R-:W5:Y:S01]  /*bf80*/  LD.E.128 R68, desc[UR20][R68.64] ;  /* 0x0000001444447980 */ /* 0x000f62000c101d00 */
[C---:B------:R-:W-:Y:S01]  /*bf90*/  IMAD R21, R5.reuse, UR9, R0 ;  /* 0x0000000905157c24 */ /* 0x040fe2000f8e0200 */
[----:B------:R-:W-:Y:S02]  /*bfa0*/  SHF.R.S32.HI R0, RZ, 0x1f, R19 ;  /* 0x0000001fff007819 */ /* 0x000fe40000011413 */
[----:B------:R-:W5:Y:S01]  /*bfb0*/  LD.E.128 R48, desc[UR20][R48.64] ;  /* 0x0000001430307980 */ /* 0x000f62000c101d00 */
[----:B------:R-:W-:Y:S01]  /*bfc0*/  IMAD.WIDE.U32 R2, R5, UR8, R2 ;  /* 0x0000000805027c25 */ /* 0x000fe2000f8e0002 */
[----:B------:R-:W-:-:S02]  /*bfd0*/  ULDC.64 UR8, c[0x0][0xad8] ;  /* 0x0002b60000087ab9 */ /* 0x000fc40000000a00 */
[----:B------:R-:W5:Y:S04]  /*bfe0*/  LD.E.128 R52, desc[UR20][R52.64] ;  /* 0x0000001434347980 */ /* 0x000f68000c101d00 */
[----:B------:R-:W5:Y:S04]  /*bff0*/  LD.E.128 R56, desc[UR20][R56.64] ;  /* 0x0000001438387980 */ /* 0x000f68000c101d00 */
[----:B------:R-:W5:Y:S04]  /*c000*/  LD.E.128 R76, desc[UR20][R76.64] ;  /* 0x000000144c4c7980 */ /* 0x000f68000c101d00 */
[----:B------:R-:W5:Y:S04]  /*c010*/  LD.E.128 R72, desc[UR20][R72.64] ;  /* 0x0000001448487980 */ /* 0x000f68000c101d00 */
[----:B------:R-:W5:Y:S04]  /*c020*/  LD.E.128 R64, desc[UR20][R64.64] ;  /* 0x0000001440407980 */ /* 0x000f68000c101d00 */
[----:B------:R-:W5:Y:S01]  /*c030*/  LD.E.128 R60, desc[UR20][R60.64] ;  /* 0x000000143c3c7980 */ /* 0x000f62000c101d00 */
[----:B------:R-:W-:Y:S01]  /*c040*/  IMAD.U32 R82, RZ, RZ, UR17 ;  /* 0x00000011ff527e24 */ /* 0x000fe2000f8e00ff */
[----:B------:R-:W-:Y:S01]  /*c050*/  BSSY B1, `(.L_x_415) ;  /* 0x000002d000017945 */ /* 0x000fe20003800000 */
[----:B------:R-:W-:Y:S01]  /*c060*/  IMAD.IADD R3, R3, 0x1, R21 ;  /* 0x0000000103037824 */ /* 0x000fe200078e0215 */
[----:B------:R-:W-:Y:S01]  /*c070*/  @!PT LDS RZ, [RZ] ;  /* 0x00000000fffff984 */ /* 0x000fe20000000800 */
[----:B------:R-:W-:Y:S01]  /*c080*/  @!PT LDS RZ, [RZ] ;  /* 0x00000000fffff984 */ /* 0x000fe20000000800 */
[----:B------:R-:W-:Y:S01]  /*c090*/  @!PT LDS RZ, [RZ] ;  /* 0x00000000fffff984 */ /* 0x000fe20000000800 */
[----:B------:R-:W-:Y:S01]  /*c0a0*/  @!PT LDS RZ, [RZ] ;  /* 0x00000000fffff984 */ /* 0x000fe20000000800 */
[----:B------:R0:W-:Y:S06]  /*c0b0*/  MEMBAR.ALL.CTA ;  /* 0x0000000000007992 */ /* 0x0001ec0000008000 */
[----:B0-----:R-:W0:Y:S01]  /*c0c0*/  FENCE.VIEW.ASYNC.S ;  /* 0x00000000000073c6 */ /* 0x001e220000000000 */
[----:B------:R-:W-:-:S02]  /*c0d0*/  IMAD R4, R0, UR8, RZ ;  /* 0x0000000800047c24 */ /* 0x000fc4000f8e02ff */
[----:B------:R-:W-:Y:S02]  /*c0e0*/  IMAD R82, R82, 0x80, R217 ;  /* 0x0000008052527824 */ /* 0x000fe400078e02d9 */
[C---:B------:R-:W-:Y:S02]  /*c0f0*/  IMAD R5, R19.reuse, UR9, R4 ;  /* 0x0000000913057c24 */ /* 0x040fe4000f8e0204 */
[----:B------:R-:W-:Y:S01]  /*c100*/  IMAD.WIDE.U32 R2, R19, UR8, R2 ;  /* 0x0000000813027c25 */ /* 0x000fe2000f8e0002 */
[----:B------:R-:W-:Y:S01]  /*c110*/  ISETP.GE.AND P2, PT, R82, R83, PT ;  /* 0x000000535200720c */ /* 0x000fe20003f46270 */
[----:B------:R-:W-:Y:S02]  /*c120*/  ULDC.64 UR8, c[0x0][0xa80] ;  /* 0x0002a00000087ab9 */ /* 0x000fe40000000a00 */
[----:B------:R-:W-:Y:S01]  /*c130*/  IMAD.IADD R3, R3, 0x1, R5 ;  /* 0x0000000103037824 */ /* 0x000fe200078e0205 */
[----:B------:R-:W-:Y:S01]  /*c140*/  LEA R6, P3, R2, UR8, 0x1 ;  /* 0x0000000802067c11 */ /* 0x000fe2000f8608ff */
[----:B------:R-:W-:-:S02]  /*c150*/  VIADD R171, R171, 0x38820 ;  /* 0x00038820abab7836 */ /* 0x000fc40000000000 */
[----:B------:R-:W-:Y:S01]  /*c160*/  VIADD R0, R82, 0x20 ;  /* 0x0000002052007836 */ /* 0x000fe20000000000 */
[----:B------:R-:W-:Y:S01]  /*c170*/  LEA.HI.X R19, R2, UR9, R3, 0x1, P3 ;  /* 0x0000000902137c11 */ /* 0x000fe200098f0c03 */
[----:B0-----:R0:W1:Y:S01]  /*c180*/  SHFL.IDX PT, R85, R6, RZ, 0x181f ;  /* 0x00181fff06557589 */ /* 0x00106200000e0000 */
[----:B------:R-:W-:Y:S02]  /*c190*/  PRMT R171, RZ, 0x654, R171 ;  /* 0x00000654ffab7816 */ /* 0x000fe400000000ab */
[-C--:B------:R-:W-:Y:S01]  /*c1a0*/  ISETP.GE.AND P1, PT, R0, R83.reuse, PT ;  /* 0x000000530000720c */ /* 0x080fe20003f26270 */
[----:B------:R-:W-:Y:S01]  /*c1b0*/  VIADD R0, R82, 0x40 ;  /* 0x0000004052007836 */ /* 0x000fe20000000000 */
[----:B------:R0:W2:Y:S01]  /*c1c0*/  SHFL.IDX PT, R81, R19, RZ, 0x181f ;  /* 0x00181fff13517589 */ /* 0x0000a200000e0000 */
[----:B------:R0:W-:Y:S03]  /*c1d0*/  SYNCS.ARRIVE.TRANS64.RED.A1T0 RZ, [R171+URZ], RZ ;  /* 0x000000ffabff79a7 */ /* 0x0001e6000810043f */
        /* <DEDUP_REMOVED lines=10> */
[----:B------:R-:W-:-:S03]  /*c280*/  @!P4 LEA R4, P6, R23, R85, 0x1 ;  /* 0x000000551704c211 */ /* 0x000fc600078c08ff */
[----:B-----5:R3:W-:Y:S01]  /*c290*/  @!P5 ST.E.128 desc[UR8][R2.64], R8 ;  /* 0x000000080200d985 */ /* 0x0207e2000c101d08 */
[----:B------:R-:W-:Y:S02]  /*c2a0*/  @!P4 LEA.HI.X R5, R23, R81, R229, 0x1, P6 ;  /* 0x000000511705c211 */ /* 0x000fe400030f0ce5 */
[----:B------:R-:W-:-:S03]  /*c2b0*/  @!P3 LEA R20, P6, R22, R85, 0x1 ;  /* 0x000000551614b211 */ /* 0x000fc600078c08ff */
[----:B------:R3:W-:Y:S01]  /*c2c0*/  @!P4 ST.E.128 desc[UR8][R4.64], R32 ;  /* 0x000000200400c985 */ /* 0x0007e2000c101d08 */
[----:B------:R-:W-:Y:S02]  /*c2d0*/  @!P3 LEA.HI.X R21, R22, R81, R228, 0x1, P6 ;  /* 0x000000511615b211 */ /* 0x000fe400030f0ce4 */
[----:B------:R-:W-:-:S03]  /*c2e0*/  @!P2 LEA R80, P6, R212, R85, 0x1 ;  /* 0x00000055d450a211 */ /* 0x000fc600078c08ff */
[----:B------:R3:W-:Y:S01]  /*c2f0*/  @!P3 ST.E.128 desc[UR8][R20.64], R68 ;  /* 0x000000441400b985 */ /* 0x0007e2000c101d08 */
[----:B------:R-:W-:-:S05]  /*c300*/  @!P2 LEA.HI.X R81, R212, R81, R227, 0x1, P6 ;  /* 0x00000051d451a211 */ /* 0x000fca00030f0ce3 */
[----:B------:R3:W-:Y:S04]  /*c310*/  @!P2 ST.E.128 desc[UR8][R80.64], R76 ;  /* 0x0000004c5000a985 */ /* 0x0007e8000c101d08 */
.L_x_416:
[----:B------:R-:W-:Y:S05]  /*c320*/  BSYNC B1 ;  /* 0x0000000000017941 */ /* 0x000fea0003800000 */
.L_x_415:
        /* <DEDUP_REMOVED lines=11> */
[C---:B------:R-:W-:Y:S02]  /*c3e0*/  @!P3 LEA R4, P5, R23.reuse, R9, 0x1 ;  /* 0x000000091704b211 */ /* 0x040fe400078a08ff */
[----:B----4-:R-:W-:Y:S02]  /*c3f0*/  @!P4 LEA.HI.X R3, R18, R11, R230, 0x1, P6 ;  /* 0x0000000b1203c211 */ /* 0x010fe400030f0ce6 */
[----:B------:R-:W-:Y:S02]  /*c400*/  @!P2 LEA R8, P6, R22, R9, 0x1 ;  /* 0x000000091608a211 */ /* 0x000fe400078c08ff */
[----:B------:R-:W-:Y:S01]  /*c410*/  @!P3 LEA.HI.X R5, R23, R11, R229, 0x1, P5 ;  /* 0x0000000b1705b211 */ /* 0x000fe200028f0ce5 */
[----:B------:R0:W-:Y:S01]  /*c420*/  @!P4 ST.E.128 desc[UR8][R2.64], R12 ;  /* 0x0000000c0200c985 */ /* 0x0001e2000c101d08 */
[----:B------:R-:W-:-:S02]  /*c430*/  @!P1 LEA R10, P5, R212, R9, 0x1 ;  /* 0x00000009d40a9211 */ /* 0x000fc400078a08ff */
[-C--:B------:R-:W-:Y:S01]  /*c440*/  @!P2 LEA.HI.X R9, R22, R11.reuse, R228, 0x1, P6 ;  /* 0x0000000b1609a211 */ /* 0x080fe200030f0ce4 */
[----:B------:R0:W-:Y:S01]  /*c450*/  @!P3 ST.E.128 desc[UR8][R4.64], R36 ;  /* 0x000000240400b985 */ /* 0x0001e2000c101d08 */
[----:B------:R-:W-:-:S03]  /*c460*/  @!P1 LEA.HI.X R11, R212, R11, R227, 0x1, P5 ;  /* 0x0000000bd40b9211 */ /* 0x000fc600028f0ce3 */
[----:B------:R0:W-:Y:S04]  /*c470*/  @!P2 ST.E.128 desc[UR8][R8.64], R48 ;  /* 0x000000300800a985 */ /* 0x0001e8000c101d08 */
[----:B------:R0:W-:Y:S02]  /*c480*/  @!P1 ST.E.128 desc[UR8][R10.64], R72 ;  /* 0x000000480a009985 */ /* 0x0001e4000c101d08 */
.L_x_418:
[----:B------:R-:W-:Y:S05]  /*c490*/  BSYNC B1 ;  /* 0x0000000000017941 */ /* 0x000fea0003800000 */
.L_x_417:
[----:B0---4-:R0:W4:Y:S01]  /*c4a0*/  SHFL.IDX PT, R11, R19, 0x2, 0x181f ;  /* 0x00581f00130b7f89 */ /* 0x01112200000e0000 */
        /* <DEDUP_REMOVED lines=10> */
[CC--:B------:R-:W-:Y:S02]  /*c550*/  @!P2 LEA R4, P5, R23.reuse, R5.reuse, 0x1 ;  /* 0x000000051704a211 */ /* 0x0c0fe400078a08ff */
[----:B------:R-:W-:Y:S02]  /*c560*/  @!P1 LEA R8, P4, R22, R5, 0x1 ;  /* 0x0000000516089211 */ /* 0x000fe400078808ff */
[----:B----4-:R-:W-:Y:S02]  /*c570*/  @!P3 LEA.HI.X R3, R18, R11, R230, 0x1, P6 ;  /* 0x0000000b1203b211 */ /* 0x010fe400030f0ce6 */
[----:B------:R-:W-:Y:S02]  /*c580*/  @!P0 LEA R10, P6, R212, R5, 0x1 ;  /* 0x00000005d40a8211 */ /* 0x000fe400078c08ff */
[-C--:B------:R-:W-:Y:S01]  /*c590*/  @!P2 LEA.HI.X R5, R23, R11.reuse, R229, 0x1, P5 ;  /* 0x0000000b1705a211 */ /* 0x080fe200028f0ce5 */
[----:B------:R0:W-:Y:S01]  /*c5a0*/  @!P3 ST.E.128 desc[UR8][R2.64], R24 ;  /* 0x000000180200b985 */ /* 0x0001e2000c101d08 */
[----:B------:R-:W-:-:S02]  /*c5b0*/  @!P1 LEA.HI.X R9, R22, R11, R228, 0x1, P4 ;  /* 0x0000000b16099211 */ /* 0x000fc400020f0ce4 */
[----:B------:R-:W-:Y:S01]  /*c5c0*/  @!P0 LEA.HI.X R11, R212, R11, R227, 0x1, P6 ;  /* 0x0000000bd40b8211 */ /* 0x000fe200030f0ce3 */
[----:B------:R0:W-:Y:S04]  /*c5d0*/  @!P2 ST.E.128 desc[UR8][R4.64], R40 ;  /* 0x000000280400a985 */ /* 0x0001e8000c101d08 */
[----:B------:R0:W-:Y:S04]  /*c5e0*/  @!P1 ST.E.128 desc[UR8][R8.64], R52 ;  /* 0x0000003408009985 */ /* 0x0001e8000c101d08 */
[----:B------:R0:W-:Y:S02]  /*c5f0*/  @!P0 ST.E.128 desc[UR8][R10.64], R64 ;  /* 0x000000400a008985 */ /* 0x0001e4000c101d08 */
.L_x_420:
[----:B------:R-:W-:Y:S05]  /*c600*/  BSYNC B1 ;  /* 0x0000000000017941 */ /* 0x000fea0003800000 */
.L_x_419:
[----:B------:R-:W-:Y:S01]  /*c610*/  VIADD R0, R82, 0x60 ;  /* 0x0000006052007836 */ /* 0x000fe20000000000 */
[----:B0--3--:R-:W0:Y:S04]  /*c620*/  SHFL.IDX PT, R19, R19, 0x3, 0x181f ;  /* 0x00781f0013137f89 */ /* 0x009e2800000e0000 */
[----:B------:R-:W-:Y:S01]  /*c630*/  ISETP.GE.AND P0, PT, R0, R83, PT ;  /* 0x000000530000720c */ /* 0x000fe20003f06270 */
[----:B----4-:R3:W4:-:S12]  /*c640*/  SHFL.IDX PT, R11, R6, 0x3, 0x181f ;  /* 0x00781f00060b7f89 */ /* 0x01071800000e0000 */
[----:B---3--:R-:W-:Y:S05]  /*c650*/  @P0 BRA `(.L_x_421) ;  /* 0x0000000c00f80947 */ /* 0x008fea0003800000 */
[----:B------:R-:W-:Y:S01]  /*c660*/  ULDC UR4, c[0x0][0xac8] ;  /* 0x0002b20000047ab9 */ /* 0x000fe20000000800 */
[----:B------:R-:W-:Y:S01]  /*c670*/  ULDC.64 UR8, c[0x0][0x208] ;  /* 0x0000820000087ab9 */ /* 0x000fe20000000a00 */
[----:B------:R-:W-:Y:S02]  /*c680*/  ISETP.GE.AND P3, PT, R18, UR4, PT ;  /* 0x0000000412007c0c */ /* 0x000fe4000bf66270 */
[----:B------:R-:W-:Y:S02]  /*c690*/  ISETP.GE.AND P4, PT, R23, UR4, PT ;  /* 0x0000000417007c0c */ /* 0x000fe4000bf86270 */
[----:B------:R-:W-:-:S09]  /*c6a0*/  ISETP.GE.AND P5, PT, R22, UR4, PT ;  /* 0x0000000416007c0c */ /* 0x000fd2000bfa6270 */
[CC--:B----4-:R-:W-:Y:S02]  /*c6b0*/  @!P3 LEA R2, P0, R18.reuse, R11.reuse, 0x1 ;  /* 0x0000000b1202b211 */ /* 0x0d0fe400078008ff */
[C---:B------:R-:W-:Y:S02]  /*c6c0*/  @!P4 LEA R4, P1, R23.reuse, R11, 0x1 ;  /* 0x0000000b1704c211 */ /* 0x040fe400078208ff */
[----:B0-----:R-:W-:Y:S02]  /*c6d0*/  @!P3 LEA.HI.X R3, R18, R19, R230, 0x1, P0 ;  /* 0x000000131203b211 */ /* 0x001fe400000f0ce6 */
[----:B------:R-:W-:Y:S02]  /*c6e0*/  ISETP.GE.AND P0, PT, R212, UR4, PT ;  /* 0x00000004d4007c0c */ /* 0x000fe4000bf06270 */
[----:B------:R-:W-:Y:S01]  /*c6f0*/  @!P5 LEA R8, P2, R22, R11, 0x1 ;  /* 0x0000000b1608d211 */ /* 0x000fe200078408ff */
[----:B------:R3:W-:Y:S01]  /*c700*/  @!P3 ST.E.128 desc[UR8][R2.64], R28 ;  /* 0x0000001c0200b985 */ /* 0x0007e2000c101d08 */
[----:B------:R-:W-:-:S02]  /*c710*/  @!P4 LEA.HI.X R5, R23, R19, R229, 0x1, P1 ;  /* 0x000000131705c211 */ /* 0x000fc400008f0ce5 */
[----:B------:R-:W-:-:S03]  /*c720*/  @!P5 LEA.HI.X R9, R22, R19, R228, 0x1, P2 ;  /* 0x000000131609d211 */ /* 0x000fc600010f0ce4 */
[----:B------:R3:W-:Y:S04]  /*c730*/  @!P4 ST.E.128 desc[UR8][R4.64], R44 ;  /* 0x0000002c0400c985 */ /* 0x0007e8000c101d08 */
[----:B------:R3:W-:Y:S01]  /*c740*/  @!P5 ST.E.128 desc[UR8][R8.64], R56 ;  /* 0x000000380800d985 */ /* 0x0007e2000c101d08 */
[----:B------:R-:W-:Y:S05]  /*c750*/  @P0 BRA `(.L_x_421) ;  /* 0x0000000c00b80947 */ /* 0x000fea0003800000 */
[----:B---3--:R-:W-:Y:S01]  /*c760*/  LEA R2, P0, R212, R11, 0x1 ;  /* 0x0000000bd4027211 */ /* 0x008fe200078008ff */
[----:B------:R-:W-:-:S03]  /*c770*/  ULDC.64 UR8, c[0x0][0x208] ;  /* 0x0000820000087ab9 */ /* 0x000fc60000000a00 */
[----:B------:R-:W-:-:S05]  /*c780*/  LEA.HI.X R3, R212, R19, R227, 0x1, P0 ;  /* 0x00000013d4037211 */ /* 0x000fca00000f0ce3 */
[----:B------:R0:W-:Y:S01]  /*c790*/  ST.E.128 desc[UR8][R2.64], R60 ;  /* 0x0000003c02007985 */ /* 0x0001e2000c101d08 */
[----:B------:R-:W-:Y:S05]  /*c7a0*/  BRA `(.L_x_421) ;  /* 0x0000000c00a47947 */ /* 0x000fea0003800000 */
.L_x_413:
[----:B------:R-:W-:Y:S01]  /*c7b0*/  ULDC.64 UR8, c[0x0][0xc00] ;  /* 0x0003000000087ab9 */ /* 0x000fe20000000a00 */
[----:B------:R-:W-:Y:S01]  /*c7c0*/  R2UR UR4, R216 ;  /* 0x00000000d80472ca */ /* 0x000fe200000e0000 */
[----:B------:R-:W-:Y:S01]  /*c7d0*/  UISETP.NE.U32.AND UP0, UPT, UR8, URZ, UPT ;  /* 0x0000003f0800728c */ /* 0x000fe2000bf05070 */
[----:B------:R-:W0:Y:S01]  /*c7e0*/  LDC R13, c[0x0][0xbe8] ;  /* 0x0002fa00ff0d7b82 */ /* 0x000e220000000800 */
[----:B------:R-:W-:Y:S01]  /*c7f0*/  ULDC.64 UR10, c[0x0][0x208] ;  /* 0x00008200000a7ab9 */ /* 0x000fe20000000a00 */
[----:B------:R-:W-:Y:S01]  /*c800*/  R2UR UR7, R215 ;  /* 0x00000000d70772ca */ /* 0x000fe200000e0000 */
[----:B------:R-:W-:-:S03]  /*c810*/  UISETP.NE.AND.EX UP0, UPT, UR9, URZ, UPT, UP0 ;  /* 0x0000003f0900728c */ /* 0x000fc6000bf05300 */
[----:B------:R-:W-:-:S03]  /*c820*/  ULDC.64 UR8, c[0x0][0xc00] ;  /* 0x0003000000087ab9 */ /* 0x000fc60000000a00 */
[----:B------:R-:W-:Y:S02]  /*c830*/  PLOP3.LUT P2, PT, PT, PT, UP0, 0x80, 0x0 ;  /* 0x000000000000781c */ /* 0x000fe40003f4f008 */
[----:B------:R-:W-:-:S06]  /*c840*/  UIMAD.WIDE UR8, UR4, 0x4, UR8 ;  /* 0x00000004040878a5 */ /* 0x000fcc000f8e0208 */
[----:B------:R-:W-:Y:S02]  /*c850*/  IMAD.U32 R2, RZ, RZ, UR8 ;  /* 0x00000008ff027e24 */ /* 0x000fe4000f8e00ff */
[----:B------:R-:W-:Y:S01]  /*c860*/  IMAD.U32 R3, RZ, RZ, UR9 ;  /* 0x00000009ff037e24 */ /* 0x000fe2000f8e00ff */
[----:B------:R-:W-:-:S04]  /*c870*/  ULDC.64 UR8, c[0x0][0xc08] ;  /* 0x0003020000087ab9 */ /* 0x000fc80000000a00 */
[----:B------:R-:W2:Y:S01]  /*c880*/  @P2 LDG.E R6, desc[UR10][R2.64] ;  /* 0x0000000a02062981 */ /* 0x000ea2000c1e1900 */
[----:B------:R-:W-:Y:S01]  /*c890*/  UISETP.NE.U32.AND UP1, UPT, UR8, URZ, UPT ;  /* 0x0000003f0800728c */ /* 0x000fe2000bf25070 */
[----:B0-----:R-:W-:-:S03]  /*c8a0*/  ISETP.NE.AND P0, PT, R13, 0x1, PT ;  /* 0x000000010d00780c */ /* 0x001fc60003f05270 */
[----:B------:R-:W-:-:S06]  /*c8b0*/  UISETP.NE.AND.EX UP1, UPT, UR9, URZ, UPT, UP1 ;  /* 0x0000003f0900728c */ /* 0x000fcc000bf25310 */
[----:B------:R-:W-:-:S04]  /*c8c0*/  PLOP3.LUT P3, PT, PT, PT, UP1, 0x80, 0x0 ;  /* 0x000000000000781c */ /* 0x000fc80003f6f018 */
[----:B------:R-:W0:Y:S01]  /*c8d0*/  @P0 LDC R11, c[0x0][0xbec] ;  /* 0x0002fb00ff0b0b82 */ /* 0x000e220000000800 */
[----:B------:R-:W-:Y:S02]  /*c8e0*/  @UP1 ULDC.64 UR8, c[0x0][0xc08] ;  /* 0x0003020000081ab9 */ /* 0x000fe40000000a00 */
[----:B------:R-:W-:-:S03]  /*c8f0*/  @UP1 UIMAD.WIDE UR8, UR4, 0x4, UR8 ;  /* 0x00000004040818a5 */ /* 0x000fc6000f8e0208 */
[----:B------:R-:W-:Y:S02]  /*c900*/  ULDC UR4, c[0x0][0xa88] ;  /* 0x0002a20000047ab9 */ /* 0x000fe40000000800 */
[----:B------:R-:W-:Y:S01]  /*c910*/  IMAD.U32 R0, RZ, RZ, UR4 ;  /* 0x00000004ff007e24 */ /* 0x000fe2000f8e00ff */
[----:B------:R-:W-:Y:S01]  /*c920*/  UMOV UR4, URZ ;  /* 0x0000003f00047c82 */ /* 0x000fe20008000000 */
[----:B------:R-:W-:Y:S02]  /*c930*/  IMAD.U32 R4, RZ, RZ, UR8 ;  /* 0x00000008ff047e24 */ /* 0x000fe4000f8e00ff */
[----:B------:R-:W-:Y:S01]  /*c940*/  IMAD.U32 R5, RZ, RZ, UR9 ;  /* 0x00000009ff057e24 */ /* 0x000fe2000f8e00ff */
[----:B------:R-:W-:-:S04]  /*c950*/  ISETP.GE.AND P1, PT, R231, 0x80, PT ;  /* 0x00000080e700780c */ /* 0x000fc80003f26270 */
[----:B------:R1:W5:Y:S01]  /*c960*/  @P3 LDG.E R0, desc[UR10][R4.64] ;  /* 0x0000000a04003981 */ /* 0x000362000c1e1900 */
[----:B------:R-:W-:Y:S01]  /*c970*/  USHF.R.S32.HI UR11, URZ, 0x1f, UR7 ;  /* 0x0000001f3f0b7899 */ /* 0x000fe20008011407 */
[----:B--2---:R-:W-:-:S13]  /*c980*/  @P2 R2UR UR4, R6 ;  /* 0x00000000060422ca */ /* 0x004fda00000e0000 */
[----:B------:R-:W-:Y:S01]  /*c990*/  USHF.R.S32.HI UR10, URZ, 0x1f, UR4 ;  /* 0x0000001f3f0a7899 */ /* 0x000fe20008011404 */
[----:B01----:R-:W-:Y:S11]  /*c9a0*/  @P3 BRA `(.L_x_422) ;  /* 0x0000000000143947 */ /* 0x003ff60003800000 */
[----:B------:R-:W-:Y:S05]  /*c9b0*/  @!P2 BRA `(.L_x_422) ;  /* 0x000000000010a947 */ /* 0x000fea0003800000 */
[----:B------:R-:W-:Y:S02]  /*c9c0*/  ULDC.64 UR8, c[0x0][0x208] ;  /* 0x0000820000087ab9 */ /* 0x000fe40000000a00 */
[----:B------:R-:W2:Y:S04]  /*c9d0*/  LDG.E R5, desc[UR8][R2.64] ;  /* 0x0000000802057981 */ /* 0x000ea8000c1e1900 */
[----:B-----5:R-:W2:Y:S02]  /*c9e0*/  LDG.E R0, desc[UR8][R2.64+0x4] ;  /* 0x0000040802007981 */ /* 0x020ea4000c1e1900 */
[----:B--2---:R-:W-:-:S07]  /*c9f0*/  IMAD.IADD R0, R0, 0x1, -R5 ;  /* 0x0000000100007824 */ /* 0x004fce00078e0a05 */
.L_x_422:
[----:B------:R-:W-:Y:S01]  /*ca00*/  R2UR UR8, R216 ;  /* 0x00000000d80872ca */ /* 0x000fe200000e0000 */
[----:B------:R-:W-:Y:S01]  /*ca10*/  BSSY B1, `(.L_x_423) ;  /* 0x0000032000017945 */ /* 0x000fe20003800000 */
[----:B------:R-:W-:-:S11]  /*ca20*/  R2UR UR7, R219 ;  /* 0x00000000db0772ca */ /* 0x000fd600000e0000 */
[----:B------:R-:W-:Y:S02]  /*ca30*/  USEL UR12, UR8, URZ, !UP0 ;  /* 0x0000003f080c7287 */ /* 0x000fe4000c000000 */
[----:B------:R-:W-:Y:S01]  /*ca40*/  USEL UR13, UR7, URZ, !UP0 ;  /* 0x0000003f070d7287 */ /* 0x000fe2000c000000 */
[----:B------:R-:W-:Y:S11]  /*ca50*/  @P1 BRA `(.L_x_424) ;  /* 0x0000000000b41947 */ /* 0x000ff60003800000 */
[----:B------:R-:W0:Y:S01]  /*ca60*/  S2R R3, SR_TID.X ;  /* 0x0000000000037919 */ /* 0x000e220000002100 */
[----:B------:R-:W1:Y:S01]  /*ca70*/  LDC R9, c[0x0][0xbe8] ;  /* 0x0002fa00ff097b82 */ /* 0x000e620000000800 */
[----:B------:R-:W-:-:S13]  /*ca80*/  R2UR UR7, R214 ;  /* 0x00000000d60772ca */ /* 0x000fda00000e0000 */
[----:B------:R-:W-:-:S04]  /*ca90*/  IMAD.U32 R2, RZ, RZ, UR7 ;  /* 0x00000007ff027e24 */ /* 0x000fc8000f8e00ff */
[----:B0-----:R-:W-:Y:S02]  /*caa0*/  IMAD R2, R2, 0x80, R3 ;  /* 0x0000008002027824 */ /* 0x001fe400078e0203 */
[----:B-1---5:R-:W-:Y:S02]  /*cab0*/  IMAD R3, R0, R9, RZ ;  /* 0x0000000900037224 */ /* 0x022fe400078e02ff */
[----:B------:R-:W-:-:S05]  /*cac0*/  VIADD R4, R2, 0xffffff80 ;  /* 0xffffff8002047836 */ /* 0x000fca0000000000 */
[----:B------:R-:W-:-:S13]  /*cad0*/  ISETP.GE.AND P1, PT, R4, R3, PT ;  /* 0x000000030400720c */ /* 0x000fda0003f26270 */
[----:B------:R-:W-:Y:S05]  /*cae0*/  @P1 BRA `(.L_x_424) ;  /* 0x0000000000901947 */ /* 0x000fea0003800000 */
[----:B------:R-:W-:Y:S01]  /*caf0*/  ISETP.NE.AND P1, PT, R9, 0x1, PT ;  /* 0x000000010900780c */ /* 0x000fe20003f25270 */
[----:B------:R-:W-:Y:S01]  /*cb00*/  ULDC.64 UR14, c[0x0][0xb90] ;  /* 0x0002e400000e7ab9 */ /* 0x000fe20000000a00 */
[----:B------:R-:W-:Y:S01]  /*cb10*/  R2UR UR16, R215 ;  /* 0x00000000d71072ca */ /* 0x000fe200000e0000 */
[----:B------:R-:W-:Y:S01]  /*cb20*/  UIMAD UR7, UR11, UR14, URZ ;  /* 0x0000000e0b0772a4 */ /* 0x000fe2000f8e023f */
[----:B------:R-:W-:Y:S01]  /*cb30*/  IMAD.MOV.U32 R2, RZ, RZ, R4 ;  /* 0x000000ffff027224 */ /* 0x000fe200078e0004 */
[----:B------:R-:W-:Y:S01]  /*cb40*/  UMOV UR8, UR4 ;  /* 0x0000000400087c82 */ /* 0x000fe20008000000 */
[----:B------:R-:W-:-:S07]  /*cb50*/  UMOV UR9, UR10 ;  /* 0x0000000a00097c82 */ /* 0x000fce0008000000 */
[----:B------:R-:W0:Y:S02]  /*cb60*/  @P1 LDC R3, c[0x0][0xbec] ;  /* 0x0002fb00ff031b82 */ /* 0x000e240000000800 */
[----:B------:R-:W-:Y:S02]  /*cb70*/  UIMAD.WIDE.U32 UR8, UR16, UR14, UR8 ;  /* 0x0000000e100872a5 */ /* 0x000fe4000f8e0008 */
[----:B------:R-:W-:-:S03]  /*cb80*/  UIMAD UR7, UR16, UR15, UR7 ;  /* 0x0000000f100772a4 */ /* 0x000fc6000f8e0207 */
[----:B------:R-:W-:Y:S01]  /*cb90*/  ULDC.64 UR14, c[0x0][0xb98] ;  /* 0x0002e600000e7ab9 */ /* 0x000fe20000000a00 */
[----:B------:R-:W1:Y:S01]  /*cba0*/  @P1 LDC R6, c[0x0][0xbf0] ;  /* 0x0002fc00ff061b82 */ /* 0x000e620000000800 */
[----:B------:R-:W-:Y:S02]  /*cbb0*/  UIADD3 UR9, UR9, UR7, URZ ;  /* 0x0000000709097290 */ /* 0x000fe4000fffe03f */
[----:B------:R-:W-:Y:S02]  /*cbc0*/  UIMAD UR7, UR13, UR14, URZ ;  /* 0x0000000e0d0772a4 */ /* 0x000fe4000f8e023f */
[----:B------:R-:W-:Y:S02]  /*cbd0*/  UIMAD.WIDE.U32 UR8, UR12, UR14, UR8 ;  /* 0x0000000e0c0872a5 */ /* 0x000fe4000f8e0008 */
[----:B------:R-:W-:Y:S01]  /*cbe0*/  UIMAD UR7, UR12, UR15, UR7 ;  /* 0x0000000f0c0772a4 */ /* 0x000fe2000f8e0207 */
[----:B------:R-:W-:Y:S02]  /*cbf0*/  ULDC.64 UR16, c[0x0][0x208] ;  /* 0x0000820000107ab9 */ /* 0x000fe40000000a00 */
[----:B------:R-:W-:Y:S01]  /*cc00*/  ULDC.64 UR14, c[0x0][0xb88] ;  /* 0x0002e200000e7ab9 */ /* 0x000fe20000000a00 */
[----:B0-----:R-:W-:-:S05]  /*cc10*/  @P1 IMAD.HI.U32 R3, R4, R3, RZ ;  /* 0x0000000304031227 */ /* 0x001fca00078e00ff */
[----:B-1----:R-:W-:Y:S01]  /*cc20*/  @P1 SHF.R.U32.HI R2, RZ, R6, R3 ;  /* 0x00000006ff021219 */ /* 0x002fe20000011603 */
[----:B------:R-:W-:-:S03]  /*cc30*/  IMAD.U32 R6, RZ, RZ, UR7 ;  /* 0x00000007ff067e24 */ /* 0x000fc6000f8e00ff */
[--C-:B------:R-:W-:Y:S01]  /*cc40*/  SHF.R.S32.HI R3, RZ, 0x1f, R2.reuse ;  /* 0x0000001fff037819 */ /* 0x100fe20000011402 */
[----:B------:R-:W-:Y:S01]  /*cc50*/  IMAD.MOV R5, RZ, RZ, -R2 ;  /* 0x000000ffff057224 */ /* 0x000fe200078e0a02 */
[----:B------:R-:W-:-:S03]  /*cc60*/  IADD3 R2, P1, R2, UR8, RZ ;  /* 0x0000000802027c10 */ /* 0x000fc6000ff3e0ff */
[----:B------:R-:W-:Y:S01]  /*cc70*/  IMAD R5, R9, R5, R4 ;  /* 0x0000000509057224 */ /* 0x000fe200078e0204 */
[----:B------:R-:W-:Y:S01]  /*cc80*/  IADD3.X R3, R3, UR9, R6, P1, !PT ;  /* 0x0000000903037c10 */ /* 0x000fe20008ffe406 */
[----:B------:R-:W-:-:S03]  /*cc90*/  ULDC.64 UR8, c[0x0][0xb50] ;  /* 0x0002d40000087ab9 */ /* 0x000fc60000000a00 */
[----:B------:R-:W-:Y:S01]  /*cca0*/  SHF.R.S32.HI R4, RZ, 0x1f, R5 ;  /* 0x0000001fff047819 */ /* 0x000fe20000011405 */
[----:B------:R-:W-:-:S04]  /*ccb0*/  IMAD.WIDE.U32 R2, R5, UR14, R2 ;  /* 0x0000000e05027c25 */ /* 0x000fc8000f8e0002 */
[----:B------:R-:W-:-:S04]  /*ccc0*/  IMAD R4, R4, UR14, RZ ;  /* 0x0000000e04047c24 */ /* 0x000fc8000f8e02ff */
[----:B------:R-:W-:Y:S01]  /*ccd0*/  IMAD R9, R5, UR15, R4 ;  /* 0x0000000f05097c24 */ /* 0x000fe2000f8e0204 */
[----:B------:R-:W-:-:S03]  /*cce0*/  LEA R4, P1, R2, UR8, 0x2 ;  /* 0x0000000802047c11 */ /* 0x000fc6000f8210ff */
[----:B------:R-:W-:-:S05]  /*ccf0*/  IMAD.IADD R3, R3, 0x1, R9 ;  /* 0x0000000103037824 */ /* 0x000fca00078e0209 */
[----:B------:R-:W-:Y:S01]  /*cd00*/  LEA.HI.X R5, R2, UR9, R3, 0x2, P1 ;  /* 0x0000000902057c11 */ /* 0x000fe200088f1403 */
[----:B------:R-:W-:-:S05]  /*cd10*/  IMAD.MOV.U32 R3, RZ, RZ, -0x800000 ;  /* 0xff800000ff037424 */ /* 0x000fca00078e00ff */
[----:B------:R0:W-:Y:S02]  /*cd20*/  STG.E desc[UR16][R4.64], R3 ;  /* 0x0000000304007986 */ /* 0x0001e4000c101910 */
.L_x_424:
[----:B------:R-:W-:Y:S05]  /*cd30*/  BSYNC B1 ;  /* 0x0000000000017941 */ /* 0x000fea0003800000 */
.L_x_423:
[----:B------:R-:W-:Y:S01]  /*cd40*/  R2UR UR16, R214 ;  /* 0x00000000d61072ca */ /* 0x000fe200000e0000 */
[----:B0-----:R-:W0:Y:S01]  /*cd50*/  @P0 LDC R3, c[0x0][0xbf0] ;  /* 0x0002fc00ff030b82 */ /* 0x001e220000000800 */
[----:B------:R-:W-:Y:S01]  /*cd60*/  ULDC.64 UR14, c[0x0][0xaa0] ;  /* 0x0002a800000e7ab9 */ /* 0x000fe20000000a00 */
[----:B------:R-:W-:Y:S01]  /*cd70*/  R2UR UR17, R215 ;  /* 0x00000000d71172ca */ /* 0x000fe200000e0000 */
[----:B------:R-:W-:Y:S01]  /*cd80*/  UIMAD UR7, UR10, UR14, URZ ;  /* 0x0000000e0a0772a4 */ /* 0x000fe2000f8e023f */
[----:B------:R-:W-:Y:S01]  /*cd90*/  IMAD R2, R213, 0x20, R217 ;  /* 0x00000020d5027824 */ /* 0x000fe200078e02d9 */
[----:B------:R-:W-:Y:S01]  /*cda0*/  UIMAD.WIDE.U32 UR8, UR4, UR14, URZ ;  /* 0x0000000e040872a5 */ /* 0x000fe2000f8e003f */
[----:B------:R-:W-:Y:S01]  /*cdb0*/  BSSY B1, `(.L_x_425) ;  /* 0x0000043000017945 */ /* 0x000fe20003800000 */
[----:B------:R-:W-:-:S03]  /*cdc0*/  UIMAD UR7, UR4, UR15, UR7 ;  /* 0x0000000f040772a4 */ /* 0x000fc6000f8e0207 */
[----:B------:R-:W-:Y:S01]  /*cdd0*/  ULDC.64 UR14, c[0x0][0xae8] ;  /* 0x0002ba00000e7ab9 */ /* 0x000fe20000000a00 */
[----:B------:R-:W-:Y:S01]  /*cde0*/  UIADD3 UR9, UR9, UR7, URZ ;  /* 0x0000000709097290 */ /* 0x000fe2000fffe03f */
[----:B------:R-:W-:Y:S01]  /*cdf0*/  IMAD.U32 R5, RZ, RZ, UR16 ;  /* 0x00000010ff057e24 */ /* 0x000fe2000f8e00ff */
[----:B------:R-:W-:Y:S02]  /*ce00*/  UIMAD UR4, UR11, UR14, URZ ;  /* 0x0000000e0b0472a4 */ /* 0x000fe4000f8e023f */
[----:B------:R-:W-:Y:S01]  /*ce10*/  UIMAD.WIDE.U32 UR8, UR17, UR14, UR8 ;  /* 0x0000000e110872a5 */ /* 0x000fe2000f8e0008 */
[----:B------:R-:W-:Y:S01]  /*ce20*/  IMAD R6, R5, 0x80, R2 ;  /* 0x0000008005067824 */ /* 0x000fe200078e0202 */
[----:B------:R-:W-:Y:S01]  /*ce30*/  UIMAD UR4, UR17, UR15, UR4 ;  /* 0x0000000f110472a4 */ /* 0x000fe2000f8e0204 */
[----:B------:R-:W-:Y:S02]  /*ce40*/  ULDC.64 UR10, c[0x0][0xaf0] ;  /* 0x0002bc00000a7ab9 */ /* 0x000fe40000000a00 */
[----:B------:R-:W-:Y:S01]  /*ce50*/  @P0 IMAD.HI.U32 R2, R6, R11, RZ ;  /* 0x0000000b06020227 */ /* 0x000fe200078e00ff */
[----:B------:R-:W-:-:S02]  /*ce60*/  UIADD3 UR9, UR9, UR4, URZ ;  /* 0x0000000409097290 */ /* 0x000fc4000fffe03f */
[----:B------:R-:W-:Y:S01]  /*ce70*/  UIMAD UR4, UR13, UR10, URZ ;  /* 0x0000000a0d0472a4 */ /* 0x000fe2000f8e023f */
[----:B------:R-:W-:Y:S01]  /*ce80*/  IMAD.MOV.U32 R5, RZ, RZ, R6 ;  /* 0x000000ffff057224 */ /* 0x000fe200078e0006 */
[----:B0-----:R-:W-:Y:S01]  /*ce90*/  @P0 SHF.R.U32.HI R5, RZ, R3, R2 ;  /* 0x00000003ff050219 */ /* 0x001fe20000011602 */
[----:B------:R-:W-:Y:S02]  /*cea0*/  UIMAD.WIDE.U32 UR8, UR12, UR10, UR8 ;  /* 0x0000000a0c0872a5 */ /* 0x000fe4000f8e0008 */
[----:B------:R-:W-:Y:S01]  /*ceb0*/  UIMAD UR4, UR12, UR11, UR4 ;  /* 0x0000000b0c0472a4 */ /* 0x000fe2000f8e0204 */
[--C-:B------:R-:W-:Y:S01]  /*cec0*/  SHF.R.S32.HI R2, RZ, 0x1f, R5.reuse ;  /* 0x0000001fff027819 */ /* 0x100fe20000011405 */
[----:B------:R-:W-:Y:S01]  /*ced0*/  IMAD.MOV R9, RZ, RZ, -R5 ;  /* 0x000000ffff097224 */ /* 0x000fe200078e0a05 */
[----:B------:R-:W-:Y:S01]  /*cee0*/  ULDC.64 UR10, c[0x0][0xae0] ;  /* 0x0002b800000a7ab9 */ /* 0x000fe20000000a00 */
[----:B------:R-:W-:Y:S02]  /*cef0*/  UIADD3 UR4, UR9, UR4, URZ ;  /* 0x0000000409047290 */ /* 0x000fe4000fffe03f */
[----:B------:R-:W-:-:S02]  /*cf00*/  IMAD.U32 R3, RZ, RZ, UR9 ;  /* 0x00000009ff037e24 */ /* 0x000fc4000f8e00ff */
[----:B------:R-:W-:Y:S02]  /*cf10*/  IMAD R4, R2, UR10, RZ ;  /* 0x0000000a02047c24 */ /* 0x000fe4000f8e02ff */
[----:B------:R-:W-:Y:S02]  /*cf20*/  IMAD R9, R13, R9, R6 ;  /* 0x000000090d097224 */ /* 0x000fe400078e0206 */
[----:B------:R-:W-:Y:S01]  /*cf30*/  IMAD.U32 R2, RZ, RZ, UR8 ;  /* 0x00000008ff027e24 */ /* 0x000fe2000f8e00ff */
[----:B------:R-:W-:Y:S01]  /*cf40*/  ULDC.64 UR8, c[0x0][0xad8] ;  /* 0x0002b60000087ab9 */ /* 0x000fe20000000a00 */
[----:B------:R-:W-:Y:S02]  /*cf50*/  IMAD.U32 R3, RZ, RZ, UR4 ;  /* 0x00000004ff037e24 */ /* 0x000fe4000f8e00ff */
[C---:B------:R-:W-:Y:S01]  /*cf60*/  IMAD R11, R5.reuse, UR11, R4 ;  /* 0x0000000b050b7c24 */ /* 0x040fe2000f8e0204 */
[----:B------:R-:W-:Y:S01]  /*cf70*/  SHF.R.S32.HI R4, RZ, 0x1f, R9 ;  /* 0x0000001fff047819 */ /* 0x000fe20000011409 */
[----:B------:R-:W-:-:S04]  /*cf80*/  IMAD.WIDE.U32 R2, R5, UR10, R2 ;  /* 0x0000000a05027c25 */ /* 0x000fc8000f8e0002 */
[----:B------:R-:W-:Y:S02]  /*cf90*/  IMAD.U32 R6, RZ, RZ, UR16 ;  /* 0x00000010ff067e24 */ /* 0x000fe4000f8e00ff */
[----:B------:R-:W-:Y:S02]  /*cfa0*/  IMAD.IADD R3, R3, 0x1, R11 ;  /* 0x0000000103037824 */ /* 0x000fe400078e020b */
[----:B------:R-:W-:Y:S02]  /*cfb0*/  IMAD R4, R4, UR8, RZ ;  /* 0x0000000804047c24 */ /* 0x000fe4000f8e02ff */
[----:B------:R-:W-:Y:S02]  /*cfc0*/  IMAD R6, R6, 0x80, R217 ;  /* 0x0000008006067824 */ /* 0x000fe400078e02d9 */
[----:B-----5:R-:W-:Y:S02]  /*cfd0*/  IMAD R13, R0, R13, RZ ;  /* 0x0000000d000d7224 */ /* 0x020fe400078e02ff */
[----:B------:R-:W-:-:S02]  /*cfe0*/  IMAD R5, R9, UR9, R4 ;  /* 0x0000000909057c24 */ /* 0x000fc4000f8e0204 */
[----:B------:R-:W-:Y:S01]  /*cff0*/  IMAD.WIDE.U32 R2, R9, UR8, R2 ;  /* 0x0000000809027c25 */ /* 0x000fe2000f8e0002 */
[----:B------:R-:W-:Y:S01]  /*d000*/  ISETP.GE.AND P2, PT, R6, R13, PT ;  /* 0x0000000d0600720c */ /* 0x000fe20003f46270 */
[----:B------:R-:W-:Y:S02]  /*d010*/  ULDC.64 UR8, c[0x0][0xa80] ;  /* 0x0002a00000087ab9 */ /* 0x000fe40000000a00 */
[----:B------:R-:W-:Y:S01]  /*d020*/  IMAD.IADD R3, R3, 0x1, R5 ;  /* 0x0000000103037824 */ /* 0x000fe200078e0205 */
[----:B------:R-:W-:Y:S01]  /*d030*/  LEA R4, P3, R2, UR8, 0x1 ;  /* 0x0000000802047c11 */ /* 0x000fe2000f8608ff */
[----:B------:R-:W-:-:S03]  /*d040*/  VIADD R0, R6, 0x20 ;  /* 0x0000002006007836 */ /* 0x000fc60000000000 */
[----:B------:R-:W-:Y:S01]  /*d050*/  LEA.HI.X R5, R2, UR9, R3, 0x1, P3 ;  /* 0x0000000902057c11 */ /* 0x000fe200098f0c03 */
[----:B------:R0:W1:Y:S01]  /*d060*/  SHFL.IDX PT, R9, R4, RZ, 0x181f ;  /* 0x00181fff04097589 */ /* 0x00006200000e0000 */
[-C--:B------:R-:W-:Y:S01]  /*d070*/  ISETP.GE.AND P1, PT, R0, R13.reuse, PT ;  /* 0x0000000d0000720c */ /* 0x080fe20003f26270 */
[----:B------:R-:W-:Y:S02]  /*d080*/  VIADD R0, R6, 0x40 ;  /* 0x0000004006007836 */ /* 0x000fe40000000000 */
[----:B------:R0:W2:Y:S03]  /*d090*/  SHFL.IDX PT, R3, R5, RZ, 0x181f ;  /* 0x00181fff05037589 */ /* 0x0000a600000e0000 */
        /* <DEDUP_REMOVED lines=11> */
[----:B------:R3:W-:Y:S01]  /*d150*/  @!P5 ST.E.128 desc[UR8][R10.64], RZ ;  /* 0x000000ff0a00d985 */ /* 0x0007e2000c101d08 */
[----:B------:R-:W-:Y:S02]  /*d160*/  @!P4 LEA.HI.X R15, R23, R3, R229, 0x1, P6 ;  /* 0x00000003170fc211 */ /* 0x000fe400030f0ce5 */
[----:B------:R-:W-:-:S03]  /*d170*/  @!P3 LEA R20, P6, R22, R9, 0x1 ;  /* 0x000000091614b211 */ /* 0x000fc600078c08ff */
[----:B------:R3:W-:Y:S01]  /*d180*/  @!P4 ST.E.128 desc[UR8][R14.64], RZ ;  /* 0x000000ff0e00c985 */ /* 0x0007e2000c101d08 */
[----:B------:R-:W-:Y:S02]  /*d190*/  @!P3 LEA.HI.X R21, R22, R3, R228, 0x1, P6 ;  /* 0x000000031615b211 */ /* 0x000fe400030f0ce4 */
[----:B------:R-:W-:-:S03]  /*d1a0*/  @!P2 LEA R2, P6, R212, R9, 0x1 ;  /* 0x00000009d402a211 */ /* 0x000fc600078c08ff */
[----:B------:R3:W-:Y:S01]  /*d1b0*/  @!P3 ST.E.128 desc[UR8][R20.64], RZ ;  /* 0x000000ff1400b985 */ /* 0x0007e2000c101d08 */
[----:B------:R-:W-:-:S05]  /*d1c0*/  @!P2 LEA.HI.X R3, R212, R3, R227, 0x1, P6 ;  /* 0x00000003d403a211 */ /* 0x000fca00030f0ce3 */
[----:B------:R3:W-:Y:S04]  /*d1d0*/  @!P2 ST.E.128 desc[UR8][R2.64], RZ ;  /* 0x000000ff0200a985 */ /* 0x0007e8000c101d08 */
.L_x_426:
[----:B------:R-:W-:Y:S05]  /*d1e0*/  BSYNC B1 ;  /* 0x0000000000017941 */ /* 0x000fea0003800000 */
.L_x_425:
[----:B--23--:R2:W3:Y:S01]  /*d1f0*/  SHFL.IDX PT, R3, R5, 0x1, 0x181f ;  /* 0x00381f0005037f89 */ /* 0x00c4e200000e0000 */
[----:B------:R-:W-:Y:S03]  /*d200*/  BSSY B1, `(.L_x_427) ;  /* 0x0000015000017945 */ /* 0x000fe60003800000 */
[----:B-1----:R2:W1:Y:S01]  /*d210*/  SHFL.IDX PT, R9, R4, 0x1, 0x181f ;  /* 0x00381f0004097f89 */ /* 0x00246200000e0000 */
[----:B------:R-:W-:Y:S05]  /*d220*/  @P1 BRA `(.L_x_428) ;  /* 0x0000000000481947 */ /* 0x000fea0003800000 */
[----:B------:R-:W-:Y:S01]  /*d230*/  ULDC UR4, c[0x0][0xac8] ;  /* 0x0002b20000047ab9 */ /* 0x000fe20000000800 */
[----:B------:R-:W-:Y:S01]  /*d240*/  ULDC.64 UR8, c[0x0][0x208] ;  /* 0x0000820000087ab9 */ /* 0x000fe20000000a00 */
[----:B------:R-:W-:Y:S02]  /*d250*/  ISETP.GE.AND P4, PT, R18, UR4, PT ;  /* 0x0000000412007c0c */ /* 0x000fe4000bf86270 */
[----:B------:R-:W-:Y:S02]  /*d260*/  ISETP.GE.AND P3, PT, R23, UR4, PT ;  /* 0x0000000417007c0c */ /* 0x000fe4000bf66270 */
[----:B------:R-:W-:Y:S02]  /*d270*/  ISETP.GE.AND P2, PT, R22, UR4, PT ;  /* 0x0000000416007c0c */ /* 0x000fe4000bf46270 */
[----:B------:R-:W-:-:S07]  /*d280*/  ISETP.GE.AND P1, PT, R212, UR4, PT ;  /* 0x00000004d4007c0c */ /* 0x000fce000bf26270 */
[CC--:B-1----:R-:W-:Y:S02]  /*d290*/  @!P4 LEA R10, P6, R18.reuse, R9.reuse, 0x1 ;  /* 0x00000009120ac211 */ /* 0x0c2fe400078c08ff */
[C---:B------:R-:W-:Y:S02]  /*d2a0*/  @!P3 LEA R14, P5, R23.reuse, R9, 0x1 ;  /* 0x00000009170eb211 */ /* 0x040fe400078a08ff */
[----:B---3--:R-:W-:Y:S02]  /*d2b0*/  @!P4 LEA.HI.X R11, R18, R3, R230, 0x1, P6 ;  /* 0x00000003120bc211 */ /* 0x008fe400030f0ce6 */
[----:B------:R-:W-:Y:S02]  /*d2c0*/  @!P2 LEA R8, P6, R22, R9, 0x1 ;  /* 0x000000091608a211 */ /* 0x000fe400078c08ff */
[----:B------:R-:W-:Y:S01]  /*d2d0*/  @!P3 LEA.HI.X R15, R23, R3, R229, 0x1, P5 ;  /* 0x00000003170fb211 */ /* 0x000fe200028f0ce5 */
[----:B------:R4:W-:Y:S01]  /*d2e0*/  @!P4 ST.E.128 desc[UR8][R10.64], RZ ;  /* 0x000000ff0a00c985 */ /* 0x0009e2000c101d08 */
[----:B------:R-:W-:-:S02]  /*d2f0*/  @!P1 LEA R2, P5, R212, R9, 0x1 ;  /* 0x00000009d4029211 */ /* 0x000fc400078a08ff */
[-C--:B------:R-:W-:Y:S01]  /*d300*/  @!P2 LEA.HI.X R9, R22, R3.reuse, R228, 0x1, P6 ;  /* 0x000000031609a211 */ /* 0x080fe200030f0ce4 */
[----:B------:R4:W-:Y:S01]  /*d310*/  @!P3 ST.E.128 desc[UR8][R14.64], RZ ;  /* 0x000000ff0e00b985 */ /* 0x0009e2000c101d08 */
[----:B------:R-:W-:-:S03]  /*d320*/  @!P1 LEA.HI.X R3, R212, R3, R227, 0x1, P5 ;  /* 0x00000003d4039211 */ /* 0x000fc600028f0ce3 */
[----:B------:R4:W-:Y:S04]  /*d330*/  @!P2 ST.E.128 desc[UR8][R8.64], RZ ;  /* 0x000000ff0800a985 */ /* 0x0009e8000c101d08 */
[----:B------:R4:W-:Y:S02]  /*d340*/  @!P1 ST.E.128 desc[UR8][R2.64], RZ ;  /* 0x000000ff02009985 */ /* 0x0009e4000c101d08 */
.L_x_428:
[----:B------:R-:W-:Y:S05]  /*d350*/  BSYNC B1 ;  /* 0x0000000000017941 */ /* 0x000fea0003800000 */
.L_x_427:
[----:B---34-:R3:W4:Y:S01]  /*d360*/  SHFL.IDX PT, R3, R5, 0x2, 0x181f ;  /* 0x00581f0005037f89 */ /* 0x01872200000e0000 */
        /* <DEDUP_REMOVED lines=9> */
[-C--:B-1----:R-:W-:Y:S02]  /*d400*/  @!P3 LEA R10, P6, R18, R9.reuse, 0x1 ;  /* 0x00000009120ab211 */ /* 0x082fe400078c08ff */
[CC--:B------:R-:W-:Y:S02]  /*d410*/  @!P2 LEA R8, P5, R23.reuse, R9.reuse, 0x1 ;  /* 0x000000091708a211 */ /* 0x0c0fe400078a08ff */
[----:B------:R-:W-:Y:S02]  /*d420*/  @!P1 LEA R14, P4, R22, R9, 0x1 ;  /* 0x00000009160e9211 */ /* 0x000fe400078808ff */
[----:B----4-:R-:W-:Y:S02]  /*d430*/  @!P3 LEA.HI.X R11, R18, R3, R230, 0x1, P6 ;  /* 0x00000003120bb211 */ /* 0x010fe400030f0ce6 */
[----:B------:R-:W-:Y:S02]  /*d440*/  @!P0 LEA R2, P6, R212, R9, 0x1 ;  /* 0x00000009d4028211 */ /* 0x000fe400078c08ff */
[-C--:B------:R-:W-:Y:S01]  /*d450*/  @!P2 LEA.HI.X R9, R23, R3.reuse, R229, 0x1, P5 ;  /* 0x000000031709a211 */ /* 0x080fe200028f0ce5 */
[----:B------:R1:W-:Y:S01]  /*d460*/  @!P3 ST.E.128 desc[UR8][R10.64], RZ ;  /* 0x000000ff0a00b985 */ /* 0x0003e2000c101d08 */
[----:B------:R-:W-:-:S02]  /*d470*/  @!P1 LEA.HI.X R15, R22, R3, R228, 0x1, P4 ;  /* 0x00000003160f9211 */ /* 0x000fc400020f0ce4 */
[----:B------:R-:W-:Y:S01]  /*d480*/  @!P0 LEA.HI.X R3, R212, R3, R227, 0x1, P6 ;  /* 0x00000003d4038211 */ /* 0x000fe200030f0ce3 */
[----:B------:R1:W-:Y:S04]  /*d490*/  @!P2 ST.E.128 desc[UR8][R8.64], RZ ;  /* 0x000000ff0800a985 */ /* 0x0003e8000c101d08 */
[----:B------:R1:W-:Y:S04]  /*d4a0*/  @!P1 ST.E.128 desc[UR8][R14.64], RZ ;  /* 0x000000ff0e009985 */ /* 0x0003e8000c101d08 */
[----:B------:R1:W-:Y:S02]  /*d4b0*/  @!P0 ST.E.128 desc[UR8][R2.64], RZ ;  /* 0x000000ff02008985 */ /* 0x0003e4000c101d08 */
.L_x_430:
[----:B------:R-:W-:Y:S05]  /*d4c0*/  BSYNC B1 ;  /* 0x0000000000017941 */ /* 0x000fea0003800000 */
.L_x_429:
[----:B------:R-:W-:Y:S01]  /*d4d0*/  VIADD R0, R6, 0x60 ;  /* 0x0000006006007836 */ /* 0x000fe20000000000 */
[----:B0-23--:R-:W0:Y:S04]  /*d4e0*/  SHFL.IDX PT, R5, R5, 0x3, 0x181f ;  /* 0x00781f0005057f89 */ /* 0x00de2800000e0000 */
[----:B------:R-:W-:Y:S01]  /*d4f0*/  ISETP.GE.AND P0, PT, R0, R13, PT ;  /* 0x0000000d0000720c */ /* 0x000fe20003f06270 */
[----:B-1--4-:R1:W2:-:S12]  /*d500*/  SHFL.IDX PT, R3, R4, 0x3, 0x181f ;  /* 0x00781f0004037f89 */ /* 0x01229800000e0000 */
[----:B-1----:R-:W-:Y:S05]  /*d510*/  @P0 BRA `(.L_x_421) ;  /* 0x0000000000480947 */ /* 0x002fea0003800000 */
[----:B------:R-:W-:Y:S01]  /*d520*/  ULDC UR4, c[0x0][0xac8] ;  /* 0x0002b20000047ab9 */ /* 0x000fe20000000800 */
[----:B------:R-:W-:Y:S01]  /*d530*/  ULDC.64 UR8, c[0x0][0x208] ;  /* 0x0000820000087ab9 */ /* 0x000fe20000000a00 */
[----:B------:R-:W-:Y:S02]  /*d540*/  ISETP.GE.AND P3, PT, R18, UR4, PT ;  /* 0x0000000412007c0c */ /* 0x000fe4000bf66270 */
[----:B------:R-:W-:Y:S02]  /*d550*/  ISETP.GE.AND P2, PT, R23, UR4, PT ;  /* 0x0000000417007c0c */ /* 0x000fe4000bf46270 */
[----:B------:R-:W-:Y:S02]  /*d560*/  ISETP.GE.AND P1, PT, R22, UR4, PT ;  /* 0x0000000416007c0c */ /* 0x000fe4000bf26270 */
[----:B------:R-:W-:-:S07]  /*d570*/  ISETP.GE.AND P0, PT, R212, UR4, PT ;  /* 0x00000004d4007c0c */ /* 0x000fce000bf06270 */
[-C--:B--2---:R-:W-:Y:S02]  /*d580*/  @!P3 LEA R8, P6, R18, R3.reuse, 0x1 ;  /* 0x000000031208b211 */ /* 0x084fe400078c08ff */
[CC--:B------:R-:W-:Y:S02]  /*d590*/  @!P2 LEA R10, P5, R23.reuse, R3.reuse, 0x1 ;  /* 0x00000003170aa211 */ /* 0x0c0fe400078a08ff */
[----:B------:R-:W-:Y:S02]  /*d5a0*/  @!P1 LEA R12, P4, R22, R3, 0x1 ;  /* 0x00000003160c9211 */ /* 0x000fe400078808ff */
[----:B0-----:R-:W-:Y:S02]  /*d5b0*/  @!P3 LEA.HI.X R9, R18, R5, R230, 0x1, P6 ;  /* 0x000000051209b211 */ /* 0x001fe400030f0ce6 */
        /* <DEDUP_REMOVED lines=8> */
.L_x_421:
[----:B------:R-:W-:Y:S05]  /*d640*/  BSYNC B0 ;  /* 0x0000000000007941 */ /* 0x000fea0003800000 */
.L_x_412:
[----:B------:R-:W-:Y:S02]  /*d650*/  ULDC UR4, c[0x0][0xc3c] ;  /* 0x00030f0000047ab9 */ /* 0x000fe40000000800 */
[----:B------:R-:W-:-:S13]  /*d660*/  ISETP.GE.AND P0, PT, R7, UR4, PT ;  /* 0x0000000407007c0c */ /* 0x000fda000bf06270 */
[----:B------:R-:W-:Y:S05]  /*d670*/  @!P0 BRA `(.L_x_431) ;  /* 0xffffff3400fc8947 */ /* 0x000fea000383ffff */
[----:B------:R-:W-:Y:S05]  /*d680*/  EXIT ;  /* 0x000000000000794d */ /* 0x000fea0003800000 */
.L_x_387:
[----:B------:R-:W-:-:S08]  /*d690*/  NOP ;  /* 0x0000000000007918 */ /* 0x000fd00000000000 */
[----:B0-----:R-:W0:-:S00]  /*d6a0*/  USETMAXREG.DEALLOC.CTAPOOL 0x18 ;  /* 0x00000018000079c8 */ /* 0x001e0000080e0500 */
[----:B0-----:R-:W-:-:S06]  /*d6b0*/  LOP3.LUT R0, R0, 0x3, RZ, 0xc0, !PT ;  /* 0x0000000300007812 */ /* 0x001fcc00078ec0ff */
[----:B------:R-:W0:Y:S02]  /*d6c0*/  SHFL.IDX PT, R0, R0, RZ, 0x1f ;  /* 0x00001fff00007589 */ /* 0x000e2400000e0000 */
[----:B0-----:R-:W-:Y:S01]  /*d6d0*/  ISETP.NE.AND P0, PT, R0, RZ, PT ;  /* 0x000000ff0000720c */ /* 0x001fe20003f05270 */
[----:B------:R-:W-:-:S03]  /*d6e0*/  IMAD.MOV.U32 R0, RZ, RZ, RZ ;  /* 0x000000ffff007224 */ /* 0x000fc600078e00ff */
[----:B------:R-:W-:-:S05]  /*d6f0*/  P2R R2, PR, RZ, 0x1 ;  /* 0x00000001ff027803 */ /* 0x000fca0000000000 */
[----:B------:R0:W-:Y:S04]  /*d700*/  STL [R1+0x58], R2 ;  /* 0x0000580201007387 */ /* 0x0001e80000100800 */
[----:B------:R-:W-:Y:S05]  /*d710*/  @!P0 BRA `(.L_x_432) ;  /* 0x00000000001c8947 */ /* 0x000fea0003800000 */
[----:B------:R-:W1:Y:S08]  /*d720*/  S2UR UR5, SR_CgaCtaId ;  /* 0x00000000000579c3 */ /* 0x000e700000008800 */
[----:B------:R-:W-:Y:S06]  /*d730*/  BAR.SYNC.DEFER_BLOCKING 0x5, 0x180 ;  /* 0x0146000000007b1d */ /* 0x000fec0000010000 */
[----:B------:R-:W-:-:S02]  /*d740*/  UMOV UR4, 0x400 ;  /* 0x0000040000047882 */ /* 0x000fc40000000000 */
[----:B-1----:R-:W-:-:S09]  /*d750*/  ULEA UR4, UR5, UR4, 0x18 ;  /* 0x0000000405047291 */ /* 0x002fd2000f8ec03f */
[----:B------:R-:W1:Y:S01]  /*d760*/  LDS.128 R16, [UR4+0x388d0] ;  /* 0x0388d004ff107984 */ /* 0x000e620008000c00 */
[----:B------:R-:W-:Y:S06]  /*d770*/  BAR.ARV 0x4, 0x180 ;  /* 0x0106000000007b1d */ /* 0x000fec0000002000 */
[----:B------:R-:W-:Y:S05]  /*d780*/  BRA `(.L_x_433) ;  /* 0x0000000800047947 */ /* 0x000fea0003800000 */
.L_x_432:
[----:B0-----:R-:W0:Y:S01]  /*d790*/  S2R R2, SR_TID.X ;  /* 0x0000000000027919 */ /* 0x001e220000002100 */
[----:B------:R-:W-:Y:S01]  /*d7a0*/  ULDC UR4, c[0x0][0xc3c] ;  /* 0x00030f0000047ab9 */ /* 0x000fe20000000800 */
[----:B------:R-:W-:Y:S01]  /*d7b0*/  ULDC.64 UR6, c[0x0][0x208] ;  /* 0x0000820000067ab9 */ /* 0x000fe20000000a00 */
[----:B------:R-:W-:Y:S01]  /*d7c0*/  ULDC UR5, c[0x0][0xc38] ;  /* 0x00030e0000057ab9 */ /* 0x000fe20000000800 */
[----:B0-----:R-:W-:-:S04]  /*d7d0*/  LOP3.LUT R5, R2, 0x1f, RZ, 0xc0, !PT ;  /* 0x0000001f02057812 */ /* 0x001fc800078ec0ff */
[----:B------:R-:W-:-:S04]  /*d7e0*/  ISETP.NE.AND P0, PT, R5, 0x1f, PT ;  /* 0x0000001f0500780c */ /* 0x000fc80003f05270 */
[----:B------:R-:W-:-:S13]  /*d7f0*/  ISETP.GE.OR P1, PT, R5, UR4, !P0 ;  /* 0x0000000405007c0c */ /* 0x000fda000c726670 */
[----:B------:R-:W0:Y:S02]  /*d800*/  @!P1 LDC.64 R2, c[0x0][0xc80] ;  /* 0x00032000ff029b82 */ /* 0x000e240000000a00 */
[----:B0-----:R-:W-:-:S05]  /*d810*/  @!P1 IMAD.WIDE.U32 R2, R5, 0x4, R2 ;  /* 0x0000000405029825 */ /* 0x001fca00078e0002 */
[----:B------:R-:W2:Y:S01]  /*d820*/  @!P1 LDG.E R0, desc[UR6][R2.64] ;  /* 0x0000000602009981 */ /* 0x000ea2000c1e1900 */
[C---:B------:R-:W-:Y:S01]  /*d830*/  ISETP.NE.AND P1, PT, R5.reuse, RZ, PT ;  /* 0x000000ff0500720c */ /* 0x040fe20003f25270 */
[----:B------:R-:W0:Y:S01]  /*d840*/  S2UR UR6, SR_CTAID.X ;  /* 0x00000000000679c3 */ /* 0x000e220000002500 */
[C---:B------:R-:W-:Y:S01]  /*d850*/  ISETP.GE.U32.AND P2, PT, R5.reuse, 0x2, PT ;  /* 0x000000020500780c */ /* 0x040fe20003f46070 */
[----:B------:R-:W-:Y:S01]  /*d860*/  UMOV UR4, URZ ;  /* 0x0000003f00047c82 */ /* 0x000fe20008000000 */
[C---:B------:R-:W-:Y:S01]  /*d870*/  ISETP.GE.U32.AND P3, PT, R5.reuse, 0x4, PT ;  /* 0x000000040500780c */ /* 0x040fe20003f66070 */
[----:B------:R-:W-:Y:S01]  /*d880*/  IMAD.MOV.U32 R16, RZ, RZ, RZ ;  /* 0x000000ffff107224 */ /* 0x000fe200078e00ff */
[C---:B------:R-:W-:Y:S02]  /*d890*/  ISETP.GE.U32.AND P4, PT, R5.reuse, 0x8, PT ;  /* 0x000000080500780c */ /* 0x040fe40003f86070 */
[----:B------:R-:W-:Y:S01]  /*d8a0*/  ISETP.GE.U32.AND P5, PT, R5, 0x10, PT ;  /* 0x000000100500780c */ /* 0x000fe20003fa6070 */
[----:B--2---:R-:W1:Y:S02]  /*d8b0*/  SHFL.UP PT, R4, R0, 0x1, RZ ;  /* 0x0420000000047989 */ /* 0x004e6400000e00ff */
[----:B-1----:R-:W-:-:S05]  /*d8c0*/  SEL R7, R4, RZ, P1 ;  /* 0x000000ff04077207 */ /* 0x002fca0000800000 */
[----:B------:R-:W-:-:S05]  /*d8d0*/  IMAD.IADD R7, R0, 0x1, R7 ;  /* 0x0000000100077824 */ /* 0x000fca00078e0207 */
[----:B------:R-:W1:Y:S02]  /*d8e0*/  SHFL.UP PT, R4, R7, 0x2, RZ ;  /* 0x0440000007047989 */ /* 0x000e6400000e00ff */
        /* <DEDUP_REMOVED lines=11> */
[----:B------:R-:W1:Y:S02]  /*d9a0*/  SHFL.IDX PT, R4, R2, 0x1f, 0x1f ;  /* 0x03e01f0002047f89 */ /* 0x000e6400000e0000 */
[----:B-1----:R-:W-:-:S04]  /*d9b0*/  IMAD R4, R4, UR5, RZ ;  /* 0x0000000504047c24 */ /* 0x002fc8000f8e02ff */
[----:B------:R-:W-:Y:S01]  /*d9c0*/  IMAD.MOV.U32 R7, RZ, RZ, R4 ;  /* 0x000000ffff077224 */ /* 0x000fe200078e0004 */
[----:B0-----:R-:W-:-:S13]  /*d9d0*/  ISETP.GT.AND P6, PT, R4, UR6, PT ;  /* 0x0000000604007c0c */ /* 0x001fda000bfc4270 */
[----:B------:R-:W-:Y:S05]  /*d9e0*/  @P6 BRA `(.L_x_434) ;  /* 0x0000000000a46947 */ /* 0x000fea0003800000 */
[----:B------:R-:W0:Y:S01]  /*d9f0*/  LDC R6, c[0x0][0xc3c] ;  /* 0x00030f00ff067b82 */ /* 0x000e220000000800 */
[----:B------:R-:W-:Y:S01]  /*da00*/  IMAD.MOV.U32 R4, RZ, RZ, R7 ;  /* 0x000000ffff047224 */ /* 0x000fe200078e0007 */
[----:B------:R-:W-:Y:S01]  /*da10*/  UMOV UR4, URZ ;  /* 0x0000003f00047c82 */ /* 0x000fe20008000000 */
[----:B------:R-:W-:Y:S01]  /*da20*/  ULDC UR7, c[0x0][0xc3c] ;  /* 0x00030f0000077ab9 */ /* 0x000fe20000000800 */
[----:B------:R-:W-:-:S05]  /*da30*/  ULDC UR5, c[0x0][0xc38] ;  /* 0x00030e0000057ab9 */ /* 0x000fca0000000800 */
.L_x_438:
[----:B------:R-:W-:Y:S01]  /*da40*/  UIADD3 UR4, UR4, 0x1f, URZ ;  /* 0x0000001f04047890 */ /* 0x000fe2000fffe03f */
[----:B------:R-:W-:-:S05]  /*da50*/  IMAD.U32 R19, RZ, RZ, UR7 ;  /* 0x00000007ff137e24 */ /* 0x000fca000f8e00ff */
[----:B0-----:R-:W-:-:S13]  /*da60*/  ISETP.LE.AND P6, PT, R6, UR4, PT ;  /* 0x0000000406007c0c */ /* 0x001fda000bfc3270 */
[----:B------:R-:W-:Y:S05]  /*da70*/  @P6 BRA `(.L_x_435) ;  /* 0x0000000400246947 */ /* 0x000fea0003800000 */
[----:B------:R-:W-:Y:S01]  /*da80*/  VIADD R7, R5, UR4 ;  /* 0x0000000405077c36 */ /* 0x000fe20008000000 */
[----:B------:R-:W-:Y:S01]  /*da90*/  BSSY B0, `(.L_x_436) ;  /* 0x0000008000007945 */ /* 0x000fe20003800000 */
[----:B------:R-:W-:-:S03]  /*daa0*/  IMAD.MOV.U32 R0, RZ, RZ, RZ ;  /* 0x000000ffff007224 */ /* 0x000fc600078e00ff */
[----:B------:R-:W-:-:S13]  /*dab0*/  ISETP.GE.OR P6, PT, R7, R6, !P0 ;  /* 0x000000060700720c */ /* 0x000fda00047c6670 */
[----:B------:R-:W-:Y:S05]  /*dac0*/  @P6 BRA `(.L_x_437) ;  /* 0x0000000000106947 */ /* 0x000fea0003800000 */
[----:B------:R-:W0:Y:S01]  /*dad0*/  LDC.64 R2, c[0x0][0xc80] ;  /* 0x00032000ff027b82 */ /* 0x000e220000000a00 */
[----:B------:R-:W-:Y:S01]  /*dae0*/  ULDC.64 UR8, c[0x0][0x208] ;  /* 0x0000820000087ab9 */ /* 0x000fe20000000a00 */
[----:B0-----:R-:W-:-:S05]  /*daf0*/  IMAD.WIDE R2, R7, 0x4, R2 ;  /* 0x0000000407027825 */ /* 0x001fca00078e0202 */
[----:B------:R0:W5:Y:S02]  /*db00*/  LDG.E R0, desc[UR8][R2.64] ;  /* 0x0000000802007981 */ /* 0x000164000c1e1900 */
.L_x_437:
[----:B------:R-:W-:Y:S05]  /*db10*/  BSYNC B0 ;  /* 0x0000000000007941 */ /* 0x000fea0003800000 */
.L_x_436:
[----:B0----5:R-:W0:Y:S02]  /*db20*/  SHFL.UP PT, R2, R0, 0x1, RZ ;  /* 0x0420000000027989 */ /* 0x021e2400000e00ff */
[----:B0-----:R-:W-:-:S05]  /*db30*/  SEL R3, R2, RZ, P1 ;  /* 0x000000ff02037207 */ /* 0x001fca0000800000 */
[----:B------:R-:W-:-:S05]  /*db40*/  IMAD.IADD R3, R0, 0x1, R3 ;  /* 0x0000000100037824 */ /* 0x000fca00078e0203 */
[----:B------:R-:W0:Y:S02]  /*db50*/  SHFL.UP PT, R2, R3, 0x2, RZ ;  /* 0x0440000003027989 */ /* 0x000e2400000e00ff */
        /* <DEDUP_REMOVED lines=11> */
[----:B------:R-:W0:Y:S02]  /*dc10*/  SHFL.IDX PT, R3, R9, 0x1f, 0x1f ;  /* 0x03e01f0009037f89 */ /* 0x000e2400000e0000 */
[----:B0-----:R-:W-:-:S04]  /*dc20*/  IMAD R3, R3, UR5, RZ ;  /* 0x0000000503037c24 */ /* 0x001fc8000f8e02ff */
[----:B------:R-:W-:-:S05]  /*dc30*/  IMAD.IADD R4, R3, 0x1, R4 ;  /* 0x0000000103047824 */ /* 0x000fca00078e0204 */
[----:B------:R-:W-:-:S13]  /*dc40*/  ISETP.GT.AND P6, PT, R4, UR6, PT ;  /* 0x0000000604007c0c */ /* 0x000fda000bfc4270 */
[----:B------:R-:W-:Y:S05]  /*dc50*/  @!P6 BRA `(.L_x_438) ;  /* 0xfffffffc0078e947 */ /* 0x000fea000383ffff */
[----:B------:R-:W-:Y:S02]  /*dc60*/  IMAD.MOV.U32 R2, RZ, RZ, R9 ;  /* 0x000000ffff027224 */ /* 0x000fe400078e0009 */
[----:B------:R-:W-:-:S07]  /*dc70*/  IMAD.MOV.U32 R7, RZ, RZ, R3 ;  /* 0x000000ffff077224 */ /* 0x000fce00078e0003 */
.L_x_434:
[----:B------:R-:W-:-:S04]  /*dc80*/  IMAD.IADD R7, R4, 0x1, -R7 ;  /* 0x0000000104077824 */ /* 0x000fc800078e0a07 */
[----:B------:R-:W-:-:S05]  /*dc90*/  IMAD R3, R2, UR5, R7 ;  /* 0x0000000502037c24 */ /* 0x000fca000f8e0207 */
[----:B------:R-:W-:-:S13]  /*dca0*/  ISETP.GT.AND P0, PT, R3, UR6, PT ;  /* 0x0000000603007c0c */ /* 0x000fda000bf04270 */
[----:B------:R-:W-:-:S04]  /*dcb0*/  VOTE.ANY R6, PT, !P0 ;  /* 0x0000000000067806 */ /* 0x000fc800040e0100 */
[----:B------:R-:W0:Y:S01]  /*dcc0*/  POPC R19, R6 ;  /* 0x0000000600137309 */ /* 0x000e220000000000 */
[----:B------:R-:W-:Y:S01]  /*dcd0*/  ISETP.NE.AND P0, PT, R6, RZ, PT ;  /* 0x000000ff0600720c */ /* 0x000fe20003f05270 */
[----:B0-----:R-:W0:Y:S02]  /*dce0*/  SHFL.IDX PT, R0, R0, R19, 0x1f ;  /* 0x00001f1300007589 */ /* 0x001e2400000e0000 */
[----:B0-----:R-:W-:-:S04]  /*dcf0*/  IABS R4, R0 ;  /* 0x0000000000047213 */ /* 0x001fc80000000000 */
[----:B------:R-:W0:Y:S08]  /*dd00*/  I2F.RP R8, R4 ;  /* 0x0000000400087306 */ /* 0x000e300000209400 */
[----:B0-----:R-:W0:Y:S02]  /*dd10*/  MUFU.RCP R8, R8 ;  /* 0x0000000800087308 */ /* 0x001e240000001000 */
[----:B0-----:R-:W-:-:S06]  /*dd20*/  VIADD R3, R8, 0xffffffe ;  /* 0x0ffffffe08037836 */ /* 0x001fcc0000000000 */
[----:B------:R-:W0:Y:S02]  /*dd30*/  F2I.FTZ.U32.TRUNC.NTZ R3, R3 ;  /* 0x0000000300037305 */ /* 0x000e24000021f000 */
[----:B0-----:R-:W-:Y:S01]  /*dd40*/  IMAD.MOV R11, RZ, RZ, -R3 ;  /* 0x000000ffff0b7224 */ /* 0x001fe200078e0a03 */
[----:B------:R-:W-:Y:S06]  /*dd50*/  @!P0 BRA `(.L_x_439) ;  /* 0x0000000000088947 */ /* 0x000fec0003800000 */
[----:B------:R-:W-:-:S05]  /*dd60*/  VIADD R9, R19, 0xffffffff ;  /* 0xffffffff13097836 */ /* 0x000fca0000000000 */
[----:B------:R0:W1:Y:S02]  /*dd70*/  SHFL.IDX PT, R16, R2, R9, 0x1f ;  /* 0x00001f0902107589 */ /* 0x00006400000e0000 */
.L_x_439:
[----:B-1----:R-:W-:Y:S01]  /*dd80*/  IMAD R16, R16, UR5, R7 ;  /* 0x0000000510107c24 */ /* 0x002fe2000f8e0207 */
[----:B------:R-:W-:Y:S01]  /*dd90*/  IABS R6, R0 ;  /* 0x0000000000067213 */ /* 0x000fe20000000000 */
[----:B------:R-:W-:Y:S02]  /*dda0*/  IMAD R7, R11, R4, RZ ;  /* 0x000000040b077224 */ /* 0x000fe400078e02ff */
[----:B0-----:R-:W-:Y:S01]  /*ddb0*/  IMAD.MOV.U32 R2, RZ, RZ, RZ ;  /* 0x000000ffff027224 */ /* 0x001fe200078e00ff */
[----:B------:R-:W-:Y:S01]  /*ddc0*/  IADD3 R17, -R16, UR6, RZ ;  /* 0x0000000610117c10 */ /* 0x000fe2000fffe1ff */
[----:B------:R-:W-:Y:S02]  /*ddd0*/  IMAD.MOV R6, RZ, RZ, -R6 ;  /* 0x000000ffff067224 */ /* 0x000fe400078e0a06 */
[----:B------:R-:W-:Y:S01]  /*dde0*/  IMAD.HI.U32 R2, R3, R7, R2 ;  /* 0x0000000703027227 */ /* 0x000fe200078e0002 */
[----:B------:R-:W-:-:S03]  /*ddf0*/  IABS R3, R17 ;  /* 0x0000001100037213 */ /* 0x000fc60000000000 */
[----:B------:R-:W-:Y:S02]  /*de00*/  VIADD R19, R19, UR4 ;  /* 0x0000000413137c36 */ /* 0x000fe40008000000 */
[----:B------:R-:W-:-:S04]  /*de10*/  IMAD.HI.U32 R2, R2, R3, RZ ;  /* 0x0000000302027227 */ /* 0x000fc800078e00ff */
[----:B------:R-:W-:-:S05]  /*de20*/  IMAD R3, R2, R6, R3 ;  /* 0x0000000602037224 */ /* 0x000fca00078e0203 */
[----:B------:R-:W-:-:S13]  /*de30*/  ISETP.GT.U32.AND P1, PT, R4, R3, PT ;  /* 0x000000030400720c */ /* 0x000fda0003f24070 */
[----:B------:R-:W-:Y:S02]  /*de40*/  @!P1 IMAD.IADD R3, R3, 0x1, -R4 ;  /* 0x0000000103039824 */ /* 0x000fe400078e0a04 */
[----:B------:R-:W-:Y:S01]  /*de50*/  @!P1 VIADD R2, R2, 0x1 ;  /* 0x0000000102029836 */ /* 0x000fe20000000000 */
[----:B------:R-:W-:Y:S02]  /*de60*/  ISETP.NE.AND P1, PT, R0, RZ, PT ;  /* 0x000000ff0000720c */ /* 0x000fe40003f25270 */
[----:B------:R-:W-:Y:S02]  /*de70*/  ISETP.GE.U32.AND P0, PT, R3, R4, PT ;  /* 0x000000040300720c */ /* 0x000fe40003f06070 */
[----:B------:R-:W-:-:S04]  /*de80*/  LOP3.LUT R3, R17, R0, RZ, 0x3c, !PT ;  /* 0x0000000011037212 */ /* 0x000fc800078e3cff */
[----:B------:R-:W-:-:S07]  /*de90*/  ISETP.GE.AND P2, PT, R3, RZ, PT ;  /* 0x000000ff0300720c */ /* 0x000fce0003f46270 */
[----:B------:R-:W-:-:S06]  /*dea0*/  @P0 VIADD R2, R2, 0x1 ;  /* 0x0000000102020836 */ /* 0x000fcc0000000000 */
[----:B------:R-:W-:Y:S01]  /*deb0*/  @!P2 IMAD.MOV R2, RZ, RZ, -R2 ;  /* 0x000000ffff02a224 */ /* 0x000fe200078e0a02 */
[----:B------:R-:W-:-:S05]  /*dec0*/  @!P1 LOP3.LUT R2, RZ, R0, RZ, 0x33, !PT ;  /* 0x00000000ff029212 */ /* 0x000fca00078e33ff */
[--C-:B------:R-:W-:Y:S02]  /*ded0*/  IMAD.MOV R3, RZ, RZ, -R2.reuse ;  /* 0x000000ffff037224 */ /* 0x100fe400078e0a02 */
[----:B------:R-:W-:Y:S02]  /*dee0*/  IMAD.MOV.U32 R18, RZ, RZ, R2 ;  /* 0x000000ffff127224 */ /* 0x000fe400078e0002 */
[----:B------:R-:W-:Y:S01]  /*def0*/  IMAD R17, R0, R3, R17 ;  /* 0x0000000300117224 */ /* 0x000fe200078e0211 */
[----:B------:R-:W-:Y:S06]  /*df00*/  BRA `(.L_x_440) ;  /* 0x00000000000c7947 */ /* 0x000fec0003800000 */
.L_x_435:
[----:B------:R-:W-:Y:S02]  /*df10*/  IMAD.MOV.U32 R17, RZ, RZ, RZ ;  /* 0x000000ffff117224 */ /* 0x000fe400078e00ff */
[----:B------:R-:W-:Y:S02]  /*df20*/  IMAD.U32 R16, RZ, RZ, UR6 ;  /* 0x00000006ff107e24 */ /* 0x000fe4000f8e00ff */
[----:B------:R-:W-:-:S07]  /*df30*/  IMAD.MOV.U32 R18, RZ, RZ, RZ ;  /* 0x000000ffff127224 */ /* 0x000fce00078e00ff */
.L_x_440:
[----:B------:R-:W-:-:S13]  /*df40*/  ISETP.NE.AND P0, PT, R5, RZ, PT ;  /* 0x000000ff0500720c */ /* 0x000fda0003f05270 */
[----:B------:R-:W0:Y:S01]  /*df50*/  @!P0 S2R R3, SR_CgaCtaId ;  /* 0x0000000000038919 */ /* 0x000e220000008800 */
[----:B------:R-:W-:-:S04]  /*df60*/  @!P0 MOV R0, 0x400 ;  /* 0x0000040000008802 */ /* 0x000fc80000000f00 */
[----:B0-----:R-:W-:-:S05]  /*df70*/  @!P0 LEA R0, R3, R0, 0x18 ;  /* 0x0000000003008211 */ /* 0x001fca00078ec0ff */
[----:B------:R0:W-:Y:S01]  /*df80*/  @!P0 STS.128 [R0+0x388d0], R16 ;  /* 0x0388d01000008388 */ /* 0x0001e20000000c00 */
[----:B------:R-:W-:Y:S06]  /*df90*/  BAR.ARV 0x5, 0x180 ;  /* 0x0146000000007b1d */ /* 0x000fec0000002000 */
.L_x_433:
[----:B0-----:R-:W-:Y:S01]  /*dfa0*/  IMAD.MOV.U32 R0, RZ, RZ, 0x1 ;  /* 0x00000001ff007424 */ /* 0x001fe200078e00ff */
[----:B------:R0:W-:Y:S01]  /*dfb0*/  STL [R1+0x50], RZ ;  /* 0x000050ff01007387 */ /* 0x0001e20000100800 */
[----:B------:R-:W-:Y:S02]  /*dfc0*/  ULDC UR4, c[0x0][0xc3c] ;  /* 0x00030f0000047ab9 */ /* 0x000fe40000000800 */
[----:B-1----:R-:W-:Y:S01]  /*dfd0*/  ISETP.GE.AND P0, PT, R19, UR4, PT ;  /* 0x0000000413007c0c */ /* 0x002fe2000bf06270 */
[----:B------:R0:W-:Y:S04]  /*dfe0*/  STL [R1+0x10], R0 ;  /* 0x0000100001007387 */ /* 0x0001e80000100800 */
[----:B------:R0:W-:Y:S08]  /*dff0*/  STL [R1+0x8], RZ ;  /* 0x000008ff01007387 */ /* 0x0001f00000100800 */
[----:B0-----:R-:W-:Y:S05]  /*e000*/  @P0 BRA `(.L_x_441) ;  /* 0x0000006000280947 */ /* 0x001fea0003800000 */
[----:B------:R-:W0:Y:S01]  /*e010*/  S2R R5, SR_TID.X ;  /* 0x0000000000057919 */ /* 0x000e220000002100 */
[----:B------:R-:W1:Y:S01]  /*e020*/  S2UR UR5, SR_CgaCtaId ;  /* 0x00000000000579c3 */ /* 0x000e620000008800 */
[----:B------:R-:W-:Y:S01]  /*e030*/  UMOV UR4, 0x400 ;  /* 0x0000040000047882 */ /* 0x000fe20000000000 */
[----:B------:R-:W-:Y:S01]  /*e040*/  BSSY B8, `(.L_x_441) ;  /* 0x0000606000087945 */ /* 0x000fe20003800000 */
[----:B------:R-:W-:Y:S01]  /*e050*/  ULDC UR38, c[0x0][0xc] ;  /* 0x0000030000267ab9 */ /* 0x000fe20000000800 */
[----:B------:R-:W-:Y:S01]  /*e060*/  ULDC.64 UR36, c[0x0][0x198] ;  /* 0x0000660000247ab9 */ /* 0x000fe20000000a00 */
[----:B-1----:R-:W-:Y:S01]  /*e070*/  ULEA UR4, UR5, UR4, 0x18 ;  /* 0x0000000405047291 */ /* 0x002fe2000f8ec03f */
[C---:B0-----:R-:W-:Y:S01]  /*e080*/  IMAD.SHL.U32 R0, R5.reuse, 0x8, RZ ;  /* 0x0000000805007824 */ /* 0x041fe200078e00ff */
[----:B------:R-:W-:-:S04]  /*e090*/  LOP3.LUT R4, R5, 0x7f, RZ, 0xc0, !PT ;  /* 0x0000007f05047812 */ /* 0x000fc800078ec0ff */
[C---:B------:R-:W-:Y:S02]  /*e0a0*/  LOP3.LUT R2, R0.reuse, 0x1f8, RZ, 0xc0, !PT ;  /* 0x000001f800027812 */ /* 0x040fe400078ec0ff */
[----:B------:R-:W-:Y:S02]  /*e0b0*/  LOP3.LUT R0, R0, 0x38, RZ, 0xc0, !PT ;  /* 0x0000003800007812 */ /* 0x000fe400078ec0ff */
[----:B------:R-:W-:Y:S01]  /*e0c0*/  LOP3.LUT R3, R2, 0x38, R5, 0x78, !PT ;  /* 0x0000003802037812 */ /* 0x000fe200078e7805 */
[----:B------:R-:W-:-:S05]  /*e0d0*/  IMAD.SHL.U32 R2, R4, 0x8, RZ ;  /* 0x0000000804027824 */ /* 0x000fca00078e00ff */
[----:B------:R-:W-:Y:S01]  /*e0e0*/  LOP3.LUT R3, R3, 0x200, R2, 0xf8, !PT ;  /* 0x0000020003037812 */ /* 0x000fe200078ef802 */
[----:B------:R-:W-:Y:S01]  /*e0f0*/  IMAD.SHL.U32 R2, R5, 0x10, RZ ;  /* 0x0000001005027824 */ /* 0x000fe200078e00ff */
[----:B------:R-:W-:Y:S01]  /*e100*/  SHF.R.U32.HI R5, RZ, 0x3, R4 ;  /* 0x00000003ff057819 */ /* 0x000fe20000011604 */
[----:B------:R-:W-:-:S03]  /*e110*/  IMAD.U32 R4, RZ, RZ, UR4 ;  /* 0x00000004ff047e24 */ /* 0x000fc6000f8e00ff */
[----:B------:R-:W-:Y:S01]  /*e120*/  LOP3.LUT R2, R5, 0x70, R2, 0xf8, !PT ;  /* 0x0000007005027812 */ /* 0x000fe200078ef802 */
[----:B------:R-:W-:Y:S01]  /*e130*/  IMAD R3, R3, 0x2, R4 ;  /* 0x0000000203037824 */ /* 0x000fe200078e0204 */
[----:B------:R-:W-:Y:S01]  /*e140*/  STL [R1+0x4], R4 ;  /* 0x0000040401007387 */ /* 0x000fe20000100800 */
[----:B------:R-:W-:-:S03]  /*e150*/  IMAD.MOV.U32 R2, RZ, RZ, 0x1 ;  /* 0x00000001ff027424 */ /* 0x000fc600078e00ff */
[----:B------:R0:W-:Y:S04]  /*e160*/  STL [R1+0x24], R3 ;  /* 0x0000240301007387 */ /* 0x0001e80000100800 */
[----:B------:R-:W-:Y:S04]  /*e170*/  STL [R1+0x8], RZ ;  /* 0x000008ff01007387 */ /* 0x000fe80000100800 */
[----:B------:R1:W-:Y:S01]  /*e180*/  STL [R1+0x10], R2 ;  /* 0x0000100201007387 */ /* 0x0003e20000100800 */
[----:B0-----:R-:W-:-:S03]  /*e190*/  LOP3.LUT R3, R0, 0x40, RZ, 0xfc, !PT ;  /* 0x0000004000037812 */ /* 0x001fc600078efcff */
[----:B------:R0:W-:Y:S01]  /*e1a0*/  STL [R1+0x50], RZ ;  /* 0x000050ff01007387 */ /* 0x0001e20000100800 */
[C---:B-1----:R-:W-:Y:S02]  /*e1b0*/  LOP3.LUT R2, R0.reuse, 0x80, RZ, 0xfc, !PT ;  /* 0x0000008000027812 */ /* 0x042fe400078efcff */
[----:B------:R-:W-:-:S07]  /*e1c0*/  LOP3.LUT R0, R0, 0xc0, RZ, 0xfc, !PT ;  /* 0x000000c000007812 */ /* 0x000fce00078efcff */
.L_x_554:
[----:B-1----:R-:W1:Y:S01]  /*e1d0*/  LDC.64 R2, c[0x0][0xc88] ;  /* 0x00032200ff027b82 */ /* 0x002e620000000a00 */
[----:B------:R-:W-:Y:S01]  /*e1e0*/  ULDC.64 UR4, c[0x0][0x208] ;  /* 0x0000820000047ab9 */ /* 0x000fe20000000a00 */
[----:B-1----:R-:W-:-:S05]  /*e1f0*/  IMAD.WIDE R2, R19, 0x4, R2 ;  /* 0x0000000413027825 */ /* 0x002fca00078e0202 */
[----:B--2---:R-:W2:Y:S01]  /*e200*/  LDG.E R11, desc[UR4][R2.64] ;  /* 0x00000004020b7981 */ /* 0x004ea2000c1e1900 */
[----:B------:R-:W-:Y:S05]  /*e210*/  YIELD ;  /* 0x0000000000007946 */ /* 0x000fea0003800000 */
[----:B------:R-:W-:Y:S01]  /*e220*/  ULDC.64 UR4, c[0x0][0xa28] ;  /* 0x00028a0000047ab9 */ /* 0x000fe20000000a00 */
[----:B---3--:R-:W-:Y:S01]  /*e230*/  IMAD.MOV.U32 R0, RZ, RZ, RZ ;  /* 0x000000ffff007224 */ /* 0x008fe200078e00ff */
[----:B------:R-:W-:Y:S01]  /*e240*/  ISETP.NE.U32.AND P0, PT, RZ, UR4, PT ;  /* 0x00000004ff007c0c */ /* 0x000fe2000bf05070 */
[----:B------:R-:W-:Y:S01]  /*e250*/  ULDC.64 UR10, c[0x0][0x208] ;  /* 0x00008200000a7ab9 */ /* 0x000fe20000000a00 */
[----:B------:R-:W-:Y:S01]  /*e260*/  IMAD.MOV.U32 R6, RZ, RZ, RZ ;  /* 0x000000ffff067224 */ /* 0x000fe200078e00ff */
[----:B------:R-:W-:Y:S01]  /*e270*/  ULDC.64 UR6, c[0x0][0xa18] ;  /* 0x0002860000067ab9 */ /* 0x000fe20000000a00 */
[----:B------:R-:W-:Y:S01]  /*e280*/  ISETP.NE.AND.EX P0, PT, RZ, UR5, PT, P0 ;  /* 0x00000005ff007c0c */ /* 0x000fe2000bf05300 */
[----:B------:R-:W-:Y:S01]  /*e290*/  ULDC.64 UR8, c[0x0][0xa08] ;  /* 0x0002820000087ab9 */ /* 0x000fe20000000a00 */
[----:B--2---:R-:W-:Y:S01]  /*e2a0*/  SHF.R.S32.HI R4, RZ, 0x1f, R11 ;  /* 0x0000001fff047819 */ /* 0x004fe2000001140b */
[----:B------:R-:W-:-:S10]  /*e2b0*/  IMAD.SHL.U32 R10, R11, 0x4, RZ ;  /* 0x000000040b0a7824 */ /* 0x000fd400078e00ff */
[C---:B------:R-:W-:Y:S01]  /*e2c0*/  @P0 LEA R2, P1, R11.reuse, UR4, 0x2 ;  /* 0x000000040b020c11 */ /* 0x040fe2000f8210ff */
[----:B------:R-:W-:Y:S03]  /*e2d0*/  STL [R1+0x28], R11 ;  /* 0x0000280b01007387 */ /* 0x000fe60000100800 */
[C-C-:B------:R-:W-:Y:S01]  /*e2e0*/  @P0 LEA.HI.X R3, R11.reuse, UR5, R4.reuse, 0x2, P1 ;  /* 0x000000050b030c11 */ /* 0x140fe200088f1404 */
[----:B------:R-:W-:Y:S01]  /*e2f0*/  ULDC.64 UR4, c[0x0][0xa00] ;  /* 0x0002800000047ab9 */ /* 0x000fe20000000a00 */
[----:B------:R-:W-:Y:S01]  /*e300*/  SHF.L.U64.HI R9, R11, 0x2, R4 ;  /* 0x000000020b097819 */ /* 0x000fe20000010204 */
[----:B------:R1:W-:Y:S01]  /*e310*/  STL [R1+0x38], R4 ;  /* 0x0000380401007387 */ /* 0x0003e20000100800 */
[----:B------:R-:W-:-:S03]  /*e320*/  ISETP.NE.U32.AND P1, PT, RZ, UR4, PT ;  /* 0x00000004ff007c0c */ /* 0x000fc6000bf25070 */
[----:B-----5:R2:W5:Y:S01]  /*e330*/  @P0 LDG.E R0, desc[UR10][R2.64] ;  /* 0x0000000a02000981 */ /* 0x020562000c1e1900 */
[----:B------:R-:W-:Y:S01]  /*e340*/  ISETP.NE.AND.EX P1, PT, RZ, UR5, PT, P1 ;  /* 0x00000005ff007c0c */ /* 0x000fe2000bf25310 */
[----:B------:R-:W-:Y:S01]  /*e350*/  IMAD.MOV.U32 R8, RZ, RZ, RZ ;  /* 0x000000ffff087224 */ /* 0x000fe200078e00ff */
[----:B------:R-:W-:Y:S01]  /*e360*/  ISETP.NE.U32.AND P2, PT, RZ, UR6, PT ;  /* 0x00000006ff007c0c */ /* 0x000fe2000bf45070 */
[----:B------:R-:W-:Y:S01]  /*e370*/  STL [R1], R10 ;  /* 0x0000000a01007387 */ /* 0x000fe20000100800 */
[----:B------:R-:W-:Y:S02]  /*e380*/  ISETP.NE.U32.AND P0, PT, RZ, UR8, PT ;  /* 0x00000008ff007c0c */ /* 0x000fe4000bf05070 */
[----:B------:R-:W-:Y:S01]  /*e390*/  ISETP.NE.AND.EX P2, PT, RZ, UR7, PT, P2 ;  /* 0x00000007ff007c0c */ /* 0x000fe2000bf45320 */
[----:B------:R-:W-:Y:S01]  /*e3a0*/  STL [R1+0x1c], R9 ;  /* 0x00001c0901007387 */ /* 0x000fe20000100800 */
[----:B------:R-:W-:Y:S02]  /*e3b0*/  ISETP.NE.AND.EX P0, PT, RZ, UR9, PT, P0 ;  /* 0x00000009ff007c0c */ /* 0x000fe4000bf05300 */
[----:B--2---:R-:W-:-:S02]  /*e3c0*/  IADD3 R2, P3, R10, UR4, RZ ;  /* 0x000000040a027c10 */ /* 0x004fc4000ff7e0ff */
[----:B-1----:R-:W-:Y:S02]  /*e3d0*/  IADD3 R4, P4, R10, UR8, RZ ;  /* 0x000000080a047c10 */ /* 0x002fe4000ff9e0ff */
[C---:B------:R-:W-:Y:S01]  /*e3e0*/  IADD3.X R3, R9.reuse, UR5, RZ, P3, !PT ;  /* 0x0000000509037c10 */ /* 0x040fe20009ffe4ff */
[----:B------:R-:W-:Y:S01]  /*e3f0*/  ULDC UR4, c[0x0][0x288] ;  /* 0x0000a20000047ab9 */ /* 0x000fe20000000800 */
[----:B------:R-:W-:-:S03]  /*e400*/  IADD3.X R5, R9, UR9, RZ, P4, !PT ;  /* 0x0000000909057c10 */ /* 0x000fc6000a7fe4ff */
[----:B------:R-:W2:Y:S01]  /*e410*/  @P1 LDG.E R6, desc[UR10][R2.64] ;  /* 0x0000000a02061981 */ /* 0x000ea2000c1e1900 */
[----:B------:R-:W-:Y:S01]  /*e420*/  IMAD.U32 R12, RZ, RZ, UR4 ;  /* 0x00000004ff0c7e24 */ /* 0x000fe2000f8e00ff */
[----:B------:R-:W-:Y:S02]  /*e430*/  ULDC.64 UR4, c[0x0][0x418] ;  /* 0x0001060000047ab9 */ /* 0x000fe40000000a00 */
[----:B------:R-:W5:Y:S04]  /*e440*/  @P0 LDG.E R8, desc[UR10][R4.64] ;  /* 0x0000000a04080981 */ /* 0x000f68000c1e1900 */
[----:B--2---:R1:W-:Y:S02]  /*e450*/  STL [R1+0x34], R6 ;  /* 0x0000340601007387 */ /* 0x0043e40000100800 */
[----:B-1----:R-:W-:-:S04]  /*e460*/  @P2 IADD3 R6, P3, R10, UR6, RZ ;  /* 0x000000060a062c10 */ /* 0x002fc8000ff7e0ff */
[----:B------:R-:W-:-:S05]  /*e470*/  @P2 IADD3.X R7, R9, UR7, RZ, P3, !PT ;  /* 0x0000000709072c10 */ /* 0x000fca0009ffe4ff */
[----:B------:R1:W2:Y:S01]  /*e480*/  @P2 LDG.E R12, desc[UR10][R6.64] ;  /* 0x0000000a060c2981 */ /* 0x0002a2000c1e1900 */
[----:B------:R-:W-:-:S03]  /*e490*/  UISETP.NE.U32.AND UP0, UPT, UR4, URZ, UPT ;  /* 0x0000003f0400728c */ /* 0x000fc6000bf05070 */
[----:B------:R-:W-:Y:S01]  /*e4a0*/  ULDC UR4, c[0x0][0x424] ;  /* 0x0001090000047ab9 */ /* 0x000fe20000000800 */
[----:B------:R-:W-:-:S03]  /*e4b0*/  UISETP.NE.AND.EX UP0, UPT, UR5, URZ, UPT, UP0 ;  /* 0x0000003f0500728c */ /* 0x000fc6000bf05300 */
[----:B------:R-:W-:Y:S01]  /*e4c0*/  ULDC UR5, c[0x0][0x2f0] ;  /* 0x0000bc0000057ab9 */ /* 0x000fe20000000800 */
[----:B------:R-:W-:-:S04]  /*e4d0*/  USEL UR4, UR4, 0x1, UP0 ;  /* 0x0000000104047887 */ /* 0x000fc80008000000 */
[----:B------:R-:W-:-:S06]  /*e4e0*/  UIMAD UR4, UR4, UR5, URZ ;  /* 0x00000005040472a4 */ /* 0x000fcc000f8e023f */
[----:B-1----:R-:W-:Y:S01]  /*e4f0*/  IMAD.U32 R6, RZ, RZ, UR4 ;  /* 0x00000004ff067e24 */ /* 0x002fe2000f8e00ff */
[----:B--2---:R1:W-:Y:S01]  /*e500*/  STL [R1+0x3c], R12 ;  /* 0x00003c0c01007387 */ /* 0x0043e20000100800 */
[----:B------:R-:W-:Y:S05]  /*e510*/  @P2 BRA `(.L_x_442) ;  /* 0x0000000000182947 */ /* 0x000fea0003800000 */
[----:B------:R-:W-:Y:S05]  /*e520*/  @!P1 BRA `(.L_x_442) ;  /* 0x0000000000149947 */ /* 0x000fea0003800000 */
[----:B------:R-:W-:Y:S02]  /*e530*/  ULDC.64 UR4, c[0x0][0x208] ;  /* 0x0000820000047ab9 */ /* 0x000fe40000000a00 */
[----:B------:R-:W2:Y:S04]  /*e540*/  LDG.E R7, desc[UR4][R2.64] ;  /* 0x0000000402077981 */ /* 0x000ea8000c1e1900 */
[----:B------:R-:W2:Y:S02]  /*e550*/  LDG.E R2, desc[UR4][R2.64+0x4] ;  /* 0x0000040402027981 */ /* 0x000ea4000c1e1900 */
[----:B--2---:R-:W-:-:S05]  /*e560*/  IMAD.IADD R2, R2, 0x1, -R7 ;  /* 0x0000000102027824 */ /* 0x004fca00078e0a07 */
[----:B------:R2:W-:Y:S02]  /*e570*/  STL [R1+0x3c], R2 ;  /* 0x00003c0201007387 */ /* 0x0005e40000100800 */
.L_x_442:
[----:B--2---:R-:W-:Y:S01]  /*e580*/  IMAD.MOV.U32 R2, RZ, RZ, R11 ;  /* 0x000000ffff027224 */ /* 0x004fe200078e000b */
[----:B------:R-:W-:Y:S01]  /*e590*/  ULDC.64 UR4, c[0x0][0xa20] ;  /* 0x0002880000047ab9 */ /* 0x000fe20000000a00 */
[----:B-----5:R-:W-:Y:S01]  /*e5a0*/  IMAD.IADD R3, R8, 0x1, R0 ;  /* 0x0000000108037824 */ /* 0x020fe200078e0200 */
[----:B------:R-:W-:Y:S02]  /*e5b0*/  ISETP.NE.U32.AND P1, PT, RZ, UR4, PT ;  /* 0x00000004ff007c0c */ /* 0x000fe4000bf25070 */
[----:B------:R2:W-:Y:S02]  /*e5c0*/  STL [R1+0xc], R2 ;  /* 0x00000c0201007387 */ /* 0x0005e40000100800 */
[----:B------:R-:W-:Y:S02]  /*e5d0*/  ISETP.NE.AND.EX P1, PT, RZ, UR5, PT, P1 ;  /* 0x00000005ff007c0c */ /* 0x000fe4000bf25310 */
[----:B------:R2:W-:Y:S11]  /*e5e0*/  STL [R1+0x18], R3 ;  /* 0x0000180301007387 */ /* 0x0005f60000100800 */
[----:B--2---:R-:W-:Y:S05]  /*e5f0*/  @!P1 BRA `(.L_x_443) ;  /* 0x0000000000149947 */ /* 0x004fea0003800000 */
[----:B------:R-:W-:Y:S01]  /*e600*/  IADD3 R6, P0, R10, UR4, RZ ;  /* 0x000000040a067c10 */ /* 0x000fe2000ff1e0ff */
[----:B------:R-:W-:-:S03]  /*e610*/  ULDC.64 UR6, c[0x0][0x208] ;  /* 0x0000820000067ab9 */ /* 0x000fc60000000a00 */
[----:B------:R-:W-:-:S05]  /*e620*/  IADD3.X R7, R9, UR5, RZ, P0, !PT ;  /* 0x0000000509077c10 */ /* 0x000fca00087fe4ff */
[----:B------:R2:W5:Y:S01]  /*e630*/  LDG.E R6, desc[UR6][R6.64] ;  /* 0x0000000606067981 */ /* 0x000562000c1e1900 */
[----:B------:R-:W-:Y:S05]  /*e640*/  BRA `(.L_x_444) ;  /* 0x0000000000147947 */ /* 0x000fea0003800000 */
.L_x_443:
[----:B------:R-:W-:Y:S05]  /*e650*/  @!P0 BRA `(.L_x_444) ;  /* 0x0000000000108947 */ /* 0x000fea0003800000 */
[----:B------:R-:W-:Y:S02]  /*e660*/  ULDC.64 UR4, c[0x0][0x208] ;  /* 0x0000820000047ab9 */ /* 0x000fe40000000a00 */
[----:B------:R-:W2:Y:S04]  /*e670*/  LDG.E R6, desc[UR4][R4.64] ;  /* 0x0000000404067981 */ /* 0x000ea8000c1e1900 */
[----:B------:R-:W2:Y:S02]  /*e680*/  LDG.E R4, desc[UR4][R4.64+0x4] ;  /* 0x0000040404047981 */ /* 0x000ea4000c1e1900 */
[----:B--2---:R-:W-:-:S07]  /*e690*/  IMAD.IADD R6, R4, 0x1, -R6 ;  /* 0x0000000104067824 */ /* 0x004fce00078e0a06 */
.L_x_444:
[----:B-----5:R-:W-:Y:S01]  /*e6a0*/  IMAD.IADD R2, R6, 0x1, -R0 ;  /* 0x0000000106027824 */ /* 0x020fe200078e0a00 */
[----:B------:R-:W-:Y:S03]  /*e6b0*/  BSSY B7, `(.L_x_445) ;  /* 0x00004fa000077945 */ /* 0x000fe60003800000 */
[C---:B------:R-:W-:Y:S01]  /*e6c0*/  VIADD R0, R2.reuse, 0x4f ;  /* 0x0000004f02007836 */ /* 0x040fe20000000000 */
[----:B------:R3:W-:Y:S01]  /*e6d0*/  STL [R1+0x40], R2 ;  /* 0x0000400201007387 */ /* 0x0007e20000100800 */
[----:B------:R-:W-:Y:S02]  /*e6e0*/  ISETP.GT.AND P0, PT, R2, RZ, PT ;  /* 0x000000ff0200720c */ /* 0x000fe40003f04270 */
[----:B------:R-:W-:-:S05]  /*e6f0*/  IMAD.HI R0, R0, 0x66666667, RZ ;  /* 0x6666666700007827 */ /* 0x000fca00078e02ff */
[----:B---3--:R-:W-:-:S04]  /*e700*/  SHF.R.U32.HI R2, RZ, 0x1f, R0 ;  /* 0x0000001fff027819 */ /* 0x008fc80000011600 */
[----:B------:R-:W-:-:S05]  /*e710*/  LEA.HI.SX32 R0, R0, R2, 0x1b ;  /* 0x0000000200007211 */ /* 0x000fca00078fdaff */
[----:B------:R3:W-:Y:S01]  /*e720*/  STL [R1+0x30], R0 ;  /* 0x0000300001007387 */ /* 0x0007e20000100800 */
[----:B------:R-:W-:Y:S05]  /*e730*/  @P0 BRA `(.L_x_446) ;  /* 0x0000000000480947 */ /* 0x000fea0003800000 */
[----:B------:R-:W4:Y:S02]  /*e740*/  S2R R3, SR_TID.X ;  /* 0x0000000000037919 */ /* 0x000f240000002100 */
[----:B----4-:R-:W-:-:S04]  /*e750*/  LOP3.LUT R3, R3, 0x7f, RZ, 0xc0, !PT ;  /* 0x0000007f03037812 */ /* 0x010fc800078ec0ff */
[----:B------:R-:W-:-:S13]  /*e760*/  ISETP.NE.AND P0, PT, R3, RZ, PT ;  /* 0x000000ff0300720c */ /* 0x000fda0003f05270 */
[----:B------:R-:W-:Y:S05]  /*e770*/  @P0 BRA `(.L_x_447) ;  /* 0x0000004c00b40947 */ /* 0x000fea0003800000 */
[----:B------:R-:W4:Y:S01]  /*e780*/  S2R R3, SR_LANEID ;  /* 0x0000000000037919 */ /* 0x000f220000000000 */
[----:B------:R-:W-:Y:S01]  /*e790*/  VOTEU.ANY UR4, UPT, PT ;  /* 0x0000000000047886 */ /* 0x000fe200038e0100 */
[----:B------:R-:W5:Y:S01]  /*e7a0*/  LDC.64 R4, c[0x0][0xc60] ;  /* 0x00031800ff047b82 */ /* 0x000f620000000a00 */
[----:B---3--:R-:W4:Y:S01]  /*e7b0*/  FLO.U32 R0, UR4 ;  /* 0x0000000400007d00 */ /* 0x008f2200080e0000 */
[----:B------:R-:W-:-:S07]  /*e7c0*/  ULDC.64 UR6, c[0x0][0x208] ;  /* 0x0000820000067ab9 */ /* 0x000fce0000000a00 */
[----:B------:R-:W5:Y:S01]  /*e7d0*/  POPC R2, UR4 ;  /* 0x0000000400027d09 */ /* 0x000f620008000000 */
[----:B----4-:R-:W-:-:S13]  /*e7e0*/  ISETP.EQ.U32.AND P0, PT, R0, R3, PT ;  /* 0x000000030000720c */ /* 0x010fda0003f02070 */
[----:B-----5:R-:W3:Y:S01]  /*e7f0*/  @P0 ATOMG.E.ADD.STRONG.GPU PT, R5, desc[UR6][R4.64], R2 ;  /* 0x00000002040509a8 */ /* 0x020ee200081ee1c6 */
[----:B------:R-:W4:Y:S02]  /*e800*/  S2R R3, SR_LTMASK ;  /* 0x0000000000037919 */ /* 0x000f240000003900 */
[----:B----4-:R-:W-:-:S06]  /*e810*/  LOP3.LUT R3, R3, UR4, RZ, 0xc0, !PT ;  /* 0x0000000403037c12 */ /* 0x010fcc000f8ec0ff */
[----:B------:R-:W4:Y:S01]  /*e820*/  POPC R3, R3 ;  /* 0x0000000300037309 */ /* 0x000f220000000000 */
[----:B---3--:R-:W4:Y:S02]  /*e830*/  SHFL.IDX PT, R0, R5, R0, 0x1f ;  /* 0x00001f0005007589 */ /* 0x008f2400000e0000 */
[----:B----4-:R-:W-:Y:S01]  /*e840*/  IADD3 R16, R0, UR38, R3 ;  /* 0x0000002600107c10 */ /* 0x010fe2000fffe003 */
[----:B------:R-:W-:Y:S06]  /*e850*/  BRA `(.L_x_447) ;  /* 0x0000004c007c7947 */ /* 0x000fec0003800000 */
.L_x_446:
[----:B---3--:R-:W3:Y:S01]  /*e860*/  LDL R0, [R1+0x4] ;  /* 0x0000040001007983 */ /* 0x008ee20000100800 */
[----:B------:R-:W-:Y:S01]  /*e870*/  BSSY B6, `(.L_x_448) ;  /* 0x0000014000067945 */ /* 0x000fe20003800000 */
[----:B---3--:R-:W-:-:S05]  /*e880*/  VIADD R0, R0, 0x24400 ;  /* 0x0002440000007836 */ /* 0x008fca0000000000 */
[----:B------:R-:W-:-:S13]  /*e890*/  LOP3.LUT P0, RZ, R0, 0x3ff, RZ, 0xc0, !PT ;  /* 0x000003ff00ff7812 */ /* 0x000fda000780c0ff */
[----:B------:R-:W-:Y:S05]  /*e8a0*/  @!P0 BRA `(.L_x_449) ;  /* 0x0000000000408947 */ /* 0x000fea0003800000 */
[----:B------:R-:W-:Y:S01]  /*e8b0*/  MOV R2, 0x0 ;  /* 0x0000000000027802 */ /* 0x000fe20000000f00 */
[----:B------:R-:W-:Y:S01]  /*e8c0*/  ULDC.64 UR6, c[0x4][0xa8] ;  /* 0x01002a0000067ab9 */ /* 0x000fe20000000a00 */
[----:B------:R-:W-:Y:S01]  /*e8d0*/  ULDC.64 UR8, c[0x4][0xb0] ;  /* 0x01002c0000087ab9 */ /* 0x000fe20000000a00 */
[----:B------:R-:W-:Y:S01]  /*e8e0*/  ULDC.64 UR4, c[0x4][0x8] ;  /* 0x0100020000047ab9 */ /* 0x000fe20000000a00 */
[----:B------:R-:W-:Y:S02]  /*e8f0*/  IMAD.U32 R4, RZ, RZ, UR6 ;  /* 0x00000006ff047e24 */ /* 0x000fe4000f8e00ff */
[----:B------:R-:W3:Y:S01]  /*e900*/  LDC.64 R2, c[0x4][R2] ;  /* 0x0100000002027b82 */ /* 0x000ee20000000a00 */
[----:B------:R-:W-:Y:S02]  /*e910*/  IMAD.U32 R5, RZ, RZ, UR7 ;  /* 0x00000007ff057e24 */ /* 0x000fe4000f8e00ff */
[----:B------:R-:W-:Y:S02]  /*e920*/  IMAD.U32 R6, RZ, RZ, UR8 ;  /* 0x00000008ff067e24 */ /* 0x000fe4000f8e00ff */
[----:B--2---:R-:W-:-:S02]  /*e930*/  IMAD.U32 R7, RZ, RZ, UR9 ;  /* 0x00000009ff077e24 */ /* 0x004fc4000f8e00ff */
[----:B------:R-:W-:Y:S02]  /*e940*/  IMAD.U32 R10, RZ, RZ, UR4 ;  /* 0x00000004ff0a7e24 */ /* 0x000fe4000f8e00ff */
[----:B------:R-:W-:Y:S02]  /*e950*/  IMAD.U32 R11, RZ, RZ, UR5 ;  /* 0x00000005ff0b7e24 */ /* 0x000fe4000f8e00ff */
[----:B------:R-:W-:Y:S02]  /*e960*/  IMAD.MOV.U32 R8, RZ, RZ, 0x70 ;  /* 0x00000070ff087424 */ /* 0x000fe400078e00ff */
[----:B-1----:R-:W-:Y:S02]  /*e970*/  IMAD.MOV.U32 R12, RZ, RZ, 0x1 ;  /* 0x00000001ff0c7424 */ /* 0x002fe400078e00ff */
[----:B------:R-:W-:-:S07]  /*e980*/  IMAD.MOV.U32 R13, RZ, RZ, RZ ;  /* 0x000000ffff0d7224 */ /* 0x000fce00078e00ff */
[----:B------:R-:W-:-:S07]  /*e990*/  LEPC R20, `(.L_x_449) ;  /* 0x000000001014794e */ /* 0x000fce0000000000 */
[----:B0--3--:R-:W-:Y:S05]  /*e9a0*/  CALL.ABS.NOINC R2 ;  /* 0x0000000002007343 */ /* 0x009fea0003c00000 */
.L_x_449:
[----:B------:R-:W-:Y:S05]  /*e9b0*/  BSYNC B6 ;  /* 0x0000000000067941 */ /* 0x000fea0003800000 */
.L_x_448:
[----:B------:R-:W3:Y:S01]  /*e9c0*/  LDL R2, [R1+0x4] ;  /* 0x0000040001027983 */ /* 0x000ee20000100800 */
        /* <DEDUP_REMOVED lines=8> */
[----:B------:R3:W4:Y:S01]  /*ea50*/  LDC.64 R2, c[0x4][R0] ;  /* 0x0100000000027b82 */ /* 0x0007220000000a00 */
[----:B------:R-:W-:Y:S02]  /*ea60*/  IMAD.U32 R4, RZ, RZ, UR6 ;  /* 0x00000006ff047e24 */ /* 0x000fe4000f8e00ff */
[----:B------:R-:W-:Y:S02]  /*ea70*/  IMAD.U32 R5, RZ, RZ, UR7 ;  /* 0x00000007ff057e24 */ /* 0x000fe4000f8e00ff */
[----:B------:R-:W-:Y:S02]  /*ea80*/  IMAD.U32 R6, RZ, RZ, UR8 ;  /* 0x00000008ff067e24 */ /* 0x000fe4000f8e00ff */
[----:B--2---:R-:W-:-:S02]  /*ea90*/  IMAD.U32 R7, RZ, RZ, UR9 ;  /* 0x00000009ff077e24 */ /* 0x004fc4000f8e00ff */
[----:B------:R-:W-:Y:S02]  /*eaa0*/  IMAD.U32 R10, RZ, RZ, UR4 ;  /* 0x00000004ff0a7e24 */ /* 0x000fe4000f8e00ff */
[----:B------:R-:W-:Y:S02]  /*eab0*/  IMAD.U32 R11, RZ, RZ, UR5 ;  /* 0x00000005ff0b7e24 */ /* 0x000fe4000f8e00ff */
[----:B------:R-:W-:Y:S02]  /*eac0*/  IMAD.MOV.U32 R8, RZ, RZ, 0x70 ;  /* 0x00000070ff087424 */ /* 0x000fe400078e00ff */
[----:B-1----:R-:W-:Y:S02]  /*ead0*/  IMAD.MOV.U32 R12, RZ, RZ, 0x1 ;  /* 0x00000001ff0c7424 */ /* 0x002fe400078e00ff */
[----:B---3--:R-:W-:-:S07]  /*eae0*/  IMAD.MOV.U32 R13, RZ, RZ, RZ ;  /* 0x000000ffff0d7224 */ /* 0x008fce00078e00ff */
[----:B------:R-:W-:-:S07]  /*eaf0*/  LEPC R20, `(.L_x_452) ;  /* 0x000000001014794e */ /* 0x000fce0000000000 */
[----:B0---4-:R-:W-:Y:S05]  /*eb00*/  CALL.ABS.NOINC R2 ;  /* 0x0000000002007343 */ /* 0x011fea0003c00000 */
.L_x_452:
[----:B------:R-:W-:Y:S01]  /*eb10*/  MOV R2, 0x0 ;  /* 0x0000000000027802 */ /* 0x000fe20000000f00 */
[----:B------:R-:W-:Y:S01]  /*eb20*/  ULDC.64 UR6, c[0x4][0xa8] ;  /* 0x01002a0000067ab9 */ /* 0x000fe20000000a00 */
[----:B------:R-:W-:Y:S01]  /*eb30*/  ULDC.64 UR8, c[0x4][0xb0] ;  /* 0x01002c0000087ab9 */ /* 0x000fe20000000a00 */
[----:B------:R-:W-:Y:S01]  /*eb40*/  ULDC.64 UR4, c[0x4][0x18] ;  /* 0x0100060000047ab9 */ /* 0x000fe20000000a00 */
[----:B------:R-:W-:Y:S02]  /*eb50*/  IMAD.U32 R4, RZ, RZ, UR6 ;  /* 0x00000006ff047e24 */ /* 0x000fe4000f8e00ff */
[----:B------:R-:W0:Y:S01]  /*eb60*/  LDC.64 R2, c[0x4][R2] ;  /* 0x0100000002027b82 */ /* 0x000e220000000a00 */
        /* <DEDUP_REMOVED lines=9> */
[----:B0-----:R-:W-:Y:S05]  /*ec00*/  CALL.ABS.NOINC R2 ;  /* 0x0000000002007343 */ /* 0x001fea0003c00000 */
.L_x_451:
[----:B------:R-:W-:Y:S05]  /*ec10*/  BSYNC B6 ;  /* 0x0000000000067941 */ /* 0x000fea0003800000 */
.L_x_450:
[----:B------:R-:W3:Y:S01]  /*ec20*/  LDL.LU R2, [R1] ;  /* 0x0000000001027983 */ /* 0x000ee20000300800 */
[----:B------:R-:W-:-:S03]  /*ec30*/  ULDC.64 UR4, c[0x0][0x9f8] ;  /* 0x00027e0000047ab9 */ /* 0x000fc60000000a00 */
[----:B------:R-:W4:Y:S04]  /*ec40*/  LDL.LU R4, [R1+0x1c] ;  /* 0x00001c0001047983 */ /* 0x000f280000300800 */
[----:B--2---:R-:W2:Y:S01]  /*ec50*/  LDL R7, [R1+0xc] ;  /* 0x00000c0001077983 */ /* 0x004ea20000100800 */
[----:B------:R-:W-:Y:S01]  /*ec60*/  ISETP.NE.U32.AND P0, PT, RZ, UR4, PT ;  /* 0x00000004ff007c0c */ /* 0x000fe2000bf05070 */
[----:B------:R-:W-:Y:S02]  /*ec70*/  ULDC.64 UR6, c[0x0][0x208] ;  /* 0x0000820000067ab9 */ /* 0x000fe40000000a00 */
[----:B------:R-:W5:Y:S01]  /*ec80*/  LDL R0, [R1+0x30] ;  /* 0x0000300001007983 */ /* 0x000f620000100800 */
[----:B------:R-:W-:-:S13]  /*ec90*/  ISETP.NE.AND.EX P0, PT, RZ, UR5, PT, P0 ;  /* 0x00000005ff007c0c */ /* 0x000fda000bf05300 */
[----:B---3--:R-:W-:-:S04]  /*eca0*/  @P0 IADD3 R2, P1, R2, UR4, RZ ;  /* 0x0000000402020c10 */ /* 0x008fc8000ff3e0ff */
[----:B----4-:R-:W-:Y:S01]  /*ecb0*/  @P0 IADD3.X R3, R4, UR5, RZ, P1, !PT ;  /* 0x0000000504030c10 */ /* 0x010fe20008ffe4ff */
[----:B------:R-:W-:-:S04]  /*ecc0*/  ULDC.64 UR4, c[0x0][0xa08] ;  /* 0x0002820000047ab9 */ /* 0x000fc80000000a00 */
[----:B--2---:R2:W3:Y:S01]  /*ecd0*/  @P0 LDG.E R7, desc[UR6][R2.64] ;  /* 0x0000000602070981 */ /* 0x0044e2000c1e1900 */
[----:B-----5:R-:W-:Y:S01]  /*ece0*/  VIADD R9, R0, 0xffffffff ;  /* 0xffffffff00097836 */ /* 0x020fe20000000000 */
[----:B--2---:R-:W2:Y:S01]  /*ecf0*/  LDC.64 R2, c[0x0][0x418] ;  /* 0x00010600ff027b82 */ /* 0x004ea20000000a00 */
[----:B---3--:R-:W-:Y:S01]  /*ed00*/  SHF.R.S32.HI R8, RZ, 0x1f, R7 ;  /* 0x0000001fff087819 */ /* 0x008fe20000011407 */
[----:B------:R3:W-:Y:S04]  /*ed10*/  @P0 STL [R1+0xc], R7 ;  /* 0x00000c0701000387 */ /* 0x0007e80000100800 */
[----:B------:R3:W-:Y:S04]  /*ed20*/  STL [R1+0x2c], R9 ;  /* 0x00002c0901007387 */ /* 0x0007e80000100800 */
[----:B------:R3:W-:Y:S01]  /*ed30*/  STL [R1+0x1c], R8 ;  /* 0x00001c0801007387 */ /* 0x0007e20000100800 */
[----:B--2---:R-:W-:Y:S01]  /*ed40*/  LOP3.LUT P0, RZ, R2, UR4, RZ, 0xfc, !PT ;  /* 0x0000000402ff7c12 */ /* 0x004fe2000f80fcff */
[----:B------:R-:W-:-:S03]  /*ed50*/  UMOV UR4, 0xffffffff ;  /* 0xffffffff00047882 */ /* 0x000fc60000000000 */
[----:B------:R-:W-:-:S04]  /*ed60*/  LOP3.LUT P0, RZ, R3, UR5, RZ, 0xfc, P0 ;  /* 0x0000000503ff7c12 */ /* 0x000fc8000800fcff */
[----:B------:R-:W-:Y:S01]  /*ed70*/  SEL R0, R7, RZ, !P0 ;  /* 0x000000ff07007207 */ /* 0x000fe20004000000 */
[----:B---3--:R-:W-:Y:S08]  /*ed80*/  BRA.DIV UR4, `(.L_x_453) ;  /* 0x0000005a04307947 */ /* 0x008ff0000b800000 */
[----:B------:R-:W2:Y:S02]  /*ed90*/  S2R R4, SR_TID.X ;  /* 0x0000000000047919 */ /* 0x000ea40000002100 */
[----:B--2---:R-:W-:-:S04]  /*eda0*/  SHF.R.U32.HI R4, RZ, 0x5, R4 ;  /* 0x00000005ff047819 */ /* 0x004fc80000011604 */
[----:B------:R-:W-:-:S05]  /*edb0*/  LOP3.LUT R4, R4, 0x3, RZ, 0xc0, !PT ;  /* 0x0000000304047812 */ /* 0x000fca00078ec0ff */
[----:B------:R2:W3:Y:S02]  /*edc0*/  SHFL.IDX PT, R14, R4, RZ, 0x1f ;  /* 0x00001fff040e7589 */ /* 0x0004e400000e0000 */
.L_x_570:
[----:B------:R-:W-:Y:S01]  /*edd0*/  PLOP3.LUT P1, PT, PT, PT, PT, 0x8, 0x0 ;  /* 0x000000000000781c */ /* 0x000fe20003f2e170 */
[----:B------:R4:W-:Y:S01]  /*ede0*/  STL [R1], R0 ;  /* 0x0000000001007387 */ /* 0x0009e20000100800 */
[----:B---3--:R-:W-:Y:S02]  /*edf0*/  ISETP.NE.AND P0, PT, R14, RZ, PT ;  /* 0x000000ff0e00720c */ /* 0x008fe40003f05270 */
[----:B----4-:R-:W-:-:S05]  /*ee00*/  P2R R0, PR, RZ, 0x2 ;  /* 0x00000002ff007803 */ /* 0x010fca0000000000 */
[----:B------:R3:W-:Y:S06]  /*ee10*/  STL [R1+0x20], R0 ;  /* 0x0000200001007387 */ /* 0x0007ec0000100800 */
[----:B------:R-:W-:Y:S05]  /*ee20*/  @P0 BRA `(.L_x_454) ;  /* 0x00000004005c0947 */ /* 0x000fea0003800000 */
[----:B------:R-:W-:-:S03]  /*ee30*/  UMOV UR4, 0xffffffff ;  /* 0xffffffff00047882 */ /* 0x000fc60000000000 */
[----:B------:R-:W-:Y:S05]  /*ee40*/  BRA.DIV UR4, `(.L_x_455) ;  /* 0x0000005a04347947 */ /* 0x000fea000b800000 */
[----:B------:R-:W-:-:S13]  /*ee50*/  ELECT P6, URZ, PT ;  /* 0x00000000003f782f */ /* 0x000fda00038c0000 */
.L_x_573:
[----:B------:R-:W-:Y:S05]  /*ee60*/  @!P6 BRA `(.L_x_454) ;  /* 0x00000004004ce947 */ /* 0x000fea0003800000 */
[----:B------:R4:W-:Y:S01]  /*ee70*/  STL [R1+0x14], R9 ;  /* 0x0000140901007387 */ /* 0x0009e20000100800 */
[----:B------:R-:W-:-:S04]  /*ee80*/  ISETP.NE.U32.AND P0, PT, R2, RZ, PT ;  /* 0x000000ff0200720c */ /* 0x000fc80003f05070 */
[----:B------:R-:W-:-:S13]  /*ee90*/  ISETP.NE.AND.EX P0, PT, R3, RZ, PT, P0 ;  /* 0x000000ff0300720c */ /* 0x000fda0003f05300 */
[----:B----4-:R-:W-:Y:S05]  /*eea0*/  @!P0 BRA `(.L_x_456) ;  /* 0x0000000000548947 */ /* 0x010fea0003800000 */
[----:B------:R-:W4:Y:S01]  /*eeb0*/  LDC R6, c[0x0][0x43c] ;  /* 0x00010f00ff067b82 */ /* 0x000f220000000800 */
[----:B---3--:R-:W-:Y:S01]  /*eec0*/  IMAD.MOV.U32 R0, RZ, RZ, R9 ;  /* 0x000000ffff007224 */ /* 0x008fe200078e0009 */
[----:B------:R-:W-:Y:S01]  /*eed0*/  ULDC.64 UR4, c[0x0][0x428] ;  /* 0x00010a0000047ab9 */ /* 0x000fe20000000a00 */
[----:B------:R-:W-:Y:S01]  /*eee0*/  ULDC.64 UR6, c[0x0][0x208] ;  /* 0x0000820000067ab9 */ /* 0x000fe20000000a00 */
[----:B----4-:R-:W-:-:S13]  /*eef0*/  ISETP.NE.AND P0, PT, R6, 0x1, PT ;  /* 0x000000010600780c */ /* 0x010fda0003f05270 */
[----:B--2---:R-:W2:Y:S02]  /*ef00*/  @P0 LDC.64 R4, c[0x0][0x440] ;  /* 0x00011000ff040b82 */ /* 0x004ea40000000a00 */
[----:B--2---:R-:W-:-:S05]  /*ef10*/  @P0 IMAD.HI.U32 R4, R9, R4, RZ ;  /* 0x0000000409040227 */ /* 0x004fca00078e00ff */
        /* <DEDUP_REMOVED lines=8> */
[----:B--2---:R-:W-:-:S04]  /*efa0*/  IMAD R6, R8, UR4, RZ ;  /* 0x0000000408067c24 */ /* 0x004fc8000f8e02ff */
[----:B------:R-:W-:-:S04]  /*efb0*/  IMAD R0, R7, UR5, R6 ;  /* 0x0000000507007c24 */ /* 0x000fc8000f8e0206 */
[----:B------:R-:W-:-:S05]  /*efc0*/  IMAD.IADD R0, R5, 0x1, R0 ;  /* 0x0000000105007824 */ /* 0x000fca00078e0200 */
[----:B------:R-:W-:-:S05]  /*efd0*/  LEA.HI.X R3, R4, R3, R0, 0x2, P0 ;  /* 0x0000000304037211 */ /* 0x000fca00000f1400 */
[----:B------:R-:W2:Y:S04]  /*efe0*/  LDG.E R0, desc[UR6][R2.64] ;  /* 0x0000000602007981 */ /* 0x000ea8000c1e1900 */
[----:B--2---:R4:W-:Y:S02]  /*eff0*/  STL [R1], R0 ;  /* 0x0000000001007387 */ /* 0x0049e40000100800 */
.L_x_456:
[----:B------:R-:W5:Y:S04]  /*f000*/  LDL R7, [R1+0x4] ;  /* 0x0000040001077983 */ /* 0x000f680000100800 */
[----:B---34-:R-:W5:Y:S04]  /*f010*/  LDL R0, [R1+0x8] ;  /* 0x0000080001007983 */ /* 0x018f680000100800 */
[----:B------:R-:W3:Y:S01]  /*f020*/  LDL R2, [R1+0x10] ;  /* 0x0000100001027983 */ /* 0x000ee20000100800 */
[----:B-----5:R-:W-:Y:S01]  /*f030*/  IMAD R0, R0, 0x8, R7 ;  /* 0x0000000800007824 */ /* 0x020fe200078e0207 */
[----:B---3--:R-:W-:-:S04]  /*f040*/  SHF.L.U32 R2, R2, 0x1f, RZ ;  /* 0x0000001f02027819 */ /* 0x008fc800000006ff */
[----:B------:R-:W3:Y:S02]  /*f050*/  SYNCS.PHASECHK.TRANS64.TRYWAIT P0, [R0+URZ+0x38840], R2 ;  /* 0x03884002000075a7 */ /* 0x000ee4000800017f */
[----:B---3--:R-:W-:Y:S05]  /*f060*/  @!P0 BRA `(.L_x_457) ;  /* 0x0000005400cc8947 */ /* 0x008fea0003800000 */
.L_x_574:
[----:B------:R-:W4:Y:S02]  /*f070*/  S2R R3, SR_TID.X ;  /* 0x0000000000037919 */ /* 0x000f240000002100 */
[----:B----4-:R-:W-:-:S04]  /*f080*/  LOP3.LUT R3, R3, 0x7f, RZ, 0xc0, !PT ;  /* 0x0000007f03037812 */ /* 0x010fc800078ec0ff */
[----:B------:R-:W-:-:S13]  /*f090*/  ISETP.NE.AND P0, PT, R3, RZ, PT ;  /* 0x000000ff0300720c */ /* 0x000fda0003f05270 */
[----:B------:R-:W-:Y:S05]  /*f0a0*/  @P0 BRA `(.L_x_458) ;  /* 0x00000000001c0947 */ /* 0x000fea0003800000 */
[----:B------:R-:W4:Y:S01]  /*f0b0*/  S2R R3, SR_TID.X ;  /* 0x0000000000037919 */ /* 0x000f220000002100 */
[----:B---3--:R-:W-:-:S04]  /*f0c0*/  IMAD.MOV.U32 R2, RZ, RZ, 0xa000 ;  /* 0x0000a000ff027424 */ /* 0x008fc800078e00ff */
[----:B------:R3:W-:Y:S01]  /*f0d0*/  SYNCS.ARRIVE.TRANS64 RZ, [R0+URZ+0x38830], R2 ;  /* 0x0388300200ff79a7 */ /* 0x0007e2000800003f */
[----:B----4-:R-:W-:-:S04]  /*f0e0*/  LOP3.LUT R3, R3, 0x1f, RZ, 0xc0, !PT ;  /* 0x0000001f03037812 */ /* 0x010fc800078ec0ff */
[----:B------:R-:W-:-:S13]  /*f0f0*/  ISETP.NE.AND P0, PT, R3, RZ, PT ;  /* 0x000000ff0300720c */ /* 0x000fda0003f05270 */
[----:B---3--:R-:W-:Y:S05]  /*f100*/  @!P0 BRA `(.L_x_458) ;  /* 0x0000000000048947 */ /* 0x008fea0003800000 */
[----:B------:R-:W-:Y:S01]  /*f110*/  BPT.TRAP 0x1 ;  /* 0x000000040000795c */ /* 0x000fe20000300000 */
.L_x_458:
[----:B------:R-:W4:Y:S04]  /*f120*/  LDL R6, [R1+0x4] ;  /* 0x0000040001067983 */ /* 0x000f280000100800 */
[----:B------:R-:W4:Y:S04]  /*f130*/  LDL R5, [R1+0x8] ;  /* 0x0000080001057983 */ /* 0x000f280000100800 */
[----:B--2---:R-:W2:Y:S04]  /*f140*/  LDL R4, [R1+0x14] ;  /* 0x0000140001047983 */ /* 0x004ea80000100800 */
[----:B------:R-:W5:Y:S04]  /*f150*/  LDL R3, [R1+0x18] ;  /* 0x0000180001037983 */ /* 0x000f680000100800 */
[----:B---3--:R-:W3:Y:S01]  /*f160*/  LDL R2, [R1] ;  /* 0x0000000001027983 */ /* 0x008ee20000100800 */
[----:B------:R-:W-:Y:S01]  /*f170*/  R2UR UR9, R0 ;  /* 0x00000000000972ca */ /* 0x000fe200000e0000 */
[----:B------:R-:W-:Y:S01]  /*f180*/  UIADD3 UR4, UP0, UR36, 0x370, URZ ;  /* 0x0000037024047890 */ /* 0x000fe2000ff1e03f */
[----:B------:R-:W-:Y:S01]  /*f190*/  R2UR UR12, R18 ;  /* 0x00000000120c72ca */ /* 0x000fe200000e0000 */
[----:B------:R-:W-:Y:S01]  /*f1a0*/  UMOV UR10, URZ ;  /* 0x0000003f000a7c82 */ /* 0x000fe20008000000 */
[----:B------:R-:W-:Y:S01]  /*f1b0*/  UMOV UR6, 0x0 ;  /* 0x0000000000067882 */ /* 0x000fe20000000000 */
[----:B------:R-:W-:Y:S01]  /*f1c0*/  UMOV UR7, 0x14f00000 ;  /* 0x14f0000000077882 */ /* 0x000fe20000000000 */
[----:B------:R-:W-:Y:S01]  /*f1d0*/  UMOV UR16, 0x40 ;  /* 0x0000004000107882 */ /* 0x000fe20000000000 */
[----:B------:R-:W-:-:S06]  /*f1e0*/  PLOP3.LUT P0, PT, PT, PT, PT, 0x80, 0x0 ;  /* 0x000000000000781c */ /* 0x000fcc0003f0f070 */
[----:B------:R-:W-:Y:S01]  /*f1f0*/  UIADD3 UR9, UR9, 0x38830, URZ ;  /* 0x0003883009097890 */ /* 0x000fe2000fffe03f */
[----:B----4-:R-:W-:Y:S01]  /*f200*/  IMAD R0, R5, 0xa000, R6 ;  /* 0x0000a00005007824 */ /* 0x010fe200078e0206 */
[----:B--2---:R-:W-:-:S04]  /*f210*/  R2UR UR11, R4 ;  /* 0x00000000040b72ca */ /* 0x004fc800000e0000 */
[----:B------:R-:W-:Y:S02]  /*f220*/  R2UR UR14, R0 ;  /* 0x00000000000e72ca */ /* 0x000fe400000e0000 */
[----:B-----5:R-:W-:Y:S02]  /*f230*/  R2UR UR5, R3 ;  /* 0x00000000030572ca */ /* 0x020fe400000e0000 */
[----:B------:R-:W-:Y:S02]  /*f240*/  P2R R0, PR, RZ, 0x1 ;  /* 0x00000001ff007803 */ /* 0x000fe40000000000 */
[----:B---3--:R-:W-:-:S03]  /*f250*/  R2UR UR13, R2 ;  /* 0x00000000020d72ca */ /* 0x008fc600000e0000 */
[----:B------:R4:W-:Y:S04]  /*f260*/  STL [R1+0x20], R0 ;  /* 0x0000200001007387 */ /* 0x0009e80000100800 */
[----:B------:R-:W-:Y:S02]  /*f270*/  UIADD3 UR8, UR14, 0x24400, URZ ;  /* 0x000244000e087890 */ /* 0x000fe4000fffe03f */
[----:B------:R-:W-:Y:S02]  /*f280*/  UIMAD UR11, UR11, 0x50, UR5 ;  /* 0x000000500b0b78a4 */ /* 0x000fe4000f8e0205 */
[----:B------:R-:W-:Y:S02]  /*f290*/  UIADD3.X UR5, URZ, UR37, URZ, UP0, !UPT ;  /* 0x000000253f057290 */ /* 0x000fe400087fe43f */
[----:B------:R-:W-:-:S02]  /*f2a0*/  UIADD3 UR15, UR14, 0x26c00, URZ ;  /* 0x00026c000e0f7890 */ /* 0x000fc4000fffe03f */
[----:B------:R-:W-:Y:S02]  /*f2b0*/  UIADD3 UR17, UR14, 0x29400, URZ ;  /* 0x000294000e117890 */ /* 0x000fe4000fffe03f */
[----:B------:R-:W-:-:S03]  /*f2c0*/  UIADD3 UR18, UR14, 0x2bc00, URZ ;  /* 0x0002bc000e127890 */ /* 0x000fc6000fffe03f */
[----:B------:R2:W-:Y:S01]  /*f2d0*/  UTMALDG.4D [UR8], [UR4], desc[UR6] ;  /* 0x00000608040075b4 */ /* 0x0005e20008019000 */
[----:B------:R-:W-:Y:S01]  /*f2e0*/  UMOV UR14, 0x80 ;  /* 0x00000080000e7882 */ /* 0x000fe20000000000 */
[----:B--2---:R-:W-:Y:S01]  /*f2f0*/  UMOV UR8, UR15 ;  /* 0x0000000f00087c82 */ /* 0x004fe20008000000 */
[----:B------:R-:W-:Y:S02]  /*f300*/  UMOV UR10, UR16 ;  /* 0x00000010000a7c82 */ /* 0x000fe40008000000 */
[----:B------:R2:W-:Y:S02]  /*f310*/  UTMALDG.4D [UR8], [UR4], desc[UR6] ;  /* 0x00000608040075b4 */ /* 0x0005e40008019000 */
[----:B--2---:R-:W-:Y:S01]  /*f320*/  UMOV UR8, UR17 ;  /* 0x0000001100087c82 */ /* 0x004fe20008000000 */
[----:B------:R-:W-:Y:S01]  /*f330*/  UMOV UR10, UR14 ;  /* 0x0000000e000a7c82 */ /* 0x000fe20008000000 */
[----:B------:R-:W-:Y:S01]  /*f340*/  UMOV UR14, 0xc0 ;  /* 0x000000c0000e7882 */ /* 0x000fe20000000000 */
[----:B------:R2:W-:Y:S02]  /*f350*/  UTMALDG.4D [UR8], [UR4], desc[UR6] ;  /* 0x00000608040075b4 */ /* 0x0005e40008019000 */
[----:B--2---:R-:W-:Y:S01]  /*f360*/  UMOV UR8, UR18 ;  /* 0x0000001200087c82 */ /* 0x004fe20008000000 */
[----:B------:R-:W-:-:S02]  /*f370*/  UMOV UR10, UR14 ;  /* 0x0000000e000a7c82 */ /* 0x000fc40008000000 */
[----:B------:R4:W-:Y:S02]  /*f380*/  UTMALDG.4D [UR8], [UR4], desc[UR6] ;  /* 0x00000608040075b4 */ /* 0x0009e40008019000 */
[----:B----4-:R-:W-:Y:S01]  /*f390*/  NOP ;  /* 0x0000000000007918 */ /* 0x010fe20000000000 */
.L_x_454:
[----:B------:R-:W4:Y:S04]  /*f3a0*/  LDL R2, [R1+0x4] ;  /* 0x0000040001027983 */ /* 0x000f280000100800 */
[----:B------:R-:W3:Y:S04]  /*f3b0*/  LDL.LU R3, [R1+0x34] ;  /* 0x0000340001037983 */ /* 0x000ee80000300800 */
[----:B------:R-:W5:Y:S04]  /*f3c0*/  LDL.LU R5, [R1+0x28] ;  /* 0x0000280001057983 */ /* 0x000f680000300800 */
[----:B--2---:R-:W2:Y:S01]  /*f3d0*/  LDL.LU R4, [R1+0x38] ;  /* 0x0000380001047983 */ /* 0x004ea20000300800 */
[----:B------:R-:W-:Y:S05]  /*f3e0*/  WARPSYNC.ALL ;  /* 0x0000000000007948 */ /* 0x000fea0003800000 */
[----:B------:R-:W-:Y:S01]  /*f3f0*/  ULDC.64 UR4, c[0x0][0x298] ;  /* 0x0000a60000047ab9 */ /* 0x000fe20000000a00 */
[----:B------:R-:W-:Y:S01]  /*f400*/  ULDC.64 UR6, c[0x0][0xa00] ;  /* 0x0002800000067ab9 */ /* 0x000fe20000000a00 */
[----:B------:R-:W-:Y:S01]  /*f410*/  BSSY B6, `(.L_x_459) ;  /* 0x0000024000067945 */ /* 0x000fe20003800000 */
[----:B------:R-:W-:Y:S01]  /*f420*/  BAR.SYNC.DEFER_BLOCKING 0x8, 0x180 ;  /* 0x0206000000007b1d */ /* 0x000fe20000010000 */
[----:B------:R-:W-:-:S04]  /*f430*/  ISETP.NE.U32.AND P0, PT, RZ, UR6, PT ;  /* 0x00000006ff007c0c */ /* 0x000fc8000bf05070 */
[----:B------:R-:W-:Y:S01]  /*f440*/  ISETP.NE.AND.EX P0, PT, RZ, UR7, PT, P0 ;  /* 0x00000007ff007c0c */ /* 0x000fe2000bf05300 */
[----:B----4-:R-:W-:Y:S01]  /*f450*/  VIADD R2, R2, 0x14400 ;  /* 0x0001440002027836 */ /* 0x010fe20000000000 */
[----:B---3--:R-:W-:-:S04]  /*f460*/  SHF.R.S32.HI R0, RZ, 0x1f, R3 ;  /* 0x0000001fff007819 */ /* 0x008fc80000011403 */
[----:B------:R-:W-:Y:S02]  /*f470*/  LOP3.LUT P1, RZ, R2, 0x3ff, RZ, 0xc0, !PT ;  /* 0x000003ff02ff7812 */ /* 0x000fe4000782c0ff */
[----:B-----5:R-:W-:Y:S01]  /*f480*/  SEL R5, R5, RZ, !P0 ;  /* 0x000000ff05057207 */ /* 0x020fe20004000000 */
[----:B------:R-:W-:Y:S01]  /*f490*/  IMAD R0, R0, UR4, RZ ;  /* 0x0000000400007c24 */ /* 0x000fe2000f8e02ff */
[----:B--2---:R-:W-:-:S03]  /*f4a0*/  SEL R4, R4, RZ, !P0 ;  /* 0x000000ff04047207 */ /* 0x004fc60004000000 */
[C---:B------:R-:W-:Y:S02]  /*f4b0*/  IMAD R0, R3.reuse, UR5, R0 ;  /* 0x0000000503007c24 */ /* 0x040fe4000f8e0200 */
[----:B------:R-:W-:-:S05]  /*f4c0*/  IMAD.WIDE.U32 R2, R3, UR4, RZ ;  /* 0x0000000403027c25 */ /* 0x000fca000f8e00ff */
[----:B------:R2:W-:Y:S04]  /*f4d0*/  STL.64 [R1+0x48], R2 ;  /* 0x0000480201007387 */ /* 0x0005e80000100a00 */
[----:B------:R3:W-:Y:S04]  /*f4e0*/  STL [R1+0x28], R5 ;  /* 0x0000280501007387 */ /* 0x0007e80000100800 */
[----:B------:R3:W-:Y:S01]  /*f4f0*/  STL [R1+0x54], R4 ;  /* 0x0000540401007387 */ /* 0x0007e20000100800 */
[----:B--2---:R-:W-:Y:S01]  /*f500*/  IMAD.IADD R2, R3, 0x1, R0 ;  /* 0x0000000103027824 */ /* 0x004fe200078e0200 */
[----:B------:R-:W-:-:S05]  /*f510*/  SHF.R.S32.HI R0, RZ, 0x1f, R18 ;  /* 0x0000001fff007819 */ /* 0x000fca0000011412 */
[----:B------:R3:W-:Y:S04]  /*f520*/  STL [R1+0x38], R0 ;  /* 0x0000380001007387 */ /* 0x0007e80000100800 */
[----:B------:R3:W-:Y:S01]  /*f530*/  STL [R1+0x34], R2 ;  /* 0x0000340201007387 */ /* 0x0007e20000100800 */
[----:B------:R-:W-:Y:S05]  /*f540*/  @!P1 BRA `(.L_x_460) ;  /* 0x0000000000409947 */ /* 0x000fea0003800000 */
[----:B---3--:R-:W-:Y:S01]  /*f550*/  MOV R2, 0x0 ;  /* 0x0000000000027802 */ /* 0x008fe20000000f00 */
        /* <DEDUP_REMOVED lines=11> */
[----:B-1----:R-:W-:Y:S02]  /*f610*/  IMAD.MOV.U32 R12, RZ, RZ, 0x1 ;  /* 0x00000001ff0c7424 */ /* 0x002fe400078e00ff */
[----:B------:R-:W-:-:S07]  /*f620*/  IMAD.MOV.U32 R13, RZ, RZ, RZ ;  /* 0x000000ffff0d7224 */ /* 0x000fce00078e00ff */
[----:B------:R-:W-:-:S07]  /*f630*/  LEPC R20, `(.L_x_460) ;  /* 0x000000001014794e */ /* 0x000fce0000000000 */
[----:B0-2---:R-:W-:Y:S05]  /*f640*/  CALL.ABS.NOINC R2 ;  /* 0x0000000002007343 */ /* 0x005fea0003c00000 */
.L_x_460:
[----:B------:R-:W-:Y:S05]  /*f650*/  BSYNC B6 ;  /* 0x0000000000067941 */ /* 0x000fea0003800000 */
.L_x_459:
[----:B---3--:R-:W2:Y:S01]  /*f660*/  LDL.LU R4, [R1+0x34] ;  /* 0x0000340001047983 */ /* 0x008ea20000300800 */
[----:B------:R-:W3:Y:S01]  /*f670*/  LDC R7, c[0x0][0x448] ;  /* 0x00011200ff077b82 */ /* 0x000ee20000000800 */
[----:B------:R-:W-:Y:S01]  /*f680*/  ULDC.64 UR4, c[0x0][0x2d8] ;  /* 0x0000b60000047ab9 */ /* 0x000fe20000000a00 */
[----:B------:R-:W-:Y:S01]  /*f690*/  IMAD.SHL.U32 R17, R17, 0x80, RZ ;  /* 0x0000008011117824 */ /* 0x000fe200078e00ff */
[----:B------:R-:W2:Y:S01]  /*f6a0*/  LDL.LU.64 R2, [R1+0x48] ;  /* 0x0000480001027983 */ /* 0x000ea20000300a00 */
[----:B------:R-:W-:-:S03]  /*f6b0*/  ULDC.64 UR6, c[0x0][0x280] ;  /* 0x0000a00000067ab9 */ /* 0x000fc60000000a00 */
[----:B------:R-:W4:Y:S04]  /*f6c0*/  LDL.LU R0, [R1+0x38] ;  /* 0x0000380001007983 */ /* 0x000f280000300800 */
[----:B------:R-:W4:Y:S04]  /*f6d0*/  LDL.LU R6, [R1+0x54] ;  /* 0x0000540001067983 */ /* 0x000f280000300800 */
[----:B------:R-:W4:Y:S01]  /*f6e0*/  LDL.LU R5, [R1+0x28] ;  /* 0x0000280001057983 */ /* 0x000f220000300800 */
[----:B------:R-:W0:Y:S01]  /*f6f0*/  S2R R9, SR_TID.X ;  /* 0x0000000000097919 */ /* 0x000e220000002100 */
[----:B------:R-:W1:Y:S01]  /*f700*/  S2R R8, SR_TID.X ;  /* 0x0000000000087919 */ /* 0x000e620000002100 */
[----:B---3--:R-:W-:Y:S01]  /*f710*/  ISETP.NE.AND P0, PT, R7, 0x1, PT ;  /* 0x000000010700780c */ /* 0x008fe20003f05270 */
[----:B0-----:R-:W-:-:S02]  /*f720*/  IMAD.SHL.U32 R9, R9, 0x8, RZ ;  /* 0x0000000809097824 */ /* 0x001fc400078e00ff */
[----:B-1----:R-:W-:-:S03]  /*f730*/  IMAD.SHL.U32 R10, R8, 0x8, RZ ;  /* 0x00000008080a7824 */ /* 0x002fc600078e00ff */
[----:B------:R-:W-:-:S04]  /*f740*/  LOP3.LUT R9, R9, 0x38, RZ, 0xc0, !PT ;  /* 0x0000003809097812 */ /* 0x000fc800078ec0ff */
[C---:B------:R-:W-:Y:S02]  /*f750*/  LOP3.LUT R12, R9.reuse, 0x40, RZ, 0xfc, !PT ;  /* 0x00000040090c7812 */ /* 0x040fe400078efcff */
[C---:B------:R-:W-:Y:S02]  /*f760*/  LOP3.LUT R11, R9.reuse, 0x80, RZ, 0xfc, !PT ;  /* 0x00000080090b7812 */ /* 0x040fe400078efcff */
[----:B------:R-:W-:Y:S02]  /*f770*/  LOP3.LUT R9, R9, 0xc0, RZ, 0xfc, !PT ;  /* 0x000000c009097812 */ /* 0x000fe400078efcff */
[----:B------:R-:W-:Y:S01]  /*f780*/  LOP3.LUT R10, R10, 0x38, RZ, 0xc0, !PT ;  /* 0x000000380a0a7812 */ /* 0x000fe200078ec0ff */
[----:B--2---:R-:W-:Y:S02]  /*f790*/  IMAD.MOV.U32 R3, RZ, RZ, R4 ;  /* 0x000000ffff037224 */ /* 0x004fe400078e0004 */
[----:B------:R-:W0:Y:S01]  /*f7a0*/  S2R R4, SR_TID.X ;  /* 0x0000000000047919 */ /* 0x000e220000002100 */
[----:B----4-:R-:W-:-:S02]  /*f7b0*/  IMAD R0, R0, UR4, RZ ;  /* 0x0000000400007c24 */ /* 0x010fc4000f8e02ff */
[----:B------:R-:W-:-:S04]  /*f7c0*/  IMAD.WIDE.U32 R2, R18, UR4, R2 ;  /* 0x0000000412027c25 */ /* 0x000fc8000f8e0002 */
[----:B------:R-:W-:Y:S01]  /*f7d0*/  IMAD R0, R18, UR5, R0 ;  /* 0x0000000512007c24 */ /* 0x000fe2000f8e0200 */
[----:B------:R-:W-:-:S03]  /*f7e0*/  ULDC.64 UR4, c[0x0][0x2e0] ;  /* 0x0000b80000047ab9 */ /* 0x000fc60000000a00 */
[----:B------:R-:W-:Y:S02]  /*f7f0*/  IMAD.IADD R3, R3, 0x1, R0 ;  /* 0x0000000103037824 */ /* 0x000fe400078e0200 */
[----:B------:R-:W-:Y:S02]  /*f800*/  IMAD R0, R6, UR4, RZ ;  /* 0x0000000406007c24 */ /* 0x000fe4000f8e02ff */
[C---:B------:R-:W-:Y:S01]  /*f810*/  IMAD.WIDE.U32 R2, R5.reuse, UR4, R2 ;  /* 0x0000000405027c25 */ /* 0x040fe2000f8e0002 */
[----:B------:R-:W1:Y:S03]  /*f820*/  @P0 LDC R6, c[0x0][0x450] ;  /* 0x00011400ff060b82 */ /* 0x000e660000000800 */
[----:B------:R-:W-:Y:S01]  /*f830*/  IMAD R0, R5, UR5, R0 ;  /* 0x0000000505007c24 */ /* 0x000fe2000f8e0200 */
[----:B------:R-:W-:-:S03]  /*f840*/  ULDC.64 UR4, c[0x0][0x2d0] ;  /* 0x0000b40000047ab9 */ /* 0x000fc60000000a00 */
[----:B------:R-:W-:Y:S01]  /*f850*/  IMAD.IADD R3, R3, 0x1, R0 ;  /* 0x0000000103037824 */ /* 0x000fe200078e0200 */
[C---:B0-----:R-:W-:Y:S01]  /*f860*/  LOP3.LUT R5, R4.reuse, 0x7f, RZ, 0xc0, !PT ;  /* 0x0000007f04057812 */ /* 0x041fe200078ec0ff */
[----:B------:R-:W-:-:S03]  /*f870*/  IMAD.SHL.U32 R4, R4, 0x10, RZ ;  /* 0x0000001004047824 */ /* 0x000fc600078e00ff */
[----:B------:R-:W-:-:S04]  /*f880*/  SHF.R.U32.HI R5, RZ, 0x3, R5 ;  /* 0x00000003ff057819 */ /* 0x000fc80000011605 */
[----:B------:R-:W-:Y:S02]  /*f890*/  LOP3.LUT R4, R5, 0x70, R4, 0xf8, !PT ;  /* 0x0000007005047812 */ /* 0x000fe400078ef804 */
[----:B------:R-:W0:Y:S02]  /*f8a0*/  @P0 LDC R5, c[0x0][0x44c] ;  /* 0x00011300ff050b82 */ /* 0x000e240000000800 */
[----:B------:R-:W-:-:S05]  /*f8b0*/  LOP3.LUT R0, R4, R17, RZ, 0xfc, !PT ;  /* 0x0000001104007212 */ /* 0x000fca00078efcff */
[----:B------:R-:W-:Y:S02]  /*f8c0*/  IMAD.MOV.U32 R4, RZ, RZ, R0 ;  /* 0x000000ffff047224 */ /* 0x000fe400078e0000 */
[----:B0-----:R-:W-:-:S05]  /*f8d0*/  @P0 IMAD.HI.U32 R5, R0, R5, RZ ;  /* 0x0000000500050227 */ /* 0x001fca00078e00ff */
[----:B-1----:R-:W-:-:S05]  /*f8e0*/  @P0 SHF.R.U32.HI R4, RZ, R6, R5 ;  /* 0x00000006ff040219 */ /* 0x002fca0000011605 */
[----:B------:R-:W-:Y:S02]  /*f8f0*/  IMAD.MOV R5, RZ, RZ, -R4 ;  /* 0x000000ffff057224 */ /* 0x000fe400078e0a04 */
[----:B------:R-:W-:-:S04]  /*f900*/  IMAD.WIDE.U32 R2, R4, UR4, R2 ;  /* 0x0000000404027c25 */ /* 0x000fc8000f8e0002 */
[----:B------:R-:W-:Y:S01]  /*f910*/  IMAD R0, R7, R5, R0 ;  /* 0x0000000507007224 */ /* 0x000fe200078e0200 */
[----:B------:R-:W-:-:S05]  /*f920*/  SHF.R.S32.HI R5, RZ, 0x1f, R4 ;  /* 0x0000001fff057819 */ /* 0x000fca0000011404 */
[----:B------:R-:W-:-:S04]  /*f930*/  IMAD R5, R5, UR4, RZ ;  /* 0x0000000405057c24 */ /* 0x000fc8000f8e02ff */
[----:B------:R-:W-:Y:S01]  /*f940*/  IMAD R4, R4, UR5, R5 ;  /* 0x0000000504047c24 */ /* 0x000fe2000f8e0205 */
[----:B------:R-:W-:-:S03]  /*f950*/  ULDC.64 UR4, c[0x0][0x2c8] ;  /* 0x0000b20000047ab9 */ /* 0x000fc60000000a00 */
[----:B------:R-:W-:Y:S01]  /*f960*/  IMAD.IADD R3, R3, 0x1, R4 ;  /* 0x0000000103037824 */ /* 0x000fe200078e0204 */
[----:B------:R-:W-:Y:S01]  /*f970*/  SHF.R.S32.HI R4, RZ, 0x1f, R0 ;  /* 0x0000001fff047819 */ /* 0x000fe20000011400 */
[----:B------:R-:W-:-:S04]  /*f980*/  IMAD.WIDE.U32 R2, R0, UR4, R2 ;  /* 0x0000000400027c25 */ /* 0x000fc8000f8e0002 */
[----:B------:R-:W-:Y:S01]  /*f990*/  IMAD R4, R4, UR4, RZ ;  /* 0x0000000404047c24 */ /* 0x000fe2000f8e02ff */
[----:B------:R-:W-:Y:S02]  /*f9a0*/  ULDC UR4, c[0x0][0x2b8] ;  /* 0x0000ae0000047ab9 */ /* 0x000fe40000000800 */
[----:B------:R-:W-:Y:S01]  /*f9b0*/  ISETP.GE.AND P3, PT, R9, UR4, PT ;  /* 0x0000000409007c0c */ /* 0x000fe2000bf66270 */
[----:B------:R-:W-:Y:S01]  /*f9c0*/  IMAD R0, R0, UR5, R4 ;  /* 0x0000000500007c24 */ /* 0x000fe2000f8e0204 */
[----:B------:R0:W5:Y:S01]  /*f9d0*/  LDL R9, [R1+0x24] ;  /* 0x0000240001097983 */ /* 0x0001620000100800 */
[----:B------:R-:W-:Y:S02]  /*f9e0*/  LEA R4, P4, R2, UR6, 0x1 ;  /* 0x0000000602047c11 */ /* 0x000fe4000f8808ff */
[----:B------:R-:W-:Y:S01]  /*f9f0*/  IMAD.IADD R0, R3, 0x1, R0 ;  /* 0x0000000103007824 */ /* 0x000fe200078e0200 */
[----:B------:R-:W-:Y:S02]  /*fa00*/  ISETP.GE.AND P0, PT, R10, UR4, PT ;  /* 0x000000040a007c0c */ /* 0x000fe4000bf06270 */
[----:B------:R-:W-:-:S02]  /*fa10*/  ISETP.GE.AND P1, PT, R12, UR4, PT ;  /* 0x000000040c007c0c */ /* 0x000fc4000bf26270 */
[----:B------:R-:W-:Y:S01]  /*fa20*/  ISETP.GE.AND P2, PT, R11, UR4, PT ;  /* 0x000000040b007c0c */ /* 0x000fe2000bf46270 */
[----:B------:R-:W-:Y:S01]  /*fa30*/  UMOV UR4, 0xffffffff ;  /* 0xffffffff00047882 */ /* 0x000fe20000000000 */
[----:B------:R-:W-:Y:S02]  /*fa40*/  LEA.HI.X R0, R2, UR7, R0, 0x1, P4 ;  /* 0x0000000702007c11 */ /* 0x000fe4000a0f0c00 */
[----:B0-----:R-:W-:Y:S09]  /*fa50*/  BRA.DIV UR4, `(.L_x_461) ;  /* 0x0000004e04647947 */ /* 0x001ff2000b800000 */
[----:B------:R-:W0:Y:S02]  /*fa60*/  S2R R6, SR_TID.X ;  /* 0x0000000000067919 */ /* 0x000e240000002100 */
[----:B0-----:R-:W-:Y:S02]  /*fa70*/  LOP3.LUT R8, R6, 0x7f, RZ, 0xc0, !PT ;  /* 0x0000007f06087812 */ /* 0x001fe400078ec0ff */
[----:B------:R-:W2:Y:S01]  /*fa80*/  LDL.LU R6, [R1+0x3c] ;  /* 0x00003c0001067983 */ /* 0x000ea20000300800 */
[----:B------:R-:W-:Y:S01]  /*fa90*/  ULDC.64 UR4, c[0x0][0x208] ;  /* 0x0000820000047ab9 */ /* 0x000fe20000000a00 */
[----:B------:R-:W-:-:S05]  /*faa0*/  SHF.R.U32.HI R8, RZ, 0x3, R8 ;  /* 0x00000003ff087819 */ /* 0x000fca0000011608 */
[----:B------:R-:W-:Y:S02]  /*fab0*/  IMAD.IADD R2, R8, 0x1, R17 ;  /* 0x0000000108027824 */ /* 0x000fe400078e0211 */
[----:B------:R-:W-:Y:S02]  /*fac0*/  SHFL.IDX PT, R8, R0, 0x6, 0x181f ;  /* 0x00d81f0000087f89 */ /* 0x000fe400000e0000 */
[----:B------:R-:W-:Y:S02]  /*fad0*/  VIADD R5, R2, 0x10 ;  /* 0x0000001002057836 */ /* 0x000fe40000000000 */
[----:B--2---:R-:W-:Y:S02]  /*fae0*/  IMAD R3, R6, R7, RZ ;  /* 0x0000000706037224 */ /* 0x004fe400078e02ff */
[----:B------:R-:W0:Y:S03]  /*faf0*/  SHFL.IDX PT, R7, R4, RZ, 0x181f ;  /* 0x00181fff04077589 */ /* 0x000e2600000e0000 */
[----:B------:R-:W-:Y:S01]  /*fb00*/  ISETP.GE.AND P5, PT, R2, R3, PT ;  /* 0x000000030200720c */ /* 0x000fe20003fa6270 */
[----:B------:R-:W1:-:S12]  /*fb10*/  SHFL.IDX PT, R6, R0, RZ, 0x181f ;  /* 0x00181fff00067589 */ /* 0x000e5800000e0000 */
[----:B0-----:R-:W-:-:S05]  /*fb20*/  @!P5 LEA R7, P4, R10, R7, 0x1 ;  /* 0x000000070a07d211 */ /* 0x001fca00078808ff */
[----:B-1----:R-:W-:-:S05]  /*fb30*/  @!P5 IMAD.X R6, RZ, RZ, R6, P4 ;  /* 0x000000ffff06d224 */ /* 0x002fca00020e0606 */
[----:B------:R-:W-:-:S04]  /*fb40*/  @!P5 LOP3.LUT R7, R7, R6, RZ, 0x3c, !PT ;  /* 0x000000060707d212 */ /* 0x000fc800078e3cff */
[----:B------:R-:W-:-:S04]  /*fb50*/  @!P5 LOP3.LUT R6, R7, R6, RZ, 0x3c, !PT ;  /* 0x000000060706d212 */ /* 0x000fc800078e3cff */
[----:B------:R-:W-:-:S05]  /*fb60*/  @!P5 LOP3.LUT R7, R7, R6, RZ, 0x3c, !PT ;  /* 0x000000060707d212 */ /* 0x000fca00078e3cff */
[----:B-----5:R-:W-:Y:S04]  /*fb70*/  @!P5 LDGSTS.E.BYPASS.LTC128B.128 [R9+0x14400], desc[UR4][R6.64], !P0 ;  /* 0x144000000609dfae */ /* 0x020fe8000c101d44 */
[----:B------:R-:W-:Y:S04]  /*fb80*/  @!P5 LDGSTS.E.BYPASS.LTC128B.128 [R9+0x18400], desc[UR4][R6.64+0x80], !P1 ;  /* 0x184000800609dfae */ /* 0x000fe8000c901d44 */
[----:B------:R-:W-:Y:S04]  /*fb90*/  @!P5 LDGSTS.E.BYPASS.LTC128B.128 [R9+0x1c400], desc[UR4][R6.64+0x100], !P2 ;  /* 0x1c4001000609dfae */ /* 0x000fe8000d101d44 */
[----:B------:R0:W-:Y:S01]  /*fba0*/  @!P5 LDGSTS.E.BYPASS.LTC128B.128 [R9+0x20400], desc[UR4][R6.64+0x180], !P3 ;  /* 0x204001800609dfae */ /* 0x0001e2000d901d44 */
[----:B------:R-:W-:-:S03]  /*fbb0*/  ISETP.GE.AND P5, PT, R5, R3, PT ;  /* 0x000000030500720c */ /* 0x000fc60003fa6270 */
[----:B------:R-:W1:Y:S04]  /*fbc0*/  SHFL.IDX PT, R5, R4, 0x1, 0x181f ;  /* 0x00381f0004057f89 */ /* 0x000e6800000e0000 */
[----:B0-----:R-:W0:Y:S06]  /*fbd0*/  SHFL.IDX PT, R6, R0, 0x1, 0x181f ;  /* 0x00381f0000067f89 */ /* 0x001e2c00000e0000 */
[----:B-1----:R-:W-:-:S05]  /*fbe0*/  @!P5 LEA R5, P4, R10, R5, 0x1 ;  /* 0x000000050a05d211 */ /* 0x002fca00078808ff */
[----:B0-----:R-:W-:-:S04]  /*fbf0*/  @!P5 IMAD.X R6, RZ, RZ, R6, P4 ;  /* 0x000000ffff06d224 */ /* 0x001fc800020e0606 */
[----:B------:R-:W-:Y:S02]  /*fc00*/  @!P5 IMAD.MOV.U32 R7, RZ, RZ, R6 ;  /* 0x000000ffff07d224 */ /* 0x000fe400078e0006 */
[----:B------:R-:W-:Y:S02]  /*fc10*/  @!P5 IMAD.MOV.U32 R6, RZ, RZ, R5 ;  /* 0x000000ffff06d224 */ /* 0x000fe400078e0005 */
[----:B------:R-:W-:-:S03]  /*fc20*/  VIADD R5, R2, 0x20 ;  /* 0x0000002002057836 */ /* 0x000fc60000000000 */
[----:B------:R-:W-:Y:S04]  /*fc30*/  @!P5 LDGSTS.E.BYPASS.LTC128B.128 [R9+0x14c00], desc[UR4][R6.64], !P0 ;  /* 0x14c000000609dfae */ /* 0x000fe8000c101d44 */
        /* <DEDUP_REMOVED lines=53> */
[----:B------:R-:W2:Y:S06]  /*ff90*/  SHFL.IDX PT, R4, R4, 0x7, 0x181f ;  /* 0x00f81f0004047f89 */ /* 0x000eac00000e0000 */
[----:B-1----:R-:W-:-:S05]  /*ffa0*/  @!P5 LEA R5, P4, R10, R5, 0x1 ;  /* 0x000000050a05d211 */ /* 0x002fca00078808ff */
[----:B0-----:R-:W-:-:S04]  /*ffb0*/  @!P5 IMAD.X R6, RZ, RZ, R8, P4 ;  /* 0x000000ffff06d224 */ /* 0x001fc800020e0608 */
[----:B------:R-:W-:Y:S02]  /*ffc0*/  @!P5 IMAD.MOV.U32 R7, RZ, RZ, R6 ;  /* 0x000000ffff07d224 */ /* 0x000fe400078e0006 */
[----:B------:R-:W-:Y:S02]  /*ffd0*/  @!P5 IMAD.MOV.U32 R6, RZ, RZ, R5 ;  /* 0x000000ffff06d224 */ /* 0x000fe400078e0005 */
[----:B------:R0:W1:Y:S04]  /*ffe0*/  SHFL.IDX PT, R5, R0, 0x7, 0x181f ;  /* 0x00f81f0000057f89 */ /* 0x00006800000e0000 */
[----:B------:R0:W-:Y:S04]  /*fff0*/  @!P5 LDGSTS.E.BYPASS.LTC128B.128 [R9+0x17400], desc[UR4][R6.64], !P0 ;  /* 0x174000000609dfae */ /* 0x0001e8000c101d44 */
[----:B------:R0:W-:Y:S04]  /*10000*/  @!P5 LDGSTS.E.BYPASS.LTC128B.128 [R9+0x1b400], desc[UR4][R6.64+0x80], !P1 ;  /* 0x1b4000800609dfae */ /* 0x0001e8000c901d44 */
[----:B------:R0:W-:Y:S04]  /*10010*/  @!P5 LDGSTS.E.BYPASS.LTC128B.128 [R9+0x1f400], desc[UR4][R6.64+0x100], !P2 ;  /* 0x1f4001000609dfae */ /* 0x0001e8000d101d44 */
[----:B--2---:R0:W-:Y:S02]  /*10020*/  @!P5 LDGSTS.E.BYPASS.LTC128B.128 [R9+0x23400], desc[UR4][R6.64+0x180], !P3 ;  /* 0x234001800609dfae */ /* 0x0041e4000d901d44 */
.L_x_591:
[----:B------:R-:W-:Y:S01]  /*10030*/  VIADD R2, R2, 0x70 ;  /* 0x0000007002027836 */ /* 0x000fe20000000000 */
[----:B------:R-:W-:Y:S04]  /*10040*/  BSSY B0, `(.L_x_462) ;  /* 0x000000d000007945 */ /* 0x000fe80003800000 */
[----:B------:R-:W-:-:S13]  /*10050*/  ISETP.GE.AND P4, PT, R2, R3, PT ;  /* 0x000000030200720c */ /* 0x000fda0003f86270 */
[----:B------:R-:W-:Y:S05]  /*10060*/  @P4 BRA `(.L_x_463) ;  /* 0x0000000000284947 */ /* 0x000fea0003800000 */
[----:B------:R-:W-:Y:S01]  /*10070*/  LEA R2, P4, R10, R4, 0x1 ;  /* 0x000000040a027211 */ /* 0x000fe200078808ff */
[----:B------:R-:W-:-:S04]  /*10080*/  ULDC.64 UR4, c[0x0][0x208] ;  /* 0x0000820000047ab9 */ /* 0x000fc80000000a00 */
[----:B-1----:R-:W-:-:S05]  /*10090*/  IMAD.X R3, RZ, RZ, R5, P4 ;  /* 0x000000ffff037224 */ /* 0x002fca00020e0605 */
[----:B------:R-:W-:Y:S01]  /*100a0*/  @!PT LDS RZ, [RZ] ;  /* 0x00000000fffff984 */ /* 0x000fe20000000800 */
[----:B------:R-:W-:Y:S01]  /*100b0*/  @!PT LDS RZ, [RZ] ;  /* 0x00000000fffff984 */ /* 0x000fe20000000800 */
[----:B------:R-:W-:Y:S01]  /*100c0*/  @!PT LDS RZ, [RZ] ;  /* 0x00000000fffff984 */ /* 0x000fe20000000800 */
[----:B------:R2:W-:Y:S04]  /*100d0*/  LDGSTS.E.BYPASS.LTC128B.128 [R9+0x17c00], desc[UR4][R2.64], !P0 ;  /* 0x17c0000002097fae */ /* 0x0005e8000c101d44 */
[----:B------:R2:W-:Y:S04]  /*100e0*/  LDGSTS.E.BYPASS.LTC128B.128 [R9+0x1bc00], desc[UR4][R2.64+0x80], !P1 ;  /* 0x1bc0008002097fae */ /* 0x0005e8000c901d44 */
[----:B------:R2:W-:Y:S04]  /*100f0*/  LDGSTS.E.BYPASS.LTC128B.128 [R9+0x1fc00], desc[UR4][R2.64+0x100], !P2 ;  /* 0x1fc0010002097fae */ /* 0x0005e8000d101d44 */
[----:B------:R2:W-:Y:S02]  /*10100*/  LDGSTS.E.BYPASS.LTC128B.128 [R9+0x23c00], desc[UR4][R2.64+0x180], !P3 ;  /* 0x23c0018002097fae */ /* 0x0005e4000d901d44 */
.L_x_463:
[----:B------:R-:W-:Y:S05]  /*10110*/  BSYNC B0 ;  /* 0x0000000000007941 */ /* 0x000fea0003800000 */
.L_x_462:
[----:B0-2---:R-:W2:Y:S01]  /*10120*/  LDL R9, [R1+0x4] ;  /* 0x0000040001097983 */ /* 0x005ea20000100800 */
[----:B------:R-:W-:Y:S01]  /*10130*/  PLOP3.LUT P0, PT, PT, PT, PT, 0x80, 0x0 ;  /* 0x000000000000781c */ /* 0x000fe20003f0f070 */
[----:B------:R-:W-:Y:S01]  /*10140*/  NOP ;  /* 0x0000000000007918 */ /* 0x000fe20000000000 */
[----:B--2---:R-:W-:-:S11]  /*10150*/  VIADD R6, R9, 0x38800 ;  /* 0x0003880009067836 */ /* 0x004fd60000000000 */
.L_x_464:
[----:B------:R-:W2:Y:S01]  /*10160*/  LDL R2, [R1+0x4] ;  /* 0x0000040001027983 */ /* 0x000ea20000100800 */
[----:B------:R-:W-:Y:S02]  /*10170*/  PLOP3.LUT P1, PT, P1, P0, PT, 0xa2, 0x0 ;  /* 0x000000000000781c */ /* 0x000fe40000f21472 */
[----:B--2---:R-:W-:-:S08]  /*10180*/  @P0 R2UR P1, UR4, R2 ;  /* 0x00000000020402ca */ /* 0x004fd00000020000 */
[----:B------:R-:W-:-:S05]  /*10190*/  @P0 PLOP3.LUT P0, PT, P1, PT, PT, 0x80, 0x0 ;  /* 0x000000000000081c */ /* 0x000fca0000f0f070 */
[----:B------:R-:W-:Y:S01]  /*101a0*/  @!P1 SYNCS.ARRIVE.TRANS64.RED.A0T1 RZ, [UR4+0x38800], RZ ;  /* 0x038800ffffff99a7 */ /* 0x000fe20008200404 */
[----:B------:R-:W-:Y:S07]  /*101b0*/  @!P1 ARRIVES.LDGSTSBAR.64.TRANSCNT [UR4+0x38800] ;  /* 0x03880000ff0099b0 */ /* 0x000fee0008000a84 */
[----:B------:R-:W-:Y:S05]  /*101c0*/  @P0 BRA.U.ANY `(.L_x_464) ;  /* 0xfffffffd00e40947 */ /* 0x000fea000393ffff */
[----:B------:R-:W2:Y:S02]  /*101d0*/  LDL.LU R3, [R1+0x50] ;  /* 0x0000500001037983 */ /* 0x000ea40000300800 */
[----:B--2---:R-:W-:-:S05]  /*101e0*/  VIADD R3, R3, 0x1 ;  /* 0x0000000103037836 */ /* 0x004fca0000000000 */
[----:B------:R0:W-:Y:S01]  /*101f0*/  STL [R1+0x50], R3 ;  /* 0x0000500301007387 */ /* 0x0001e20000100800 */
[----:B------:R-:W-:-:S04]  /*10200*/  LEA.HI R0, R3, R3, RZ, 0x1 ;  /* 0x0000000303007211 */ /* 0x000fc800078f08ff */
[----:B------:R-:W-:-:S05]  /*10210*/  LOP3.LUT R0, R0, 0xfffffffe, RZ, 0xc0, !PT ;  /* 0xfffffffe00007812 */ /* 0x000fca00078ec0ff */
[----:B------:R-:W-:-:S05]  /*10220*/  IMAD.IADD R0, R3, 0x1, -R0 ;  /* 0x0000000103007824 */ /* 0x000fca00078e0a00 */
[----:B------:R-:W-:Y:S01]  /*10230*/  SHF.L.U32 R0, R0, 0x1f, RZ ;  /* 0x0000001f00007819 */ /* 0x000fe200000006ff */
[----:B------:R-:W-:Y:S01]  /*10240*/  NOP ;  /* 0x0000000000007918 */ /* 0x000fe20000000000 */
[----:B------:R0:W-:Y:S01]  /*10250*/  SYNCS.ARRIVE.TRANS64.A1T0 RZ, [R2+URZ+0x38800], RZ ;  /* 0x038800ff02ff79a7 */ /* 0x0001e2000810003f */
[----:B------:R-:W-:Y:S01]  /*10260*/  BSSY B0, `(.L_x_465) ;  /* 0x0000003000007945 */ /* 0x000fe20003800000 */
[----:B------:R-:W2:Y:S03]  /*10270*/  SYNCS.PHASECHK.TRANS64.TRYWAIT P0, [R2+URZ+0x38820], R0 ;  /* 0x03882000020075a7 */ /* 0x000ea6000800017f */
[----:B0-2---:R-:W-:Y:S05]  /*10280*/  @!P0 BRA `(.L_x_466) ;  /* 0x0000005000608947 */ /* 0x005fea0003800000 */
.L_x_592:
[----:B------:R-:W-:Y:S05]  /*10290*/  BSYNC B0 ;  /* 0x0000000000007941 */ /* 0x000fea0003800000 */
.L_x_465:
[----:B0-----:R-:W2:Y:S01]  /*102a0*/  LDL.LU R2, [R1+0x40] ;  /* 0x0000400001027983 */ /* 0x001ea20000300800 */
[----:B------:R-:W-:Y:S01]  /*102b0*/  BSSY B0, `(.L_x_467) ;  /* 0x00002bb000007945 */ /* 0x000fe20003800000 */
[----:B--2---:R-:W-:-:S13]  /*102c0*/  ISETP.GE.AND P0, PT, R2, 0x51, PT ;  /* 0x000000510200780c */ /* 0x004fda0003f06270 */
[----:B------:R-:W-:Y:S05]  /*102d0*/  @!P0 BRA `(.L_x_468) ;  /* 0x0000002800e08947 */ /* 0x000fea0003800000 */
[----:B------:R-:W2:Y:S01]  /*102e0*/  LDL R2, [R1+0x30] ;  /* 0x0000300001027983 */ /* 0x000ea20000100800 */
[----:B------:R-:W-:Y:S01]  /*102f0*/  IMAD.MOV.U32 R0, RZ, RZ, 0x1 ;  /* 0x00000001ff007424 */ /* 0x000fe200078e00ff */
[----:B------:R-:W-:Y:S01]  /*10300*/  BSSY B2, `(.L_x_469) ;  /* 0x00000ef000027945 */ /* 0x000fe20003800000 */
[----:B--2---:R-:W-:-:S05]  /*10310*/  IMAD.MOV R9, RZ, RZ, -R2 ;  /* 0x000000ffff097224 */ /* 0x004fca00078e0a02 */
[----:B------:R-:W-:-:S05]  /*10320*/  VIADDMNMX R9, R9, R0, 0xffffffff, !PT ;  /* 0xffffffff09097446 */ /* 0x000fca0007800100 */
[----:B------:R-:W-:-:S05]  /*10330*/  IMAD.IADD R0, R2, 0x1, R9 ;  /* 0x0000000102007824 */ /* 0x000fca00078e0209 */
[----:B------:R-:W-:-:S04]  /*10340*/  LOP3.LUT R0, R0, 0x1, RZ, 0xc0, !PT ;  /* 0x0000000100007812 */ /* 0x000fc800078ec0ff */
[----:B------:R-:W-:Y:S01]  /*10350*/  ISETP.NE.U32.AND P0, PT, R0, 0x1, PT ;  /* 0x000000010000780c */ /* 0x000fe20003f05070 */
[----:B------:R-:W-:-:S12]  /*10360*/  VIADD R0, R2, 0xfffffffe ;  /* 0xfffffffe02007836 */ /* 0x000fd80000000000 */
[----:B------:R-:W-:Y:S05]  /*10370*/  @P0 BRA `(.L_x_470) ;  /* 0x0000000c009c0947 */ /* 0x000fea0003800000 */
[----:B------:R-:W2:Y:S04]  /*10380*/  LDL R4, [R1+0x20] ;  /* 0x0000200001047983 */ /* 0x000ea80000100800 */
[----:B------:R-:W3:Y:S04]  /*10390*/  LDL R3, [R1+0x8] ;  /* 0x0000080001037983 */ /* 0x000ee80000100800 */
[----:B------:R-:W4:Y:S01]  /*103a0*/  LDL R2, [R1+0x10] ;  /* 0x0000100001027983 */ /* 0x000f220000100800 */
[----:B------:R-:W-:Y:S01]  /*103b0*/  BSSY B1, `(.L_x_471) ;  /* 0x00000df000017945 */ /* 0x000fe20003800000 */
[----:B--2---:R-:W-:Y:S01]  /*103c0*/  ISETP.NE.AND P1, PT, R4, RZ, PT ;  /* 0x000000ff0400720c */ /* 0x004fe20003f25270 */
[----:B---3--:R-:W-:-:S05]  /*103d0*/  VIADD R8, R3, 0x1 ;  /* 0x0000000103087836 */ /* 0x008fca0000000000 */
[----:B------:R-:W-:-:S04]  /*103e0*/  ISETP.NE.AND P0, PT, R8, 0x2, PT ;  /* 0x000000020800780c */ /* 0x000fc80003f05270 */
[----:B------:R-:W-:Y:S02]  /*103f0*/  SEL R10, RZ, 0x1, P0 ;  /* 0x00000001ff0a7807 */ /* 0x000fe40000000000 */
[----:B------:R-:W-:Y:S02]  /*10400*/  SEL R8, R8, RZ, P0 ;  /* 0x000000ff08087207 */ /* 0x000fe40000000000 */
[----:B----4-:R-:W-:Y:S01]  /*10410*/  LOP3.LUT R10, R2, R10, RZ, 0x3c, !PT ;  /* 0x0000000a020a7212 */ /* 0x010fe200078e3cff */
[----:B------:R-:W-:Y:S06]  /*10420*/  @!P1 BRA `(.L_x_472) ;  /* 0x0000000c005c9947 */ /* 0x000fec0003800000 */
[----:B-1----:R0:W5:Y:S01]  /*10430*/  LDL R5, [R1] ;  /* 0x0000000001057983 */ /* 0x0021620000100800 */
[----:B------:R-:W-:Y:S02]  /*10440*/  ULDC.64 UR4, c[0x0][0x418] ;  /* 0x0001060000047ab9 */ /* 0x000fe40000000a00 */
[----:B------:R-:W-:-:S04]  /*10450*/  ISETP.NE.U32.AND P0, PT, RZ, UR4, PT ;  /* 0x00000004ff007c0c */ /* 0x000fc8000bf05070 */
[----:B------:R-:W-:-:S13]  /*10460*/  ISETP.NE.AND.EX P0, PT, RZ, UR5, PT, P0 ;  /* 0x00000005ff007c0c */ /* 0x000fda000bf05300 */
[----:B0-----:R-:W-:Y:S05]  /*10470*/  @!P0 BRA `(.L_x_473) ;  /* 0x0000000000508947 */ /* 0x001fea0003800000 */
[----:B------:R-:W2:Y:S01]  /*10480*/  LDL R11, [R1+0x1c] ;  /* 0x00001c00010b7983 */ /* 0x000ea20000100800 */
[----:B-----5:R-:W0:Y:S01]  /*10490*/  LDC R5, c[0x0][0x43c] ;  /* 0x00010f00ff057b82 */ /* 0x020e220000000800 */
[----:B------:R-:W-:Y:S02]  /*104a0*/  ULDC.64 UR6, c[0x0][0x428] ;  /* 0x00010a0000067ab9 */ /* 0x000fe40000000a00 */
[----:B------:R-:W3:Y:S01]  /*104b0*/  LDL R7, [R1+0xc] ;  /* 0x00000c0001077983 */ /* 0x000ee20000100800 */
        /* <DEDUP_REMOVED lines=8> */
[----:B------:R-:W-:Y:S01]  /*10540*/  SHF.R.S32.HI R3, RZ, 0x1f, R2 ;  /* 0x0000001fff037819 */ /* 0x000fe20000011402 */
[----:B--2---:R-:W-:-:S04]  /*10550*/  IMAD R4, R11, UR6, RZ ;  /* 0x000000060b047c24 */ /* 0x004fc8000f8e02ff */
[C---:B---3--:R-:W-:Y:S02]  /*10560*/  IMAD R4, R7.reuse, UR7, R4 ;  /* 0x0000000707047c24 */ /* 0x048fe4000f8e0204 */
[----:B------:R-:W-:-:S04]  /*10570*/  IMAD.WIDE.U32 R2, R7, UR6, R2 ;  /* 0x0000000607027c25 */ /* 0x000fc8000f8e0002 */
[----:B------:R-:W-:Y:S01]  /*10580*/  IMAD.IADD R3, R4, 0x1, R3 ;  /* 0x0000000104037824 */ /* 0x000fe200078e0203 */
[----:B------:R-:W-:-:S04]  /*10590*/  LEA R4, P0, R2, UR4, 0x2 ;  /* 0x0000000402047c11 */ /* 0x000fc8000f8010ff */
[----:B------:R-:W-:-:S06]  /*105a0*/  LEA.HI.X R5, R2, UR5, R3, 0x2, P0 ;  /* 0x0000000502057c11 */ /* 0x000fcc00080f1403 */
[----:B------:R0:W5:Y:S03]  /*105b0*/  LDG.E R5, desc[UR8][R4.64] ;  /* 0x0000000804057981 */ /* 0x000166000c1e1900 */
.L_x_473:
[----:B------:R-:W2:Y:S01]  /*105c0*/  LDL R2, [R1+0x4] ;  /* 0x0000040001027983 */ /* 0x000ea20000100800 */
[----:B------:R-:W-:Y:S01]  /*105d0*/  BSSY B3, `(.L_x_474) ;  /* 0x0000005000037945 */ /* 0x000fe20003800000 */
[----:B--2---:R-:W-:Y:S01]  /*105e0*/  IMAD R3, R8, 0x8, R2 ;  /* 0x0000000808037824 */ /* 0x004fe200078e0202 */
[----:B------:R-:W-:-:S04]  /*105f0*/  SHF.L.U32 R2, R10, 0x1f, RZ ;  /* 0x0000001f0a027819 */ /* 0x000fc800000006ff */
[----:B------:R-:W1:Y:S02]  /*10600*/  SYNCS.PHASECHK.TRANS64.TRYWAIT P0, [R3+URZ+0x38840], R2 ;  /* 0x03884002030075a7 */ /* 0x000e64000800017f */
[----:B-1----:R-:W-:Y:S05]  /*10610*/  @!P0 BRA `(.L_x_475) ;  /* 0x0000004c00948947 */ /* 0x002fea0003800000 */
.L_x_593:
[----:B------:R-:W-:Y:S05]  /*10620*/  BSYNC B3 ;  /* 0x0000000000037941 */ /* 0x000fea0003800000 */
.L_x_474:
[----:B0-----:R-:W0:Y:S01]  /*10630*/  S2R R4, SR_TID.X ;  /* 0x0000000000047919 */ /* 0x001e220000002100 */
[----:B------:R-:W-:Y:S01]  /*10640*/  BSSY B3, `(.L_x_476) ;  /* 0x000000b000037945 */ /* 0x000fe20003800000 */
[----:B0-----:R-:W-:-:S04]  /*10650*/  LOP3.LUT R4, R4, 0x7f, RZ, 0xc0, !PT ;  /* 0x0000007f04047812 */ /* 0x001fc800078ec0ff */
[----:B------:R-:W-:-:S13]  /*10660*/  ISETP.NE.AND P1, PT, R4, RZ, PT ;  /* 0x000000ff0400720c */ /* 0x000fda0003f25270 */
[----:B------:R-:W-:Y:S05]  /*10670*/  @P1 BRA `(.L_x_477) ;  /* 0x00000000001c1947 */ /* 0x000fea0003800000 */
[----:B------:R-:W0:Y:S01]  /*10680*/  S2R R4, SR_TID.X ;  /* 0x0000000000047919 */ /* 0x000e220000002100 */
[----:B-1----:R-:W-:-:S04]  /*10690*/  IMAD.MOV.U32 R2, RZ, RZ, 0xa000 ;  /* 0x0000a000ff027424 */ /* 0x002fc800078e00ff */
[----:B------:R2:W-:Y:S01]  /*106a0*/  SYNCS.ARRIVE.TRANS64 RZ, [R3+URZ+0x38830], R2 ;  /* 0x0388300203ff79a7 */ /* 0x0005e2000800003f */
[----:B0-----:R-:W-:-:S04]  /*106b0*/  LOP3.LUT R4, R4, 0x1f, RZ, 0xc0, !PT ;  /* 0x0000001f04047812 */ /* 0x001fc800078ec0ff */
[----:B------:R-:W-:-:S13]  /*106c0*/  ISETP.NE.AND P0, PT, R4, RZ, PT ;  /* 0x000000ff0400720c */ /* 0x000fda0003f05270 */
[----:B--2---:R-:W-:Y:S05]  /*106d0*/  @!P0 BRA `(.L_x_477) ;  /* 0x0000000000048947 */ /* 0x004fea0003800000 */
[----:B------:R-:W-:Y:S01]  /*106e0*/  BPT.TRAP 0x1 ;  /* 0x000000040000795c */ /* 0x000fe20000300000 */
.L_x_477:
[----:B------:R-:W-:Y:S05]  /*106f0*/  BSYNC B3 ;  /* 0x0000000000037941 */ /* 0x000fea0003800000 */
.L_x_476:
[----:B------:R-:W2:Y:S04]  /*10700*/  LDL R4, [R1+0x4] ;  /* 0x0000040001047983 */ /* 0x000ea80000100800 */
[----:B-1----:R-:W3:Y:S01]  /*10710*/  LDL R2, [R1+0x18] ;  /* 0x0000180001027983 */ /* 0x002ee20000100800 */
        /* <DEDUP_REMOVED lines=8> */
[----:B--2---:R-:W-:-:S02]  /*107a0*/  IMAD R4, R8, 0xa000, R4 ;  /* 0x0000a00008047824 */ /* 0x004fc400078e0204 */
[----:B---3--:R-:W-:Y:S02]  /*107b0*/  IMAD R2, R0, 0x50, R2 ;  /* 0x0000005000027824 */ /* 0x008fe400078e0202 */
[----:B------:R-:W-:-:S08]  /*107c0*/  VIADD R7, R4, 0x24400 ;  /* 0x0002440004077836 */ /* 0x000fd00000000000 */
.L_x_478:
        /* <DEDUP_REMOVED lines=16> */
.L_x_479:
        /* <DEDUP_REMOVED lines=16> */
.L_x_480:
        /* <DEDUP_REMOVED lines=16> */
.L_x_481:
        /* <DEDUP_REMOVED lines=10> */
[----:B------:R-:W2:Y:S04]  /*10b70*/  LDL.LU R12, [R1+0x10] ;  /* 0x00001000010c7983 */ /* 0x000ea80000300800 */
[----:B------:R-:W3:Y:S01]  /*10b80*/  LDL R7, [R1+0x8] ;  /* 0x0000080001077983 */ /* 0x000ee20000100800 */
[----:B------:R-:W-:Y:S01]  /*10b90*/  BSSY B3, `(.L_x_482) ;  /* 0x0000005000037945 */ /* 0x000fe20003800000 */
[----:B--2---:R-:W-:Y:S01]  /*10ba0*/  SHF.L.U32 R2, R12, 0x1f, RZ ;  /* 0x0000001f0c027819 */ /* 0x004fe200000006ff */
[----:B---3--:R-:W-:-:S04]  /*10bb0*/  IMAD R3, R7, 0x8, R6 ;  /* 0x0000000807037824 */ /* 0x008fc800078e0206 */
[----:B------:R-:W0:Y:S02]  /*10bc0*/  SYNCS.PHASECHK.TRANS64.TRYWAIT P0, [R3+URZ+0x60], R2 ;  /* 0x00006002030075a7 */ /* 0x000e24000800017f */
[----:B0-----:R-:W-:Y:S05]  /*10bd0*/  @!P0 BRA `(.L_x_483) ;  /* 0x0000004800388947 */ /* 0x001fea0003800000 */
.L_x_594:
[----:B------:R-:W-:Y:S05]  /*10be0*/  BSYNC B3 ;  /* 0x0000000000037941 */ /* 0x000fea0003800000 */
.L_x_482:
[----:B------:R-:W-:Y:S01]  /*10bf0*/  BSSY B3, `(.L_x_484) ;  /* 0x000000e000037945 */ /* 0x000fe20003800000 */
[----:B------:R-:W-:Y:S02]  /*10c00*/  IMAD.MOV.U32 R12, RZ, RZ, 0x0 ;  /* 0x00000000ff0c7424 */ /* 0x000fe400078e00ff */
[----:B------:R-:W-:Y:S01]  /*10c10*/  IMAD.MOV.U32 R13, RZ, RZ, 0x14f00000 ;  /* 0x14f00000ff0d7424 */ /* 0x000fe200078e00ff */
[----:B------:R-:W-:Y:S06]  /*10c20*/  @P1 BRA `(.L_x_485) ;  /* 0x0000000000281947 */ /* 0x000fec0003800000 */
[----:B0-----:R-:W2:Y:S04]  /*10c30*/  LDL R3, [R1+0x4] ;  /* 0x0000040001037983 */ /* 0x001ea80000100800 */
[----:B------:R-:W2:Y:S01]  /*10c40*/  LDL R7, [R1+0x8] ;  /* 0x0000080001077983 */ /* 0x000ea20000100800 */
[----:B------:R-:W0:Y:S02]  /*10c50*/  S2R R4, SR_TID.X ;  /* 0x0000000000047919 */ /* 0x000e240000002100 */
[----:B0-----:R-:W-:-:S04]  /*10c60*/  LOP3.LUT R4, R4, 0x1f, RZ, 0xc0, !PT ;  /* 0x0000001f04047812 */ /* 0x001fc800078ec0ff */
[----:B------:R-:W-:Y:S01]  /*10c70*/  ISETP.NE.AND P0, PT, R4, RZ, PT ;  /* 0x000000ff0400720c */ /* 0x000fe20003f05270 */
[----:B--2---:R-:W-:Y:S02]  /*10c80*/  IMAD R2, R7, 0x8, R3 ;  /* 0x0000000807027824 */ /* 0x004fe400078e0203 */
[----:B------:R-:W-:-:S04]  /*10c90*/  IMAD.MOV.U32 R3, RZ, RZ, 0xa000 ;  /* 0x0000a000ff037424 */ /* 0x000fc800078e00ff */
[----:B------:R1:W-:Y:S06]  /*10ca0*/  SYNCS.ARRIVE.TRANS64 RZ, [R2+URZ+0x38850], R3 ;  /* 0x0388500302ff79a7 */ /* 0x0003ec000800003f */
[----:B------:R-:W-:Y:S05]  /*10cb0*/  @!P0 BRA `(.L_x_485) ;  /* 0x0000000000048947 */ /* 0x000fea0003800000 */
[----:B------:R-:W-:Y:S01]  /*10cc0*/  BPT.TRAP 0x1 ;  /* 0x000000040000795c */ /* 0x000fe20000300000 */
.L_x_485:
[----:B------:R-:W-:Y:S05]  /*10cd0*/  BSYNC B3 ;  /* 0x0000000000037941 */ /* 0x000fea0003800000 */
.L_x_484:
[----:B01----:R-:W2:Y:S01]  /*10ce0*/  LDL.LU R2, [R1+0x8] ;  /* 0x0000080001027983 */ /* 0x003ea20000300800 */
[----:B------:R-:W-:-:S03]  /*10cf0*/  R2UR UR10, R11 ;  /* 0x000000000b0a72ca */ /* 0x000fc600000e0000 */
[----:B------:R-:W3:Y:S04]  /*10d00*/  LDL R7, [R1+0x18] ;  /* 0x0000180001077983 */ /* 0x000ee80000100800 */
[----:B------:R-:W3:Y:S04]  /*10d10*/  LDL.LU R4, [R1+0x14] ;  /* 0x0000140001047983 */ /* 0x000ee80000300800 */
[----:B------:R-:W2:Y:S01]  /*10d20*/  LDL R11, [R1+0x4] ;  /* 0x00000400010b7983 */ /* 0x000ea20000100800 */
[----:B------:R-:W-:Y:S01]  /*10d30*/  R2UR UR6, R12 ;  /* 0x000000000c0672ca */ /* 0x000fe200000e0000 */
[----:B------:R-:W-:Y:S01]  /*10d40*/  UIADD3 UR4, UP0, UR36, 0x470, URZ ;  /* 0x0000047024047890 */ /* 0x000fe2000ff1e03f */
[----:B------:R-:W-:-:S02]  /*10d50*/  R2UR UR7, R13 ;  /* 0x000000000d0772ca */ /* 0x000fc400000e0000 */
[----:B------:R-:W-:Y:S01]  /*10d60*/  PLOP3.LUT P0, PT, PT, PT, PT, 0x80, 0x0 ;  /* 0x000000000000781c */ /* 0x000fe20003f0f070 */
[----:B------:R-:W-:Y:S01]  /*10d70*/  UIADD3.X UR5, URZ, UR37, URZ, UP0, !UPT ;  /* 0x000000253f057290 */ /* 0x000fe200087fe43f */
[----:B---3--:R-:W-:Y:S02]  /*10d80*/  IMAD R4, R4, 0x50, R7 ;  /* 0x0000005004047824 */ /* 0x008fe400078e0207 */
[C-C-:B--2---:R-:W-:Y:S02]  /*10d90*/  IMAD R3, R2.reuse, 0x8, R11.reuse ;  /* 0x0000000802037824 */ /* 0x144fe400078e020b */
[----:B------:R-:W-:Y:S02]  /*10da0*/  IMAD R2, R2, 0xa000, R11 ;  /* 0x0000a00002027824 */ /* 0x000fe400078e020b */
[----:B------:R-:W-:Y:S02]  /*10db0*/  VIADD R3, R3, 0x38850 ;  /* 0x0003885003037836 */ /* 0x000fe40000000000 */
[----:B------:R-:W-:-:S07]  /*10dc0*/  VIADD R7, R2, 0x400 ;  /* 0x0000040002077836 */ /* 0x000fce0000000000 */
.L_x_486:
[----:B------:R-:W2:Y:S01]  /*10dd0*/  LDL R11, [R1] ;  /* 0x00000000010b7983 */ /* 0x000ea20000100800 */
[----:B------:R-:W-:-:S13]  /*10de0*/  @P0 ELECT P1, URZ, PT ;  /* 0x00000000003f082f */ /* 0x000fda0003820000 */
[----:B------:R-:W-:Y:S02]  /*10df0*/  @P1 R2UR UR12, R18 ;  /* 0x00000000120c12ca */ /* 0x000fe400000e0000 */
[----:B------:R-:W-:Y:S02]  /*10e00*/  @P1 R2UR UR11, R4 ;  /* 0x00000000040b12ca */ /* 0x000fe400000e0000 */
[----:B------:R-:W-:Y:S02]  /*10e10*/  @P1 R2UR UR9, R3 ;  /* 0x00000000030912ca */ /* 0x000fe400000e0000 */
[----:B------:R-:W-:Y:S02]  /*10e20*/  @P1 R2UR UR8, R7 ;  /* 0x00000000070812ca */ /* 0x000fe400000e0000 */
[----:B------:R-:W-:Y:S02]  /*10e30*/  @P1 PLOP3.LUT P0, PT, P1, PT, PT, 0x8, 0x0 ;  /* 0x000000000000181c */ /* 0x000fe40000f0e170 */
[----:B--2---:R-:W-:-:S02]  /*10e40*/  @P1 R2UR UR13, R11 ;  /* 0x000000000b0d12ca */ /* 0x004fc400000e0000 */
[----:B------:R-:W-:-:S11]  /*10e50*/  PLOP3.LUT P1, PT, PT, PT, PT, 0x8, 0x0 ;  /* 0x000000000000781c */ /* 0x000fd60003f2e170 */
[----:B------:R0:W-:Y:S02]  /*10e60*/  UTMALDG.4D [UR8], [UR4], desc[UR6] ;  /* 0x00000608040075b4 */ /* 0x0001e40008019000 */
[----:B0-----:R-:W-:Y:S05]  /*10e70*/  @P0 BRA.U.ANY `(.L_x_486) ;  /* 0xfffffffd00d40947 */ /* 0x001fea000393ffff */
[----:B------:R-:W-:Y:S01]  /*10e80*/  R2UR UR10, R17 ;  /* 0x00000000110a72ca */ /* 0x000fe200000e0000 */
[----:B------:R-:W-:Y:S01]  /*10e90*/  VIADD R7, R2, 0x2c00 ;  /* 0x00002c0002077836 */ /* 0x000fe20000000000 */
[----:B------:R-:W-:Y:S02]  /*10ea0*/  R2UR UR6, R12 ;  /* 0x000000000c0672ca */ /* 0x000fe400000e0000 */
[----:B------:R-:W-:Y:S02]  /*10eb0*/  R2UR UR7, R13 ;  /* 0x000000000d0772ca */ /* 0x000fe400000e0000 */
[----:B------:R-:W-:-:S13]  /*10ec0*/  PLOP3.LUT P0, PT, PT, PT, PT, 0x80, 0x0 ;  /* 0x000000000000781c */ /* 0x000fda0003f0f070 */
.L_x_487:
        /* <DEDUP_REMOVED lines=16> */
.L_x_488:
        /* <DEDUP_REMOVED lines=16> */
.L_x_489:
        /* <DEDUP_REMOVED lines=11> */
[----:B------:R0:W-:Y:S04]  /*11180*/  STL [R1], R5 ;  /* 0x0000000501007387 */ /* 0x0001e80000100800 */
[----:B------:R0:W-:Y:S02]  /*11190*/  STL [R1+0x14], R0 ;  /* 0x0000140001007387 */ /* 0x0001e40000100800 */
.L_x_472:
[----:B------:R-:W-:Y:S05]  /*111a0*/  BSYNC B1 ;  /* 0x0000000000017941 */ /* 0x000fea0003800000 */
.L_x_471:
[----:B0-----:R-:W2:Y:S04]  /*111b0*/  LDL.LU R0, [R1+0x30] ;  /* 0x0000300001007983 */ /* 0x001ea80000300800 */
[----:B------:R0:W-:Y:S04]  /*111c0*/  STL [R1+0x8], R8 ;  /* 0x0000080801007387 */ /* 0x0001e80000100800 */
[----:B------:R0:W-:Y:S02]  /*111d0*/  STL [R1+0x10], R10 ;  /* 0x0000100a01007387 */ /* 0x0001e40000100800 */
[----:B0-2---:R-:W-:-:S07]  /*111e0*/  VIADD R0, R0, 0xfffffffd ;  /* 0xfffffffd00007836 */ /* 0x005fce0000000000 */
.L_x_470:
[----:B------:R-:W-:Y:S05]  /*111f0*/  BSYNC B2 ;  /* 0x0000000000027941 */ /* 0x000fea0003800000 */
.L_x_469:
[----:B------:R-:W2:Y:S01]  /*11200*/  LDL.LU R2, [R1+0x2c] ;  /* 0x00002c0001027983 */ /* 0x000ea20000300800 */
[----:B------:R-:W-:-:S05]  /*11210*/  IMAD.MOV R9, RZ, RZ, -R9 ;  /* 0x000000ffff097224 */ /* 0x000fca00078e0a09 */
[----:B--2---:R-:W-:-:S13]  /*11220*/  ISETP.NE.AND P0, PT, R2, R9, PT ;  /* 0x000000090200720c */ /* 0x004fda0003f05270 */
[----:B------:R-:W-:Y:S05]  /*11230*/  @!P0 BRA `(.L_x_468) ;  /* 0x0000001c00088947 */ /* 0x000fea0003800000 */
[----:B------:R0:W5:Y:S02]  /*11240*/  LDL R8, [R1] ;  /* 0x0000000001087983 */ /* 0x0001640000100800 */
.L_x_528:
[----:B--2---:R-:W2:Y:S04]  /*11250*/  LDL R4, [R1+0x20] ;  /* 0x0000200001047983 */ /* 0x004ea80000100800 */
[----:B---3--:R-:W3:Y:S04]  /*11260*/  LDL R3, [R1+0x8] ;  /* 0x0000080001037983 */ /* 0x008ee80000100800 */
[----:B------:R-:W4:Y:S01]  /*11270*/  LDL R2, [R1+0x10] ;  /* 0x0000100001027983 */ /* 0x000f220000100800 */
[----:B------:R-:W-:Y:S05]  /*11280*/  YIELD ;  /* 0x0000000000007946 */ /* 0x000fea0003800000 */
[----:B------:R-:W-:Y:S01]  /*11290*/  BSSY B1, `(.L_x_490) ;  /* 0x00000db000017945 */ /* 0x000fe20003800000 */
[----:B--2---:R-:W-:Y:S01]  /*112a0*/  ISETP.NE.AND P1, PT, R4, RZ, PT ;  /* 0x000000ff0400720c */ /* 0x004fe20003f25270 */
[----:B---3--:R-:W-:-:S05]  /*112b0*/  VIADD R4, R3, 0x1 ;  /* 0x0000000103047836 */ /* 0x008fca0000000000 */
[----:B------:R-:W-:-:S04]  /*112c0*/  ISETP.NE.AND P0, PT, R4, 0x2, PT ;  /* 0x000000020400780c */ /* 0x000fc80003f05270 */
[----:B-1----:R-:W-:Y:S02]  /*112d0*/  SEL R5, RZ, 0x1, P0 ;  /* 0x00000001ff057807 */ /* 0x002fe40000000000 */
[----:B------:R-:W-:Y:S02]  /*112e0*/  SEL R4, R4, RZ, P0 ;  /* 0x000000ff04047207 */ /* 0x000fe40000000000 */
[----:B----4-:R-:W-:Y:S01]  /*112f0*/  LOP3.LUT R5, R2, R5, RZ, 0x3c, !PT ;  /* 0x0000000502057212 */ /* 0x010fe200078e3cff */
[----:B------:R-:W-:Y:S06]  /*11300*/  @!P1 BRA `(.L_x_491) ;  /* 0x0000000c004c9947 */ /* 0x000fec0003800000 */
[----:B------:R-:W-:Y:S01]  /*11310*/  ULDC.64 UR4, c[0x0][0x418] ;  /* 0x0001060000047ab9 */ /* 0x000fe20000000a00 */
[----:B------:R-:W-:Y:S01]  /*11320*/  IMAD.MOV.U32 R7, RZ, RZ, R0 ;  /* 0x000000ffff077224 */ /* 0x000fe200078e0000 */
[----:B------:R-:W-:-:S04]  /*11330*/  ISETP.NE.U32.AND P0, PT, RZ, UR4, PT ;  /* 0x00000004ff007c0c */ /* 0x000fc8000bf05070 */
[----:B------:R-:W-:-:S13]  /*11340*/  ISETP.NE.AND.EX P0, PT, RZ, UR5, PT, P0 ;  /* 0x00000005ff007c0c */ /* 0x000fda000bf05300 */
[----:B------:R-:W-:Y:S05]  /*11350*/  @!P0 BRA `(.L_x_492) ;  /* 0x0000000000508947 */ /* 0x000fea0003800000 */
[----:B------:R-:W2:Y:S01]  /*11360*/  LDL R10, [R1+0x1c] ;  /* 0x00001c00010a7983 */ /* 0x000ea20000100800 */
[----:B-----5:R-:W1:Y:S01]  /*11370*/  LDC R8, c[0x0][0x43c] ;  /* 0x00010f00ff087b82 */ /* 0x020e620000000800 */
[----:B------:R-:W-:Y:S02]  /*11380*/  ULDC.64 UR6, c[0x0][0x428] ;  /* 0x00010a0000067ab9 */ /* 0x000fe40000000a00 */
[----:B------:R-:W3:Y:S01]  /*11390*/  LDL R9, [R1+0xc] ;  /* 0x00000c0001097983 */ /* 0x000ee20000100800 */
[----:B------:R-:W-:Y:S01]  /*113a0*/  ULDC.64 UR8, c[0x0][0x208] ;  /* 0x0000820000087ab9 */ /* 0x000fe20000000a00 */
[----:B-1----:R-:W-:-:S13]  /*113b0*/  ISETP.NE.AND P0, PT, R8, 0x1, PT ;  /* 0x000000010800780c */ /* 0x002fda0003f05270 */
[----:B------:R-:W1:Y:S02]  /*113c0*/  @P0 LDC.64 R2, c[0x0][0x440] ;  /* 0x00011000ff020b82 */ /* 0x000e640000000a00 */
[----:B-1----:R-:W-:-:S04]  /*113d0*/  @P0 IMAD.HI.U32 R7, R0, R2, RZ ;  /* 0x0000000200070227 */ /* 0x002fc800078e00ff */
[----:B------:R-:W-:Y:S01]  /*113e0*/  IMAD.MOV.U32 R2, RZ, RZ, R0 ;  /* 0x000000ffff027224 */ /* 0x000fe200078e0000 */
[----:B------:R-:W-:-:S04]  /*113f0*/  @P0 SHF.R.U32.HI R2, RZ, R3, R7 ;  /* 0x00000003ff020219 */ /* 0x000fc80000011607 */
[--C-:B------:R-:W-:Y:S01]  /*11400*/  SHF.R.S32.HI R3, RZ, 0x1f, R2.reuse ;  /* 0x0000001fff037819 */ /* 0x100fe20000011402 */
[----:B------:R-:W-:-:S04]  /*11410*/  IMAD.MOV R7, RZ, RZ, -R2 ;  /* 0x000000ffff077224 */ /* 0x000fc800078e0a02 */
[----:B------:R-:W-:Y:S02]  /*11420*/  IMAD R7, R8, R7, R0 ;  /* 0x0000000708077224 */ /* 0x000fe400078e0200 */
[----:B--2---:R-:W-:-:S04]  /*11430*/  IMAD R8, R10, UR6, RZ ;  /* 0x000000060a087c24 */ /* 0x004fc8000f8e02ff */
[C---:B---3--:R-:W-:Y:S02]  /*11440*/  IMAD R8, R9.reuse, UR7, R8 ;  /* 0x0000000709087c24 */ /* 0x048fe4000f8e0208 */
[----:B------:R-:W-:-:S04]  /*11450*/  IMAD.WIDE.U32 R2, R9, UR6, R2 ;  /* 0x0000000609027c25 */ /* 0x000fc8000f8e0002 */
[----:B------:R-:W-:Y:S01]  /*11460*/  IMAD.IADD R3, R8, 0x1, R3 ;  /* 0x0000000108037824 */ /* 0x000fe200078e0203 */
[----:B------:R-:W-:-:S04]  /*11470*/  LEA R8, P0, R2, UR4, 0x2 ;  /* 0x0000000402087c11 */ /* 0x000fc8000f8010ff */
[----:B------:R-:W-:-:S05]  /*11480*/  LEA.HI.X R9, R2, UR5, R3, 0x2, P0 ;  /* 0x0000000502097c11 */ /* 0x000fca00080f1403 */
[----:B------:R1:W5:Y:S04]  /*11490*/  LDG.E R8, desc[UR8][R8.64] ;  /* 0x0000000808087981 */ /* 0x000368000c1e1900 */
.L_x_492:
[----:B------:R-:W2:Y:S01]  /*114a0*/  LDL R2, [R1+0x4] ;  /* 0x0000040001027983 */ /* 0x000ea20000100800 */
[----:B------:R-:W-:Y:S01]  /*114b0*/  BSSY B2, `(.L_x_493) ;  /* 0x0000005000027945 */ /* 0x000fe20003800000 */
[----:B--2---:R-:W-:Y:S01]  /*114c0*/  IMAD R3, R4, 0x8, R2 ;  /* 0x0000000804037824 */ /* 0x004fe200078e0202 */
[----:B------:R-:W-:-:S04]  /*114d0*/  SHF.L.U32 R2, R5, 0x1f, RZ ;  /* 0x0000001f05027819 */ /* 0x000fc800000006ff */
[----:B------:R-:W2:Y:S02]  /*114e0*/  SYNCS.PHASECHK.TRANS64.TRYWAIT P0, [R3+URZ+0x38840], R2 ;  /* 0x03884002030075a7 */ /* 0x000ea4000800017f */
[----:B--2---:R-:W-:Y:S05]  /*114f0*/  @!P0 BRA `(.L_x_494) ;  /* 0x0000004000048947 */ /* 0x004fea0003800000 */
.L_x_595:
[----:B------:R-:W-:Y:S05]  /*11500*/  BSYNC B2 ;  /* 0x0000000000027941 */ /* 0x000fea0003800000 */
.L_x_493:
        /* <DEDUP_REMOVED lines=12> */
.L_x_496:
[----:B------:R-:W-:Y:S05]  /*115d0*/  BSYNC B2 ;  /* 0x0000000000027941 */ /* 0x000fea0003800000 */
.L_x_495:
[----:B------:R-:W3:Y:S04]  /*115e0*/  LDL R9, [R1+0x4] ;  /* 0x0000040001097983 */ /* 0x000ee80000100800 */
[----:B--2---:R-:W2:Y:S01]  /*115f0*/  LDL R2, [R1+0x18] ;  /* 0x0000180001027983 */ /* 0x004ea20000100800 */
        /* <DEDUP_REMOVED lines=8> */
[----:B---3--:R-:W-:-:S02]  /*11680*/  IMAD R9, R4, 0xa000, R9 ;  /* 0x0000a00004097824 */ /* 0x008fc400078e0209 */
[----:B--2---:R-:W-:Y:S02]  /*11690*/  IMAD R2, R7, 0x50, R2 ;  /* 0x0000005007027824 */ /* 0x004fe400078e0202 */
[----:B------:R-:W-:-:S08]  /*116a0*/  VIADD R10, R9, 0x24400 ;  /* 0x00024400090a7836 */ /* 0x000fd00000000000 */
.L_x_497:
        /* <DEDUP_REMOVED lines=9> */
[----:B-1----:R-:W-:Y:S05]  /*11740*/  @P0 BRA.U.ANY `(.L_x_497) ;  /* 0xfffffffd00d80947 */ /* 0x002fea000393ffff */
[----:B------:R-:W-:Y:S01]  /*11750*/  IMAD.MOV.U32 R17, RZ, RZ, 0x40 ;  /* 0x00000040ff117424 */ /* 0x000fe200078e00ff */
[----:B------:R-:W-:Y:S01]  /*11760*/  PLOP3.LUT P0, PT, PT, PT, PT, 0x80, 0x0 ;  /* 0x000000000000781c */ /* 0x000fe20003f0f070 */
[----:B------:R-:W-:Y:S01]  /*11770*/  VIADD R10, R9, 0x26c00 ;  /* 0x00026c00090a7836 */ /* 0x000fe20000000000 */
[----:B------:R-:W-:Y:S01]  /*11780*/  UMOV UR6, 0x0 ;  /* 0x0000000000067882 */ /* 0x000fe20000000000 */
[----:B------:R-:W-:Y:S01]  /*11790*/  UMOV UR7, 0x14f00000 ;  /* 0x14f0000000077882 */ /* 0x000fe20000000000 */
[----:B------:R-:W-:-:S15]  /*117a0*/  R2UR UR10, R17 ;  /* 0x00000000110a72ca */ /* 0x000fde00000e0000 */
.L_x_498:
        /* <DEDUP_REMOVED lines=16> */
.L_x_499:
        /* <DEDUP_REMOVED lines=16> */
.L_x_500:
        /* <DEDUP_REMOVED lines=10> */
[----:B------:R-:W2:Y:S04]  /*11a50*/  LDL.LU R12, [R1+0x10] ;  /* 0x00001000010c7983 */ /* 0x000ea80000300800 */
[----:B------:R-:W3:Y:S01]  /*11a60*/  LDL R10, [R1+0x8] ;  /* 0x00000800010a7983 */ /* 0x000ee20000100800 */
[----:B------:R-:W-:Y:S01]  /*11a70*/  BSSY B2, `(.L_x_501) ;  /* 0x0000005000027945 */ /* 0x000fe20003800000 */
[----:B--2---:R-:W-:Y:S01]  /*11a80*/  SHF.L.U32 R3, R12, 0x1f, RZ ;  /* 0x0000001f0c037819 */ /* 0x004fe200000006ff */
[----:B---3--:R-:W-:-:S04]  /*11a90*/  IMAD R2, R10, 0x8, R6 ;  /* 0x000000080a027824 */ /* 0x008fc800078e0206 */
[----:B------:R-:W1:Y:S02]  /*11aa0*/  SYNCS.PHASECHK.TRANS64.TRYWAIT P0, [R2+URZ+0x60], R3 ;  /* 0x00006003020075a7 */ /* 0x000e64000800017f */
[----:B-1----:R-:W-:Y:S05]  /*11ab0*/  @!P0 BRA `(.L_x_502) ;  /* 0x0000003800a88947 */ /* 0x002fea0003800000 */
.L_x_596:
[----:B------:R-:W-:Y:S05]  /*11ac0*/  BSYNC B2 ;  /* 0x0000000000027941 */ /* 0x000fea0003800000 */
.L_x_501:
[----:B------:R-:W-:Y:S01]  /*11ad0*/  BSSY B2, `(.L_x_503) ;  /* 0x000000b000027945 */ /* 0x000fe20003800000 */
[----:B------:R-:W-:Y:S02]  /*11ae0*/  IMAD.MOV.U32 R12, RZ, RZ, 0x0 ;  /* 0x00000000ff0c7424 */ /* 0x000fe400078e00ff */
[----:B------:R-:W-:Y:S01]  /*11af0*/  IMAD.MOV.U32 R13, RZ, RZ, 0x14f00000 ;  /* 0x14f00000ff0d7424 */ /* 0x000fe200078e00ff */
[----:B------:R-:W-:Y:S06]  /*11b00*/  @P1 BRA `(.L_x_504) ;  /* 0x00000000001c1947 */ /* 0x000fec0003800000 */
[----:B------:R-:W2:Y:S01]  /*11b10*/  S2R R9, SR_TID.X ;  /* 0x0000000000097919 */ /* 0x000ea20000002100 */
[----:B-1----:R-:W-:-:S04]  /*11b20*/  IMAD.MOV.U32 R3, RZ, RZ, 0xa000 ;  /* 0x0000a000ff037424 */ /* 0x002fc800078e00ff */
[----:B------:R3:W-:Y:S01]  /*11b30*/  SYNCS.ARRIVE.TRANS64 RZ, [R2+URZ+0x50], R3 ;  /* 0x0000500302ff79a7 */ /* 0x0007e2000800003f */
[----:B--2---:R-:W-:-:S04]  /*11b40*/  LOP3.LUT R9, R9, 0x1f, RZ, 0xc0, !PT ;  /* 0x0000001f09097812 */ /* 0x004fc800078ec0ff */
[----:B------:R-:W-:-:S13]  /*11b50*/  ISETP.NE.AND P0, PT, R9, RZ, PT ;  /* 0x000000ff0900720c */ /* 0x000fda0003f05270 */
[----:B---3--:R-:W-:Y:S05]  /*11b60*/  @!P0 BRA `(.L_x_504) ;  /* 0x0000000000048947 */ /* 0x008fea0003800000 */
[----:B------:R-:W-:Y:S01]  /*11b70*/  BPT.TRAP 0x1 ;  /* 0x000000040000795c */ /* 0x000fe20000300000 */
.L_x_504:
[----:B------:R-:W-:Y:S05]  /*11b80*/  BSYNC B2 ;  /* 0x0000000000027941 */ /* 0x000fea0003800000 */
.L_x_503:
[----:B-1----:R-:W2:Y:S01]  /*11b90*/  LDL.LU R3, [R1+0x8] ;  /* 0x0000080001037983 */ /* 0x002ea20000300800 */
[----:B------:R-:W-:-:S03]  /*11ba0*/  R2UR UR10, R11 ;  /* 0x000000000b0a72ca */ /* 0x000fc600000e0000 */
[----:B------:R-:W3:Y:S04]  /*11bb0*/  LDL R10, [R1+0x18] ;  /* 0x00001800010a7983 */ /* 0x000ee80000100800 */
[----:B------:R-:W3:Y:S04]  /*11bc0*/  LDL.LU R9, [R1+0x14] ;  /* 0x0000140001097983 */ /* 0x000ee80000300800 */
[----:B------:R-:W2:Y:S01]  /*11bd0*/  LDL R11, [R1+0x4] ;  /* 0x00000400010b7983 */ /* 0x000ea20000100800 */
[----:B------:R-:W-:Y:S01]  /*11be0*/  R2UR UR6, R12 ;  /* 0x000000000c0672ca */ /* 0x000fe200000e0000 */
[----:B------:R-:W-:Y:S01]  /*11bf0*/  UIADD3 UR4, UP0, UR36, 0x470, URZ ;  /* 0x0000047024047890 */ /* 0x000fe2000ff1e03f */
[----:B------:R-:W-:Y:S01]  /*11c00*/  R2UR UR7, R13 ;  /* 0x000000000d0772ca */ /* 0x000fe200000e0000 */
[----:B------:R-:W-:Y:S01]  /*11c10*/  VIADD R2, R2, 0x50 ;  /* 0x0000005002027836 */ /* 0x000fe20000000000 */
[----:B------:R-:W-:Y:S01]  /*11c20*/  PLOP3.LUT P0, PT, PT, PT, PT, 0x80, 0x0 ;  /* 0x000000000000781c */ /* 0x000fe20003f0f070 */
[----:B------:R-:W-:Y:S01]  /*11c30*/  UIADD3.X UR5, URZ, UR37, URZ, UP0, !UPT ;  /* 0x000000253f057290 */ /* 0x000fe200087fe43f */
[----:B---3--:R-:W-:-:S02]  /*11c40*/  IMAD R9, R9, 0x50, R10 ;  /* 0x0000005009097824 */ /* 0x008fc400078e020a */
[----:B--2---:R-:W-:-:S04]  /*11c50*/  IMAD R3, R3, 0xa000, R11 ;  /* 0x0000a00003037824 */ /* 0x004fc800078e020b */
[----:B------:R-:W-:-:S07]  /*11c60*/  VIADD R10, R3, 0x400 ;  /* 0x00000400030a7836 */ /* 0x000fce0000000000 */
.L_x_505:
        /* <DEDUP_REMOVED lines=10> */
[----:B-1----:R-:W-:Y:S05]  /*11d10*/  @P0 BRA.U.ANY `(.L_x_505) ;  /* 0xfffffffd00d40947 */ /* 0x002fea000393ffff */
[----:B------:R-:W-:Y:S01]  /*11d20*/  R2UR UR10, R17 ;  /* 0x00000000110a72ca */ /* 0x000fe200000e0000 */
[----:B------:R-:W-:Y:S01]  /*11d30*/  VIADD R10, R3, 0x2c00 ;  /* 0x00002c00030a7836 */ /* 0x000fe20000000000 */
[----:B------:R-:W-:Y:S02]  /*11d40*/  R2UR UR6, R12 ;  /* 0x000000000c0672ca */ /* 0x000fe400000e0000 */
[----:B------:R-:W-:Y:S02]  /*11d50*/  R2UR UR7, R13 ;  /* 0x000000000d0772ca */ /* 0x000fe400000e0000 */
[----:B------:R-:W-:-:S13]  /*11d60*/  PLOP3.LUT P0, PT, PT, PT, PT, 0x80, 0x0 ;  /* 0x000000000000781c */ /* 0x000fda0003f0f070 */
.L_x_506:
        /* <DEDUP_REMOVED lines=16> */
.L_x_507:
        /* <DEDUP_REMOVED lines=16> */
.L_x_508:
        /* <DEDUP_REMOVED lines=11> */
[----:B------:R1:W-:Y:S04]  /*12020*/  STL [R1+0x14], R7 ;  /* 0x0000140701007387 */ /* 0x0003e80000100800 */
[----:B------:R1:W-:Y:S02]  /*12030*/  STL [R1], R8 ;  /* 0x0000000801007387 */ /* 0x0003e40000100800 */
.L_x_491:
[----:B------:R-:W-:Y:S05]  /*12040*/  BSYNC B1 ;  /* 0x0000000000017941 */ /* 0x000fea0003800000 */
.L_x_490:
        /* <DEDUP_REMOVED lines=8> */
[----:B------:R2:W-:Y:S04]  /*120d0*/  STL [R1+0x10], R10 ;  /* 0x0000100a01007387 */ /* 0x0005e80000100800 */
[----:B------:R2:W-:Y:S01]  /*120e0*/  STL [R1+0x8], R11 ;  /* 0x0000080b01007387 */ /* 0x0005e20000100800 */
[----:B------:R-:W-:Y:S05]  /*120f0*/  @!P1 BRA `(.L_x_510) ;  /* 0x0000000c00489947 */ /* 0x000fea0003800000 */
[----:B------:R-:W-:Y:S01]  /*12100*/  ULDC.64 UR4, c[0x0][0x418] ;  /* 0x0001060000047ab9 */ /* 0x000fe20000000a00 */
[----:B-1----:R-:W-:Y:S01]  /*12110*/  VIADD R7, R0, 0xffffffff ;  /* 0xffffffff00077836 */ /* 0x002fe20000000000 */
[----:B------:R-:W-:-:S04]  /*12120*/  ISETP.NE.U32.AND P0, PT, RZ, UR4, PT ;  /* 0x00000004ff007c0c */ /* 0x000fc8000bf05070 */
[----:B------:R-:W-:-:S13]  /*12130*/  ISETP.NE.AND.EX P0, PT, RZ, UR5, PT, P0 ;  /* 0x00000005ff007c0c */ /* 0x000fda000bf05300 */
[----:B------:R-:W-:Y:S05]  /*12140*/  @!P0 BRA `(.L_x_511) ;  /* 0x0000000000508947 */ /* 0x000fea0003800000 */
[----:B------:R-:W3:Y:S01]  /*12150*/  LDL R13, [R1+0x1c] ;  /* 0x00001c00010d7983 */ /* 0x000ee20000100800 */
[----:B------:R-:W1:Y:S01]  /*12160*/  LDC R9, c[0x0][0x43c] ;  /* 0x00010f00ff097b82 */ /* 0x000e620000000800 */
[----:B------:R-:W-:Y:S02]  /*12170*/  ULDC.64 UR6, c[0x0][0x428] ;  /* 0x00010a0000067ab9 */ /* 0x000fe40000000a00 */
[----:B------:R-:W4:Y:S01]  /*12180*/  LDL R12, [R1+0xc] ;  /* 0x00000c00010c7983 */ /* 0x000f220000100800 */
[----:B------:R-:W-:Y:S01]  /*12190*/  ULDC.64 UR8, c[0x0][0x208] ;  /* 0x0000820000087ab9 */ /* 0x000fe20000000a00 */
[----:B-1----:R-:W-:-:S13]  /*121a0*/  ISETP.NE.AND P0, PT, R9, 0x1, PT ;  /* 0x000000010900780c */ /* 0x002fda0003f05270 */
[----:B------:R-:W1:Y:S02]  /*121b0*/  @P0 LDC.64 R2, c[0x0][0x440] ;  /* 0x00011000ff020b82 */ /* 0x000e640000000a00 */
[----:B-1---5:R-:W-:-:S04]  /*121c0*/  @P0 IMAD.HI.U32 R8, R7, R2, RZ ;  /* 0x0000000207080227 */ /* 0x022fc800078e00ff */
[----:B------:R-:W-:Y:S01]  /*121d0*/  IMAD.MOV.U32 R2, RZ, RZ, R7 ;  /* 0x000000ffff027224 */ /* 0x000fe200078e0007 */
[----:B------:R-:W-:-:S05]  /*121e0*/  @P0 SHF.R.U32.HI R2, RZ, R3, R8 ;  /* 0x00000003ff020219 */ /* 0x000fca0000011608 */
[----:B------:R-:W-:-:S04]  /*121f0*/  IMAD.MOV R3, RZ, RZ, -R2 ;  /* 0x000000ffff037224 */ /* 0x000fc800078e0a02 */
[----:B------:R-:W-:Y:S01]  /*12200*/  IMAD R7, R9, R3, R7 ;  /* 0x0000000309077224 */ /* 0x000fe200078e0207 */
[----:B------:R-:W-:Y:S01]  /*12210*/  SHF.R.S32.HI R3, RZ, 0x1f, R2 ;  /* 0x0000001fff037819 */ /* 0x000fe20000011402 */
[----:B---3--:R-:W-:-:S04]  /*12220*/  IMAD R8, R13, UR6, RZ ;  /* 0x000000060d087c24 */ /* 0x008fc8000f8e02ff */
[C---:B----4-:R-:W-:Y:S02]  /*12230*/  IMAD R8, R12.reuse, UR7, R8 ;  /* 0x000000070c087c24 */ /* 0x050fe4000f8e0208 */
[----:B------:R-:W-:-:S04]  /*12240*/  IMAD.WIDE.U32 R2, R12, UR6, R2 ;  /* 0x000000060c027c25 */ /* 0x000fc8000f8e0002 */
[----:B------:R-:W-:Y:S01]  /*12250*/  IMAD.IADD R3, R8, 0x1, R3 ;  /* 0x0000000108037824 */ /* 0x000fe200078e0203 */
[----:B------:R-:W-:-:S04]  /*12260*/  LEA R8, P0, R2, UR4, 0x2 ;  /* 0x0000000402087c11 */ /* 0x000fc8000f8010ff */
[----:B------:R-:W-:-:S05]  /*12270*/  LEA.HI.X R9, R2, UR5, R3, 0x2, P0 ;  /* 0x0000000502097c11 */ /* 0x000fca00080f1403 */
[----:B------:R1:W5:Y:S04]  /*12280*/  LDG.E R8, desc[UR8][R8.64] ;  /* 0x0000000808087981 */ /* 0x000368000c1e1900 */
.L_x_511:
[----:B------:R-:W3:Y:S01]  /*12290*/  LDL R2, [R1+0x4] ;  /* 0x0000040001027983 */ /* 0x000ee20000100800 */
[----:B------:R-:W-:Y:S01]  /*122a0*/  SHF.L.U32 R3, R10, 0x1f, RZ ;  /* 0x0000001f0a037819 */ /* 0x000fe200000006ff */
[----:B------:R-:W-:Y:S01]  /*122b0*/  BSSY B2, `(.L_x_512) ;  /* 0x0000004000027945 */ /* 0x000fe20003800000 */
[----:B---3--:R-:W-:-:S04]  /*122c0*/  IMAD R2, R11, 0x8, R2 ;  /* 0x000000080b027824 */ /* 0x008fc800078e0202 */
[----:B------:R-:W3:Y:S02]  /*122d0*/  SYNCS.PHASECHK.TRANS64.TRYWAIT P0, [R2+URZ+0x38840], R3 ;  /* 0x03884003020075a7 */ /* 0x000ee4000800017f */
[----:B---3--:R-:W-:Y:S05]  /*122e0*/  @!P0 BRA `(.L_x_513) ;  /* 0x0000003000b08947 */ /* 0x008fea0003800000 */
.L_x_597:
[----:B------:R-:W-:Y:S05]  /*122f0*/  BSYNC B2 ;  /* 0x0000000000027941 */ /* 0x000fea0003800000 */
.L_x_512:
[----:B-1----:R-:W1:Y:S01]  /*12300*/  S2R R9, SR_TID.X ;  /* 0x0000000000097919 */ /* 0x002e620000002100 */
[----:B------:R-:W-:Y:S01]  /*12310*/  BSSY B2, `(.L_x_514) ;  /* 0x000000b000027945 */ /* 0x000fe20003800000 */
[----:B-1----:R-:W-:-:S04]  /*12320*/  LOP3.LUT R9, R9, 0x7f, RZ, 0xc0, !PT ;  /* 0x0000007f09097812 */ /* 0x002fc800078ec0ff */
[----:B------:R-:W-:-:S13]  /*12330*/  ISETP.NE.AND P1, PT, R9, RZ, PT ;  /* 0x000000ff0900720c */ /* 0x000fda0003f25270 */
[----:B------:R-:W-:Y:S05]  /*12340*/  @P1 BRA `(.L_x_515) ;  /* 0x00000000001c1947 */ /* 0x000fea0003800000 */
[----:B------:R-:W1:Y:S01]  /*12350*/  S2R R9, SR_TID.X ;  /* 0x0000000000097919 */ /* 0x000e620000002100 */
[----:B---3--:R-:W-:-:S04]  /*12360*/  IMAD.MOV.U32 R3, RZ, RZ, 0xa000 ;  /* 0x0000a000ff037424 */ /* 0x008fc800078e00ff */
[----:B------:R4:W-:Y:S01]  /*12370*/  SYNCS.ARRIVE.TRANS64 RZ, [R2+URZ+0x38830], R3 ;  /* 0x0388300302ff79a7 */ /* 0x0009e2000800003f */
[----:B-1----:R-:W-:-:S04]  /*12380*/  LOP3.LUT R9, R9, 0x1f, RZ, 0xc0, !PT ;  /* 0x0000001f09097812 */ /* 0x002fc800078ec0ff */
[----:B------:R-:W-:-:S13]  /*12390*/  ISETP.NE.AND P0, PT, R9, RZ, PT ;  /* 0x000000ff0900720c */ /* 0x000fda0003f05270 */
[----:B----4-:R-:W-:Y:S05]  /*123a0*/  @!P0 BRA `(.L_x_515) ;  /* 0x0000000000048947 */ /* 0x010fea0003800000 */
[----:B------:R-:W-:Y:S01]  /*123b0*/  BPT.TRAP 0x1 ;  /* 0x000000040000795c */ /* 0x000fe20000300000 */
.L_x_515:
[----:B------:R-:W-:Y:S05]  /*123c0*/  BSYNC B2 ;  /* 0x0000000000027941 */ /* 0x000fea0003800000 */
.L_x_514:
[----:B------:R-:W4:Y:S04]  /*123d0*/  LDL R9, [R1+0x8] ;  /* 0x0000080001097983 */ /* 0x000f280000100800 */
[----:B--2---:R-:W2:Y:S04]  /*123e0*/  LDL R10, [R1+0x4] ;  /* 0x00000400010a7983 */ /* 0x004ea80000100800 */
[----:B---3--:R-:W3:Y:S01]  /*123f0*/  LDL R2, [R1+0x18] ;  /* 0x0000180001027983 */ /* 0x008ee20000100800 */
[----:B------:R-:W-:-:S05]  /*12400*/  IMAD.MOV.U32 R12, RZ, RZ, RZ ;  /* 0x000000ffff0c7224 */ /* 0x000fca00078e00ff */
[----:B------:R-:W-:Y:S01]  /*12410*/  R2UR UR10, R12 ;  /* 0x000000000c0a72ca */ /* 0x000fe200000e0000 */
[----:B------:R-:W-:Y:S01]  /*12420*/  UIADD3 UR4, UP0, UR36, 0x370, URZ ;  /* 0x0000037024047890 */ /* 0x000fe2000ff1e03f */
[----:B------:R-:W-:Y:S01]  /*12430*/  PLOP3.LUT P0, PT, PT, PT, PT, 0x80, 0x0 ;  /* 0x000000000000781c */ /* 0x000fe20003f0f070 */
[----:B------:R-:W-:Y:S01]  /*12440*/  UMOV UR6, 0x0 ;  /* 0x0000000000067882 */ /* 0x000fe20000000000 */
[----:B------:R-:W-:Y:S01]  /*12450*/  UMOV UR7, 0x14f00000 ;  /* 0x14f0000000077882 */ /* 0x000fe20000000000 */
[----:B------:R-:W-:Y:S01]  /*12460*/  UIADD3.X UR5, URZ, UR37, URZ, UP0, !UPT ;  /* 0x000000253f057290 */ /* 0x000fe200087fe43f */
[C---:B----4-:R-:W-:Y:S02]  /*12470*/  IMAD R3, R9.reuse, 0x8, R6 ;  /* 0x0000000809037824 */ /* 0x050fe400078e0206 */
[----:B--2---:R-:W-:Y:S02]  /*12480*/  IMAD R9, R9, 0xa000, R10 ;  /* 0x0000a00009097824 */ /* 0x004fe400078e020a */
[----:B------:R-:W-:-:S02]  /*12490*/  VIADD R3, R3, 0x30 ;  /* 0x0000003003037836 */ /* 0x000fc40000000000 */
[----:B---3--:R-:W-:Y:S02]  /*124a0*/  IMAD R2, R7, 0x50, R2 ;  /* 0x0000005007027824 */ /* 0x008fe400078e0202 */
[----:B------:R-:W-:-:S07]  /*124b0*/  VIADD R10, R9, 0x24400 ;  /* 0x00024400090a7836 */ /* 0x000fce0000000000 */
.L_x_516:
        /* <DEDUP_REMOVED lines=16> */
.L_x_517:
        /* <DEDUP_REMOVED lines=16> */
.L_x_518:
        /* <DEDUP_REMOVED lines=16> */
.L_x_519:
        /* <DEDUP_REMOVED lines=10> */
[----:B------:R-:W-:Y:S01]  /*12860*/  SHF.L.U32 R5, R5, 0x1f, RZ ;  /* 0x0000001f05057819 */ /* 0x000fe200000006ff */
[----:B------:R-:W-:Y:S01]  /*12870*/  IMAD R2, R4, 0x8, R6 ;  /* 0x0000000804027824 */ /* 0x000fe200078e0206 */
[----:B------:R-:W-:Y:S03]  /*12880*/  BSSY B2, `(.L_x_520) ;  /* 0x0000003000027945 */ /* 0x000fe60003800000 */
[----:B------:R-:W1:Y:S02]  /*12890*/  SYNCS.PHASECHK.TRANS64.TRYWAIT P0, [R2+URZ+0x60], R5 ;  /* 0x00006005020075a7 */ /* 0x000e64000800017f */
[----:B-1----:R-:W-:Y:S05]  /*128a0*/  @!P0 BRA `(.L_x_521) ;  /* 0x0000002c00548947 */ /* 0x002fea0003800000 */
.L_x_598:
[----:B------:R-:W-:Y:S05]  /*128b0*/  BSYNC B2 ;  /* 0x0000000000027941 */ /* 0x000fea0003800000 */
.L_x_520:
[----:B------:R-:W-:Y:S01]  /*128c0*/  BSSY B2, `(.L_x_522) ;  /* 0x000000b000027945 */ /* 0x000fe20003800000 */
[----:B------:R-:W-:Y:S02]  /*128d0*/  IMAD.MOV.U32 R10, RZ, RZ, 0x0 ;  /* 0x00000000ff0a7424 */ /* 0x000fe400078e00ff */
[----:B------:R-:W-:Y:S01]  /*128e0*/  IMAD.MOV.U32 R11, RZ, RZ, 0x14f00000 ;  /* 0x14f00000ff0b7424 */ /* 0x000fe200078e00ff */
[----:B------:R-:W-:Y:S06]  /*128f0*/  @P1 BRA `(.L_x_523) ;  /* 0x00000000001c1947 */ /* 0x000fec0003800000 */
[----:B------:R-:W2:Y:S02]  /*12900*/  S2R R3, SR_TID.X ;  /* 0x0000000000037919 */ /* 0x000ea40000002100 */
[----:B--2---:R-:W-:Y:S01]  /*12910*/  LOP3.LUT R9, R3, 0x1f, RZ, 0xc0, !PT ;  /* 0x0000001f03097812 */ /* 0x004fe200078ec0ff */
[----:B------:R-:W-:-:S03]  /*12920*/  IMAD.MOV.U32 R3, RZ, RZ, 0xa000 ;  /* 0x0000a000ff037424 */ /* 0x000fc600078e00ff */
[----:B------:R-:W-:Y:S01]  /*12930*/  ISETP.NE.AND P0, PT, R9, RZ, PT ;  /* 0x000000ff0900720c */ /* 0x000fe20003f05270 */
[----:B------:R2:W-:-:S12]  /*12940*/  SYNCS.ARRIVE.TRANS64 RZ, [R2+URZ+0x50], R3 ;  /* 0x0000500302ff79a7 */ /* 0x0005d8000800003f */
[----:B--2---:R-:W-:Y:S05]  /*12950*/  @!P0 BRA `(.L_x_523) ;  /* 0x0000000000048947 */ /* 0x004fea0003800000 */
[----:B------:R-:W-:Y:S01]  /*12960*/  BPT.TRAP 0x1 ;  /* 0x000000040000795c */ /* 0x000fe20000300000 */
.L_x_523:
[----:B------:R-:W-:Y:S05]  /*12970*/  BSYNC B2 ;  /* 0x0000000000027941 */ /* 0x000fea0003800000 */
.L_x_522:
[----:B------:R-:W2:Y:S04]  /*12980*/  LDL R9, [R1+0x4] ;  /* 0x0000040001097983 */ /* 0x000ea80000100800 */
[----:B-1----:R-:W3:Y:S04]  /*12990*/  LDL R5, [R1+0x18] ;  /* 0x0000180001057983 */ /* 0x002ee80000100800 */
[----:B------:R-:W3:Y:S01]  /*129a0*/  LDL.LU R3, [R1+0x14] ;  /* 0x0000140001037983 */ /* 0x000ee20000300800 */
[----:B------:R-:W-:Y:S01]  /*129b0*/  R2UR UR10, R12 ;  /* 0x000000000c0a72ca */ /* 0x000fe200000e0000 */
[----:B------:R-:W-:Y:S01]  /*129c0*/  UIADD3 UR4, UP0, UR36, 0x470, URZ ;  /* 0x0000047024047890 */ /* 0x000fe2000ff1e03f */
[----:B------:R-:W-:Y:S01]  /*129d0*/  R2UR UR6, R10 ;  /* 0x000000000a0672ca */ /* 0x000fe200000e0000 */
[----:B------:R-:W-:Y:S01]  /*129e0*/  VIADD R2, R2, 0x50 ;  /* 0x0000005002027836 */ /* 0x000fe20000000000 */
[----:B------:R-:W-:Y:S01]  /*129f0*/  R2UR UR7, R11 ;  /* 0x000000000b0772ca */ /* 0x000fe200000e0000 */
[----:B------:R-:W-:Y:S01]  /*12a00*/  UIADD3.X UR5, URZ, UR37, URZ, UP0, !UPT ;  /* 0x000000253f057290 */ /* 0x000fe200087fe43f */
[----:B------:R-:W-:Y:S01]  /*12a10*/  PLOP3.LUT P0, PT, PT, PT, PT, 0x80, 0x0 ;  /* 0x000000000000781c */ /* 0x000fe20003f0f070 */
[----:B--2---:R-:W-:-:S02]  /*12a20*/  IMAD R4, R4, 0xa000, R9 ;  /* 0x0000a00004047824 */ /* 0x004fc400078e0209 */
[----:B---3--:R-:W-:Y:S02]  /*12a30*/  IMAD R3, R3, 0x50, R5 ;  /* 0x0000005003037824 */ /* 0x008fe400078e0205 */
[----:B------:R-:W-:-:S08]  /*12a40*/  VIADD R5, R4, 0x400 ;  /* 0x0000040004057836 */ /* 0x000fd00000000000 */
.L_x_524:
        /* <DEDUP_REMOVED lines=16> */
.L_x_525:
        /* <DEDUP_REMOVED lines=16> */
.L_x_526:
        /* <DEDUP_REMOVED lines=16> */
.L_x_527:
        /* <DEDUP_REMOVED lines=13> */
.L_x_510:
[----:B------:R-:W-:Y:S05]  /*12e20*/  BSYNC B1 ;  /* 0x0000000000017941 */ /* 0x000fea0003800000 */
.L_x_509:
[C---:B------:R-:W-:Y:S01]  /*12e30*/  ISETP.GT.AND P0, PT, R0.reuse, 0x1, PT ;  /* 0x000000010000780c */ /* 0x040fe20003f04270 */
[----:B------:R-:W-:-:S12]  /*12e40*/  VIADD R0, R0, 0xfffffffe ;  /* 0xfffffffe00007836 */ /* 0x000fd80000000000 */
[----:B------:R-:W-:Y:S05]  /*12e50*/  @P0 BRA `(.L_x_528) ;  /* 0xffffffe000fc0947 */ /* 0x000fea000383ffff */
.L_x_468:
[----:B------:R-:W-:Y:S05]  /*12e60*/  BSYNC B0 ;  /* 0x0000000000007941 */ /* 0x000fea0003800000 */
.L_x_467:
[----:B------:R-:W4:Y:S01]  /*12e70*/  S2R R2, SR_TID.X ;  /* 0x0000000000027919 */ /* 0x000f220000002100 */
[----:B------:R-:W-:Y:S01]  /*12e80*/  BSSY B0, `(.L_x_529) ;  /* 0x0000011000007945 */ /* 0x000fe20003800000 */
[----:B----4-:R-:W-:-:S04]  /*12e90*/  LOP3.LUT R3, R2, 0x7f, RZ, 0xc0, !PT ;  /* 0x0000007f02037812 */ /* 0x010fc800078ec0ff */
[----:B------:R-:W-:-:S13]  /*12ea0*/  ISETP.NE.AND P0, PT, R3, RZ, PT ;  /* 0x000000ff0300720c */ /* 0x000fda0003f05270 */
[----:B------:R-:W-:Y:S05]  /*12eb0*/  @P0 BRA `(.L_x_530) ;  /* 0x0000000000340947 */ /* 0x000fea0003800000 */
[----:B------:R-:W4:Y:S01]  /*12ec0*/  S2R R2, SR_LANEID ;  /* 0x0000000000027919 */ /* 0x000f220000000000 */
[----:B------:R-:W-:Y:S01]  /*12ed0*/  VOTEU.ANY UR4, UPT, PT ;  /* 0x0000000000047886 */ /* 0x000fe200038e0100 */
[----:B-1----:R-:W1:Y:S01]  /*12ee0*/  LDC.64 R4, c[0x0][0xc60] ;  /* 0x00031800ff047b82 */ /* 0x002e620000000a00 */
[----:B------:R-:W4:Y:S01]  /*12ef0*/  FLO.U32 R0, UR4 ;  /* 0x0000000400007d00 */ /* 0x000f2200080e0000 */
[----:B------:R-:W-:Y:S01]  /*12f00*/  ULDC.64 UR6, c[0x0][0x208] ;  /* 0x0000820000067ab9 */ /* 0x000fe20000000a00 */
[----:B----4-:R-:W-:-:S06]  /*12f10*/  ISETP.EQ.U32.AND P0, PT, R0, R2, PT ;  /* 0x000000020000720c */ /* 0x010fcc0003f02070 */
[----:B------:R-:W1:Y:S07]  /*12f20*/  POPC R2, UR4 ;  /* 0x0000000400027d09 */ /* 0x000e6e0008000000 */
[----:B-1----:R-:W4:Y:S04]  /*12f30*/  @P0 ATOMG.E.ADD.STRONG.GPU PT, R2, desc[UR6][R4.64], R2 ;  /* 0x00000002040209a8 */ /* 0x002f2800081ee1c6 */
[----:B----4-:R1:W4:Y:S02]  /*12f40*/  SHFL.IDX PT, R2, R2, R0, 0x1f ;  /* 0x00001f0002027589 */ /* 0x01032400000e0000 */
[----:B-1----:R-:W1:Y:S02]  /*12f50*/  S2R R0, SR_LTMASK ;  /* 0x0000000000007919 */ /* 0x002e640000003900 */
[----:B-1----:R-:W-:-:S06]  /*12f60*/  LOP3.LUT R0, R0, UR4, RZ, 0xc0, !PT ;  /* 0x0000000400007c12 */ /* 0x002fcc000f8ec0ff */
[----:B------:R-:W4:Y:S02]  /*12f70*/  POPC R0, R0 ;  /* 0x0000000000007309 */ /* 0x000f240000000000 */
[----:B----4-:R-:W-:-:S07]  /*12f80*/  IADD3 R16, R2, UR38, R0 ;  /* 0x0000002602107c10 */ /* 0x010fce000fffe000 */
.L_x_530:
[----:B------:R-:W-:Y:S05]  /*12f90*/  BSYNC B0 ;  /* 0x0000000000007941 */ /* 0x000fea0003800000 */
.L_x_529:
[----:B------:R-:W4:Y:S01]  /*12fa0*/  LDL.LU R0, [R1+0x20] ;  /* 0x0000200001007983 */ /* 0x000f220000300800 */
[----:B------:R-:W-:Y:S01]  /*12fb0*/  BSSY B0, `(.L_x_531) ;  /* 0x0000060000007945 */ /* 0x000fe20003800000 */
[----:B----4-:R-:W-:-:S13]  /*12fc0*/  ISETP.NE.AND P0, PT, R0, RZ, PT ;  /* 0x000000ff0000720c */ /* 0x010fda0003f05270 */
[----:B------:R-:W-:Y:S05]  /*12fd0*/  @!P0 BRA `(.L_x_532) ;  /* 0x0000000400748947 */ /* 0x000fea0003800000 */
[----:B------:R-:W4:Y:S04]  /*12fe0*/  LDL R4, [R1+0x4] ;  /* 0x0000040001047983 */ /* 0x000f280000100800 */
[----:B------:R-:W4:Y:S04]  /*12ff0*/  LDL R2, [R1+0x8] ;  /* 0x0000080001027983 */ /* 0x000f280000100800 */
[----:B------:R-:W2:Y:S01]  /*13000*/  LDL R0, [R1+0x10] ;  /* 0x0000100001007983 */ /* 0x000ea20000100800 */
[----:B------:R-:W-:Y:S01]  /*13010*/  BSSY B1, `(.L_x_533) ;  /* 0x0000006000017945 */ /* 0x000fe20003800000 */
[----:B------:R-:W-:Y:S01]  /*13020*/  ISETP.NE.AND P1, PT, R3, RZ, PT ;  /* 0x000000ff0300720c */ /* 0x000fe20003f25270 */
[----:B----4-:R-:W-:Y:S01]  /*13030*/  IMAD R2, R2, 0x8, R4 ;  /* 0x0000000802027824 */ /* 0x010fe200078e0204 */
[----:B--2---:R-:W-:-:S04]  /*13040*/  SHF.L.U32 R0, R0, 0x1f, RZ ;  /* 0x0000001f00007819 */ /* 0x004fc800000006ff */
[----:B------:R-:W2:Y:S02]  /*13050*/  SYNCS.PHASECHK.TRANS64.TRYWAIT P0, [R2+URZ+0x38860], R0 ;  /* 0x03886000020075a7 */ /* 0x000ea4000800017f */
[----:B--2---:R-:W-:Y:S05]  /*13060*/  @!P0 BRA `(.L_x_534) ;  /* 0x0000002400788947 */ /* 0x004fea0003800000 */
.L_x_599:
[----:B------:R-:W-:Y:S05]  /*13070*/  BSYNC B1 ;  /* 0x0000000000017941 */ /* 0x000fea0003800000 */
.L_x_533:
[----:B------:R-:W-:Y:S04]  /*13080*/  BSSY B1, `(.L_x_535) ;  /* 0x0000009000017945 */ /* 0x000fe80003800000 */
[----:B------:R-:W-:Y:S05]  /*13090*/  @P1 BRA `(.L_x_536) ;  /* 0x00000000001c1947 */ /* 0x000fea0003800000 */
[----:B------:R-:W4:Y:S01]  /*130a0*/  S2R R3, SR_TID.X ;  /* 0x0000000000037919 */ /* 0x000f220000002100 */
[----:B--2---:R-:W-:-:S04]  /*130b0*/  IMAD.MOV.U32 R0, RZ, RZ, 0xa000 ;  /* 0x0000a000ff007424 */ /* 0x004fc800078e00ff */
[----:B------:R2:W-:Y:S01]  /*130c0*/  SYNCS.ARRIVE.TRANS64 RZ, [R2+URZ+0x38850], R0 ;  /* 0x0388500002ff79a7 */ /* 0x0005e2000800003f */
[----:B----4-:R-:W-:-:S04]  /*130d0*/  LOP3.LUT R3, R3, 0x1f, RZ, 0xc0, !PT ;  /* 0x0000001f03037812 */ /* 0x010fc800078ec0ff */
[----:B------:R-:W-:-:S13]  /*130e0*/  ISETP.NE.AND P0, PT, R3, RZ, PT ;  /* 0x000000ff0300720c */ /* 0x000fda0003f05270 */
[----:B--2---:R-:W-:Y:S05]  /*130f0*/  @!P0 BRA `(.L_x_536) ;  /* 0x0000000000048947 */ /* 0x004fea0003800000 */
[----:B------:R-:W-:Y:S01]  /*13100*/  BPT.TRAP 0x1 ;  /* 0x000000040000795c */ /* 0x000fe20000300000 */
.L_x_536:
[----:B------:R-:W-:Y:S05]  /*13110*/  BSYNC B1 ;  /* 0x0000000000017941 */ /* 0x000fea0003800000 */
.L_x_535:
[----:B-1----:R-:W4:Y:S04]  /*13120*/  LDL R5, [R1+0x4] ;  /* 0x0000040001057983 */ /* 0x002f280000100800 */
[----:B--2---:R-:W4:Y:S04]  /*13130*/  LDL R0, [R1+0x8] ;  /* 0x0000080001007983 */ /* 0x004f280000100800 */
[----:B------:R-:W2:Y:S04]  /*13140*/  LDL.LU R4, [R1+0x18] ;  /* 0x0000180001047983 */ /* 0x000ea80000300800 */
[----:B------:R-:W2:Y:S01]  /*13150*/  LDL R3, [R1+0x14] ;  /* 0x0000140001037983 */ /* 0x000ea20000100800 */
[----:B------:R-:W-:Y:S01]  /*13160*/  UIADD3 UR4, UP0, UR36, 0x470, URZ ;  /* 0x0000047024047890 */ /* 0x000fe2000ff1e03f */
[----:B------:R-:W-:Y:S01]  /*13170*/  PLOP3.LUT P0, PT, PT, PT, PT, 0x80, 0x0 ;  /* 0x000000000000781c */ /* 0x000fe20003f0f070 */
[----:B------:R-:W-:Y:S01]  /*13180*/  VIADD R2, R2, 0x38850 ;  /* 0x0003885002027836 */ /* 0x000fe20000000000 */
[----:B------:R-:W-:Y:S01]  /*13190*/  UMOV UR6, 0x0 ;  /* 0x0000000000067882 */ /* 0x000fe20000000000 */
[----:B------:R-:W-:Y:S01]  /*131a0*/  UIADD3.X UR5, URZ, UR37, URZ, UP0, !UPT ;  /* 0x000000253f057290 */ /* 0x000fe200087fe43f */
[----:B------:R-:W-:Y:S01]  /*131b0*/  UMOV UR7, 0x14f00000 ;  /* 0x14f0000000077882 */ /* 0x000fe20000000000 */
[----:B------:R-:W-:Y:S01]  /*131c0*/  UMOV UR10, URZ ;  /* 0x0000003f000a7c82 */ /* 0x000fe20008000000 */
[----:B----4-:R-:W-:-:S02]  /*131d0*/  IMAD R0, R0, 0xa000, R5 ;  /* 0x0000a00000007824 */ /* 0x010fc400078e0205 */
[----:B--2---:R-:W-:Y:S02]  /*131e0*/  IMAD R3, R3, 0x50, R4 ;  /* 0x0000005003037824 */ /* 0x004fe400078e0204 */
[----:B------:R-:W-:-:S07]  /*131f0*/  VIADD R4, R0, 0x400 ;  /* 0x0000040000047836 */ /* 0x000fce0000000000 */
.L_x_537:
        /* <DEDUP_REMOVED lines=11> */
[----:B------:R-:W-:Y:S01]  /*132b0*/  PLOP3.LUT P0, PT, PT, PT, PT, 0x80, 0x0 ;  /* 0x000000000000781c */ /* 0x000fe20003f0f070 */
[----:B------:R-:W-:Y:S01]  /*132c0*/  VIADD R4, R0, 0x2c00 ;  /* 0x00002c0000047836 */ /* 0x000fe20000000000 */
[----:B------:R-:W-:Y:S01]  /*132d0*/  UMOV UR6, 0x0 ;  /* 0x0000000000067882 */ /* 0x000fe20000000000 */
[----:B------:R-:W-:Y:S01]  /*132e0*/  UMOV UR7, 0x14f00000 ;  /* 0x14f0000000077882 */ /* 0x000fe20000000000 */
[----:B------:R-:W-:-:S09]  /*132f0*/  UMOV UR10, 0x40 ;  /* 0x00000040000a7882 */ /* 0x000fd20000000000 */
.L_x_538:
        /* <DEDUP_REMOVED lines=16> */
.L_x_539:
        /* <DEDUP_REMOVED lines=16> */
.L_x_540:
        /* <DEDUP_REMOVED lines=10> */
[----:B----4-:R-:W-:Y:S05]  /*135a0*/  @P0 BRA.U.ANY `(.L_x_540) ;  /* 0xfffffffd00d40947 */ /* 0x010fea000393ffff */
.L_x_532:
[----:B------:R-:W-:Y:S05]  /*135b0*/  BSYNC B0 ;  /* 0x0000000000007941 */ /* 0x000fea0003800000 */
.L_x_531:
[----:B-1----:R-:W4:Y:S04]  /*135c0*/  LDL.LU R5, [R1+0x8] ;  /* 0x0000080001057983 */ /* 0x002f280000300800 */
[----:B------:R-:W2:Y:S01]  /*135d0*/  LDL.LU R4, [R1+0x10] ;  /* 0x0000100001047983 */ /* 0x000ea20000300800 */
[----:B----4-:R-:W-:-:S05]  /*135e0*/  VIADD R0, R5, 0x1 ;  /* 0x0000000105007836 */ /* 0x010fca0000000000 */
[----:B------:R-:W-:-:S04]  /*135f0*/  ISETP.NE.AND P0, PT, R0, 0x2, PT ;  /* 0x000000020000780c */ /* 0x000fc80003f05270 */
[----:B------:R-:W-:Y:S02]  /*13600*/  SEL R2, RZ, 0x1, P0 ;  /* 0x00000001ff027807 */ /* 0x000fe40000000000 */
[----:B------:R-:W-:Y:S02]  /*13610*/  SEL R0, R0, RZ, P0 ;  /* 0x000000ff00007207 */ /* 0x000fe40000000000 */
[----:B--2---:R-:W-:-:S03]  /*13620*/  LOP3.LUT R4, R4, R2, RZ, 0x3c, !PT ;  /* 0x0000000204047212 */ /* 0x004fc600078e3cff */
[----:B------:R1:W-:Y:S04]  /*13630*/  STL [R1+0x8], R0 ;  /* 0x0000080001007387 */ /* 0x0003e80000100800 */
[----:B------:R1:W-:Y:S02]  /*13640*/  STL [R1+0x10], R4 ;  /* 0x0000100401007387 */ /* 0x0003e40000100800 */
.L_x_447:
[----:B------:R-:W-:Y:S05]  /*13650*/  BSYNC B7 ;  /* 0x0000000000077941 */ /* 0x000fea0003800000 */
.L_x_445:
[----:B-1-3--:R-:W3:Y:S02]  /*13660*/  LDL R0, [R1+0x58] ;  /* 0x0000580001007983 */ /* 0x00aee40000100800 */
[----:B---3--:R-:W-:-:S13]  /*13670*/  ISETP.NE.AND P0, PT, R0, RZ, PT ;  /* 0x000000ff0000720c */ /* 0x008fda0003f05270 */
[----:B------:R-:W-:Y:S05]  /*13680*/  @!P0 BRA `(.L_x_541) ;  /* 0x0000000000288947 */ /* 0x000fea0003800000 */
[----:B------:R-:W-:Y:S05]  /*13690*/  WARPSYNC.ALL ;  /* 0x0000000000007948 */ /* 0x000fea0003800000 */
[----:B------:R-:W1:Y:S08]  /*136a0*/  S2UR UR5, SR_CgaCtaId ;  /* 0x00000000000579c3 */ /* 0x000e700000008800 */
[----:B------:R-:W-:Y:S06]  /*136b0*/  BAR.SYNC.DEFER_BLOCKING 0x5, 0x180 ;  /* 0x0146000000007b1d */ /* 0x000fec0000010000 */
[----:B------:R-:W-:-:S02]  /*136c0*/  UMOV UR4, 0x400 ;  /* 0x0000040000047882 */ /* 0x000fc40000000000 */
[----:B-1----:R-:W-:-:S06]  /*136d0*/  ULEA UR4, UR5, UR4, 0x18 ;  /* 0x0000000405047291 */ /* 0x002fcc000f8ec03f */
[----:B------:R-:W-:-:S05]  /*136e0*/  IMAD.U32 R0, RZ, RZ, UR4 ;  /* 0x00000004ff007e24 */ /* 0x000fca000f8e00ff */
[----:B------:R3:W4:Y:S04]  /*136f0*/  LDS.128 R16, [R0+0x388d0] ;  /* 0x0388d00000107984 */ /* 0x0007280000000c00 */
[----:B------:R3:W-:Y:S01]  /*13700*/  STL [R1+0x4], R0 ;  /* 0x0000040001007387 */ /* 0x0007e20000100800 */
[----:B------:R-:W-:Y:S06]  /*13710*/  BAR.ARV 0x4, 0x180 ;  /* 0x0106000000007b1d */ /* 0x000fec0000002000 */
[----:B------:R-:W-:Y:S05]  /*13720*/  BRA `(.L_x_542) ;  /* 0x0000000800507947 */ /* 0x000fea0003800000 */
.L_x_541:
[----:B------:R-:W2:Y:S01]  /*13730*/  S2R R0, SR_TID.X ;  /* 0x0000000000007919 */ /* 0x000ea20000002100 */
[----:B------:R-:W-:Y:S01]  /*13740*/  UMOV UR4, 0xffffffff ;  /* 0xffffffff00047882 */ /* 0x000fe20000000000 */
[----:B--2---:R-:W-:-:S04]  /*13750*/  LOP3.LUT R7, R0, 0x1f, RZ, 0xc0, !PT ;  /* 0x0000001f00077812 */ /* 0x004fc800078ec0ff */
[----:B------:R-:W-:Y:S01]  /*13760*/  ISETP.NE.AND P0, PT, R7, 0x1f, PT ;  /* 0x0000001f0700780c */ /* 0x000fe20003f05270 */
[----:B------:R-:W-:-:S12]  /*13770*/  BRA.DIV UR4, `(.L_x_543) ;  /* 0x0000001e04c87947 */ /* 0x000fd8000b800000 */
[----:B------:R-:W-:Y:S01]  /*13780*/  IMAD.IADD R0, R19, 0x1, R7 ;  /* 0x0000000113007824 */ /* 0x000fe200078e0207 */
[----:B------:R-:W-:Y:S01]  /*13790*/  ULDC UR4, c[0x0][0xc3c] ;  /* 0x00030f0000047ab9 */ /* 0x000fe20000000800 */
[----:B------:R-:W-:-:S03]  /*137a0*/  ULDC.64 UR6, c[0x0][0x208] ;  /* 0x0000820000067ab9 */ /* 0x000fc60000000a00 */
[----:B------:R-:W-:-:S13]  /*137b0*/  ISETP.GE.OR P1, PT, R0, UR4, !P0 ;  /* 0x0000000400007c0c */ /* 0x000fda000c726670 */
[----:B------:R-:W1:Y:S02]  /*137c0*/  @!P1 LDC.64 R2, c[0x0][0xc80] ;  /* 0x00032000ff029b82 */ /* 0x000e640000000a00 */
[----:B-1----:R-:W-:-:S06]  /*137d0*/  @!P1 IMAD.WIDE R2, R0, 0x4, R2 ;  /* 0x0000000400029825 */ /* 0x002fcc00078e0202 */
[----:B------:R1:W2:Y:S01]  /*137e0*/  @!P1 LDG.E R3, desc[UR6][R2.64] ;  /* 0x0000000602039981 */ /* 0x0002a2000c1e1900 */
[C---:B------:R-:W-:Y:S02]  /*137f0*/  ISETP.GE.U32.AND P2, PT, R7.reuse, 0x2, PT ;  /* 0x000000020700780c */ /* 0x040fe40003f46070 */
[C---:B------:R-:W-:Y:S01]  /*13800*/  ISETP.GE.U32.AND P3, PT, R7.reuse, 0x4, PT ;  /* 0x000000040700780c */ /* 0x040fe20003f66070 */
[----:B------:R-:W-:Y:S01]  /*13810*/  SHFL.IDX PT, R0, R16, RZ, 0x1f ;  /* 0x00001fff10007589 */ /* 0x000fe200000e0000 */
[C---:B------:R-:W-:Y:S02]  /*13820*/  ISETP.GE.U32.AND P4, PT, R7.reuse, 0x8, PT ;  /* 0x000000080700780c */ /* 0x040fe40003f86070 */
[C---:B------:R-:W-:Y:S01]  /*13830*/  ISETP.GE.U32.AND P5, PT, R7.reuse, 0x10, PT ;  /* 0x000000100700780c */ /* 0x040fe20003fa6070 */
[----:B------:R-:W-:Y:S01]  /*13840*/  SHFL.IDX PT, R4, R16, 0x1, 0x1f ;  /* 0x00201f0010047f89 */ /* 0x000fe200000e0000 */
[----:B-1----:R-:W-:Y:S02]  /*13850*/  IMAD.MOV.U32 R2, RZ, RZ, RZ ;  /* 0x000000ffff027224 */ /* 0x002fe400078e00ff */
[----:B--2---:R-:W-:Y:S01]  /*13860*/  @!P1 IMAD.MOV.U32 R2, RZ, RZ, R3 ;  /* 0x000000ffff029224 */ /* 0x004fe200078e0003 */
[----:B------:R-:W-:-:S04]  /*13870*/  ISETP.NE.AND P1, PT, R7, RZ, PT ;  /* 0x000000ff0700720c */ /* 0x000fc80003f25270 */
        /* <DEDUP_REMOVED lines=15> */
[----:B------:R1:W2:Y:S02]  /*13970*/  SHFL.IDX PT, R6, R3, 0x1f, 0x1f ;  /* 0x03e01f0003067f89 */ /* 0x0002a400000e0000 */
.L_x_609:
[----:B------:R-:W-:Y:S02]  /*13980*/  ULDC UR4, c[0x0][0xc38] ;  /* 0x00030e0000047ab9 */ /* 0x000fe40000000800 */
[----:B------:R-:W-:-:S04]  /*13990*/  IMAD.U32 R16, RZ, RZ, UR4 ;  /* 0x00000004ff107e24 */ /* 0x000fc8000f8e00ff */
[----:B--2---:R-:W-:-:S04]  /*139a0*/  IMAD R6, R6, R16, RZ ;  /* 0x0000001006067224 */ /* 0x004fc800078e02ff */
[----:B------:R-:W-:-:S05]  /*139b0*/  IMAD.IADD R4, R4, 0x1, R6 ;  /* 0x0000000104047824 */ /* 0x000fca00078e0206 */
[----:B------:R-:W-:-:S13]  /*139c0*/  ISETP.GT.AND P6, PT, R4, R0, PT ;  /* 0x000000000400720c */ /* 0x000fda0003fc4270 */
[----:B------:R-:W-:Y:S05]  /*139d0*/  @P6 BRA `(.L_x_544) ;  /* 0x0000000000a06947 */ /* 0x000fea0003800000 */
.L_x_549:
[----:B------:R-:W2:Y:S01]  /*139e0*/  LDC R2, c[0x0][0xc3c] ;  /* 0x00030f00ff027b82 */ /* 0x000ea20000000800 */
[----:B------:R-:W-:-:S05]  /*139f0*/  VIADD R19, R19, 0x1f ;  /* 0x0000001f13137836 */ /* 0x000fca0000000000 */
[----:B--2---:R-:W-:-:S13]  /*13a00*/  ISETP.GE.AND P6, PT, R19, R2, PT ;  /* 0x000000021300720c */ /* 0x004fda0003fc6270 */
[----:B------:R-:W-:Y:S05]  /*13a10*/  @P6 BRA `(.L_x_545) ;  /* 0x0000000400486947 */ /* 0x000fea0003800000 */
[----:B-1----:R-:W1:Y:S01]  /*13a20*/  S2R R3, SR_TID.X ;  /* 0x0000000000037919 */ /* 0x002e620000002100 */
[----:B------:R-:W-:Y:S01]  /*13a30*/  BSSY B0, `(.L_x_546) ;  /* 0x000000a000007945 */ /* 0x000fe20003800000 */
[----:B-1----:R-:W-:-:S05]  /*13a40*/  LOP3.LUT R3, R3, 0x1f, RZ, 0xc0, !PT ;  /* 0x0000001f03037812 */ /* 0x002fca00078ec0ff */
[----:B------:R-:W-:-:S05]  /*13a50*/  IMAD.IADD R5, R19, 0x1, R3 ;  /* 0x0000000113057824 */ /* 0x000fca00078e0203 */
[----:B------:R-:W-:Y:S01]  /*13a60*/  ISETP.GE.OR P6, PT, R5, R2, !P0 ;  /* 0x000000020500720c */ /* 0x000fe200047c6670 */
[----:B------:R-:W-:-:S12]  /*13a70*/  IMAD.MOV.U32 R2, RZ, RZ, RZ ;  /* 0x000000ffff027224 */ /* 0x000fd800078e00ff */
[----:B------:R-:W-:Y:S05]  /*13a80*/  @P6 BRA `(.L_x_547) ;  /* 0x0000000000106947 */ /* 0x000fea0003800000 */
[----:B------:R-:W1:Y:S01]  /*13a90*/  LDC.64 R2, c[0x0][0xc80] ;  /* 0x00032000ff027b82 */ /* 0x000e620000000a00 */
[----:B------:R-:W-:Y:S01]  /*13aa0*/  ULDC.64 UR4, c[0x0][0x208] ;  /* 0x0000820000047ab9 */ /* 0x000fe20000000a00 */
[----:B-1----:R-:W-:-:S06]  /*13ab0*/  IMAD.WIDE R2, R5, 0x4, R2 ;  /* 0x0000000405027825 */ /* 0x002fcc00078e0202 */
[----:B------:R1:W5:Y:S02]  /*13ac0*/  LDG.E R2, desc[UR4][R2.64] ;  /* 0x0000000402027981 */ /* 0x000364000c1e1900 */
.L_x_547:
[----:B------:R-:W-:Y:S05]  /*13ad0*/  BSYNC B0 ;  /* 0x0000000000007941 */ /* 0x000fea0003800000 */
.L_x_546:
[----:B------:R-:W-:-:S03]  /*13ae0*/  UMOV UR4, 0xffffffff ;  /* 0xffffffff00047882 */ /* 0x000fc60000000000 */
[----:B------:R-:W-:Y:S05]  /*13af0*/  BRA.DIV UR4, `(.L_x_548) ;  /* 0x0000002204287947 */ /* 0x000fea000b800000 */
[----:B-1---5:R-:W1:Y:S02]  /*13b00*/  SHFL.UP PT, R3, R2, 0x1, RZ ;  /* 0x0420000002037989 */ /* 0x022e6400000e00ff */
        /* <DEDUP_REMOVED lines=15> */
.L_x_617:
[----:B------:R-:W-:Y:S02]  /*13c00*/  ULDC UR4, c[0x0][0xc38] ;  /* 0x00030e0000047ab9 */ /* 0x000fe40000000800 */
[----:B------:R-:W-:-:S04]  /*13c10*/  IMAD.U32 R16, RZ, RZ, UR4 ;  /* 0x00000004ff107e24 */ /* 0x000fc8000f8e00ff */
[----:B--2---:R-:W-:-:S04]  /*13c20*/  IMAD R6, R6, R16, RZ ;  /* 0x0000001006067224 */ /* 0x004fc800078e02ff */
[----:B------:R-:W-:-:S05]  /*13c30*/  IMAD.IADD R4, R6, 0x1, R4 ;  /* 0x0000000106047824 */ /* 0x000fca00078e0204 */
[----:B------:R-:W-:-:S13]  /*13c40*/  ISETP.GT.AND P6, PT, R4, R0, PT ;  /* 0x000000000400720c */ /* 0x000fda0003fc4270 */
[----:B------:R-:W-:Y:S05]  /*13c50*/  @!P6 BRA `(.L_x_549) ;  /* 0xfffffffc0060e947 */ /* 0x000fea000383ffff */
.L_x_544:
[----:B------:R-:W-:Y:S01]  /*13c60*/  IMAD.IADD R6, R4, 0x1, -R6 ;  /* 0x0000000104067824 */ /* 0x000fe200078e0a06 */
[----:B------:R-:W-:-:S03]  /*13c70*/  UMOV UR4, 0xffffffff ;  /* 0xffffffff00047882 */ /* 0x000fc60000000000 */
[----:B------:R-:W-:-:S05]  /*13c80*/  IMAD R4, R3, R16, R6 ;  /* 0x0000001003047224 */ /* 0x000fca00078e0206 */
[----:B------:R-:W-:Y:S01]  /*13c90*/  ISETP.GT.AND P6, PT, R4, R0, PT ;  /* 0x000000000400720c */ /* 0x000fe20003fc4270 */
[----:B------:R-:W-:-:S12]  /*13ca0*/  BRA.DIV UR4, `(.L_x_550) ;  /* 0x0000002204947947 */ /* 0x000fd8000b800000 */
[----:B------:R-:W-:-:S04]  /*13cb0*/  VOTE.ANY R5, PT, !P6 ;  /* 0x0000000000057806 */ /* 0x000fc800070e0100 */
[----:B------:R-:W2:Y:S02]  /*13cc0*/  POPC R4, R5 ;  /* 0x0000000500047309 */ /* 0x000ea40000000000 */
[----:B--2---:R2:W3:Y:S02]  /*13cd0*/  SHFL.IDX PT, R17, R2, R4, 0x1f ;  /* 0x00001f0402117589 */ /* 0x0044e400000e0000 */
.L_x_621:
[----:B------:R-:W-:Y:S01]  /*13ce0*/  ISETP.NE.AND P0, PT, R5, RZ, PT ;  /* 0x000000ff0500720c */ /* 0x000fe20003f05270 */
[----:B--2---:R-:W-:-:S12]  /*13cf0*/  IMAD.MOV.U32 R2, RZ, RZ, RZ ;  /* 0x000000ffff027224 */ /* 0x004fd800078e00ff */
[----:B------:R-:W-:Y:S05]  /*13d00*/  @!P0 BRA `(.L_x_551) ;  /* 0x0000000000108947 */ /* 0x000fea0003800000 */
[----:B------:R-:W-:Y:S01]  /*13d10*/  UMOV UR4, 0xffffffff ;  /* 0xffffffff00047882 */ /* 0x000fe20000000000 */
[----:B------:R-:W-:Y:S02]  /*13d20*/  VIADD R12, R4, 0xffffffff ;  /* 0xffffffff040c7836 */ /* 0x000fe40000000000 */
[----:B------:R-:W-:Y:S05]  /*13d30*/  BRA.DIV UR4, `(.L_x_552) ;  /* 0x0000002204b87947 */ /* 0x000fea000b800000 */
[----:B------:R2:W4:Y:S02]  /*13d40*/  SHFL.IDX PT, R2, R3, R12, 0x1f ;  /* 0x00001f0c03027589 */ /* 0x00052400000e0000 */
.L_x_551:
[----:B---3--:R-:W-:Y:S01]  /*13d50*/  IABS R5, R17 ;  /* 0x0000001100057213 */ /* 0x008fe20000000000 */
[----:B----4-:R-:W-:Y:S02]  /*13d60*/  IMAD R16, R2, R16, R6 ;  /* 0x0000001002107224 */ /* 0x010fe400078e0206 */
[----:B------:R-:W-:Y:S01]  /*13d70*/  IMAD.IADD R19, R4, 0x1, R19 ;  /* 0x0000000104137824 */ /* 0x000fe200078e0213 */
[----:B------:R-:W3:Y:S01]  /*13d80*/  I2F.RP R2, R5 ;  /* 0x0000000500027306 */ /* 0x000ee20000209400 */
[----:B------:R-:W-:-:S07]  /*13d90*/  IMAD.IADD R0, R0, 0x1, -R16 ;  /* 0x0000000100007824 */ /* 0x000fce00078e0a10 */
[----:B---3--:R-:W3:Y:S02]  /*13da0*/  MUFU.RCP R2, R2 ;  /* 0x0000000200027308 */ /* 0x008ee40000001000 */
[----:B---3--:R-:W-:-:S06]  /*13db0*/  VIADD R2, R2, 0xffffffe ;  /* 0x0ffffffe02027836 */ /* 0x008fcc0000000000 */
[----:B-12---:R-:W1:Y:S02]  /*13dc0*/  F2I.FTZ.U32.TRUNC.NTZ R3, R2 ;  /* 0x0000000200037305 */ /* 0x006e64000021f000 */
[----:B-1----:R-:W-:-:S04]  /*13dd0*/  IMAD.MOV R2, RZ, RZ, -R3 ;  /* 0x000000ffff027224 */ /* 0x002fc800078e0a03 */
[----:B------:R-:W-:Y:S02]  /*13de0*/  IMAD R6, R2, R5, RZ ;  /* 0x0000000502067224 */ /* 0x000fe400078e02ff */
[----:B------:R-:W-:-:S04]  /*13df0*/  IMAD.MOV.U32 R2, RZ, RZ, RZ ;  /* 0x000000ffff027224 */ /* 0x000fc800078e00ff */
[----:B------:R-:W-:Y:S01]  /*13e00*/  IMAD.HI.U32 R2, R3, R6, R2 ;  /* 0x0000000603027227 */ /* 0x000fe200078e0002 */
[----:B------:R-:W-:Y:S02]  /*13e10*/  IABS R6, R17 ;  /* 0x0000001100067213 */ /* 0x000fe40000000000 */
[----:B------:R-:W-:-:S03]  /*13e20*/  IABS R3, R0 ;  /* 0x0000000000037213 */ /* 0x000fc60000000000 */
[----:B------:R-:W-:Y:S02]  /*13e30*/  IMAD.MOV R6, RZ, RZ, -R6 ;  /* 0x000000ffff067224 */ /* 0x000fe400078e0a06 */
        /* <DEDUP_REMOVED lines=16> */
.L_x_545:
[----:B------:R-:W-:Y:S01]  /*13f40*/  UMOV UR4, URZ ;  /* 0x0000003f00047c82 */ /* 0x000fe20008000000 */
[----:B------:R-:W-:Y:S01]  /*13f50*/  UMOV UR5, URZ ;  /* 0x0000003f00057c82 */ /* 0x000fe20008000000 */
[----:B------:R-:W-:Y:S01]  /*13f60*/  ULDC UR6, c[0x0][0xc3c] ;  /* 0x00030f0000067ab9 */ /* 0x000fe20000000800 */
[----:B------:R-:W-:Y:S02]  /*13f70*/  IMAD.MOV.U32 R16, RZ, RZ, R0 ;  /* 0x000000ffff107224 */ /* 0x000fe400078e0000 */
[----:B------:R-:W-:Y:S02]  /*13f80*/  IMAD.U32 R17, RZ, RZ, UR4 ;  /* 0x00000004ff117e24 */ /* 0x000fe4000f8e00ff */
[----:B------:R-:W-:Y:S02]  /*13f90*/  IMAD.U32 R18, RZ, RZ, UR5 ;  /* 0x00000005ff127e24 */ /* 0x000fe4000f8e00ff */
[----:B------:R-:W-:-:S07]  /*13fa0*/  IMAD.U32 R19, RZ, RZ, UR6 ;  /* 0x00000006ff137e24 */ /* 0x000fce000f8e00ff */
.L_x_553:
[----:B-1----:R1:W2:Y:S01]  /*13fb0*/  LDL R3, [R1+0x4] ;  /* 0x0000040001037983 */ /* 0x0022a20000100800 */
[----:B------:R-:W3:Y:S01]  /*13fc0*/  S2R R0, SR_TID.X ;  /* 0x0000000000007919 */ /* 0x000ee20000002100 */
[----:B------:R-:W-:Y:S05]  /*13fd0*/  WARPSYNC.ALL ;  /* 0x0000000000007948 */ /* 0x000fea0003800000 */
[----:B---3--:R-:W-:Y:S01]  /*13fe0*/  LOP3.LUT R0, R0, 0x1f, RZ, 0xc0, !PT ;  /* 0x0000001f00007812 */ /* 0x008fe200078ec0ff */
[----:B------:R-:W-:Y:S03]  /*13ff0*/  BAR.SYNC.DEFER_BLOCKING 0x4, 0x180 ;  /* 0x0106000000007b1d */ /* 0x000fe60000010000 */
[----:B------:R-:W-:-:S13]  /*14000*/  ISETP.NE.AND P0, PT, R0, RZ, PT ;  /* 0x000000ff0000720c */ /* 0x000fda0003f05270 */
[----:B------:R-:W2:Y:S01]  /*14010*/  @!P0 S2R R0, SR_CgaCtaId ;  /* 0x0000000000008919 */ /* 0x000ea20000008800 */
[----:B------:R-:W-:-:S04]  /*14020*/  @!P0 MOV R2, 0x400 ;  /* 0x0000040000028802 */ /* 0x000fc80000000f00 */
[----:B--2---:R-:W-:-:S05]  /*14030*/  @!P0 LEA R3, R0, R2, 0x18 ;  /* 0x0000000200038211 */ /* 0x004fca00078ec0ff */
[----:B------:R1:W-:Y:S04]  /*14040*/  @!P0 STS.128 [R3+0x388d0], R16 ;  /* 0x0388d01003008388 */ /* 0x0003e80000000c00 */
[----:B------:R1:W-:Y:S01]  /*14050*/  @!P0 STL [R1+0x4], R3 ;  /* 0x0000040301008387 */ /* 0x0003e20000100800 */
[----:B------:R-:W-:Y:S06]  /*14060*/  BAR.ARV 0x5, 0x180 ;  /* 0x0146000000007b1d */ /* 0x000fec0000002000 */
.L_x_542:
[----:B------:R-:W-:Y:S02]  /*14070*/  ULDC UR4, c[0x0][0xc3c] ;  /* 0x00030f0000047ab9 */ /* 0x000fe40000000800 */
[----:B----4-:R-:W-:-:S13]  /*14080*/  ISETP.GE.AND P0, PT, R19, UR4, PT ;  /* 0x0000000413007c0c */ /* 0x010fda000bf06270 */
[----:B------:R-:W-:Y:S05]  /*14090*/  @!P0 BRA `(.L_x_554) ;  /* 0xffffffa0004c8947 */ /* 0x000fea000383ffff */
[----:B------:R-:W-:Y:S05]  /*140a0*/  BSYNC B8 ;  /* 0x0000000000087941 */ /* 0x000fea0003800000 */
.L_x_441:
[----:B---3--:R-:W3:Y:S01]  /*140b0*/  LDL.LU R0, [R1+0x50] ;  /* 0x0000500001007983 */ /* 0x008ee20000300800 */
[----:B------:R-:W-:Y:S01]  /*140c0*/  BSSY B0, `(.L_x_555) ;  /* 0x000000b000007945 */ /* 0x000fe20003800000 */
[----:B------:R-:W4:Y:S01]  /*140d0*/  S2R R5, SR_CgaCtaId ;  /* 0x0000000000057919 */ /* 0x000f220000008800 */
[----:B---3--:R-:W-:-:S05]  /*140e0*/  VIADD R0, R0, 0x1 ;  /* 0x0000000100007836 */ /* 0x008fca0000000000 */
[----:B------:R-:W-:-:S04]  /*140f0*/  LEA.HI R2, R0, R0, RZ, 0x1 ;  /* 0x0000000000027211 */ /* 0x000fc800078f08ff */
[----:B-1----:R-:W-:-:S05]  /*14100*/  LOP3.LUT R3, R2, 0xfffffffe, RZ, 0xc0, !PT ;  /* 0xfffffffe02037812 */ /* 0x002fca00078ec0ff */
[----:B------:R-:W-:Y:S01]  /*14110*/  IMAD.IADD R3, R0, 0x1, -R3 ;  /* 0x0000000100037824 */ /* 0x000fe200078e0a03 */
[----:B------:R-:W-:-:S04]  /*14120*/  MOV R0, 0x400 ;  /* 0x0000040000007802 */ /* 0x000fc80000000f00 */
[----:B----4-:R-:W-:Y:S02]  /*14130*/  LEA R0, R5, R0, 0x18 ;  /* 0x0000000005007211 */ /* 0x010fe400078ec0ff */
[----:B------:R-:W-:-:S04]  /*14140*/  SHF.L.U32 R3, R3, 0x1f, RZ ;  /* 0x0000001f03037819 */ /* 0x000fc800000006ff */
[----:B------:R-:W1:Y:S02]  /*14150*/  SYNCS.PHASECHK.TRANS64.TRYWAIT P0, [R0+URZ+0x38820], R3 ;  /* 0x03882003000075a7 */ /* 0x000e64000800017f */
[----:B-1----:R-:W-:Y:S05]  /*14160*/  @!P0 BRA `(.L_x_556) ;  /* 0x0000001c00d48947 */ /* 0x002fea0003800000 */
.L_x_624:
[----:B------:R-:W-:Y:S05]  /*14170*/  BSYNC B0 ;  /* 0x0000000000007941 */ /* 0x000fea0003800000 */
.L_x_555:
[----:B------:R-:W-:-:S03]  /*14180*/  UMOV UR4, 0xffffffff ;  /* 0xffffffff00047882 */ /* 0x000fc60000000000 */
[----:B------:R-:W-:Y:S05]  /*14190*/  BRA.DIV UR4, `(.L_x_557) ;  /* 0x0000001e04dc7947 */ /* 0x000fea000b800000 */
[----:B------:R-:W3:Y:S02]  /*141a0*/  S2R R2, SR_TID.X ;  /* 0x0000000000027919 */ /* 0x000ee40000002100 */
[----:B---3--:R-:W-:-:S04]  /*141b0*/  SHF.R.U32.HI R2, RZ, 0x5, R2 ;  /* 0x00000005ff027819 */ /* 0x008fc80000011602 */
[----:B------:R-:W-:-:S05]  /*141c0*/  LOP3.LUT R2, R2, 0x3, RZ, 0xc0, !PT ;  /* 0x0000000302027812 */ /* 0x000fca00078ec0ff */
[----:B------:R3:W4:Y:S02]  /*141d0*/  SHFL.IDX PT, R14, R2, RZ, 0x1f ;  /* 0x00001fff020e7589 */ /* 0x00072400000e0000 */
.L_x_627:
[----:B----4-:R-:W-:Y:S01]  /*141e0*/  ISETP.NE.AND P0, PT, R14, RZ, PT ;  /* 0x000000ff0e00720c */ /* 0x010fe20003f05270 */
[----:B------:R-:W-:-:S12]  /*141f0*/  BSSY B0, `(.L_x_558) ;  /* 0x0000029000007945 */ /* 0x000fd80003800000 */
[----:B------:R-:W-:Y:S05]  /*14200*/  @P0 BRA `(.L_x_559) ;  /* 0x00000000009c0947 */ /* 0x000fea0003800000 */
[----:B------:R-:W-:-:S03]  /*14210*/  UMOV UR4, 0xffffffff ;  /* 0xffffffff00047882 */ /* 0x000fc60000000000 */
[----:B------:R-:W-:Y:S05]  /*14220*/  BRA.DIV UR4, `(.L_x_560) ;  /* 0x0000001e04ec7947 */ /* 0x000fea000b800000 */
[----:B------:R-:W-:-:S13]  /*14230*/  ELECT P6, URZ, PT ;  /* 0x00000000003f782f */ /* 0x000fda00038c0000 */
.L_x_630:
[----:B------:R-:W-:Y:S05]  /*14240*/  @!P6 BRA `(.L_x_559) ;  /* 0x00000000008ce947 */ /* 0x000fea0003800000 */
[----:B---3--:R-:W3:Y:S02]  /*14250*/  LDL R2, [R1+0x5c] ;  /* 0x00005c0001027983 */ /* 0x008ee40000100800 */
[----:B---3--:R-:W-:-:S13]  /*14260*/  R2UR UR4, R2 ;  /* 0x00000000020472ca */ /* 0x008fda00000e0000 */
[----:B------:R-:W-:-:S06]  /*14270*/  ULOP3.LUT UR4, UR4, 0x2, URZ, 0xfc, !UPT ;  /* 0x0000000204047892 */ /* 0x000fcc000f8efc3f */
[----:B------:R-:W-:-:S05]  /*14280*/  IMAD.U32 R2, RZ, RZ, UR4 ;  /* 0x00000004ff027e24 */ /* 0x000fca000f8e00ff */
[----:B------:R-:W-:-:S13]  /*14290*/  ISETP.NE.AND P2, PT, R2, 0x3, PT ;  /* 0x000000030200780c */ /* 0x000fda0003f45270 */
[----:B------:R-:W-:Y:S05]  /*142a0*/  @!P2 BRA `(.L_x_561) ;  /* 0x000000000004a947 */ /* 0x000fea0003800000 */
[----:B------:R-:W-:Y:S01]  /*142b0*/  BPT.TRAP 0x1 ;  /* 0x000000040000795c */ /* 0x000fe20000300000 */
.L_x_561:
[----:B-1----:R-:W3:Y:S04]  /*142c0*/  LDL R3, [R1+0x8] ;  /* 0x0000080001037983 */ /* 0x002ee80000100800 */
[----:B--2---:R-:W2:Y:S01]  /*142d0*/  LDL.LU R7, [R1+0x10] ;  /* 0x0000100001077983 */ /* 0x004ea20000300800 */
[----:B------:R-:W-:-:S04]  /*142e0*/  VIADD R2, R0, 0x38840 ;  /* 0x0003884000027836 */ /* 0x000fc80000000000 */
[C---:B---3--:R-:W-:Y:S02]  /*142f0*/  IMAD R6, R3.reuse, 0x8, R2 ;  /* 0x0000000803067824 */ /* 0x048fe400078e0202 */
[----:B------:R-:W-:Y:S01]  /*14300*/  VIADD R3, R3, 0x1 ;  /* 0x0000000103037836 */ /* 0x000fe20000000000 */
[----:B--2---:R-:W-:-:S04]  /*14310*/  SHF.L.U32 R5, R7, 0x1f, RZ ;  /* 0x0000001f07057819 */ /* 0x004fc800000006ff */
[C---:B------:R-:W-:Y:S01]  /*14320*/  ISETP.NE.AND P1, PT, R3.reuse, 0x2, PT ;  /* 0x000000020300780c */ /* 0x040fe20003f25270 */
[----:B------:R-:W1:Y:S03]  /*14330*/  SYNCS.PHASECHK.TRANS64.TRYWAIT P0, [R6+URZ], R5 ;  /* 0x00000005060075a7 */ /* 0x000e66000800017f */
[----:B------:R-:W-:Y:S02]  /*14340*/  SEL R4, RZ, 0x1, P1 ;  /* 0x00000001ff047807 */ /* 0x000fe40000800000 */
[----:B------:R-:W-:Y:S02]  /*14350*/  SEL R3, R3, RZ, P1 ;  /* 0x000000ff03037207 */ /* 0x000fe40000800000 */
[----:B------:R-:W-:-:S03]  /*14360*/  LOP3.LUT R4, R7, R4, RZ, 0x3c, !PT ;  /* 0x0000000407047212 */ /* 0x000fc600078e3cff */
[----:B------:R-:W-:Y:S01]  /*14370*/  IMAD R7, R3, 0x8, R2 ;  /* 0x0000000803077824 */ /* 0x000fe200078e0202 */
[----:B------:R-:W-:Y:S01]  /*14380*/  SHF.L.U32 R2, R4, 0x1f, RZ ;  /* 0x0000001f04027819 */ /* 0x000fe200000006ff */
[----:B-1----:R-:W-:Y:S06]  /*14390*/  @!P0 BRA `(.L_x_562) ;  /* 0x0000001c00b08947 */ /* 0x002fec0003800000 */
.L_x_631:
[----:B------:R-:W2:Y:S02]  /*143a0*/  SYNCS.PHASECHK.TRANS64.TRYWAIT P0, [R7+URZ], R2 ;  /* 0x00000002070075a7 */ /* 0x000ea4000800017f */
[----:B--2---:R-:W-:Y:S05]  /*143b0*/  @!P0 BRA `(.L_x_563) ;  /* 0x0000001c00bc8947 */ /* 0x004fea0003800000 */
.L_x_632:
[----:B------:R-:W-:Y:S05]  /*143c0*/  @!P2 BRA `(.L_x_564) ;  /* 0x000000000004a947 */ /* 0x000fea0003800000 */
[----:B------:R-:W-:Y:S01]  /*143d0*/  BPT.TRAP 0x1 ;  /* 0x000000040000795c */ /* 0x000fe20000300000 */
.L_x_564:
[----:B------:R-:W3:Y:S01]  /*143e0*/  LDL.LU R4, [R1+0x8] ;  /* 0x0000080001047983 */ /* 0x000ee20000300800 */
[----:B------:R-:W-:-:S04]  /*143f0*/  VIADD R0, R0, 0x38860 ;  /* 0x0003886000007836 */ /* 0x000fc80000000000 */
[----:B---3--:R-:W-:-:S04]  /*14400*/  IMAD R4, R4, 0x8, R0 ;  /* 0x0000000804047824 */ /* 0x008fc800078e0200 */
[----:B------:R-:W3:Y:S02]  /*14410*/  SYNCS.PHASECHK.TRANS64.TRYWAIT P0, [R4+URZ], R5 ;  /* 0x00000005040075a7 */ /* 0x000ee4000800017f */
[----:B---3--:R-:W-:Y:S05]  /*14420*/  @!P0 BRA `(.L_x_565) ;  /* 0x0000001c00b48947 */ /* 0x008fea0003800000 */
.L_x_633:
[----:B------:R-:W-:-:S07]  /*14430*/  IMAD R3, R3, 0x8, R0 ;  /* 0x0000000803037824 */ /* 0x000fce00078e0200 */
.L_x_566:
[----:B----4-:R4:W0:Y:S02]  /*14440*/  SYNCS.PHASECHK.TRANS64.TRYWAIT P0, [R3+URZ], R2 ;  /* 0x00000002030075a7 */ /* 0x010824000800017f */
[----:B0-----:R-:W-:Y:S05]  /*14450*/  @!P0 NANOSLEEP.SYNCS 0x989680 ;  /* 0x009896800000895d */ /* 0x001fea0003900000 */
[----:B------:R-:W0:Y:S02]  /*14460*/  @!P0 SYNCS.PHASECHK.TRANS64 P0, [R3+URZ], R2 ;  /* 0x00000002030085a7 */ /* 0x000e24000800007f */
[----:B0-----:R-:W-:Y:S05]  /*14470*/  @!P0 BRA `(.L_x_566) ;  /* 0xfffffffc00f08947 */ /* 0x001fea000383ffff */
.L_x_559:
[----:B------:R-:W-:Y:S05]  /*14480*/  BSYNC B0 ;  /* 0x0000000000007941 */ /* 0x000fea0003800000 */
.L_x_558:
[----:B------:R-:W-:Y:S05]  /*14490*/  EXIT ;  /* 0x000000000000794d */ /* 0x000fea0003800000 */
.L_x_393:
[----:B0-----:R0:W1:Y:S02]  /*144a0*/  SYNCS.PHASECHK.TRANS64.TRYWAIT P1, [R5+URZ+0x38800], R0 ;  /* 0x03880000050075a7 */ /* 0x001064000802017f */
[----:B-1----:R-:W-:Y:S05]  /*144b0*/  @!P1 NANOSLEEP.SYNCS 0x989680 ;  /* 0x009896800000995d */ /* 0x002fea0003900000 */
[----:B------:R-:W1:Y:S02]  /*144c0*/  @!P1 SYNCS.PHASECHK.TRANS64 P1, [R5+URZ+0x38800], R0 ;  /* 0x03880000050095a7 */ /* 0x000e64000802007f */
[----:B-1----:R-:W-:Y:S05]  /*144d0*/  @!P1 BRA `(.L_x_393) ;  /* 0xfffffffc00f09947 */ /* 0x002fea000383ffff */
[----:B------:R-:W-:Y:S05]  /*144e0*/  BRA `(.L_x_567) ;  /* 0xfffffed400247947 */ /* 0x000fea000383ffff */
.L_x_397:
[----:B-1----:R1:W2:Y:S02]  /*144f0*/  SYNCS.PHASECHK.TRANS64.TRYWAIT P2, [R0+URZ+0x38830], R3 ;  /* 0x03883003000075a7 */ /* 0x0022a4000804017f */
[----:B--2---:R-:W-:Y:S05]  /*14500*/  @!P2 NANOSLEEP.SYNCS 0x989680 ;  /* 0x009896800000a95d */ /* 0x004fea0003900000 */
[----:B------:R-:W2:Y:S02]  /*14510*/  @!P2 SYNCS.PHASECHK.TRANS64 P2, [R0+URZ+0x38830], R3 ;  /* 0x038830030000a5a7 */ /* 0x000ea4000804007f */
[----:B--2---:R-:W-:Y:S05]  /*14520*/  @!P2 BRA `(.L_x_397) ;  /* 0xfffffffc00f0a947 */ /* 0x004fea000383ffff */
[----:B------:R-:W-:Y:S05]  /*14530*/  BRA `(.L_x_396) ;  /* 0xfffffed400487947 */ /* 0x000fea000383ffff */
.L_x_402:
[----:B-1----:R-:W-:-:S04]  /*14540*/  IMAD.U32 R4, RZ, RZ, UR61 ;  /* 0x0000003dff047e24 */ /* 0x002fc8000f8e00ff */
[----:B------:R1:W2:Y:S03]  /*14550*/  SYNCS.PHASECHK.TRANS64.TRYWAIT P2, [R4+URZ+0x38830], R3 ;  /* 0x03883003040075a7 */ /* 0x0002a6000804017f */
[----:B--2---:R-:W-:Y:S05]  /*14560*/  @!P2 NANOSLEEP.SYNCS 0x989680 ;  /* 0x009896800000a95d */ /* 0x004fea0003900000 */
[----:B------:R-:W2:Y:S02]  /*14570*/  @!P2 SYNCS.PHASECHK.TRANS64 P2, [R4+URZ+0x38830], R3 ;  /* 0x038830030400a5a7 */ /* 0x000ea4000804007f */
[----:B--2---:R-:W-:Y:S05]  /*14580*/  @!P2 BRA `(.L_x_402) ;  /* 0xfffffffc00eca947 */ /* 0x004fea000383ffff */
[----:B------:R-:W-:Y:S05]  /*14590*/  BRA `(.L_x_401) ;  /* 0xffffff1000c07947 */ /* 0x000fea000383ffff */
.L_x_406:
[----:B01----:R-:W-:-:S04]  /*145a0*/  IMAD.U32 R3, RZ, RZ, UR4 ;  /* 0x00000004ff037e24 */ /* 0x003fc8000f8e00ff */
[----:B------:R0:W1:Y:S03]  /*145b0*/  SYNCS.PHASECHK.TRANS64.TRYWAIT P2, [R3+URZ+0x38850], R0 ;  /* 0x03885000030075a7 */ /* 0x000066000804017f */
[----:B-1----:R-:W-:Y:S05]  /*145c0*/  @!P2 NANOSLEEP.SYNCS 0x989680 ;  /* 0x009896800000a95d */ /* 0x002fea0003900000 */
[----:B------:R-:W1:Y:S02]  /*145d0*/  @!P2 SYNCS.PHASECHK.TRANS64 P2, [R3+URZ+0x38850], R0 ;  /* 0x038850000300a5a7 */ /* 0x000e64000804007f */
[----:B-1----:R-:W-:Y:S05]  /*145e0*/  @!P2 BRA `(.L_x_406) ;  /* 0xfffffffc00eca947 */ /* 0x002fea000383ffff */
[----:B------:R-:W-:Y:S05]  /*145f0*/  BRA `(.L_x_405) ;  /* 0xffffff3800e07947 */ /* 0x000fea000383ffff */
.L_x_411:
[----:B-1----:R1:W2:Y:S02]  /*14600*/  SYNCS.PHASECHK.TRANS64.TRYWAIT P0, [R11+URZ+0x38850], R0 ;  /* 0x038850000b0075a7 */ /* 0x0022a4000800017f */
[----:B--2---:R-:W-:Y:S05]  /*14610*/  @!P0 NANOSLEEP.SYNCS 0x989680 ;  /* 0x009896800000895d */ /* 0x004fea0003900000 */
[----:B------:R-:W2:Y:S02]  /*14620*/  @!P0 SYNCS.PHASECHK.TRANS64 P0, [R11+URZ+0x38850], R0 ;  /* 0x038850000b0085a7 */ /* 0x000ea4000800007f */
[----:B--2---:R-:W-:Y:S05]  /*14630*/  @!P0 BRA `(.L_x_411) ;  /* 0xfffffffc00f08947 */ /* 0x004fea000383ffff */
[----:B------:R-:W-:Y:S05]  /*14640*/  BRA `(.L_x_410) ;  /* 0xffffff5000d87947 */ /* 0x000fea000383ffff */
.L_x_453:
[----:B------:R-:W2:Y:S01]  /*14650*/  S2R R4, SR_TID.X ;  /* 0x0000000000047919 */ /* 0x000ea20000002100 */
[----:B------:R-:W-:Y:S01]  /*14660*/  BSSY B0, `(.L_x_568) ;  /* 0x000000a000007945 */ /* 0x000fe20003800000 */
[----:B-1----:R-:W-:Y:S02]  /*14670*/  IMAD.MOV.U32 R12, RZ, RZ, RZ ;  /* 0x000000ffff0c7224 */ /* 0x002fe400078e00ff */
[----:B------:R-:W-:Y:S02]  /*14680*/  IMAD.MOV.U32 R11, RZ, RZ, 0x1f ;  /* 0x0000001fff0b7424 */ /* 0x000fe400078e00ff */
[----:B------:R-:W-:Y:S01]  /*14690*/  IMAD.MOV.U32 R15, RZ, RZ, -0x1 ;  /* 0xffffffffff0f7424 */ /* 0x000fe200078e00ff */
[----:B--2---:R-:W-:-:S04]  /*146a0*/  SHF.R.U32.HI R4, RZ, 0x5, R4 ;  /* 0x00000005ff047819 */ /* 0x004fc80000011604 */
[----:B------:R-:W-:-:S05]  /*146b0*/  LOP3.LUT R4, R4, 0x3, RZ, 0xc0, !PT ;  /* 0x0000000304047812 */ /* 0x000fca00078ec0ff */
[----:B------:R-:W-:-:S07]  /*146c0*/  IMAD.MOV.U32 R13, RZ, RZ, R4 ;  /* 0x000000ffff0d7224 */ /* 0x000fce00078e0004 */
[----:B0-----:R-:W-:Y:S05]  /*146d0*/  WARPSYNC.COLLECTIVE R15, `(.L_x_569) ;  /* 0x000000000f087348 */ /* 0x001fea0003c00000 */
[----:B------:R1:W2:Y:S02]  /*146e0*/  SHFL.IDX P6, R14, R13, R12, R11 ;  /* 0x0000000c0d0e7389 */ /* 0x0002a400000c000b */
[----:B012---:R-:W-:Y:S01]  /*146f0*/  ENDCOLLECTIVE ;  /* 0x000000000000791b */ /* 0x007fe20003800000 */
.L_x_569:
[----:B------:R-:W-:Y:S05]  /*14700*/  BSYNC B0 ;  /* 0x0000000000007941 */ /* 0x000fea0003800000 */
.L_x_568:
[----:B------:R-:W-:Y:S05]  /*14710*/  BRA `(.L_x_570) ;  /* 0xffffffa400ac7947 */ /* 0x000fea000383ffff */
.L_x_455:
[----:B------:R-:W-:Y:S01]  /*14720*/  BSSY B0, `(.L_x_571) ;  /* 0x0000006000007945 */ /* 0x000fe20003800000 */
[----:B------:R-:W-:-:S07]  /*14730*/  IMAD.MOV.U32 R15, RZ, RZ, -0x1 ;  /* 0xffffffffff0f7424 */ /* 0x000fce00078e00ff */
[----:B0123--:R-:W-:Y:S05]  /*14740*/  WARPSYNC.COLLECTIVE R15, `(.L_x_572) ;  /* 0x000000000f0c7348 */ /* 0x00ffea0003c00000 */
[----:B------:R-:W-:Y:S02]  /*14750*/  ELECT P6, UR62, PT ;  /* 0x00000000003e782f */ /* 0x000fe400038c0000 */
[----:B------:R-:W-:Y:S01]  /*14760*/  MOV R14, UR62 ;  /* 0x0000003e000e7c02 */ /* 0x000fe20008000f00 */
[----:B0123--:R-:W-:Y:S10]  /*14770*/  ENDCOLLECTIVE ;  /* 0x000000000000791b */ /* 0x00fff40003800000 */
.L_x_572:
[----:B------:R-:W-:Y:S05]  /*14780*/  BSYNC B0 ;  /* 0x0000000000007941 */ /* 0x000fea0003800000 */
.L_x_571:
[----:B------:R-:W-:Y:S05]  /*14790*/  BRA `(.L_x_573) ;  /* 0xffffffa400b07947 */ /* 0x000fea000383ffff */
.L_x_457:
[----:B---3--:R3:W4:Y:S02]  /*147a0*/  SYNCS.PHASECHK.TRANS64.TRYWAIT P0, [R0+URZ+0x38840], R2 ;  /* 0x03884002000075a7 */ /* 0x008724000800017f */
[----:B----4-:R-:W-:Y:S05]  /*147b0*/  @!P0 NANOSLEEP.SYNCS 0x989680 ;  /* 0x009896800000895d */ /* 0x010fea0003900000 */
[----:B------:R-:W4:Y:S02]  /*147c0*/  @!P0 SYNCS.PHASECHK.TRANS64 P0, [R0+URZ+0x38840], R2 ;  /* 0x03884002000085a7 */ /* 0x000f24000800007f */
[----:B----4-:R-:W-:Y:S05]  /*147d0*/  @!P0 BRA `(.L_x_457) ;  /* 0xfffffffc00f08947 */ /* 0x010fea000383ffff */
[----:B------:R-:W-:Y:S05]  /*147e0*/  BRA `(.L_x_574) ;  /* 0xffffffa800207947 */ /* 0x000fea000383ffff */
.L_x_461:
[----:B------:R-:W2:Y:S01]  /*147f0*/  LDL.LU R11, [R1+0x3c] ;  /* 0x00003c00010b7983 */ /* 0x000ea20000300800 */
[----:B------:R-:W-:Y:S01]  /*14800*/  IMAD.MOV.U32 R13, RZ, RZ, R0 ;  /* 0x000000ffff0d7224 */ /* 0x000fe200078e0000 */
[----:B------:R-:W-:Y:S01]  /*14810*/  LOP3.LUT R8, R8, 0x7f, RZ, 0xc0, !PT ;  /* 0x0000007f08087812 */ /* 0x000fe200078ec0ff */
[----:B------:R-:W-:Y:S02]  /*14820*/  IMAD.MOV.U32 R12, RZ, RZ, RZ ;  /* 0x000000ffff0c7224 */ /* 0x000fe400078e00ff */
[----:B------:R-:W-:Y:S01]  /*14830*/  IMAD.MOV.U32 R15, RZ, RZ, -0x1 ;  /* 0xffffffffff0f7424 */ /* 0x000fe200078e00ff */
[----:B------:R-:W-:-:S05]  /*14840*/  SHF.R.U32.HI R5, RZ, 0x3, R8 ;  /* 0x00000003ff057819 */ /* 0x000fca0000011608 */
[----:B------:R-:W-:-:S04]  /*14850*/  IMAD.IADD R2, R5, 0x1, R17 ;  /* 0x0000000105027824 */ /* 0x000fc800078e0211 */
[----:B------:R-:W-:Y:S02]  /*14860*/  VIADD R5, R2, 0x10 ;  /* 0x0000001002057836 */ /* 0x000fe40000000000 */
[----:B--2---:R-:W-:Y:S02]  /*14870*/  IMAD R3, R11, R7, RZ ;  /* 0x000000070b037224 */ /* 0x004fe400078e02ff */
[----:B------:R-:W-:-:S03]  /*14880*/  IMAD.MOV.U32 R11, RZ, RZ, 0x181f ;  /* 0x0000181fff0b7424 */ /* 0x000fc600078e00ff */
[----:B------:R-:W-:-:S13]  /*14890*/  ISETP.GE.AND P5, PT, R2, R3, PT ;  /* 0x000000030200720c */ /* 0x000fda0003fa6270 */
[----:B-----5:R-:W-:Y:S05]  /*148a0*/  WARPSYNC.COLLECTIVE R15, `(.L_x_575) ;  /* 0x000000000f087348 */ /* 0x020fea0003c00000 */
[----:B------:R0:W1:Y:S02]  /*148b0*/  SHFL.IDX P6, R14, R13, R12, R11 ;  /* 0x0000000c0d0e7389 */ /* 0x00006400000c000b */
[----:B01---5:R-:W-:Y:S01]  /*148c0*/  ENDCOLLECTIVE ;  /* 0x000000000000791b */ /* 0x023fe20003800000 */
.L_x_575:
[----:B------:R-:W-:Y:S02]  /*148d0*/  IMAD.MOV.U32 R13, RZ, RZ, R4 ;  /* 0x000000ffff0d7224 */ /* 0x000fe400078e0004 */
[----:B------:R-:W-:-:S07]  /*148e0*/  IMAD.MOV.U32 R6, RZ, RZ, R14 ;  /* 0x000000ffff067224 */ /* 0x000fce00078e000e */
[----:B------:R-:W-:Y:S05]  /*148f0*/  WARPSYNC.COLLECTIVE R15, `(.L_x_576) ;  /* 0x000000000f087348 */ /* 0x000fea0003c00000 */
[----:B------:R0:W1:Y:S02]  /*14900*/  SHFL.IDX P6, R14, R13, R12, R11 ;  /* 0x0000000c0d0e7389 */ /* 0x00006400000c000b */
[----:B01----:R-:W-:Y:S01]  /*14910*/  ENDCOLLECTIVE ;  /* 0x000000000000791b */ /* 0x003fe20003800000 */
.L_x_576:
        /* <DEDUP_REMOVED lines=20> */
.L_x_577:
[----:B------:R-:W-:Y:S02]  /*14a60*/  IMAD.MOV.U32 R13, RZ, RZ, R4 ;  /* 0x000000ffff0d7224 */ /* 0x000fe400078e0004 */
[----:B------:R-:W-:-:S07]  /*14a70*/  IMAD.MOV.U32 R6, RZ, RZ, R14 ;  /* 0x000000ffff067224 */ /* 0x000fce00078e000e */
[----:B------:R-:W-:Y:S05]  /*14a80*/  WARPSYNC.COLLECTIVE R15, `(.L_x_578) ;  /* 0x000000000f087348 */ /* 0x000fea0003c00000 */
[----:B------:R0:W1:Y:S02]  /*14a90*/  SHFL.IDX P6, R14, R13, R12, R11 ;  /* 0x0000000c0d0e7389 */ /* 0x00006400000c000b */
[----:B01----:R-:W-:Y:S01]  /*14aa0*/  ENDCOLLECTIVE ;  /* 0x000000000000791b */ /* 0x003fe20003800000 */
.L_x_578:
[----:B------:R-:W-:Y:S01]  /*14ab0*/  ULDC.64 UR4, c[0x0][0x208] ;  /* 0x0000820000047ab9 */ /* 0x000fe20000000a00 */
[----:B------:R-:W-:Y:S02]  /*14ac0*/  IMAD.MOV.U32 R13, RZ, RZ, R0 ;  /* 0x000000ffff0d7224 */ /* 0x000fe400078e0000 */
[----:B------:R-:W-:Y:S02]  /*14ad0*/  IMAD.MOV.U32 R12, RZ, RZ, 0x2 ;  /* 0x00000002ff0c7424 */ /* 0x000fe400078e00ff */
[----:B------:R-:W-:-:S05]  /*14ae0*/  IMAD.MOV.U32 R5, RZ, RZ, R14 ;  /* 0x000000ffff057224 */ /* 0x000fca00078e000e */
[----:B------:R-:W-:-:S05]  /*14af0*/  @!P5 LEA R5, P4, R10, R5, 0x1 ;  /* 0x000000050a05d211 */ /* 0x000fca00078808ff */
[----:B------:R-:W-:-:S04]  /*14b00*/  @!P5 IMAD.X R6, RZ, RZ, R6, P4 ;  /* 0x000000ffff06d224 */ /* 0x000fc800020e0606 */
[----:B------:R-:W-:Y:S02]  /*14b10*/  @!P5 IMAD.MOV.U32 R7, RZ, RZ, R6 ;  /* 0x000000ffff07d224 */ /* 0x000fe400078e0006 */
        /* <DEDUP_REMOVED lines=13> */
.L_x_579:
[----:B------:R-:W-:Y:S02]  /*14bf0*/  IMAD.MOV.U32 R13, RZ, RZ, R4 ;  /* 0x000000ffff0d7224 */ /* 0x000fe400078e0004 */
[----:B------:R-:W-:-:S07]  /*14c00*/  IMAD.MOV.U32 R6, RZ, RZ, R14 ;  /* 0x000000ffff067224 */ /* 0x000fce00078e000e */
[----:B------:R-:W-:Y:S05]  /*14c10*/  WARPSYNC.COLLECTIVE R15, `(.L_x_580) ;  /* 0x000000000f087348 */ /* 0x000fea0003c00000 */
[----:B------:R0:W1:Y:S02]  /*14c20*/  SHFL.IDX P6, R14, R13, R12, R11 ;  /* 0x0000000c0d0e7389 */ /* 0x00006400000c000b */
[----:B01----:R-:W-:Y:S01]  /*14c30*/  ENDCOLLECTIVE ;  /* 0x000000000000791b */ /* 0x003fe20003800000 */
.L_x_580:
        /* <DEDUP_REMOVED lines=20> */
.L_x_581:
[----:B------:R-:W-:Y:S02]  /*14d80*/  IMAD.MOV.U32 R13, RZ, RZ, R4 ;  /* 0x000000ffff0d7224 */ /* 0x000fe400078e0004 */
[----:B------:R-:W-:-:S07]  /*14d90*/  IMAD.MOV.U32 R6, RZ, RZ, R14 ;  /* 0x000000ffff067224 */ /* 0x000fce00078e000e */
[----:B------:R-:W-:Y:S05]  /*14da0*/  WARPSYNC.COLLECTIVE R15, `(.L_x_582) ;  /* 0x000000000f087348 */ /* 0x000fea0003c00000 */
[----:B------:R0:W1:Y:S02]  /*14db0*/  SHFL.IDX P6, R14, R13, R12, R11 ;  /* 0x0000000c0d0e7389 */ /* 0x00006400000c000b */
[----:B01----:R-:W-:Y:S01]  /*14dc0*/  ENDCOLLECTIVE ;  /* 0x000000000000791b */ /* 0x003fe20003800000 */
.L_x_582:
        /* <DEDUP_REMOVED lines=20> */
.L_x_583:
[----:B------:R-:W-:Y:S02]  /*14f10*/  IMAD.MOV.U32 R13, RZ, RZ, R4 ;  /* 0x000000ffff0d7224 */ /* 0x000fe400078e0004 */
[----:B------:R-:W-:-:S07]  /*14f20*/  IMAD.MOV.U32 R6, RZ, RZ, R14 ;  /* 0x000000ffff067224 */ /* 0x000fce00078e000e */
[----:B------:R-:W-:Y:S05]  /*14f30*/  WARPSYNC.COLLECTIVE R15, `(.L_x_584) ;  /* 0x000000000f087348 */ /* 0x000fea0003c00000 */
[----:B------:R0:W1:Y:S02]  /*14f40*/  SHFL.IDX P6, R14, R13, R12, R11 ;  /* 0x0000000c0d0e7389 */ /* 0x00006400000c000b */
[----:B01----:R-:W-:Y:S01]  /*14f50*/  ENDCOLLECTIVE ;  /* 0x000000000000791b */ /* 0x003fe20003800000 */
.L_x_584:
        /* <DEDUP_REMOVED lines=20> */
.L_x_585:
[----:B------:R-:W-:Y:S02]  /*150a0*/  IMAD.MOV.U32 R13, RZ, RZ, R4 ;  /* 0x000000ffff0d7224 */ /* 0x000fe400078e0004 */
[----:B------:R-:W-:-:S07]  /*150b0*/  IMAD.MOV.U32 R6, RZ, RZ, R14 ;  /* 0x000000ffff067224 */ /* 0x000fce00078e000e */
[----:B------:R-:W-:Y:S05]  /*150c0*/  WARPSYNC.COLLECTIVE R15, `(.L_x_586) ;  /* 0x000000000f087348 */ /* 0x000fea0003c00000 */
[----:B------:R0:W1:Y:S02]  /*150d0*/  SHFL.IDX P6, R14, R13, R12, R11 ;  /* 0x0000000c0d0e7389 */ /* 0x00006400000c000b */
[----:B01----:R-:W-:Y:S01]  /*150e0*/  ENDCOLLECTIVE ;  /* 0x000000000000791b */ /* 0x003fe20003800000 */
.L_x_586:
[----:B------:R-:W-:Y:S01]  /*150f0*/  ULDC.64 UR4, c[0x0][0x208] ;  /* 0x0000820000047ab9 */ /* 0x000fe20000000a00 */
[----:B------:R-:W-:Y:S02]  /*15100*/  IMAD.MOV.U32 R13, RZ, RZ, R0 ;  /* 0x000000ffff0d7224 */ /* 0x000fe400078e0000 */
[----:B------:R-:W-:Y:S02]  /*15110*/  IMAD.MOV.U32 R12, RZ, RZ, 0x6 ;  /* 0x00000006ff0c7424 */ /* 0x000fe400078e00ff */
[----:B------:R-:W-:-:S05]  /*15120*/  IMAD.MOV.U32 R5, RZ, RZ, R14 ;  /* 0x000000ffff057224 */ /* 0x000fca00078e000e */
[----:B------:R-:W-:-:S05]  /*15130*/  @!P5 LEA R5, P4, R10, R5, 0x1 ;  /* 0x000000050a05d211 */ /* 0x000fca00078808ff */
[----:B------:R-:W-:-:S04]  /*15140*/  @!P5 IMAD.X R6, RZ, RZ, R6, P4 ;  /* 0x000000ffff06d224 */ /* 0x000fc800020e0606 */
[----:B------:R-:W-:Y:S02]  /*15150*/  @!P5 IMAD.MOV.U32 R7, RZ, RZ, R6 ;  /* 0x000000ffff07d224 */ /* 0x000fe400078e0006 */
        /* <DEDUP_REMOVED lines=11> */
.L_x_587:
[----:B------:R-:W-:-:S05]  /*15210*/  VIADD R6, R2, 0x60 ;  /* 0x0000006002067836 */ /* 0x000fca0000000000 */
[----:B------:R-:W-:Y:S01]  /*15220*/  ISETP.GE.AND P5, PT, R6, R3, PT ;  /* 0x000000030600720c */ /* 0x000fe20003fa6270 */
[----:B------:R-:W-:Y:S02]  /*15230*/  IMAD.MOV.U32 R13, RZ, RZ, R4 ;  /* 0x000000ffff0d7224 */ /* 0x000fe400078e0004 */
[----:B------:R-:W-:-:S10]  /*15240*/  IMAD.MOV.U32 R8, RZ, RZ, R14 ;  /* 0x000000ffff087224 */ /* 0x000fd400078e000e */
[----:B------:R-:W-:Y:S05]  /*15250*/  WARPSYNC.COLLECTIVE R15, `(.L_x_588) ;  /* 0x000000000f087348 */ /* 0x000fea0003c00000 */
[----:B------:R0:W1:Y:S02]  /*15260*/  SHFL.IDX P6, R14, R13, R12, R11 ;  /* 0x0000000c0d0e7389 */ /* 0x00006400000c000b */
[----:B01----:R-:W-:Y:S01]  /*15270*/  ENDCOLLECTIVE ;  /* 0x000000000000791b */ /* 0x003fe20003800000 */
.L_x_588:
        /* <DEDUP_REMOVED lines=18> */
.L_x_589:
[----:B------:R-:W-:Y:S02]  /*153a0*/  IMAD.MOV.U32 R13, RZ, RZ, R4 ;  /* 0x000000ffff0d7224 */ /* 0x000fe400078e0004 */
[----:B------:R-:W-:-:S07]  /*153b0*/  IMAD.MOV.U32 R5, RZ, RZ, R14 ;  /* 0x000000ffff057224 */ /* 0x000fce00078e000e */
[----:B------:R-:W-:Y:S05]  /*153c0*/  WARPSYNC.COLLECTIVE R15, `(.L_x_590) ;  /* 0x000000000f087348 */ /* 0x000fea0003c00000 */
[----:B------:R0:W1:Y:S02]  /*153d0*/  SHFL.IDX P6, R14, R13, R12, R11 ;  /* 0x0000000c0d0e7389 */ /* 0x00006400000c000b */
[----:B01----:R-:W-:Y:S01]  /*153e0*/  ENDCOLLECTIVE ;  /* 0x000000000000791b */ /* 0x003fe20003800000 */
.L_x_590:
[----:B------:R-:W-:Y:S01]  /*153f0*/  IMAD.MOV.U32 R4, RZ, RZ, R14 ;  /* 0x000000ffff047224 */ /* 0x000fe200078e000e */
[----:B------:R-:W-:Y:S06]  /*15400*/  BRA `(.L_x_591) ;  /* 0xffffffac00087947 */ /* 0x000fec000383ffff */
.L_x_466:
[----:B0-----:R-:W2:Y:S02]  /*15410*/  LDL R2, [R1+0x4] ;  /* 0x0000040001027983 */ /* 0x001ea40000100800 */
[----:B--2---:R0:W2:Y:S02]  /*15420*/  SYNCS.PHASECHK.TRANS64.TRYWAIT P0, [R2+URZ+0x38820], R0 ;  /* 0x03882000020075a7 */ /* 0x0040a4000800017f */
[----:B--2---:R-:W-:Y:S05]  /*15430*/  @!P0 NANOSLEEP.SYNCS 0x989680 ;  /* 0x009896800000895d */ /* 0x004fea0003900000 */
[----:B------:R-:W2:Y:S02]  /*15440*/  @!P0 SYNCS.PHASECHK.TRANS64 P0, [R2+URZ+0x38820], R0 ;  /* 0x03882000020085a7 */ /* 0x000ea4000800007f */
[----:B--2---:R-:W-:Y:S05]  /*15450*/  @!P0 BRA `(.L_x_466) ;  /* 0xfffffffc00ec8947 */ /* 0x004fea000383ffff */
[----:B------:R-:W-:Y:S05]  /*15460*/  BRA `(.L_x_592) ;  /* 0xffffffac00887947 */ /* 0x000fea000383ffff */
.L_x_475:
[----:B-1----:R1:W2:Y:S02]  /*15470*/  SYNCS.PHASECHK.TRANS64.TRYWAIT P0, [R3+URZ+0x38840], R2 ;  /* 0x03884002030075a7 */ /* 0x0022a4000800017f */
[----:B--2---:R-:W-:Y:S05]  /*15480*/  @!P0 NANOSLEEP.SYNCS 0x989680 ;  /* 0x009896800000895d */ /* 0x004fea0003900000 */
[----:B------:R-:W2:Y:S02]  /*15490*/  @!P0 SYNCS.PHASECHK.TRANS64 P0, [R3+URZ+0x38840], R2 ;  /* 0x03884002030085a7 */ /* 0x000ea4000800007f */
[----:B--2---:R-:W-:Y:S05]  /*154a0*/  @!P0 BRA `(.L_x_475) ;  /* 0xfffffffc00f08947 */ /* 0x004fea000383ffff */
[----:B------:R-:W-:Y:S05]  /*154b0*/  BRA `(.L_x_593) ;  /* 0xffffffb000587947 */ /* 0x000fea000383ffff */
.L_x_483:
[----:B0-----:R0:W1:Y:S02]  /*154c0*/  SYNCS.PHASECHK.TRANS64.TRYWAIT P0, [R3+URZ+0x60], R2 ;  /* 0x00006002030075a7 */ /* 0x001064000800017f */
[----:B-1----:R-:W-:Y:S05]  /*154d0*/  @!P0 NANOSLEEP.SYNCS 0x989680 ;  /* 0x009896800000895d */ /* 0x002fea0003900000 */
[----:B------:R-:W1:Y:S02]  /*154e0*/  @!P0 SYNCS.PHASECHK.TRANS64 P0, [R3+URZ+0x60], R2 ;  /* 0x00006002030085a7 */ /* 0x000e64000800007f */
[----:B-1----:R-:W-:Y:S05]  /*154f0*/  @!P0 BRA `(.L_x_483) ;  /* 0xfffffffc00f08947 */ /* 0x002fea000383ffff */
[----:B------:R-:W-:Y:S05]  /*15500*/  BRA `(.L_x_594) ;  /* 0xffffffb400b47947 */ /* 0x000fea000383ffff */
.L_x_494:
[----:B--2---:R2:W3:Y:S02]  /*15510*/  SYNCS.PHASECHK.TRANS64.TRYWAIT P0, [R3+URZ+0x38840], R2 ;  /* 0x03884002030075a7 */ /* 0x0044e4000800017f */
[----:B---3--:R-:W-:Y:S05]  /*15520*/  @!P0 NANOSLEEP.SYNCS 0x989680 ;  /* 0x009896800000895d */ /* 0x008fea0003900000 */
[----:B------:R-:W3:Y:S02]  /*15530*/  @!P0 SYNCS.PHASECHK.TRANS64 P0, [R3+URZ+0x38840], R2 ;  /* 0x03884002030085a7 */ /* 0x000ee4000800007f */
[----:B---3--:R-:W-:Y:S05]  /*15540*/  @!P0 BRA `(.L_x_494) ;  /* 0xfffffffc00f08947 */ /* 0x008fea000383ffff */
[----:B------:R-:W-:Y:S05]  /*15550*/  BRA `(.L_x_595) ;  /* 0xffffffbc00e87947 */ /* 0x000fea000383ffff */
.L_x_502:
[----:B-1----:R1:W2:Y:S02]  /*15560*/  SYNCS.PHASECHK.TRANS64.TRYWAIT P0, [R2+URZ+0x60], R3 ;  /* 0x00006003020075a7 */ /* 0x0022a4000800017f */
[----:B--2---:R-:W-:Y:S05]  /*15570*/  @!P0 NANOSLEEP.SYNCS 0x989680 ;  /* 0x009896800000895d */ /* 0x004fea0003900000 */
[----:B------:R-:W2:Y:S02]  /*15580*/  @!P0 SYNCS.PHASECHK.TRANS64 P0, [R2+URZ+0x60], R3 ;  /* 0x00006003020085a7 */ /* 0x000ea4000800007f */
[----:B--2---:R-:W-:Y:S05]  /*15590*/  @!P0 BRA `(.L_x_502) ;  /* 0xfffffffc00f08947 */ /* 0x004fea000383ffff */
[----:B------:R-:W-:Y:S05]  /*155a0*/  BRA `(.L_x_596) ;  /* 0xffffffc400447947 */ /* 0x000fea000383ffff */
.L_x_513:
[----:B---3--:R3:W4:Y:S02]  /*155b0*/  SYNCS.PHASECHK.TRANS64.TRYWAIT P0, [R2+URZ+0x38840], R3 ;  /* 0x03884003020075a7 */ /* 0x008724000800017f */
[----:B----4-:R-:W-:Y:S05]  /*155c0*/  @!P0 NANOSLEEP.SYNCS 0x989680 ;  /* 0x009896800000895d */ /* 0x010fea0003900000 */
[----:B------:R-:W4:Y:S02]  /*155d0*/  @!P0 SYNCS.PHASECHK.TRANS64 P0, [R2+URZ+0x38840], R3 ;  /* 0x03884003020085a7 */ /* 0x000f24000800007f */
[----:B----4-:R-:W-:Y:S05]  /*155e0*/  @!P0 BRA `(.L_x_513) ;  /* 0xfffffffc00f08947 */ /* 0x010fea000383ffff */
[----:B------:R-:W-:Y:S05]  /*155f0*/  BRA `(.L_x_597) ;  /* 0xffffffcc003c7947 */ /* 0x000fea000383ffff */
.L_x_521:
[----:B-1----:R1:W2:Y:S02]  /*15600*/  SYNCS.PHASECHK.TRANS64.TRYWAIT P0, [R2+URZ+0x60], R5 ;  /* 0x00006005020075a7 */ /* 0x0022a4000800017f */
[----:B--2---:R-:W-:Y:S05]  /*15610*/  @!P0 NANOSLEEP.SYNCS 0x989680 ;  /* 0x009896800000895d */ /* 0x004fea0003900000 */
[----:B------:R-:W2:Y:S02]  /*15620*/  @!P0 SYNCS.PHASECHK.TRANS64 P0, [R2+URZ+0x60], R5 ;  /* 0x00006005020085a7 */ /* 0x000ea4000800007f */
[----:B--2---:R-:W-:Y:S05]  /*15630*/  @!P0 BRA `(.L_x_521) ;  /* 0xfffffffc00f08947 */ /* 0x004fea000383ffff */
[----:B------:R-:W-:Y:S05]  /*15640*/  BRA `(.L_x_598) ;  /* 0xffffffd000987947 */ /* 0x000fea000383ffff */
.L_x_534:
[----:B--2---:R2:W4:Y:S02]  /*15650*/  SYNCS.PHASECHK.TRANS64.TRYWAIT P0, [R2+URZ+0x38860], R0 ;  /* 0x03886000020075a7 */ /* 0x004524000800017f */
[----:B----4-:R-:W-:Y:S05]  /*15660*/  @!P0 NANOSLEEP.SYNCS 0x989680 ;  /* 0x009896800000895d */ /* 0x010fea0003900000 */
[----:B------:R-:W4:Y:S02]  /*15670*/  @!P0 SYNCS.PHASECHK.TRANS64 P0, [R2+URZ+0x38860], R0 ;  /* 0x03886000020085a7 */ /* 0x000f24000800007f */
[----:B----4-:R-:W-:Y:S05]  /*15680*/  @!P0 BRA `(.L_x_534) ;  /* 0xfffffffc00f08947 */ /* 0x010fea000383ffff */
[----:B------:R-:W-:Y:S05]  /*15690*/  BRA `(.L_x_599) ;  /* 0xffffffd800747947 */ /* 0x000fea000383ffff */
.L_x_543:
[----:B------:R-:W-:Y:S01]  /*156a0*/  BSSY B0, `(.L_x_600) ;  /* 0x0000008000007945 */ /* 0x000fe20003800000 */
[----:B------:R-:W-:Y:S02]  /*156b0*/  IMAD.MOV.U32 R13, RZ, RZ, R16 ;  /* 0x000000ffff0d7224 */ /* 0x000fe400078e0010 */
[----:B------:R-:W-:Y:S02]  /*156c0*/  IMAD.MOV.U32 R12, RZ, RZ, RZ ;  /* 0x000000ffff0c7224 */ /* 0x000fe400078e00ff */
[----:B------:R-:W-:Y:S02]  /*156d0*/  IMAD.MOV.U32 R11, RZ, RZ, 0x1f ;  /* 0x0000001fff0b7424 */ /* 0x000fe400078e00ff */
[----:B------:R-:W-:-:S07]  /*156e0*/  IMAD.MOV.U32 R15, RZ, RZ, -0x1 ;  /* 0xffffffffff0f7424 */ /* 0x000fce00078e00ff */
[----:B0----5:R-:W-:Y:S05]  /*156f0*/  WARPSYNC.COLLECTIVE R15, `(.L_x_601) ;  /* 0x000000000f087348 */ /* 0x021fea0003c00000 */
[----:B------:R1:W2:Y:S02]  /*15700*/  SHFL.IDX P6, R14, R13, R12, R11 ;  /* 0x0000000c0d0e7389 */ /* 0x0002a400000c000b */
[----:B012--5:R-:W-:Y:S01]  /*15710*/  ENDCOLLECTIVE ;  /* 0x000000000000791b */ /* 0x027fe20003800000 */
.L_x_601:
[----:B------:R-:W-:Y:S05]  /*15720*/  BSYNC B0 ;  /* 0x0000000000007941 */ /* 0x000fea0003800000 */
.L_x_600:
[----:B------:R-:W-:Y:S02]  /*15730*/  IMAD.MOV.U32 R13, RZ, RZ, R16 ;  /* 0x000000ffff0d7224 */ /* 0x000fe400078e0010 */
[----:B------:R-:W-:Y:S02]  /*15740*/  IMAD.MOV.U32 R12, RZ, RZ, 0x1 ;  /* 0x00000001ff0c7424 */ /* 0x000fe400078e00ff */
[----:B------:R-:W-:Y:S02]  /*15750*/  IMAD.MOV.U32 R11, RZ, RZ, 0x1f ;  /* 0x0000001fff0b7424 */ /* 0x000fe400078e00ff */
[----:B------:R-:W-:Y:S02]  /*15760*/  IMAD.MOV.U32 R15, RZ, RZ, -0x1 ;  /* 0xffffffffff0f7424 */ /* 0x000fe400078e00ff */
[----:B------:R-:W-:Y:S02]  /*15770*/  IMAD.IADD R5, R19, 0x1, R7 ;  /* 0x0000000113057824 */ /* 0x000fe400078e0207 */
[----:B------:R-:W-:-:S07]  /*15780*/  IMAD.MOV.U32 R0, RZ, RZ, R14 ;  /* 0x000000ffff007224 */ /* 0x000fce00078e000e */
[----:B------:R-:W-:Y:S05]  /*15790*/  WARPSYNC.COLLECTIVE R15, `(.L_x_602) ;  /* 0x000000000f087348 */ /* 0x000fea0003c00000 */
[----:B------:R0:W1:Y:S02]  /*157a0*/  SHFL.IDX P6, R14, R13, R12, R11 ;  /* 0x0000000c0d0e7389 */ /* 0x00006400000c000b */
[----:B01----:R-:W-:Y:S01]  /*157b0*/  ENDCOLLECTIVE ;  /* 0x000000000000791b */ /* 0x003fe20003800000 */
.L_x_602:
[----:B------:R-:W-:Y:S01]  /*157c0*/  ULDC UR4, c[0x0][0xc3c] ;  /* 0x00030f0000047ab9 */ /* 0x000fe20000000800 */
[----:B------:R-:W-:Y:S01]  /*157d0*/  ULDC.64 UR6, c[0x0][0x208] ;  /* 0x0000820000067ab9 */ /* 0x000fe20000000a00 */
[----:B------:R-:W-:-:S13]  /*157e0*/  ISETP.GE.OR P1, PT, R5, UR4, !P0 ;  /* 0x0000000405007c0c */ /* 0x000fda000c726670 */
[----:B------:R-:W0:Y:S01]  /*157f0*/  @!P1 LDC.64 R2, c[0x0][0xc80] ;  /* 0x00032000ff029b82 */ /* 0x000e220000000a00 */
[----:B------:R-:W-:Y:S02]  /*15800*/  IMAD.MOV.U32 R11, RZ, RZ, RZ ;  /* 0x000000ffff0b7224 */ /* 0x000fe400078e00ff */
[----:B------:R-:W-:Y:S02]  /*15810*/  IMAD.MOV.U32 R4, RZ, RZ, R14 ;  /* 0x000000ffff047224 */ /* 0x000fe400078e000e */
[----:B0-----:R-:W-:-:S06]  /*15820*/  @!P1 IMAD.WIDE R2, R5, 0x4, R2 ;  /* 0x0000000405029825 */ /* 0x001fcc00078e0202 */
[----:B------:R0:W2:Y:S01]  /*15830*/  @!P1 LDG.E R3, desc[UR6][R2.64] ;  /* 0x0000000602039981 */ /* 0x0000a2000c1e1900 */
[C---:B------:R-:W-:Y:S02]  /*15840*/  ISETP.GE.U32.AND P2, PT, R7.reuse, 0x2, PT ;  /* 0x000000020700780c */ /* 0x040fe40003f46070 */
[C---:B------:R-:W-:Y:S02]  /*15850*/  ISETP.GE.U32.AND P3, PT, R7.reuse, 0x4, PT ;  /* 0x000000040700780c */ /* 0x040fe40003f66070 */
[C---:B------:R-:W-:Y:S02]  /*15860*/  ISETP.GE.U32.AND P4, PT, R7.reuse, 0x8, PT ;  /* 0x000000080700780c */ /* 0x040fe40003f86070 */
[C---:B------:R-:W-:Y:S01]  /*15870*/  ISETP.GE.U32.AND P5, PT, R7.reuse, 0x10, PT ;  /* 0x000000100700780c */ /* 0x040fe20003fa6070 */
[----:B0-----:R-:W-:Y:S02]  /*15880*/  IMAD.MOV.U32 R2, RZ, RZ, RZ ;  /* 0x000000ffff027224 */ /* 0x001fe400078e00ff */
[----:B--2---:R-:W-:Y:S01]  /*15890*/  @!P1 IMAD.MOV.U32 R2, RZ, RZ, R3 ;  /* 0x000000ffff029224 */ /* 0x004fe200078e0003 */
[----:B------:R-:W-:-:S03]  /*158a0*/  ISETP.NE.AND P1, PT, R7, RZ, PT ;  /* 0x000000ff0700720c */ /* 0x000fc60003f25270 */
[----:B------:R-:W-:-:S10]  /*158b0*/  IMAD.MOV.U32 R13, RZ, RZ, R2 ;  /* 0x000000ffff0d7224 */ /* 0x000fd400078e0002 */
[----:B------:R-:W-:Y:S05]  /*158c0*/  WARPSYNC.COLLECTIVE R15, `(.L_x_603) ;  /* 0x000000000f087348 */ /* 0x000fea0003c00000 */
[----:B------:R0:W1:Y:S02]  /*158d0*/  SHFL.UP P6, R14, R13, R12, R11 ;  /* 0x0400000c0d0e7389 */ /* 0x00006400000c000b */
[----:B01----:R-:W-:Y:S01]  /*158e0*/  ENDCOLLECTIVE ;  /* 0x000000000000791b */ /* 0x003fe20003800000 */
.L_x_603:
[----:B------:R-:W-:Y:S02]  /*158f0*/  IMAD.MOV.U32 R12, RZ, RZ, 0x2 ;  /* 0x00000002ff0c7424 */ /* 0x000fe400078e00ff */
[----:B------:R-:W-:-:S05]  /*15900*/  IMAD.MOV.U32 R3, RZ, RZ, R14 ;  /* 0x000000ffff037224 */ /* 0x000fca00078e000e */
[----:B------:R-:W-:-:S05]  /*15910*/  SEL R3, R3, RZ, P1 ;  /* 0x000000ff03037207 */ /* 0x000fca0000800000 */
[----:B------:R-:W-:-:S04]  /*15920*/  IMAD.IADD R3, R2, 0x1, R3 ;  /* 0x0000000102037824 */ /* 0x000fc800078e0203 */
[----:B------:R-:W-:-:S07]  /*15930*/  IMAD.MOV.U32 R13, RZ, RZ, R3 ;  /* 0x000000ffff0d7224 */ /* 0x000fce00078e0003 */
[----:B------:R-:W-:Y:S05]  /*15940*/  WARPSYNC.COLLECTIVE R15, `(.L_x_604) ;  /* 0x000000000f087348 */ /* 0x000fea0003c00000 */
[----:B------:R0:W1:Y:S02]  /*15950*/  SHFL.UP P6, R14, R13, R12, R11 ;  /* 0x0400000c0d0e7389 */ /* 0x00006400000c000b */
[----:B01----:R-:W-:Y:S01]  /*15960*/  ENDCOLLECTIVE ;  /* 0x000000000000791b */ /* 0x003fe20003800000 */
.L_x_604:
        /* <DEDUP_REMOVED lines=8> */
.L_x_605:
        /* <DEDUP_REMOVED lines=8> */
.L_x_606:
        /* <DEDUP_REMOVED lines=8> */
.L_x_607:
[----:B------:R-:W-:Y:S02]  /*15af0*/  IMAD.MOV.U32 R12, RZ, RZ, 0x1f ;  /* 0x0000001fff0c7424 */ /* 0x000fe400078e00ff */
[----:B------:R-:W-:Y:S02]  /*15b00*/  IMAD.MOV.U32 R11, RZ, RZ, 0x1f ;  /* 0x0000001fff0b7424 */ /* 0x000fe400078e00ff */
[----:B------:R-:W-:-:S05]  /*15b10*/  IMAD.MOV.U32 R5, RZ, RZ, R14 ;  /* 0x000000ffff057224 */ /* 0x000fca00078e000e */
[----:B------:R-:W-:-:S05]  /*15b20*/  SEL R5, R5, RZ, P5 ;  /* 0x000000ff05057207 */ /* 0x000fca0002800000 */
[----:B------:R-:W-:-:S04]  /*15b30*/  IMAD.IADD R3, R3, 0x1, R5 ;  /* 0x0000000103037824 */ /* 0x000fc800078e0205 */
[----:B------:R-:W-:-:S07]  /*15b40*/  IMAD.MOV.U32 R13, RZ, RZ, R3 ;  /* 0x000000ffff0d7224 */ /* 0x000fce00078e0003 */
[----:B------:R-:W-:Y:S05]  /*15b50*/  WARPSYNC.COLLECTIVE R15, `(.L_x_608) ;  /* 0x000000000f087348 */ /* 0x000fea0003c00000 */
[----:B------:R0:W1:Y:S02]  /*15b60*/  SHFL.IDX P6, R14, R13, R12, R11 ;  /* 0x0000000c0d0e7389 */ /* 0x00006400000c000b */
[----:B01----:R-:W-:Y:S01]  /*15b70*/  ENDCOLLECTIVE ;  /* 0x000000000000791b */ /* 0x003fe20003800000 */
.L_x_608:
[----:B------:R-:W-:Y:S01]  /*15b80*/  IMAD.MOV.U32 R6, RZ, RZ, R14 ;  /* 0x000000ffff067224 */ /* 0x000fe200078e000e */
[----:B------:R-:W-:Y:S06]  /*15b90*/  BRA `(.L_x_609) ;  /* 0xffffffdc00787947 */ /* 0x000fec000383ffff */
.L_x_548:
[----:B------:R-:W-:Y:S01]  /*15ba0*/  BSSY B0, `(.L_x_610) ;  /* 0x0000008000007945 */ /* 0x000fe20003800000 */
[----:B-----5:R-:W-:Y:S02]  /*15bb0*/  IMAD.MOV.U32 R13, RZ, RZ, R2 ;  /* 0x000000ffff0d7224 */ /* 0x020fe400078e0002 */
[----:B------:R-:W-:Y:S02]  /*15bc0*/  IMAD.MOV.U32 R12, RZ, RZ, 0x1 ;  /* 0x00000001ff0c7424 */ /* 0x000fe400078e00ff */
[----:B------:R-:W-:Y:S02]  /*15bd0*/  IMAD.MOV.U32 R11, RZ, RZ, RZ ;  /* 0x000000ffff0b7224 */ /* 0x000fe400078e00ff */
[----:B------:R-:W-:-:S07]  /*15be0*/  IMAD.MOV.U32 R15, RZ, RZ, -0x1 ;  /* 0xffffffffff0f7424 */ /* 0x000fce00078e00ff */
[----:B01----:R-:W-:Y:S05]  /*15bf0*/  WARPSYNC.COLLECTIVE R15, `(.L_x_611) ;  /* 0x000000000f087348 */ /* 0x003fea0003c00000 */
[----:B------:R2:W3:Y:S02]  /*15c00*/  SHFL.UP P6, R14, R13, R12, R11 ;  /* 0x0400000c0d0e7389 */ /* 0x0004e400000c000b */
[----:B0123--:R-:W-:Y:S01]  /*15c10*/  ENDCOLLECTIVE ;  /* 0x000000000000791b */ /* 0x00ffe20003800000 */
.L_x_611:
[----:B------:R-:W-:Y:S05]  /*15c20*/  BSYNC B0 ;  /* 0x0000000000007941 */ /* 0x000fea0003800000 */
.L_x_610:
[----:B------:R-:W-:Y:S02]  /*15c30*/  IMAD.MOV.U32 R3, RZ, RZ, R14 ;  /* 0x000000ffff037224 */ /* 0x000fe400078e000e */
[----:B------:R-:W-:Y:S02]  /*15c40*/  IMAD.MOV.U32 R12, RZ, RZ, 0x2 ;  /* 0x00000002ff0c7424 */ /* 0x000fe400078e00ff */
[----:B------:R-:W-:Y:S01]  /*15c50*/  IMAD.MOV.U32 R11, RZ, RZ, RZ ;  /* 0x000000ffff0b7224 */ /* 0x000fe200078e00ff */
[----:B------:R-:W-:Y:S01]  /*15c60*/  SEL R3, R3, RZ, P1 ;  /* 0x000000ff03037207 */ /* 0x000fe20000800000 */
[----:B------:R-:W-:-:S04]  /*15c70*/  IMAD.MOV.U32 R15, RZ, RZ, -0x1 ;  /* 0xffffffffff0f7424 */ /* 0x000fc800078e00ff */
[----:B------:R-:W-:-:S04]  /*15c80*/  IMAD.IADD R3, R2, 0x1, R3 ;  /* 0x0000000102037824 */ /* 0x000fc800078e0203 */
[----:B------:R-:W-:-:S07]  /*15c90*/  IMAD.MOV.U32 R13, RZ, RZ, R3 ;  /* 0x000000ffff0d7224 */ /* 0x000fce00078e0003 */
[----:B------:R-:W-:Y:S05]  /*15ca0*/  WARPSYNC.COLLECTIVE R15, `(.L_x_612) ;  /* 0x000000000f087348 */ /* 0x000fea0003c00000 */
[----:B------:R0:W1:Y:S02]  /*15cb0*/  SHFL.UP P6, R14, R13, R12, R11 ;  /* 0x0400000c0d0e7389 */ /* 0x00006400000c000b */
[----:B01----:R-:W-:Y:S01]  /*15cc0*/  ENDCOLLECTIVE ;  /* 0x000000000000791b */ /* 0x003fe20003800000 */
.L_x_612:
        /* <DEDUP_REMOVED lines=8> */
.L_x_613:
        /* <DEDUP_REMOVED lines=8> */
.L_x_614:
        /* <DEDUP_REMOVED lines=8> */
.L_x_615:
        /* <DEDUP_REMOVED lines=9> */
.L_x_616:
[----:B------:R-:W-:Y:S01]  /*15ee0*/  IMAD.MOV.U32 R6, RZ, RZ, R14 ;  /* 0x000000ffff067224 */ /* 0x000fe200078e000e */
[----:B------:R-:W-:Y:S06]  /*15ef0*/  BRA `(.L_x_617) ;  /* 0xffffffdc00407947 */ /* 0x000fec000383ffff */
.L_x_550:
[----:B------:R-:W-:Y:S01]  /*15f00*/  BSSY B0, `(.L_x_618) ;  /* 0x0000006000007945 */ /* 0x000fe20003800000 */
[----:B------:R-:W-:Y:S01]  /*15f10*/  PLOP3.LUT P6, PT, P6, PT, PT, 0x8, 0x0 ;  /* 0x000000000000781c */ /* 0x000fe200037ce170 */
[----:B------:R-:W-:-:S12]  /*15f20*/  IMAD.MOV.U32 R15, RZ, RZ, -0x1 ;  /* 0xffffffffff0f7424 */ /* 0x000fd800078e00ff */
[----:B01---5:R-:W-:Y:S05]  /*15f30*/  WARPSYNC.COLLECTIVE R15, `(.L_x_619) ;  /* 0x000000000f087348 */ /* 0x023fea0003c00000 */
[----:B------:R-:W-:Y:S01]  /*15f40*/  VOTE.ANY R14, PT, P6 ;  /* 0x00000000000e7806 */ /* 0x000fe200030e0100 */
[----:B01---5:R-:W-:Y:S06]  /*15f50*/  ENDCOLLECTIVE ;  /* 0x000000000000791b */ /* 0x023fec0003800000 */
.L_x_619:
[----:B------:R-:W-:Y:S05]  /*15f60*/  BSYNC B0 ;  /* 0x0000000000007941 */ /* 0x000fea0003800000 */
.L_x_618:
[----:B------:R-:W-:Y:S02]  /*15f70*/  IMAD.MOV.U32 R5, RZ, RZ, R14 ;  /* 0x000000ffff057224 */ /* 0x000fe400078e000e */
[----:B------:R-:W-:Y:S02]  /*15f80*/  IMAD.MOV.U32 R13, RZ, RZ, R2 ;  /* 0x000000ffff0d7224 */ /* 0x000fe400078e0002 */
[----:B------:R-:W0:Y:S01]  /*15f90*/  POPC R4, R5 ;  /* 0x0000000500047309 */ /* 0x000e220000000000 */
[----:B------:R-:W-:Y:S02]  /*15fa0*/  IMAD.MOV.U32 R11, RZ, RZ, 0x1f ;  /* 0x0000001fff0b7424 */ /* 0x000fe400078e00ff */
[----:B------:R-:W-:Y:S02]  /*15fb0*/  IMAD.MOV.U32 R15, RZ, RZ, -0x1 ;  /* 0xffffffffff0f7424 */ /* 0x000fe400078e00ff */
[----:B0-----:R-:W-:-:S07]  /*15fc0*/  IMAD.MOV.U32 R12, RZ, RZ, R4 ;  /* 0x000000ffff0c7224 */ /* 0x001fce00078e0004 */
[----:B------:R-:W-:Y:S05]  /*15fd0*/  WARPSYNC.COLLECTIVE R15, `(.L_x_620) ;  /* 0x000000000f087348 */ /* 0x000fea0003c00000 */
[----:B------:R0:W1:Y:S02]  /*15fe0*/  SHFL.IDX P6, R14, R13, R12, R11 ;  /* 0x0000000c0d0e7389 */ /* 0x00006400000c000b */
[----:B01----:R-:W-:Y:S01]  /*15ff0*/  ENDCOLLECTIVE ;  /* 0x000000000000791b */ /* 0x003fe20003800000 */
.L_x_620:
[----:B------:R-:W-:Y:S01]  /*16000*/  IMAD.MOV.U32 R17, RZ, RZ, R14 ;  /* 0x000000ffff117224 */ /* 0x000fe200078e000e */
[----:B------:R-:W-:Y:S06]  /*16010*/  BRA `(.L_x_621) ;  /* 0xffffffdc00307947 */ /* 0x000fec000383ffff */
.L_x_552:
[----:B------:R-:W-:Y:S01]  /*16020*/  BSSY B0, `(.L_x_622) ;  /* 0x0000007000007945 */ /* 0x000fe20003800000 */
[----:B------:R-:W-:Y:S02]  /*16030*/  IMAD.MOV.U32 R13, RZ, RZ, R3 ;  /* 0x000000ffff0d7224 */ /* 0x000fe400078e0003 */
[----:B------:R-:W-:Y:S02]  /*16040*/  IMAD.MOV.U32 R11, RZ, RZ, 0x1f ;  /* 0x0000001fff0b7424 */ /* 0x000fe400078e00ff */
[----:B------:R-:W-:-:S07]  /*16050*/  IMAD.MOV.U32 R15, RZ, RZ, -0x1 ;  /* 0xffffffffff0f7424 */ /* 0x000fce00078e00ff */
[----:B01-3-5:R-:W-:Y:S05]  /*16060*/  WARPSYNC.COLLECTIVE R15, `(.L_x_623) ;  /* 0x000000000f087348 */ /* 0x02bfea0003c00000 */
[----:B------:R2:W4:Y:S02]  /*16070*/  SHFL.IDX P6, R14, R13, R12, R11 ;  /* 0x0000000c0d0e7389 */ /* 0x00052400000c000b */
[----:B012345:R-:W-:Y:S01]  /*16080*/  ENDCOLLECTIVE ;  /* 0x000000000000791b */ /* 0x03ffe20003800000 */
.L_x_623:
[----:B------:R-:W-:Y:S05]  /*16090*/  BSYNC B0 ;  /* 0x0000000000007941 */ /* 0x000fea0003800000 */
.L_x_622:
[----:B------:R-:W-:Y:S01]  /*160a0*/  IMAD.MOV.U32 R2, RZ, RZ, R14 ;  /* 0x000000ffff027224 */ /* 0x000fe200078e000e */
[----:B------:R-:W-:Y:S06]  /*160b0*/  BRA `(.L_x_551) ;  /* 0xffffffdc00247947 */ /* 0x000fec000383ffff */
.L_x_556:
[----:B-1----:R1:W3:Y:S02]  /*160c0*/  SYNCS.PHASECHK.TRANS64.TRYWAIT P0, [R0+URZ+0x38820], R3 ;  /* 0x03882003000075a7 */ /* 0x0022e4000800017f */
[----:B---3--:R-:W-:Y:S05]  /*160d0*/  @!P0 NANOSLEEP.SYNCS 0x989680 ;  /* 0x009896800000895d */ /* 0x008fea0003900000 */
[----:B------:R-:W3:Y:S02]  /*160e0*/  @!P0 SYNCS.PHASECHK.TRANS64 P0, [R0+URZ+0x38820], R3 ;  /* 0x03882003000085a7 */ /* 0x000ee4000800007f */
[----:B---3--:R-:W-:Y:S05]  /*160f0*/  @!P0 BRA `(.L_x_556) ;  /* 0xfffffffc00f08947 */ /* 0x008fea000383ffff */
[----:B------:R-:W-:Y:S05]  /*16100*/  BRA `(.L_x_624) ;  /* 0xffffffe000187947 */ /* 0x000fea000383ffff */
.L_x_557:
[----:B------:R-:W3:Y:S01]  /*16110*/  S2R R2, SR_TID.X ;  /* 0x0000000000027919 */ /* 0x000ee20000002100 */
[----:B------:R-:W-:Y:S01]  /*16120*/  BSSY B0, `(.L_x_625) ;  /* 0x000000a000007945 */ /* 0x000fe20003800000 */
[----:B------:R-:W-:Y:S02]  /*16130*/  IMAD.MOV.U32 R12, RZ, RZ, RZ ;  /* 0x000000ffff0c7224 */ /* 0x000fe400078e00ff */
[----:B------:R-:W-:Y:S02]  /*16140*/  IMAD.MOV.U32 R11, RZ, RZ, 0x1f ;  /* 0x0000001fff0b7424 */ /* 0x000fe400078e00ff */
[----:B------:R-:W-:Y:S01]  /*16150*/  IMAD.MOV.U32 R15, RZ, RZ, -0x1 ;  /* 0xffffffffff0f7424 */ /* 0x000fe200078e00ff */
[----:B---3--:R-:W-:-:S04]  /*16160*/  SHF.R.U32.HI R2, RZ, 0x5, R2 ;  /* 0x00000005ff027819 */ /* 0x008fc80000011602 */
[----:B------:R-:W-:-:S05]  /*16170*/  LOP3.LUT R2, R2, 0x3, RZ, 0xc0, !PT ;  /* 0x0000000302027812 */ /* 0x000fca00078ec0ff */
[----:B------:R-:W-:-:S07]  /*16180*/  IMAD.MOV.U32 R13, RZ, RZ, R2 ;  /* 0x000000ffff0d7224 */ /* 0x000fce00078e0002 */
[----:B012--5:R-:W-:Y:S05]  /*16190*/  WARPSYNC.COLLECTIVE R15, `(.L_x_626) ;  /* 0x000000000f087348 */ /* 0x027fea0003c00000 */
[----:B------:R3:W4:Y:S02]  /*161a0*/  SHFL.IDX P6, R14, R13, R12, R11 ;  /* 0x0000000c0d0e7389 */ /* 0x00072400000c000b */
[----:B012345:R-:W-:Y:S01]  /*161b0*/  ENDCOLLECTIVE ;  /* 0x000000000000791b */ /* 0x03ffe20003800000 */
.L_x_626:
[----:B------:R-:W-:Y:S05]  /*161c0*/  BSYNC B0 ;  /* 0x0000000000007941 */ /* 0x000fea0003800000 */
.L_x_625:
[----:B------:R-:W-:Y:S05]  /*161d0*/  BRA `(.L_x_627) ;  /* 0xffffffe000007947 */ /* 0x000fea000383ffff */
.L_x_560:
[----:B------:R-:W-:Y:S01]  /*161e0*/  BSSY B1, `(.L_x_628) ;  /* 0x0000006000017945 */ /* 0x000fe20003800000 */
[----:B------:R-:W-:-:S07]  /*161f0*/  IMAD.MOV.U32 R15, RZ, RZ, -0x1 ;  /* 0xffffffffff0f7424 */ /* 0x000fce00078e00ff */
[----:B0123-5:R-:W-:Y:S05]  /*16200*/  WARPSYNC.COLLECTIVE R15, `(.L_x_629) ;  /* 0x000000000f0c7348 */ /* 0x02ffea0003c00000 */
[----:B------:R-:W-:Y:S02]  /*16210*/  ELECT P6, UR62, PT ;  /* 0x00000000003e782f */ /* 0x000fe400038c0000 */
[----:B------:R-:W-:Y:S01]  /*16220*/  MOV R14, UR62 ;  /* 0x0000003e000e7c02 */ /* 0x000fe20008000f00 */
[----:B0123-5:R-:W-:Y:S10]  /*16230*/  ENDCOLLECTIVE ;  /* 0x000000000000791b */ /* 0x02fff40003800000 */
.L_x_629:
[----:B------:R-:W-:Y:S05]  /*16240*/  BSYNC B1 ;  /* 0x0000000000017941 */ /* 0x000fea0003800000 */
.L_x_628:
[----:B------:R-:W-:Y:S05]  /*16250*/  BRA `(.L_x_630) ;  /* 0xffffffdc00f87947 */ /* 0x000fea000383ffff */
.L_x_562:
[----:B-1----:R1:W2:Y:S02]  /*16260*/  SYNCS.PHASECHK.TRANS64.TRYWAIT P0, [R6+URZ], R5 ;  /* 0x00000005060075a7 */ /* 0x0022a4000800017f */
[----:B--2---:R-:W-:Y:S05]  /*16270*/  @!P0 NANOSLEEP.SYNCS 0x989680 ;  /* 0x009896800000895d */ /* 0x004fea0003900000 */
[----:B------:R-:W2:Y:S02]  /*16280*/  @!P0 SYNCS.PHASECHK.TRANS64 P0, [R6+URZ], R5 ;  /* 0x00000005060085a7 */ /* 0x000ea4000800007f */
[----:B--2---:R-:W-:Y:S05]  /*16290*/  @!P0 BRA `(.L_x_562) ;  /* 0xfffffffc00f08947 */ /* 0x004fea000383ffff */
[----:B------:R-:W-:Y:S05]  /*162a0*/  BRA `(.L_x_631) ;  /* 0xffffffe0003c7947 */ /* 0x000fea000383ffff */
.L_x_563:
[----:B--2---:R2:W3:Y:S02]  /*162b0*/  SYNCS.PHASECHK.TRANS64.TRYWAIT P0, [R7+URZ], R2 ;  /* 0x00000002070075a7 */ /* 0x0044e4000800017f */
[----:B---3--:R-:W-:Y:S05]  /*162c0*/  @!P0 NANOSLEEP.SYNCS 0x989680 ;  /* 0x009896800000895d */ /* 0x008fea0003900000 */
[----:B------:R-:W3:Y:S02]  /*162d0*/  @!P0 SYNCS.PHASECHK.TRANS64 P0, [R7+URZ], R2 ;  /* 0x00000002070085a7 */ /* 0x000ee4000800007f */
[----:B---3--:R-:W-:Y:S05]  /*162e0*/  @!P0 BRA `(.L_x_563) ;  /* 0xfffffffc00f08947 */ /* 0x008fea000383ffff */
[----:B------:R-:W-:Y:S05]  /*162f0*/  BRA `(.L_x_632) ;  /* 0xffffffe000307947 */ /* 0x000fea000383ffff */
.L_x_565:
[----:B---3--:R3:W4:Y:S02]  /*16300*/  SYNCS.PHASECHK.TRANS64.TRYWAIT P0, [R4+URZ], R5 ;  /* 0x00000005040075a7 */ /* 0x008724000800017f */
[----:B----4-:R-:W-:Y:S05]  /*16310*/  @!P0 NANOSLEEP.SYNCS 0x989680 ;  /* 0x009896800000895d */ /* 0x010fea0003900000 */
[----:B------:R-:W4:Y:S02]  /*16320*/  @!P0 SYNCS.PHASECHK.TRANS64 P0, [R4+URZ], R5 ;  /* 0x00000005040085a7 */ /* 0x000f24000800007f */
[----:B----4-:R-:W-:Y:S05]  /*16330*/  @!P0 BRA `(.L_x_565) ;  /* 0xfffffffc00f08947 */ /* 0x010fea000383ffff */
[----:B------:R-:W-:Y:S05]  /*16340*/  BRA `(.L_x_633) ;  /* 0xffffffe000387947 */ /* 0x000fea000383ffff */
.L_x_634:
        /* <DEDUP_REMOVED lines=11> */
.L_x_3426:


//--------------------- .text._ZN7cutlass13device_kernelIN5flash11enable_sm90INS1_16FlashAttnFwdSm90INS1_25CollectiveMainloopFwdSm90ILi2EN4cute5tupleIJNS5_1CILi1EEES8_S8_EEENS6_IJNS7_ILi128EEENS7_ILi80EEENS7_ILi256EEEEEELi256ENS_10bfloat16_tEfNS_4arch4Sm90ELb0ELb0ELb0ELb1ELb0ELb1ELb0ELb1ELb1ELb1ELb0ELb0EEENS1_21CollectiveEpilogueFwdINS6_IJSA_SC_SB_EEES9_SE_SG_Li256ELb1ELb1ELb0ELb0EEENS1_36VarlenDynamicPersistentTileSchedulerILi128ELi80ELi256ELi128ELb0ELb1ELb1ELb0ELb1ELb1EEEEEEEEEvNT_6ParamsE --------------------------
	.section	.text._ZN7cutlass13device_kernelIN5flash11enable_sm90INS1_16FlashAttnFwdSm90INS1_25CollectiveMainloopFwdSm90ILi2EN4cute5tupleIJNS5_1CILi1EEES8_S8_EEENS6_IJNS7_ILi128EEENS7_ILi80EEENS7_ILi256EEEEEELi256ENS_10bfloat16_tEfNS_4arch4Sm90ELb0ELb0ELb0ELb1ELb0ELb1ELb0ELb1ELb1ELb1ELb0ELb0EEENS1_21CollectiveEpilogueFwdINS6_IJSA_SC_SB_EEES9_SE_SG_Li256ELb1ELb1ELb0ELb0EEENS1_36VarlenDynamicPersistentTileSchedulerILi128ELi80ELi256ELi128ELb0ELb1ELb1ELb0ELb1ELb1EEEEEEEEEvNT_6ParamsE,"ax",@progbits
	.align	128
.text._ZN7cutlass13device_kernelIN5flash11enable_sm90INS1_16FlashAttnFwdSm90INS1_25CollectiveMainloopFwdSm90ILi2EN4cute5tupleIJNS5_1CILi1EEES8_S8_EEENS6_IJNS7_ILi128EEENS7_ILi80EEENS7_ILi256EEEEEELi256ENS_10bfloat16_tEfNS_4arch4Sm90ELb0ELb0ELb0ELb1ELb0ELb1ELb0ELb1ELb1ELb1ELb0ELb0EEENS1_21CollectiveEpilogueFwdINS6_IJSA_SC_SB_EEES9_SE_SG_Li256ELb1ELb1ELb0ELb0EEENS1_36VarlenDynamicPersistentTileSchedulerILi128ELi80ELi256ELi128ELb0ELb1ELb1ELb0ELb1ELb1EEEEEEEEEvNT_6ParamsE:
        .type           _ZN7cutlass13device_kernelIN5flash11enable_sm90INS1_16FlashAttnFwdSm90INS1_25CollectiveMainloopFwdSm90ILi2EN4cute5tupleIJNS5_1CILi1EEES8_S8_EEENS6_IJNS7_ILi128EEENS7_ILi80EEENS7_ILi256EEEEEELi256ENS_10bfloat16_tEfNS_4arch4Sm90ELb0ELb0ELb0ELb1ELb0ELb1ELb0ELb1ELb1ELb1ELb0ELb0EEENS1_21CollectiveEpilogueFwdINS6_IJSA_SC_SB_EEES9_SE_SG_Li256ELb1ELb1ELb0ELb0EEENS1_36VarlenDynamicPersistentTileSchedulerILi128ELi80ELi256ELi128ELb0ELb1ELb1ELb0ELb1ELb1EEEEEEEEEvNT_6ParamsE,@function
        .size           _ZN7cutlass13device_kernelIN5flash11enable_sm90INS1_16FlashAttnFwdSm90INS1_25CollectiveMainloopFwdSm90ILi2EN4cute5tupleIJNS5_1CILi1EEES8_S8_EEENS6_IJNS7_ILi128EEENS7_ILi80EEENS7_ILi256EEEEEELi256ENS_10bfloat16_tEfNS_4arch4Sm90ELb0ELb0ELb0ELb1ELb0ELb1ELb0ELb1ELb1ELb1ELb0ELb0EEENS1_21CollectiveEpilogueFwdINS6_IJSA_SC_SB_EEES9_SE_SG_Li256ELb1ELb1ELb0ELb0EEENS1_36VarlenDynamicPersistentTileSchedulerILi128ELi80ELi256ELi128ELb0ELb1ELb1ELb0ELb1ELb1EEEEEEEEEvNT_6ParamsE,(.L_x_3427 - _ZN7cutlass13device_kernelIN5flash11enable_sm90INS1_16FlashAttnFwdSm90INS1_25CollectiveMainloopFwdSm90ILi2EN4cute5tupleIJNS5_1CILi1EEES8_S8_EEENS6_IJNS7_ILi128EEENS7_ILi80EEENS7_ILi256EEEEEELi256ENS_10bfloat16_tEfNS_4arch4Sm90ELb0ELb0ELb0ELb1ELb0ELb1ELb0ELb1ELb1ELb1ELb0ELb0EEENS1_21CollectiveEpilogueFwdINS6_IJSA_SC_SB_EEES9_SE_SG_Li256ELb1ELb1ELb0ELb0EEENS1_36VarlenDynamicPersistentTileSchedulerILi128ELi80ELi256ELi128ELb0ELb1ELb1ELb0ELb1ELb1EEEEEEEEEvNT_6ParamsE)
        .other          _ZN7cutlass13device_kernelIN5flash11enable_sm90INS1_16FlashAttnFwdSm90INS1_25CollectiveMainloopFwdSm90ILi2EN4cute5tupleIJNS5_1CILi1EEES8_S8_EEENS6_IJNS7_ILi128EEENS7_ILi80EEENS7_ILi256EEEEEELi256ENS_10bfloat16_tEfNS_4arch4Sm90ELb0ELb0ELb0ELb1ELb0ELb1ELb0ELb1ELb1ELb1ELb0ELb0EEENS1_21CollectiveEpilogueFwdINS6_IJSA_SC_SB_EEES9_SE_SG_Li256ELb1ELb1ELb0ELb0EEENS1_36VarlenDynamicPersistentTileSchedulerILi128ELi80ELi256ELi128ELb0ELb1ELb1ELb0ELb1ELb1EEEEEEEEEvNT_6ParamsE,@"STO_CUDA_ENTRY STV_DEFAULT"
_ZN7cutlass13device_kernelIN5flash11enable_sm90INS1_16FlashAttnFwdSm90INS1_25CollectiveMainloopFwdSm90ILi2EN4cute5tupleIJNS5_1CILi1EEES8_S8_EEENS6_IJNS7_ILi128EEENS7_ILi80EEENS7_ILi256EEEEEELi256ENS_10bfloat16_tEfNS_4arch4Sm90ELb0ELb0ELb0ELb1ELb0ELb1ELb0ELb1ELb1ELb1ELb0ELb0EEENS1_21CollectiveEpilogueFwdINS6_IJSA_SC_SB_EEES9_SE_SG_Li256ELb1ELb1ELb0ELb0EEENS1_36VarlenDynamicPersistentTileSchedulerILi128ELi80ELi256ELi128ELb0ELb1ELb1ELb0ELb1ELb1EEEEEEEEEvNT_6ParamsE:
[----:B------:R-:W0:Y:S02]  /*0000*/  LDC R1, c[0x0][0x28] ;  /* 0x00000a00ff017b82 */ /* 0x000e240000000800 */
[----:B0-----:R-:W-:Y:S01]  /*0010*/  VIADD R1, R1, 0xffffff70 ;  /* 0xffffff7001017836 */ /* 0x001fe20000000000 */
[----:B------:R-:W0:Y:S01]  /*0020*/  S2R R0, SR_TID.X ;  /* 0x0000000000007919 */ /* 0x000e220000002100 */
[----:B------:R-:W-:Y:S01]  /*0030*/  ELECT P0, URZ, PT ;  /* 0x00000000003f782f */ /* 0x000fe20003800000 */
[----:B------:R-:W-:Y:S01]  /*0040*/  BSSY B0, `(.L_x_635) ;  /* 0x0000013000007945 */ /* 0x000fe20003800000 */
[----:B0-----:R-:W-:-:S05]  /*0050*/  SHF.R.U32.HI R2, RZ, 0x5, R0 ;  /* 0x00000005ff027819 */ /* 0x001fca0000011600 */
[----:B------:R-:W0:Y:S02]  /*0060*/  SHFL.IDX PT, R3, R2, RZ, 0x1f ;  /* 0x00001fff02037589 */ /* 0x000e2400000e0000 */
[----:B0-----:R-:W-:-:S13]  /*0070*/  ISETP.EQ.AND P0, PT, R3, RZ, P0 ;  /* 0x000000ff0300720c */ /* 0x001fda0000702270 */
[----:B------:R-:W-:Y:S05]  /*0080*/  @!P0 BRA `(.L_x_636) ;  /* 0x0000000000388947 */ /* 0x000fea0003800000 */
[----:B------:R-:W-:Y:S02]  /*0090*/  ULDC.64 UR4, c[0x0][0x198] ;  /* 0x0000660000047ab9 */ /* 0x000fe40000000a00 */
[----:B------:R-:W-:Y:S02]  /*00a0*/  UIADD3 UR6, UP0, UR4, 0x370, URZ ;  /* 0x0000037004067890 */ /* 0x000fe4000ff1e03f */
[----:B------:R-:W-:Y:S02]  /*00b0*/  UIADD3 UR8, UP1, UR4, 0x470, URZ ;  /* 0x0000047004087890 */ /* 0x000fe4000ff3e03f */
[----:B------:R-:W-:Y:S02]  /*00c0*/  UIADD3 UR10, UP2, UR4, 0x570, URZ ;  /* 0x00000570040a7890 */ /* 0x000fe4000ff5e03f */
[----:B------:R-:W-:Y:S02]  /*00d0*/  UIADD3 UR4, UP3, UR4, 0x670, URZ ;  /* 0x0000067004047890 */ /* 0x000fe4000ff7e03f */
[----:B------:R-:W-:-:S02]  /*00e0*/  UIADD3.X UR7, URZ, UR5, URZ, UP0, !UPT ;  /* 0x000000053f077290 */ /* 0x000fc400087fe43f */
[----:B------:R-:W-:Y:S02]  /*00f0*/  UIADD3.X UR9, URZ, UR5, URZ, UP1, !UPT ;  /* 0x000000053f097290 */ /* 0x000fe40008ffe43f */
[----:B------:R-:W-:Y:S02]  /*0100*/  UIADD3.X UR11, URZ, UR5, URZ, UP2, !UPT ;  /* 0x000000053f0b7290 */ /* 0x000fe400097fe43f */
[----:B------:R-:W-:-:S03]  /*0110*/  UIADD3.X UR5, URZ, UR5, URZ, UP3, !UPT ;  /* 0x000000053f057290 */ /* 0x000fc60009ffe43f */
[----:B------:R0:W-:Y:S02]  /*0120*/  UTMACCTL.PF [UR6] ;  /* 0x00000000060079b9 */ /* 0x0001e40008040000 */
[----:B------:R0:W-:Y:S02]  /*0130*/  UTMACCTL.PF [UR8] ;  /* 0x00000000080079b9 */ /* 0x0001e40008040000 */
[----:B------:R0:W-:Y:S02]  /*0140*/  UTMACCTL.PF [UR10] ;  /* 0x000000000a0079b9 */ /* 0x0001e40008040000 */
[----:B------:R0:W-:Y:S02]  /*0150*/  UTMACCTL.PF [UR4] ;  /* 0x00000000040079b9 */ /* 0x0001e40008040000 */
[----:B0-----:R-:W-:Y:S01]  /*0160*/  NOP ;  /* 0x0000000000007918 */ /* 0x001fe20000000000 */
.L_x_636:
[----:B------:R-:W-:Y:S05]  /*0170*/  BSYNC B0 ;  /* 0x0000000000007941 */ /* 0x000fea0003800000 */
.L_x_635:
[----:B------:R-:W-:Y:S01]  /*0180*/  VOTEU.ANY UP0, P0 ;  /* 0x00000000003f7886 */ /* 0x000fe20000000100 */
[----:B------:R-:W0:Y:S01]  /*0190*/  SHFL.IDX PT, R3, R2, RZ, 0x1f ;  /* 0x00001fff02037589 */ /* 0x000e2200000e0000 */
[----:B------:R-:W-:Y:S01]  /*01a0*/  UMOV UR4, 0x80 ;  /* 0x0000008000047882 */ /* 0x000fe20000000000 */
[----:B------:R-:W-:Y:S01]  /*01b0*/  UMOV UR7, 0x100 ;  /* 0x0000010000077882 */ /* 0x000fe20000000000 */
[----:B------:R-:W-:Y:S01]  /*01c0*/  VOTEU.ANY UP1, P0 ;  /* 0x00000000003f7886 */ /* 0x000fe20000020100 */
[----:B------:R-:W1:Y:S01]  /*01d0*/  @UP0 S2UR UR8, SR_CgaCtaId ;  /* 0x00000000000809c3 */ /* 0x000e620000008800 */
[----:B------:R-:W-:Y:S01]  /*01e0*/  @UP0 UMOV UR6, 0x400 ;  /* 0x0000040000060882 */ /* 0x000fe20000000000 */
[----:B------:R-:W-:-:S04]  /*01f0*/  @UP0 UIADD3 UR4, -UR4, 0x100000, URZ ;  /* 0x0010000004040890 */ /* 0x000fc8000fffe13f */
[----:B------:R-:W-:Y:S02]  /*0200*/  @UP0 USHF.L.U32 UR5, UR4, 0xb, URZ ;  /* 0x0000000b04050899 */ /* 0x000fe4000800063f */
[----:B------:R-:W-:Y:S01]  /*0210*/  @UP0 USHF.L.U32 UR4, UR4, 0x1, URZ ;  /* 0x0000000104040899 */ /* 0x000fe2000800063f */
[----:B0-----:R-:W-:Y:S02]  /*0220*/  ISETP.NE.AND P1, PT, R3, RZ, PT ;  /* 0x000000ff0300720c */ /* 0x001fe40003f25270 */
[----:B------:R-:W-:Y:S01]  /*0230*/  SHF.R.U32.HI R3, RZ, 0x7, R0 ;  /* 0x00000007ff037819 */ /* 0x000fe20000011600 */
[----:B-1----:R-:W-:Y:S02]  /*0240*/  @UP0 ULEA UR8, UR8, UR6, 0x18 ;  /* 0x0000000608080291 */ /* 0x002fe4000f8ec03f */
[----:B------:R-:W-:-:S04]  /*0250*/  @UP0 UIADD3 UR6, -UR7, 0x100000, URZ ;  /* 0x0010000007060890 */ /* 0x000fc8000fffe13f */
[----:B------:R-:W-:Y:S02]  /*0260*/  @UP0 USHF.L.U32 UR7, UR6, 0xb, URZ ;  /* 0x0000000b06070899 */ /* 0x000fe4000800063f */
[----:B------:R-:W-:Y:S01]  /*0270*/  @UP0 USHF.L.U32 UR6, UR6, 0x1, URZ ;  /* 0x0000000106060899 */ /* 0x000fe2000800063f */
[----:B------:R-:W-:Y:S01]  /*0280*/  VOTEU.ANY UP0, P0 ;  /* 0x00000000003f7886 */ /* 0x000fe20000000100 */
[----:B------:R-:W0:Y:S04]  /*0290*/  SHFL.IDX PT, R3, R3, RZ, 0x1f ;  /* 0x00001fff03037589 */ /* 0x000e2800000e0000 */
[----:B------:R-:W1:Y:S02]  /*02a0*/  FENCE.VIEW.ASYNC.S ;  /* 0x00000000000073c6 */ /* 0x000e640000000000 */
[----:B-1----:R1:W2:Y:S04]  /*02b0*/  @UP0 SYNCS.EXCH.64 URZ, [UR8+0x38800], UR4 ;  /* 0x03880004083f05b2 */ /* 0x0022a80008000100 */
[----:B------:R1:W3:Y:S01]  /*02c0*/  @UP1 SYNCS.EXCH.64 URZ, [UR8+0x38820], UR6 ;  /* 0x03882006083f15b2 */ /* 0x0002e20008000100 */
[----:B------:R-:W-:Y:S05]  /*02d0*/  @P1 BRA `(.L_x_637) ;  /* 0x0000000000481947 */ /* 0x000fea0003800000 */
[----:B-1----:R-:W1:Y:S01]  /*02e0*/  S2UR UR5, SR_CgaCtaId ;  /* 0x00000000000579c3 */ /* 0x002e620000008800 */
[----:B------:R-:W-:Y:S01]  /*02f0*/  UMOV UR4, 0x400 ;  /* 0x0000040000047882 */ /* 0x000fe20000000000 */
[----:B------:R-:W-:Y:S01]  /*0300*/  UMOV UR6, 0x1 ;  /* 0x0000000100067882 */ /* 0x000fe20000000000 */
[----:B------:R-:W-:Y:S01]  /*0310*/  UMOV UR7, 0x2 ;  /* 0x0000000200077882 */ /* 0x000fe20000000000 */
[----:B------:R-:W-:Y:S01]  /*0320*/  ELECT P0, URZ, PT ;  /* 0x00000000003f782f */ /* 0x000fe20003800000 */
[----:B-1----:R-:W-:Y:S02]  /*0330*/  ULEA UR8, UR5, UR4, 0x18 ;  /* 0x0000000405087291 */ /* 0x002fe4000f8ec03f */
[----:B------:R-:W-:-:S04]  /*0340*/  UIADD3 UR4, -UR6, 0x100000, URZ ;  /* 0x0010000006047890 */ /* 0x000fc8000fffe13f */
[----:B------:R-:W-:Y:S02]  /*0350*/  USHF.L.U32 UR5, UR4, 0xb, URZ ;  /* 0x0000000b04057899 */ /* 0x000fe4000800063f */
[----:B------:R-:W-:Y:S02]  /*0360*/  USHF.L.U32 UR4, UR4, 0x1, URZ ;  /* 0x0000000104047899 */ /* 0x000fe4000800063f */
[----:B------:R-:W-:-:S04]  /*0370*/  UIADD3 UR6, -UR7, 0x100000, URZ ;  /* 0x0010000007067890 */ /* 0x000fc8000fffe13f */
[----:B------:R-:W-:Y:S02]  /*0380*/  USHF.L.U32 UR7, UR6, 0xb, URZ ;  /* 0x0000000b06077899 */ /* 0x000fe4000800063f */
[----:B------:R-:W-:Y:S01]  /*0390*/  USHF.L.U32 UR6, UR6, 0x1, URZ ;  /* 0x0000000106067899 */ /* 0x000fe2000800063f */
[----:B------:R-:W1:Y:S03]  /*03a0*/  FENCE.VIEW.ASYNC.S ;  /* 0x00000000000073c6 */ /* 0x000e660000000000 */
[----:B-1----:R4:W1:Y:S08]  /*03b0*/  SYNCS.EXCH.64 URZ, [UR8+0x38830], UR4 ;  /* 0x03883004083f75b2 */ /* 0x0028700008000100 */
[----:B------:R4:W0:Y:S01]  /*03c0*/  SYNCS.EXCH.64 URZ, [UR8+0x38840], UR6 ;  /* 0x03884006083f75b2 */ /* 0x0008220008000100 */
[----:B------:R4:W0:Y:S01]  /*03d0*/  SYNCS.EXCH.64 URZ, [UR8+0x38838], UR4 ;  /* 0x03883804083f75b2 */ /* 0x0008220008000100 */
[----:B------:R4:W0:Y:S02]  /*03e0*/  SYNCS.EXCH.64 URZ, [UR8+0x38848], UR6 ;  /* 0x03884806083f75b2 */ /* 0x0008240008000100 */
[----:B----4-:R-:W-:Y:S01]  /*03f0*/  NOP ;  /* 0x0000000000007918 */ /* 0x010fe20000000000 */
.L_x_637:
[----:B------:R-:W4:Y:S01]  /*0400*/  SHFL.IDX PT, R4, R2, RZ, 0x1f ;  /* 0x00001fff02047589 */ /* 0x000f2200000e0000 */
[----:B------:R-:W-:Y:S01]  /*0410*/  NOP ;  /* 0x0000000000007918 */ /* 0x000fe20000000000 */
[----:B----4-:R-:W-:-:S13]  /*0420*/  ISETP.NE.AND P0, PT, R4, RZ, PT ;  /* 0x000000ff0400720c */ /* 0x010fda0003f05270 */
        /* <DEDUP_REMOVED lines=19> */
.L_x_638:
[----:B------:R-:W4:Y:S01]  /*0560*/  SHFL.IDX PT, R4, R2, RZ, 0x1f ;  /* 0x00001fff02047589 */ /* 0x000f2200000e0000 */
[----:B------:R-:W-:Y:S01]  /*0570*/  NOP ;  /* 0x0000000000007918 */ /* 0x000fe20000000000 */
[----:B----4-:R-:W-:-:S13]  /*0580*/  ISETP.NE.AND P0, PT, R4, RZ, PT ;  /* 0x000000ff0400720c */ /* 0x010fda0003f05270 */
[----:B------:R-:W-:Y:S05]  /*0590*/  @P0 BRA `(.L_x_639) ;  /* 0x0000000000380947 */ /* 0x000fea0003800000 */
[----:B-1----:R-:W1:Y:S01]  /*05a0*/  S2UR UR5, SR_CgaCtaId ;  /* 0x00000000000579c3 */ /* 0x002e620000008800 */
[----:B------:R-:W-:Y:S01]  /*05b0*/  UMOV UR4, 0x400 ;  /* 0x0000040000047882 */ /* 0x000fe20000000000 */
[----:B------:R-:W-:Y:S01]  /*05c0*/  UMOV UR7, 0x1 ;  /* 0x0000000100077882 */ /* 0x000fe20000000000 */
[----:B------:R-:W-:Y:S01]  /*05d0*/  ELECT P0, URZ, PT ;  /* 0x00000000003f782f */ /* 0x000fe20003800000 */
[----:B-1----:R-:W-:Y:S02]  /*05e0*/  ULEA UR6, UR5, UR4, 0x18 ;  /* 0x0000000405067291 */ /* 0x002fe4000f8ec03f */
[----:B------:R-:W-:-:S04]  /*05f0*/  UIADD3 UR4, -UR7, 0x100000, URZ ;  /* 0x0010000007047890 */ /* 0x000fc8000fffe13f */
[----:B------:R-:W-:Y:S02]  /*0600*/  USHF.L.U32 UR5, UR4, 0xb, URZ ;  /* 0x0000000b04057899 */ /* 0x000fe4000800063f */
[----:B------:R-:W-:Y:S01]  /*0610*/  USHF.L.U32 UR4, UR4, 0x1, URZ ;  /* 0x0000000104047899 */ /* 0x000fe2000800063f */
[----:B------:R-:W1:Y:S11]  /*0620*/  FENCE.VIEW.ASYNC.S ;  /* 0x00000000000073c6 */ /* 0x000e760000000000 */
[----:B-1----:R4:W1:Y:S01]  /*0630*/  SYNCS.EXCH.64 URZ, [UR6+0x38870], UR4 ;  /* 0x03887004063f75b2 */ /* 0x0028620008000100 */
[----:B------:R4:W0:Y:S01]  /*0640*/  SYNCS.EXCH.64 URZ, [UR6+0x38880], UR4 ;  /* 0x03888004063f75b2 */ /* 0x0008220008000100 */
[----:B------:R4:W0:Y:S01]  /*0650*/  SYNCS.EXCH.64 URZ, [UR6+0x38878], UR4 ;  /* 0x03887804063f75b2 */ /* 0x0008220008000100 */
[----:B------:R4:W0:Y:S02]  /*0660*/  SYNCS.EXCH.64 URZ, [UR6+0x38888], UR4 ;  /* 0x03888804063f75b2 */ /* 0x0008240008000100 */
[----:B----4-:R-:W-:Y:S01]  /*0670*/  NOP ;  /* 0x0000000000007918 */ /* 0x010fe20000000000 */
.L_x_639:
        /* <DEDUP_REMOVED lines=22> */
.L_x_640:
        /* <DEDUP_REMOVED lines=22> */
.L_x_641:
[----:B0-----:R-:W-:Y:S01]  /*0940*/  ISETP.NE.AND P0, PT, R3, RZ, PT ;  /* 0x000000ff0300720c */ /* 0x001fe20003f05270 */
[----:B------:R-:W-:Y:S01]  /*0950*/  IMAD.MOV.U32 R3, RZ, RZ, 0x1 ;  /* 0x00000001ff037424 */ /* 0x000fe200078e00ff */
[----:B------:R-:W-:Y:S01]  /*0960*/  NOP ;  /* 0x0000000000007918 */ /* 0x000fe20000000000 */
[----:B------:R-:W-:Y:S03]  /*0970*/  BSSY B9, `(.L_x_642) ;  /* 0x00027b5000097945 */ /* 0x000fe60003800000 */
[----:B------:R-:W-:-:S05]  /*0980*/  SEL R3, R3, 0x2, !P0 ;  /* 0x0000000203037807 */ /* 0x000fca0004000000 */
[----:B------:R0:W-:Y:S01]  /*0990*/  STL [R1+0x68], R3 ;  /* 0x0000680301007387 */ /* 0x0001e20000100800 */
[----:B-123--:R-:W-:Y:S06]  /*09a0*/  BAR.SYNC.DEFER_BLOCKING 0x0 ;  /* 0x0000000000007b1d */ /* 0x00efec0000010000 */
[----:B------:R-:W-:Y:S05]  /*09b0*/  @!P0 BRA `(.L_x_643) ;  /* 0x000001f0006c8947 */ /* 0x000fea0003800000 */
.L_x_644:
        /* <DEDUP_REMOVED lines=8> */
[----:B-1----:R-:W-:-:S06]  /*0a40*/  ULEA UR4, UR5, UR4, 0x18 ;  /* 0x0000000405047291 */ /* 0x002fcc000f8ec03f */
[----:B------:R-:W-:Y:S01]  /*0a50*/  IMAD.U32 R18, RZ, RZ, UR4 ;  /* 0x00000004ff127e24 */ /* 0x000fe2000f8e00ff */
[----:B------:R-:W-:-:S04]  /*0a60*/  ULDC UR4, c[0x0][0xc3c] ;  /* 0x00030f0000047ab9 */ /* 0x000fc80000000800 */
[----:B------:R-:W1:Y:S01]  /*0a70*/  LDS.128 R120, [R18+0x388d0] ;  /* 0x0388d00012787984 */ /* 0x000e620000000c00 */
[----:B------:R-:W-:Y:S06]  /*0a80*/  BAR.ARV 0x4, 0x180 ;  /* 0x0106000000007b1d */ /* 0x000fec0000002000 */
[----:B-1----:R-:W-:-:S13]  /*0a90*/  ISETP.GE.AND P0, PT, R123, UR4, PT ;  /* 0x000000047b007c0c */ /* 0x002fda000bf06270 */
[----:B------:R-:W-:Y:S05]  /*0aa0*/  @P0 BRA `(.L_x_645) ;  /* 0x0000027800840947 */ /* 0x000fea0003800000 */
[----:B------:R-:W-:Y:S02]  /*0ab0*/  VIADD R11, R0, 0xffffff80 ;  /* 0xffffff80000b7836 */ /* 0x000fe40000000000 */
[----:B------:R-:W-:-:S03]  /*0ac0*/  IMAD.MOV.U32 R10, RZ, RZ, -0x2 ;  /* 0xfffffffeff0a7424 */ /* 0x000fc600078e00ff */
[----:B------:R-:W-:-:S04]  /*0ad0*/  SHF.R.S32.HI R0, RZ, 0x1f, R11 ;  /* 0x0000001fff007819 */ /* 0x000fc8000001140b */
[CC--:B0-----:R-:W-:Y:S02]  /*0ae0*/  LEA.HI R3, R0.reuse, R11.reuse, RZ, 0x4 ;  /* 0x0000000b00037211 */ /* 0x0c1fe400078f20ff */
[CC--:B------:R-:W-:Y:S02]  /*0af0*/  LEA.HI R2, R0.reuse, R11.reuse, RZ, 0x7 ;  /* 0x0000000b00027211 */ /* 0x0c0fe400078f38ff */
[----:B------:R-:W-:Y:S02]  /*0b00*/  LEA.HI R4, R0, R11, RZ, 0x5 ;  /* 0x0000000b00047211 */ /* 0x000fe400078f28ff */
[----:B------:R-:W-:Y:S02]  /*0b10*/  SHF.R.S32.HI R6, RZ, 0x4, R3 ;  /* 0x00000004ff067819 */ /* 0x000fe40000011403 */
[----:B------:R-:W-:Y:S01]  /*0b20*/  LOP3.LUT R7, R2, 0xffffff80, RZ, 0xc0, !PT ;  /* 0xffffff8002077812 */ /* 0x000fe200078ec0ff */
[----:B------:R-:W-:Y:S01]  /*0b30*/  IMAD.SHL.U32 R5, R4, 0x20, RZ ;  /* 0x0000002004057824 */ /* 0x000fe200078e00ff */
[----:B------:R-:W-:-:S02]  /*0b40*/  LOP3.LUT R4, R3, 0x3fffff0, RZ, 0xc0, !PT ;  /* 0x03fffff003047812 */ /* 0x000fc400078ec0ff */
[----:B------:R-:W-:Y:S01]  /*0b50*/  LEA.HI R3, R3, R6, RZ, 0x1 ;  /* 0x0000000603037211 */ /* 0x000fe200078f08ff */
[----:B------:R-:W-:Y:S01]  /*0b60*/  IMAD.IADD R13, R11, 0x1, -R7 ;  /* 0x000000010b0d7824 */ /* 0x000fe200078e0a07 */
[----:B------:R-:W-:Y:S01]  /*0b70*/  LOP3.LUT R5, R5, 0xfffffc00, RZ, 0xc0, !PT ;  /* 0xfffffc0005057812 */ /* 0x000fe200078ec0ff */
[----:B------:R-:W-:Y:S01]  /*0b80*/  IMAD.IADD R4, R11, 0x1, -R4 ;  /* 0x000000010b047824 */ /* 0x000fe200078e0a04 */
[----:B------:R-:W-:Y:S02]  /*0b90*/  LOP3.LUT R3, R3, 0x1ffffffe, RZ, 0xc0, !PT ;  /* 0x1ffffffe03037812 */ /* 0x000fe400078ec0ff */
[----:B------:R-:W-:Y:S01]  /*0ba0*/  SHF.R.S32.HI R7, RZ, 0x1f, R13 ;  /* 0x0000001fff077819 */ /* 0x000fe2000001140d */
[----:B------:R-:W-:Y:S01]  /*0bb0*/  IMAD R4, R4, 0x40, R5 ;  /* 0x0000004004047824 */ /* 0x000fe200078e0205 */
[----:B------:R-:W-:Y:S01]  /*0bc0*/  LEA.HI R8, R0, R11, RZ, 0x2 ;  /* 0x0000000b00087211 */ /* 0x000fe200078f10ff */
[----:B------:R-:W-:Y:S01]  /*0bd0*/  IMAD.IADD R3, R6, 0x1, -R3 ;  /* 0x0000000106037824 */ /* 0x000fe200078e0a03 */
[----:B------:R-:W-:-:S02]  /*0be0*/  LEA.HI R5, R7, R13, RZ, 0x2 ;  /* 0x0000000d07057211 */ /* 0x000fc400078f10ff */
[----:B------:R-:W-:Y:S01]  /*0bf0*/  SHF.R.S32.HI R12, RZ, 0x7, R2 ;  /* 0x00000007ff0c7819 */ /* 0x000fe20000011402 */
[----:B------:R-:W-:Y:S01]  /*0c00*/  IMAD R9, R3, 0x8, R4 ;  /* 0x0000000803097824 */ /* 0x000fe200078e0204 */
[--C-:B------:R-:W-:Y:S02]  /*0c10*/  SHF.R.S32.HI R3, RZ, 0x2, R5.reuse ;  /* 0x00000002ff037819 */ /* 0x100fe40000011405 */
[----:B------:R-:W-:Y:S02]  /*0c20*/  SHF.R.S32.HI R4, RZ, 0x1f, R5 ;  /* 0x0000001fff047819 */ /* 0x000fe40000011405 */
[----:B------:R-:W-:Y:S01]  /*0c30*/  LOP3.LUT R8, R8, 0xfffffffc, RZ, 0xc0, !PT ;  /* 0xfffffffc08087812 */ /* 0x000fe200078ec0ff */
[----:B------:R0:W-:Y:S01]  /*0c40*/  STL [R1+0x8c], R9 ;  /* 0x00008c0901007387 */ /* 0x0001e20000100800 */
[----:B------:R-:W-:Y:S02]  /*0c50*/  LEA.HI R4, R4, R3, RZ, 0x3 ;  /* 0x0000000304047211 */ /* 0x000fe400078f18ff */
[----:B------:R-:W-:Y:S01]  /*0c60*/  LEA.HI R7, R7, R13, RZ, 0x5 ;  /* 0x0000000d07077211 */ /* 0x000fe200078f28ff */
[----:B------:R-:W-:Y:S01]  /*0c70*/  IMAD.IADD R8, R11, 0x1, -R8 ;  /* 0x000000010b087824 */ /* 0x000fe200078e0a08 */
[----:B------:R-:W-:-:S02]  /*0c80*/  LOP3.LUT R4, R4, 0xfffffff8, RZ, 0xc0, !PT ;  /* 0xfffffff804047812 */ /* 0x000fc400078ec0ff */
[----:B------:R-:W-:Y:S02]  /*0c90*/  LEA.HI R2, R2, R12, RZ, 0x1 ;  /* 0x0000000c02027211 */ /* 0x000fe400078f08ff */
[----:B------:R-:W-:Y:S01]  /*0ca0*/  SHF.R.S32.HI R7, RZ, 0x5, R7 ;  /* 0x00000005ff077819 */ /* 0x000fe20000011407 */
[----:B------:R-:W-:Y:S01]  /*0cb0*/  IMAD.IADD R4, R3, 0x1, -R4 ;  /* 0x0000000103047824 */ /* 0x000fe200078e0a04 */
[----:B0-----:R-:W-:Y:S02]  /*0cc0*/  LOP3.LUT R9, R5, 0x7ffffffc, RZ, 0xc0, !PT ;  /* 0x7ffffffc05097812 */ /* 0x001fe400078ec0ff */
[----:B------:R-:W-:Y:S01]  /*0cd0*/  LOP3.LUT R2, R2, 0x3fffffe, RZ, 0xc0, !PT ;  /* 0x03fffffe02027812 */ /* 0x000fe200078ec0ff */
[----:B------:R-:W-:Y:S01]  /*0ce0*/  IMAD R7, R7, 0x10, R4 ;  /* 0x0000001007077824 */ /* 0x000fe200078e0204 */
[----:B------:R-:W-:Y:S01]  /*0cf0*/  LEA.HI R6, R8, R8, RZ, 0x1 ;  /* 0x0000000808067211 */ /* 0x000fe200078f08ff */
[----:B------:R-:W-:Y:S01]  /*0d00*/  IMAD.IADD R9, R13, 0x1, -R9 ;  /* 0x000000010d097824 */ /* 0x000fe200078e0a09 */
[-C--:B------:R-:W-:Y:S01]  /*0d10*/  LEA.HI R3, R0, R11.reuse, RZ, 0x6 ;  /* 0x0000000b00037211 */ /* 0x080fe200078f30ff */
[----:B------:R-:W-:Y:S01]  /*0d20*/  IMAD.IADD R2, R12, 0x1, -R2 ;  /* 0x000000010c027824 */ /* 0x000fe200078e0a02 */
[----:B------:R-:W-:Y:S01]  /*0d30*/  LOP3.LUT R5, R6, 0x1ffffffe, RZ, 0xc0, !PT ;  /* 0x1ffffffe06057812 */ /* 0x000fe200078ec0ff */
[----:B------:R-:W-:Y:S01]  /*0d40*/  IMAD R6, R9, R10, 0x50 ;  /* 0x0000005009067424 */ /* 0x000fe200078e020a */
[----:B------:R-:W-:Y:S01]  /*0d50*/  LEA.HI R0, R0, R11, RZ, 0x3 ;  /* 0x0000000b00007211 */ /* 0x000fe200078f18ff */
[----:B------:R-:W-:-:S02]  /*0d60*/  IMAD R10, R2, 0x40, R7 ;  /* 0x00000040020a7824 */ /* 0x000fc400078e0207 */
[----:B------:R-:W-:Y:S01]  /*0d70*/  IMAD.IADD R5, R8, 0x1, -R5 ;  /* 0x0000000108057824 */ /* 0x000fe200078e0a05 */
[----:B------:R0:W-:Y:S01]  /*0d80*/  STL [R1+0x84], R6 ;  /* 0x0000840601007387 */ /* 0x0001e20000100800 */
[----:B------:R-:W-:Y:S01]  /*0d90*/  LOP3.LUT R235, R0, 0xfffffff8, RZ, 0xc0, !PT ;  /* 0xfffffff800eb7812 */ /* 0x000fe200078ec0ff */
[----:B------:R-:W-:Y:S01]  /*0da0*/  IMAD.SHL.U32 R3, R3, 0x8, RZ ;  /* 0x0000000803037824 */ /* 0x000fe200078e00ff */
[----:B------:R-:W-:Y:S01]  /*0db0*/  SHF.R.S32.HI R212, RZ, 0x3, R0 ;  /* 0x00000003ffd47819 */ /* 0x000fe20000011400 */
[----:B------:R-:W-:Y:S02]  /*0dc0*/  STL [R1+0x80], R10 ;  /* 0x0000800a01007387 */ /* 0x000fe40000100800 */
[----:B------:R-:W-:Y:S01]  /*0dd0*/  IMAD.IADD R235, R11, 0x1, -R235 ;  /* 0x000000010beb7824 */ /* 0x000fe200078e0aeb */
[----:B------:R-:W-:Y:S01]  /*0de0*/  LOP3.LUT R230, R3, 0xfffffe00, RZ, 0xc0, !PT ;  /* 0xfffffe0003e67812 */ /* 0x000fe200078ec0ff */
[----:B------:R-:W2:Y:S01]  /*0df0*/  LDL.LU R15, [R1+0x68] ;  /* 0x00006800010f7983 */ /* 0x000ea20000300800 */
[----:B------:R-:W-:-:S02]  /*0e00*/  VIADD R9, R212, 0x20 ;  /* 0x00000020d4097836 */ /* 0x000fc40000000000 */
[----:B------:R-:W-:Y:S02]  /*0e10*/  IMAD.SHL.U32 R22, R235, 0x4, RZ ;  /* 0x00000004eb167824 */ /* 0x000fe400078e00ff */
[C---:B------:R-:W-:Y:S01]  /*0e20*/  VIADD R8, R212.reuse, 0x40 ;  /* 0x00000040d4087836 */ /* 0x040fe20000000000 */
[----:B------:R-:W-:Y:S01]  /*0e30*/  SHF.R.S32.HI R0, RZ, 0x1f, R9 ;  /* 0x0000001fff007819 */ /* 0x000fe20000011409 */
[----:B------:R-:W-:Y:S02]  /*0e40*/  VIADD R7, R212, 0x60 ;  /* 0x00000060d4077836 */ /* 0x000fe40000000000 */
[----:B------:R-:W-:Y:S01]  /*0e50*/  VIADD R214, R22, 0x40 ;  /* 0x0000004016d67836 */ /* 0x000fe20000000000 */
[----:B------:R-:W-:Y:S01]  /*0e60*/  LEA.HI R0, R0, R9, RZ, 0x3 ;  /* 0x0000000900007211 */ /* 0x000fe200078f18ff */
[----:B------:R-:W-:Y:S01]  /*0e70*/  IMAD.SHL.U32 R4, R7, 0x40, RZ ;  /* 0x0000004007047824 */ /* 0x000fe200078e00ff */
[----:B------:R-:W-:Y:S01]  /*0e80*/  SHF.R.S32.HI R2, RZ, 0x1f, R8 ;  /* 0x0000001fff027819 */ /* 0x000fe20000011408 */
[----:B------:R-:W-:Y:S01]  /*0e90*/  IMAD.IADD R213, R22, 0x1, R214 ;  /* 0x0000000116d57824 */ /* 0x000fe200078e02d6 */
[----:B0-----:R-:W-:Y:S01]  /*0ea0*/  SHF.R.S32.HI R6, RZ, 0x1f, R7 ;  /* 0x0000001fff067819 */ /* 0x001fe20000011407 */
[----:B------:R-:W-:Y:S01]  /*0eb0*/  IMAD.SHL.U32 R0, R0, 0x40, RZ ;  /* 0x0000004000007824 */ /* 0x000fe200078e00ff */
[----:B------:R-:W-:Y:S01]  /*0ec0*/  LEA.HI R2, R2, R8, RZ, 0x3 ;  /* 0x0000000802027211 */ /* 0x000fe200078f18ff */
[----:B------:R-:W-:Y:S01]  /*0ed0*/  IMAD.SHL.U32 R225, R9, 0x40, RZ ;  /* 0x0000004009e17824 */ /* 0x000fe200078e00ff */
[----:B------:R-:W-:Y:S01]  /*0ee0*/  LOP3.LUT R14, R4, 0x1c0, RZ, 0xc0, !PT ;  /* 0x000001c0040e7812 */ /* 0x000fe200078ec0ff */
[----:B------:R-:W-:Y:S01]  /*0ef0*/  IMAD.SHL.U32 R19, R212, 0x40, RZ ;  /* 0x00000040d4137824 */ /* 0x000fe200078e00ff */
[----:B------:R-:W-:Y:S01]  /*0f00*/  LEA.HI R6, R6, R7, RZ, 0x3 ;  /* 0x0000000706067211 */ /* 0x000fe200078f18ff */
[----:B------:R-:W-:Y:S01]  /*0f10*/  IMAD.SHL.U32 R226, R8, 0x40, RZ ;  /* 0x0000004008e27824 */ /* 0x000fe200078e00ff */
[----:B------:R-:W-:Y:S01]  /*0f20*/  SHF.R.S32.HI R4, RZ, 0x1f, R213 ;  /* 0x0000001fff047819 */ /* 0x000fe200000114d5 */
[----:B------:R-:W-:Y:S01]  /*0f30*/  IMAD.SHL.U32 R2, R2, 0x40, RZ ;  /* 0x0000004002027824 */ /* 0x000fe200078e00ff */
[----:B------:R-:W-:Y:S01]  /*0f40*/  LOP3.LUT R228, R0, 0xfffffe00, RZ, 0xc0, !PT ;  /* 0xfffffe0000e47812 */ /* 0x000fe200078ec0ff */
[----:B------:R-:W-:Y:S01]  /*0f50*/  IMAD.SHL.U32 R6, R6, 0x40, RZ ;  /* 0x0000004006067824 */ /* 0x000fe200078e00ff */
[----:B------:R-:W-:-:S02]  /*0f60*/  LEA.HI R0, R4, R213, RZ, 0x6 ;  /* 0x000000d504007211 */ /* 0x000fc400078f30ff */
[----:B------:R-:W-:Y:S02]  /*0f70*/  LOP3.LUT R225, R225, 0x1c0, RZ, 0xc0, !PT ;  /* 0x000001c0e1e17812 */ /* 0x000fe400078ec0ff */
[----:B------:R-:W-:Y:S02]  /*0f80*/  LEA.HI R4, R4, R213, RZ, 0x3 ;  /* 0x000000d504047211 */ /* 0x000fe400078f18ff */
[----:B------:R-:W-:Y:S01]  /*0f90*/  LOP3.LUT R229, R2, 0xfffffe00, RZ, 0xc0, !PT ;  /* 0xfffffe0002e57812 */ /* 0x000fe200078ec0ff */
[----:B------:R-:W-:Y:S01]  /*0fa0*/  IMAD.SHL.U32 R2, R0, 0x80, RZ ;  /* 0x0000008000027824 */ /* 0x000fe200078e00ff */
[----:B------:R-:W-:Y:S02]  /*0fb0*/  LOP3.LUT R11, R6, 0xfffffe00, RZ, 0xc0, !PT ;  /* 0xfffffe00060b7812 */ /* 0x000fe400078ec0ff */
[----:B------:R-:W-:Y:S02]  /*0fc0*/  SHF.R.U32.HI R16, RZ, 0x3, R225 ;  /* 0x00000003ff107819 */ /* 0x000fe400000116e1 */
[----:B------:R-:W-:-:S02]  /*0fd0*/  SHF.R.U32.HI R12, RZ, 0x3, R14 ;  /* 0x00000003ff0c7819 */ /* 0x000fc4000001160e */
[--C-:B------:R-:W-:Y:S02]  /*0fe0*/  LOP3.LUT R6, R225, 0x38, R4.reuse, 0xf8, !PT ;  /* 0x00000038e1067812 */ /* 0x100fe400078ef804 */
[----:B------:R-:W-:Y:S02]  /*0ff0*/  LOP3.LUT R9, R14, 0x38, R4, 0xf8, !PT ;  /* 0x000000380e097812 */ /* 0x000fe400078ef804 */
[----:B------:R-:W-:Y:S02]  /*1000*/  LOP3.LUT R3, R19, 0x1c0, RZ, 0xc0, !PT ;  /* 0x000001c013037812 */ /* 0x000fe400078ec0ff */
[----:B------:R-:W-:Y:S02]  /*1010*/  LOP3.LUT R226, R226, 0x1c0, RZ, 0xc0, !PT ;  /* 0x000001c0e2e27812 */ /* 0x000fe400078ec0ff */
[----:B------:R-:W-:Y:S02]  /*1020*/  LOP3.LUT R0, R4, 0x38, RZ, 0xc0, !PT ;  /* 0x0000003804007812 */ /* 0x000fe400078ec0ff */
[----:B------:R-:W-:-:S02]  /*1030*/  LOP3.LUT R7, R2, 0xffffe000, RZ, 0xc0, !PT ;  /* 0xffffe00002077812 */ /* 0x000fc400078ec0ff */
[----:B------:R-:W-:Y:S01]  /*1040*/  LOP3.LUT R6, R6, R16, RZ, 0x3c, !PT ;  /* 0x0000001006067212 */ /* 0x000fe200078e3cff */
[----:B------:R-:W-:Y:S01]  /*1050*/  IMAD.SHL.U32 R16, R235, 0x8, RZ ;  /* 0x00000008eb107824 */ /* 0x000fe200078e00ff */
[----:B------:R-:W-:Y:S02]  /*1060*/  LOP3.LUT R2, R9, R12, RZ, 0x3c, !PT ;  /* 0x0000000c09027212 */ /* 0x000fe400078e3cff */
[----:B------:R-:W-:Y:S02]  /*1070*/  SHF.R.U32.HI R231, RZ, 0x3, R3 ;  /* 0x00000003ffe77819 */ /* 0x000fe40000011603 */
[----:B------:R-:W-:Y:S02]  /*1080*/  SHF.R.U32.HI R13, RZ, 0x3, R226 ;  /* 0x00000003ff0d7819 */ /* 0x000fe400000116e2 */
[----:B------:R-:W-:Y:S02]  /*1090*/  LOP3.LUT R8, R226, 0x38, R4, 0xf8, !PT ;  /* 0x00000038e2087812 */ /* 0x000fe400078ef804 */
[----:B------:R-:W-:-:S02]  /*10a0*/  LOP3.LUT R0, R0, 0x1c0, R19, 0xf8, !PT ;  /* 0x000001c000007812 */ /* 0x000fc400078ef813 */
[----:B------:R-:W-:Y:S02]  /*10b0*/  IADD3 R9, R2, R7, R11 ;  /* 0x0000000702097210 */ /* 0x000fe40007ffe00b */
[----:B------:R-:W-:Y:S02]  /*10c0*/  SHF.R.S32.HI R2, RZ, 0x1f, R212 ;  /* 0x0000001fff027819 */ /* 0x000fe400000114d4 */
[----:B------:R-:W-:Y:S02]  /*10d0*/  LOP3.LUT R8, R8, R13, RZ, 0x3c, !PT ;  /* 0x0000000d08087212 */ /* 0x000fe400078e3cff */
[----:B------:R-:W-:Y:S02]  /*10e0*/  LOP3.LUT R0, R0, R231, RZ, 0x3c, !PT ;  /* 0x000000e700007212 */ /* 0x000fe400078e3cff */
[--C-:B------:R-:W-:Y:S02]  /*10f0*/  LOP3.LUT R232, R3, 0x38, R16.reuse, 0xf8, !PT ;  /* 0x0000003803e87812 */ /* 0x100fe400078ef810 */
[----:B------:R-:W-:-:S02]  /*1100*/  LOP3.LUT R2, R226, 0x38, R16, 0xf8, !PT ;  /* 0x00000038e2027812 */ /* 0x000fc400078ef810 */
[----:B------:R-:W-:Y:S02]  /*1110*/  LOP3.LUT R3, R14, 0x38, R16, 0xf8, !PT ;  /* 0x000000380e037812 */ /* 0x000fe400078ef810 */
[-C--:B------:R-:W-:Y:S02]  /*1120*/  IADD3 R6, R6, R7.reuse, R228 ;  /* 0x0000000706067210 */ /* 0x080fe40007ffe0e4 */
[-C--:B------:R-:W-:Y:S02]  /*1130*/  IADD3 R8, R8, R7.reuse, R229 ;  /* 0x0000000708087210 */ /* 0x080fe40007ffe0e5 */
[----:B------:R-:W-:Y:S01]  /*1140*/  IADD3 R0, R0, R7, R230 ;  /* 0x0000000700007210 */ /* 0x000fe20007ffe0e6 */
[----:B------:R-:W-:Y:S01]  /*1150*/  VIADD R7, R18, 0x14400 ;  /* 0x0001440012077836 */ /* 0x000fe20000000000 */
[----:B------:R-:W-:Y:S02]  /*1160*/  LOP3.LUT R2, R229, R2, R13, 0xf6, !PT ;  /* 0x00000002e5027212 */ /* 0x000fe400078ef60d */
[----:B------:R-:W-:-:S02]  /*1170*/  LOP3.LUT R3, R11, R3, R12, 0xf6, !PT ;  /* 0x000000030b037212 */ /* 0x000fc400078ef60c */
[----:B------:R-:W-:Y:S01]  /*1180*/  SHF.R.S32.HI R236, RZ, 0x3, R4 ;  /* 0x00000003ffec7819 */ /* 0x000fe20000011404 */
[--C-:B------:R-:W-:Y:S02]  /*1190*/  IMAD R4, R2, 0x2, R7.reuse ;  /* 0x0000000202047824 */ /* 0x100fe400078e0207 */
[----:B------:R-:W-:Y:S01]  /*11a0*/  IMAD R3, R3, 0x2, R7 ;  /* 0x0000000203037824 */ /* 0x000fe200078e0207 */
[----:B------:R-:W-:Y:S01]  /*11b0*/  STL [R1+0x64], R11 ;  /* 0x0000640b01007387 */ /* 0x000fe20000100800 */
[----:B------:R-:W-:-:S03]  /*11c0*/  IMAD R2, R5, 0x8, R10 ;  /* 0x0000000805027824 */ /* 0x000fc600078e020a */
[----:B------:R-:W-:Y:S01]  /*11d0*/  STL [R1+0x60], R7 ;  /* 0x0000600701007387 */ /* 0x000fe20000100800 */
[----:B------:R-:W-:-:S03]  /*11e0*/  IMAD R0, R0, 0x2, R7 ;  /* 0x0000000200007824 */ /* 0x000fc600078e0207 */
[----:B------:R0:W-:Y:S04]  /*11f0*/  STL [R1+0x74], R4 ;  /* 0x0000740401007387 */ /* 0x0001e80000100800 */
[----:B------:R1:W-:Y:S04]  /*1200*/  STL [R1+0x6c], R3 ;  /* 0x00006c0301007387 */ /* 0x0003e80000100800 */
[----:B------:R3:W-:Y:S01]  /*1210*/  STL [R1+0x88], R2 ;  /* 0x0000880201007387 */ /* 0x0007e20000100800 */
[--C-:B0-----:R-:W-:Y:S02]  /*1220*/  IMAD R4, R6, 0x2, R7.reuse ;  /* 0x0000000206047824 */ /* 0x101fe400078e0207 */
[----:B-1----:R-:W-:-:S03]  /*1230*/  IMAD R3, R8, 0x2, R7 ;  /* 0x0000000208037824 */ /* 0x002fc600078e0207 */
[----:B------:R0:W-:Y:S01]  /*1240*/  STL [R1+0x78], R4 ;  /* 0x0000780401007387 */ /* 0x0001e20000100800 */
[----:B---3--:R-:W-:-:S03]  /*1250*/  IMAD R2, R9, 0x2, R7 ;  /* 0x0000000209027824 */ /* 0x008fc600078e0207 */
[----:B------:R0:W-:Y:S04]  /*1260*/  STL [R1+0x70], R3 ;  /* 0x0000700301007387 */ /* 0x0001e80000100800 */
[----:B------:R0:W-:Y:S04]  /*1270*/  STL [R1+0x7c], R0 ;  /* 0x00007c0001007387 */ /* 0x0001e80000100800 */
[----:B------:R0:W-:Y:S01]  /*1280*/  STL [R1+0x68], R2 ;  /* 0x0000680201007387 */ /* 0x0001e20000100800 */
[----:B------:R-:W-:Y:S01]  /*1290*/  IMAD.MOV.U32 R237, RZ, RZ, RZ ;  /* 0x000000ffffed7224 */ /* 0x000fe200078e00ff */
[----:B------:R-:W-:Y:S01]  /*12a0*/  SHF.R.S32.HI R17, RZ, 0x1f, R16 ;  /* 0x0000001fff117819 */ /* 0x000fe20000011410 */
[----:B------:R-:W-:Y:S01]  /*12b0*/  IMAD.MOV.U32 R19, RZ, RZ, RZ ;  /* 0x000000ffff137224 */ /* 0x000fe200078e00ff */
[----:B------:R-:W-:Y:S01]  /*12c0*/  LOP3.LUT R232, R230, R232, R231, 0xf6, !PT ;  /* 0x000000e8e6e87212 */ /* 0x000fe200078ef6e7 */
[----:B------:R-:W-:-:S02]  /*12d0*/  IMAD.MOV.U32 R217, RZ, RZ, RZ ;  /* 0x000000ffffd97224 */ /* 0x000fc400078e00ff */
[----:B------:R-:W-:Y:S02]  /*12e0*/  IMAD.MOV.U32 R224, RZ, RZ, RZ ;  /* 0x000000ffffe07224 */ /* 0x000fe400078e00ff */
[----:B------:R-:W-:Y:S02]  /*12f0*/  IMAD.MOV.U32 R223, RZ, RZ, RZ ;  /* 0x000000ffffdf7224 */ /* 0x000fe400078e00ff */
[C---:B------:R-:W-:Y:S02]  /*1300*/  VIADD R215, R22.reuse, 0x20 ;  /* 0x0000002016d77836 */ /* 0x040fe40000000000 */
[----:B------:R-:W-:Y:S02]  /*1310*/  VIADD R216, R22, 0x60 ;  /* 0x0000006016d87836 */ /* 0x000fe40000000000 */
[C---:B------:R-:W-:Y:S02]  /*1320*/  VIADD R218, R16.reuse, 0x80 ;  /* 0x0000008010da7836 */ /* 0x040fe40000000000 */
[----:B------:R-:W-:Y:S01]  /*1330*/  VIADD R219, R16, 0xc0 ;  /* 0x000000c010db7836 */ /* 0x000fe20000000000 */
[----:B0-2---:R-:W-:-:S07]  /*1340*/  LOP3.LUT R220, R15, 0x1, RZ, 0xfc, !PT ;  /* 0x000000010fdc7812 */ /* 0x005fce00078efcff */
.L_x_870:
[----:B0---4-:R-:W0:Y:S01]  /*1350*/  LDC.64 R2, c[0x0][0xc88] ;  /* 0x00032200ff027b82 */ /* 0x011e220000000a00 */
[----:B------:R-:W-:Y:S01]  /*1360*/  ULDC.64 UR10, c[0x0][0x208] ;  /* 0x00008200000a7ab9 */ /* 0x000fe20000000a00 */
[----:B------:R-:W-:Y:S01]  /*1370*/  ULDC.64 UR4, c[0x0][0xa28] ;  /* 0x00028a0000047ab9 */ /* 0x000fe20000000a00 */
[----:B------:R-:W-:Y:S01]  /*1380*/  ULDC.64 UR8, c[0x0][0xa18] ;  /* 0x0002860000087ab9 */ /* 0x000fe20000000a00 */
[----:B------:R-:W-:Y:S01]  /*1390*/  ULDC.64 UR6, c[0x0][0xa08] ;  /* 0x0002820000067ab9 */ /* 0x000fe20000000a00 */
[----:B0-----:R-:W-:-:S05]  /*13a0*/  IMAD.WIDE R2, R123, 0x4, R2 ;  /* 0x000000047b027825 */ /* 0x001fca00078e0202 */
[----:B--2---:R-:W2:Y:S01]  /*13b0*/  LDG.E R233, desc[UR10][R2.64] ;  /* 0x0000000a02e97981 */ /* 0x004ea2000c1e1900 */
[----:B------:R-:W-:Y:S01]  /*13c0*/  ISETP.NE.U32.AND P2, PT, RZ, UR4, PT ;  /* 0x00000004ff007c0c */ /* 0x000fe2000bf45070 */
[----:B---3--:R-:W-:Y:S01]  /*13d0*/  IMAD.MOV.U32 R9, RZ, RZ, RZ ;  /* 0x000000ffff097224 */ /* 0x008fe200078e00ff */
[----:B------:R-:W-:Y:S01]  /*13e0*/  ISETP.NE.U32.AND P1, PT, RZ, UR8, PT ;  /* 0x00000008ff007c0c */ /* 0x000fe2000bf25070 */
[----:B------:R-:W-:Y:S01]  /*13f0*/  IMAD.MOV.U32 R27, RZ, RZ, RZ ;  /* 0x000000ffff1b7224 */ /* 0x000fe200078e00ff */
[----:B------:R-:W-:Y:S02]  /*1400*/  ISETP.NE.AND.EX P2, PT, RZ, UR5, PT, P2 ;  /* 0x00000005ff007c0c */ /* 0x000fe4000bf45320 */
[----:B------:R-:W-:Y:S01]  /*1410*/  ISETP.NE.AND.EX P1, PT, RZ, UR9, PT, P1 ;  /* 0x00000009ff007c0c */ /* 0x000fe2000bf25310 */
[----:B------:R0:W-:Y:S01]  /*1420*/  STL [R1+0x24], R121 ;  /* 0x0000247901007387 */ /* 0x0001e20000100800 */
[----:B------:R-:W-:-:S04]  /*1430*/  ISETP.NE.U32.AND P0, PT, RZ, UR6, PT ;  /* 0x00000006ff007c0c */ /* 0x000fc8000bf05070 */
[----:B------:R-:W-:Y:S01]  /*1440*/  ISETP.NE.AND.EX P0, PT, RZ, UR7, PT, P0 ;  /* 0x00000007ff007c0c */ /* 0x000fe2000bf05300 */
[----:B------:R-:W-:Y:S01]  /*1450*/  IMAD.MOV.U32 R234, RZ, RZ, R122 ;  /* 0x000000ffffea7224 */ /* 0x000fe200078e007a */
[----:B--2---:R-:W-:Y:S01]  /*1460*/  SHF.R.S32.HI R0, RZ, 0x1f, R233 ;  /* 0x0000001fff007819 */ /* 0x004fe200000114e9 */
[C---:B------:R-:W-:Y:S02]  /*1470*/  IMAD.SHL.U32 R28, R233.reuse, 0x4, RZ ;  /* 0x00000004e91c7824 */ /* 0x040fe400078e00ff */
[C---:B------:R-:W-:Y:S01]  /*1480*/  @P2 LEA R2, P3, R233.reuse, UR4, 0x2 ;  /* 0x00000004e9022c11 */ /* 0x040fe2000f8610ff */
[----:B------:R-:W-:Y:S01]  /*1490*/  ULDC UR4, c[0x0][0x288] ;  /* 0x0000a20000047ab9 */ /* 0x000fe20000000800 */
[C-C-:B------:R-:W-:Y:S01]  /*14a0*/  SHF.L.U64.HI R29, R233.reuse, 0x2, R0.reuse ;  /* 0x00000002e91d7819 */ /* 0x140fe20000010200 */
[----:B------:R-:W-:Y:S01]  /*14b0*/  IMAD.U32 R178, RZ, RZ, UR4 ;  /* 0x00000004ffb27e24 */ /* 0x000fe2000f8e00ff */
[----:B------:R-:W-:Y:S01]  /*14c0*/  @P2 LEA.HI.X R3, R233, UR5, R0, 0x2, P3 ;  /* 0x00000005e9032c11 */ /* 0x000fe200098f1400 */
[----:B------:R-:W-:Y:S01]  /*14d0*/  ULDC.64 UR4, c[0x0][0x418] ;  /* 0x0001060000047ab9 */ /* 0x000fe20000000a00 */
[----:B------:R-:W-:Y:S01]  /*14e0*/  IADD3 R6, P4, R28, UR6, RZ ;  /* 0x000000061c067c10 */ /* 0x000fe2000ff9e0ff */
[----:B------:R-:W-:-:S02]  /*14f0*/  UISETP.NE.U32.AND UP0, UPT, UR4, URZ, UPT ;  /* 0x0000003f0400728c */ /* 0x000fc4000bf05070 */
[----:B------:R0:W5:Y:S01]  /*1500*/  @P2 LDG.E R9, desc[UR10][R2.64] ;  /* 0x0000000a02092981 */ /* 0x000162000c1e1900 */
[----:B------:R-:W-:Y:S01]  /*1510*/  @P1 IADD3 R4, P2, R28, UR8, RZ ;  /* 0x000000081c041c10 */ /* 0x000fe2000ff5e0ff */
[----:B------:R-:W-:Y:S01]  /*1520*/  UISETP.NE.AND.EX UP0, UPT, UR5, URZ, UPT, UP0 ;  /* 0x0000003f0500728c */ /* 0x000fe2000bf05300 */
[C---:B------:R-:W-:Y:S01]  /*1530*/  IADD3.X R7, R29.reuse, UR7, RZ, P4, !PT ;  /* 0x000000071d077c10 */ /* 0x040fe2000a7fe4ff */
[----:B------:R-:W-:Y:S01]  /*1540*/  ULDC UR4, c[0x0][0x424] ;  /* 0x0001090000047ab9 */ /* 0x000fe20000000800 */
[----:B------:R-:W-:Y:S01]  /*1550*/  @P1 IADD3.X R5, R29, UR9, RZ, P2, !PT ;  /* 0x000000091d051c10 */ /* 0x000fe200097fe4ff */
[----:B------:R-:W-:Y:S01]  /*1560*/  ULDC.64 UR8, c[0x0][0xa20] ;  /* 0x0002880000087ab9 */ /* 0x000fe20000000a00 */
[----:B------:R-:W-:Y:S01]  /*1570*/  USEL UR4, UR4, 0x1, UP0 ;  /* 0x0000000104047887 */ /* 0x000fe20008000000 */
[----:B------:R-:W-:Y:S01]  /*1580*/  ISETP.NE.U32.AND P2, PT, RZ, UR8, PT ;  /* 0x00000008ff007c0c */ /* 0x000fe2000bf45070 */
[----:B------:R-:W-:Y:S01]  /*1590*/  ULDC UR5, c[0x0][0x2f0] ;  /* 0x0000bc0000057ab9 */ /* 0x000fe20000000800 */
[----:B------:R0:W5:Y:S01]  /*15a0*/  @P0 LDG.E R27, desc[UR10][R6.64] ;  /* 0x0000000a061b0981 */ /* 0x000162000c1e1900 */
[----:B------:R-:W-:Y:S01]  /*15b0*/  UIMAD UR4, UR4, UR5, URZ ;  /* 0x00000005040472a4 */ /* 0x000fe2000f8e023f */
[----:B------:R-:W-:-:S02]  /*15c0*/  ISETP.NE.AND.EX P2, PT, RZ, UR9, PT, P2 ;  /* 0x00000009ff007c0c */ /* 0x000fc4000bf45320 */
[----:B------:R0:W5:Y:S01]  /*15d0*/  @P1 LDG.E R178, desc[UR10][R4.64] ;  /* 0x0000000a04b21981 */ /* 0x000162000c1e1900 */
[----:B------:R-:W-:Y:S01]  /*15e0*/  ULDC UR5, c[0x0][0x348] ;  /* 0x0000d20000057ab9 */ /* 0x000fe20000000800 */
[----:B------:R-:W-:Y:S01]  /*15f0*/  IMAD.MOV.U32 R25, RZ, RZ, R233 ;  /* 0x000000ffff197224 */ /* 0x000fe200078e00e9 */
[----:B------:R-:W-:Y:S08]  /*1600*/  @P1 BRA `(.L_x_646) ;  /* 0x0000000000281947 */ /* 0x000ff00003800000 */
[----:B------:R-:W-:Y:S02]  /*1610*/  ULDC.64 UR6, c[0x0][0xa00] ;  /* 0x0002800000067ab9 */ /* 0x000fe40000000a00 */
[----:B------:R-:W-:-:S04]  /*1620*/  ISETP.NE.U32.AND P1, PT, RZ, UR6, PT ;  /* 0x00000006ff007c0c */ /* 0x000fc8000bf25070 */
[----:B------:R-:W-:-:S13]  /*1630*/  ISETP.NE.AND.EX P1, PT, RZ, UR7, PT, P1 ;  /* 0x00000007ff007c0c */ /* 0x000fda000bf25310 */
[----:B------:R-:W-:Y:S05]  /*1640*/  @!P1 BRA `(.L_x_646) ;  /* 0x0000000000189947 */ /* 0x000fea0003800000 */
[----:B0-----:R-:W0:Y:S01]  /*1650*/  LDC.64 R2, c[0x0][0xa00] ;  /* 0x00028000ff027b82 */ /* 0x001e220000000a00 */
[----:B------:R-:W-:Y:S01]  /*1660*/  ULDC.64 UR6, c[0x0][0x208] ;  /* 0x0000820000067ab9 */ /* 0x000fe20000000a00 */
[----:B0-----:R-:W-:-:S05]  /*1670*/  IMAD.WIDE R2, R25, 0x4, R2 ;  /* 0x0000000419027825 */ /* 0x001fca00078e0202 */
[----:B-----5:R-:W2:Y:S04]  /*1680*/  LDG.E R178, desc[UR6][R2.64] ;  /* 0x0000000602b27981 */ /* 0x020ea8000c1e1900 */
[----:B------:R-:W2:Y:S02]  /*1690*/  LDG.E R5, desc[UR6][R2.64+0x4] ;  /* 0x0000040602057981 */ /* 0x000ea4000c1e1900 */
[----:B--2---:R-:W-:-:S07]  /*16a0*/  IMAD.IADD R178, R5, 0x1, -R178 ;  /* 0x0000000105b27824 */ /* 0x004fce00078e0ab2 */
.L_x_646:
[----:B0-----:R-:W-:Y:S02]  /*16b0*/  IMAD.U32 R2, RZ, RZ, UR5 ;  /* 0x00000005ff027e24 */ /* 0x001fe4000f8e00ff */
[----:B------:R-:W-:Y:S01]  /*16c0*/  IMAD.U32 R26, RZ, RZ, UR4 ;  /* 0x00000004ff1a7e24 */ /* 0x000fe2000f8e00ff */
[----:B------:R-:W-:Y:S06]  /*16d0*/  @!P2 BRA `(.L_x_647) ;  /* 0x000000000014a947 */ /* 0x000fec0003800000 */
[----:B------:R-:W-:Y:S01]  /*16e0*/  IADD3 R4, P0, R28, UR8, RZ ;  /* 0x000000081c047c10 */ /* 0x000fe2000ff1e0ff */
[----:B------:R-:W-:-:S03]  /*16f0*/  ULDC.64 UR4, c[0x0][0x208] ;  /* 0x0000820000047ab9 */ /* 0x000fc60000000a00 */
[----:B------:R-:W-:-:S05]  /*1700*/  IADD3.X R5, R29, UR9, RZ, P0, !PT ;  /* 0x000000091d057c10 */ /* 0x000fca00087fe4ff */
[----:B------:R0:W5:Y:S01]  /*1710*/  LDG.E R26, desc[UR4][R4.64] ;  /* 0x00000004041a7981 */ /* 0x000162000c1e1900 */
[----:B------:R-:W-:Y:S05]  /*1720*/  BRA `(.L_x_648) ;  /* 0x0000000000147947 */ /* 0x000fea0003800000 */
.L_x_647:
[----:B------:R-:W-:Y:S05]  /*1730*/  @!P0 BRA `(.L_x_648) ;  /* 0x0000000000108947 */ /* 0x000fea0003800000 */
[----:B------:R-:W-:Y:S02]  /*1740*/  ULDC.64 UR4, c[0x0][0x208] ;  /* 0x0000820000047ab9 */ /* 0x000fe40000000a00 */
[----:B------:R-:W2:Y:S04]  /*1750*/  LDG.E R3, desc[UR4][R6.64] ;  /* 0x0000000406037981 */ /* 0x000ea8000c1e1900 */
[----:B------:R-:W2:Y:S02]  /*1760*/  LDG.E R26, desc[UR4][R6.64+0x4] ;  /* 0x00000404061a7981 */ /* 0x000ea4000c1e1900 */
[----:B--2---:R-:W-:-:S07]  /*1770*/  IMAD.IADD R26, R26, 0x1, -R3 ;  /* 0x000000011a1a7824 */ /* 0x004fce00078e0a03 */
.L_x_648:
[----:B------:R-:W-:Y:S01]  /*1780*/  ULDC.64 UR4, c[0x0][0xa10] ;  /* 0x0002840000047ab9 */ /* 0x000fe20000000a00 */
[----:B------:R-:W-:Y:S01]  /*1790*/  ULDC.64 UR6, c[0x0][0x208] ;  /* 0x0000820000067ab9 */ /* 0x000fe20000000a00 */
[----:B------:R-:W-:-:S04]  /*17a0*/  ISETP.NE.U32.AND P0, PT, RZ, UR4, PT ;  /* 0x00000004ff007c0c */ /* 0x000fc8000bf05070 */
[----:B------:R-:W-:Y:S01]  /*17b0*/  ISETP.NE.AND.EX P0, PT, RZ, UR5, PT, P0 ;  /* 0x00000005ff007c0c */ /* 0x000fe2000bf05300 */
[----:B-----5:R-:W-:Y:S01]  /*17c0*/  IMAD.IADD R9, R26, 0x1, -R9 ;  /* 0x000000011a097824 */ /* 0x020fe200078e0a09 */
[----:B------:R-:W-:-:S11]  /*17d0*/  ULDC.64 UR4, c[0x0][0xa30] ;  /* 0x00028c0000047ab9 */ /* 0x000fd60000000a00 */
[----:B0-----:R-:W0:Y:S02]  /*17e0*/  @P0 LDC.64 R4, c[0x0][0xa10] ;  /* 0x00028400ff040b82 */ /* 0x001e240000000a00 */
[----:B0-----:R-:W-:-:S05]  /*17f0*/  @P0 IMAD.WIDE R4, R25, 0x4, R4 ;  /* 0x0000000419040825 */ /* 0x001fca00078e0204 */
[----:B------:R-:W2:Y:S04]  /*1800*/  @P0 LDG.E R0, desc[UR6][R4.64] ;  /* 0x0000000604000981 */ /* 0x000ea8000c1e1900 */
[----:B------:R0:W2:Y:S01]  /*1810*/  @P0 LDG.E R3, desc[UR6][R4.64+0x4] ;  /* 0x0000040604030981 */ /* 0x0000a2000c1e1900 */
[----:B------:R-:W-:Y:S01]  /*1820*/  ISETP.NE.U32.AND P1, PT, RZ, UR4, PT ;  /* 0x00000004ff007c0c */ /* 0x000fe2000bf25070 */
[----:B------:R-:W-:-:S03]  /*1830*/  IMAD.MOV.U32 R144, RZ, RZ, R26 ;  /* 0x000000ffff907224 */ /* 0x000fc600078e001a */
[----:B------:R-:W-:Y:S01]  /*1840*/  ISETP.NE.AND.EX P1, PT, RZ, UR5, PT, P1 ;  /* 0x00000005ff007c0c */ /* 0x000fe2000bf25310 */
[----:B0-----:R-:W-:-:S05]  /*1850*/  IMAD.MOV R4, RZ, RZ, -R9 ;  /* 0x000000ffff047224 */ /* 0x001fca00078e0a09 */
[----:B------:R-:W-:-:S07]  /*1860*/  VIMNMX R4, RZ, R4, !PT ;  /* 0x00000004ff047248 */ /* 0x000fce0007fe0100 */
[----:B------:R-:W-:-:S04]  /*1870*/  @P1 IADD3 R6, P2, R28, UR4, RZ ;  /* 0x000000041c061c10 */ /* 0x000fc8000ff5e0ff */
[----:B------:R-:W-:Y:S02]  /*1880*/  @P1 IADD3.X R7, R29, UR5, RZ, P2, !PT ;  /* 0x000000051d071c10 */ /* 0x000fe400097fe4ff */
[----:B------:R-:W-:-:S03]  /*1890*/  PLOP3.LUT P2, PT, PT, PT, PT, 0x80, 0x0 ;  /* 0x000000000000781c */ /* 0x000fc60003f4f070 */
[----:B------:R0:W5:Y:S01]  /*18a0*/  @P1 LDG.E R144, desc[UR6][R6.64] ;  /* 0x0000000606901981 */ /* 0x000162000c1e1900 */
[----:B--2---:R-:W-:-:S04]  /*18b0*/  @P0 IMAD.IADD R2, R3, 0x1, -R0 ;  /* 0x0000000103020824 */ /* 0x004fc800078e0a00 */
[----:B------:R-:W-:-:S04]  /*18c0*/  IMAD.IADD R179, R9, 0x1, R2 ;  /* 0x0000000109b37824 */ /* 0x000fc800078e0202 */
[----:B------:R-:W-:-:S04]  /*18d0*/  VIADD R0, R179, 0x4f ;  /* 0x0000004fb3007836 */ /* 0x000fc80000000000 */
[----:B------:R-:W-:-:S05]  /*18e0*/  IMAD.HI R0, R0, 0x66666667, RZ ;  /* 0x6666666700007827 */ /* 0x000fca00078e02ff */
[----:B------:R-:W-:-:S04]  /*18f0*/  SHF.R.U32.HI R3, RZ, 0x1f, R0 ;  /* 0x0000001fff037819 */ /* 0x000fc80000011600 */
[----:B------:R-:W-:-:S05]  /*1900*/  LEA.HI.SX32 R180, R0, R3, 0x1b ;  /* 0x0000000300b47211 */ /* 0x000fca00078fdaff */
[----:B------:R-:W-:-:S05]  /*1910*/  IMAD R3, R180, 0x50, -R9 ;  /* 0x00000050b4037824 */ /* 0x000fca00078e0a09 */
[----:B------:R-:W-:-:S04]  /*1920*/  VIMNMX R3, R3, R2, PT ;  /* 0x0000000203037248 */ /* 0x000fc80003fe0100 */
[----:B------:R-:W-:Y:S01]  /*1930*/  ISETP.GT.AND P0, PT, R3, R4, PT ;  /* 0x000000040300720c */ /* 0x000fe20003f04270 */
[----:B------:R-:W-:-:S05]  /*1940*/  IMAD.WIDE.U32 R4, R4, -0x33333333, RZ ;  /* 0xcccccccd04047825 */ /* 0x000fca00078e00ff */
[----:B------:R-:W-:-:S05]  /*1950*/  SHF.R.U32.HI R119, RZ, 0x6, R5 ;  /* 0x00000006ff777819 */ /* 0x000fca0000011605 */
[----:B------:R-:W-:Y:S02]  /*1960*/  IMAD.MOV.U32 R24, RZ, RZ, R119 ;  /* 0x000000ffff187224 */ /* 0x000fe400078e0077 */
[----:B------:R-:W-:-:S04]  /*1970*/  @P0 VIADD R0, R3, 0x4f ;  /* 0x0000004f03000836 */ /* 0x000fc80000000000 */
[----:B------:R-:W-:-:S05]  /*1980*/  @P0 IMAD.HI R0, R0, 0x66666667, RZ ;  /* 0x6666666700000827 */ /* 0x000fca00078e02ff */
[----:B------:R-:W-:-:S04]  /*1990*/  @P0 SHF.R.U32.HI R3, RZ, 0x1f, R0 ;  /* 0x0000001fff030819 */ /* 0x000fc80000011600 */
[----:B------:R-:W-:-:S04]  /*19a0*/  @P0 LEA.HI.SX32 R24, R0, R3, 0x1b ;  /* 0x0000000300180211 */ /* 0x000fc800078fdaff */
[----:B------:R-:W-:-:S13]  /*19b0*/  ISETP.GT.AND P0, PT, R24, R119, PT ;  /* 0x000000771800720c */ /* 0x000fda0003f04270 */
[----:B0-----:R-:W-:Y:S05]  /*19c0*/  @!P0 BRA `(.L_x_649) ;  /* 0x0000009400448947 */ /* 0x001fea0003800000 */
[----:B------:R-:W-:Y:S01]  /*19d0*/  VIADD R0, R18, 0x24400 ;  /* 0x0002440012007836 */ /* 0x000fe20000000000 */
[----:B------:R-:W-:Y:S04]  /*19e0*/  BSSY B6, `(.L_x_650) ;  /* 0x0000013000067945 */ /* 0x000fe80003800000 */
[----:B------:R-:W-:-:S13]  /*19f0*/  LOP3.LUT P0, RZ, R0, 0x3ff, RZ, 0xc0, !PT ;  /* 0x000003ff00ff7812 */ /* 0x000fda000780c0ff */
[----:B------:R-:W-:Y:S05]  /*1a00*/  @!P0 BRA `(.L_x_651) ;  /* 0x0000000000408947 */ /* 0x000fea0003800000 */
        /* <DEDUP_REMOVED lines=15> */
[----:B-1---5:R-:W-:Y:S05]  /*1b00*/  CALL.ABS.NOINC R14 ;  /* 0x000000000e007343 */ /* 0x022fea0003c00000 */
.L_x_651:
[----:B------:R-:W-:Y:S05]  /*1b10*/  BSYNC B6 ;  /* 0x0000000000067941 */ /* 0x000fea0003800000 */
.L_x_650:
        /* <DEDUP_REMOVED lines=20> */
.L_x_653:
[----:B------:R-:W-:Y:S05]  /*1c60*/  BSYNC B6 ;  /* 0x0000000000067941 */ /* 0x000fea0003800000 */
.L_x_652:
[----:B------:R-:W-:Y:S01]  /*1c70*/  ULDC.64 UR4, c[0x0][0x9f8] ;  /* 0x00027e0000047ab9 */ /* 0x000fe20000000a00 */
[----:B------:R-:W-:Y:S01]  /*1c80*/  ULDC.64 UR6, c[0x0][0x208] ;  /* 0x0000820000067ab9 */ /* 0x000fe20000000a00 */
[----:B------:R-:W-:Y:S01]  /*1c90*/  ISETP.NE.U32.AND P0, PT, RZ, UR4, PT ;  /* 0x00000004ff007c0c */ /* 0x000fe2000bf05070 */
[----:B------:R-:W0:Y:S01]  /*1ca0*/  LDC.64 R98, c[0x0][0x300] ;  /* 0x0000c000ff627b82 */ /* 0x000e220000000a00 */
[----:B------:R-:W-:Y:S01]  /*1cb0*/  IMAD.IADD R113, R27, 0x1, R26 ;  /* 0x000000011b717824 */ /* 0x000fe200078e021a */
[----:B------:R-:W-:Y:S01]  /*1cc0*/  SHF.R.S32.HI R9, RZ, 0x1f, R122 ;  /* 0x0000001fff097819 */ /* 0x000fe2000001147a */
[----:B------:R-:W-:Y:S01]  /*1cd0*/  ULDC.64 UR8, c[0x0][0xa08] ;  /* 0x0002820000087ab9 */ /* 0x000fe20000000a00 */
[----:B------:R-:W-:-:S04]  /*1ce0*/  ISETP.NE.AND.EX P0, PT, RZ, UR5, PT, P0 ;  /* 0x00000005ff007c0c */ /* 0x000fc8000bf05300 */
[----:B------:R-:W1:Y:S08]  /*1cf0*/  LDC R118, c[0x0][0x3f4] ;  /* 0x0000fd00ff767b82 */ /* 0x000e700000000800 */
[----:B------:R-:W2:Y:S01]  /*1d00*/  LDC.64 R104, c[0x0][0x408] ;  /* 0x00010200ff687b82 */ /* 0x000ea20000000a00 */
[----:B------:R-:W-:-:S04]  /*1d10*/  @P0 IADD3 R4, P1, R28, UR4, RZ ;  /* 0x000000041c040c10 */ /* 0x000fc8000ff3e0ff */
[----:B------:R-:W-:Y:S01]  /*1d20*/  @P0 IADD3.X R5, R29, UR5, RZ, P1, !PT ;  /* 0x000000051d050c10 */ /* 0x000fe20008ffe4ff */
[----:B------:R-:W-:Y:S02]  /*1d30*/  ULDC.64 UR4, c[0x0][0x330] ;  /* 0x0000cc0000047ab9 */ /* 0x000fe40000000a00 */
[----:B------:R-:W3:Y:S02]  /*1d40*/  LDC.64 R110, c[0x0][0x3f8] ;  /* 0x0000fe00ff6e7b82 */ /* 0x000ee40000000a00 */
[----:B------:R4:W3:Y:S01]  /*1d50*/  @P0 LDG.E R25, desc[UR6][R4.64] ;  /* 0x0000000604190981 */ /* 0x0008e2000c1e1900 */
[----:B------:R-:W-:Y:S01]  /*1d60*/  SHF.R.S32.HI R3, RZ, 0x1f, R113 ;  /* 0x0000001fff037819 */ /* 0x000fe20000011471 */
[----:B------:R-:W-:Y:S01]  /*1d70*/  ULDC UR6, c[0x0][0x2f4] ;  /* 0x0000bd0000067ab9 */ /* 0x000fe20000000800 */
[----:B------:R-:W-:Y:S01]  /*1d80*/  IMAD R11, R9, UR4, RZ ;  /* 0x00000004090b7c24 */ /* 0x000fe2000f8e02ff */
[----:B------:R-:W-:Y:S01]  /*1d90*/  ISETP.GE.AND P1, PT, R213, UR6, PT ;  /* 0x00000006d5007c0c */ /* 0x000fe2000bf26270 */
[----:B------:R-:W-:Y:S01]  /*1da0*/  IMAD.WIDE.U32 R6, R122, UR4, R16 ;  /* 0x000000047a067c25 */ /* 0x000fe2000f8e0010 */
[----:B------:R-:W-:Y:S01]  /*1db0*/  ISETP.GE.AND P0, PT, R16, UR6, PT ;  /* 0x0000000610007c0c */ /* 0x000fe2000bf06270 */
[----:B------:R-:W1:Y:S01]  /*1dc0*/  S2R R149, SR_TID.X ;  /* 0x0000000000957919 */ /* 0x000e620000002100 */
[----:B------:R-:W-:Y:S01]  /*1dd0*/  SEL R8, RZ, 0xffffffff, P1 ;  /* 0xffffffffff087807 */ /* 0x000fe20000800000 */
[-C--:B0-----:R-:W-:Y:S01]  /*1de0*/  IMAD R0, R3, R98.reuse, RZ ;  /* 0x0000006203007224 */ /* 0x081fe200078e02ff */
[----:B------:R-:W-:Y:S01]  /*1df0*/  ISETP.GE.AND P1, PT, R218, UR6, PT ;  /* 0x00000006da007c0c */ /* 0x000fe2000bf26270 */
[----:B------:R-:W-:Y:S01]  /*1e00*/  IMAD R13, R122, UR5, R11 ;  /* 0x000000057a0d7c24 */ /* 0x000fe2000f8e020b */
[----:B------:R-:W-:Y:S01]  /*1e10*/  ULDC.64 UR4, c[0x0][0x308] ;  /* 0x0000c20000047ab9 */ /* 0x000fe20000000a00 */
[C---:B------:R-:W-:Y:S01]  /*1e20*/  IMAD R11, R113.reuse, R99, R0 ;  /* 0x00000063710b7224 */ /* 0x040fe200078e0200 */
[----:B------:R-:W-:Y:S01]  /*1e30*/  SEL R0, RZ, 0x1, P0 ;  /* 0x00000001ff007807 */ /* 0x000fe20000000000 */
[----:B----4-:R-:W-:Y:S01]  /*1e40*/  IMAD.WIDE.U32 R4, R113, R98, RZ ;  /* 0x0000006271047225 */ /* 0x010fe200078e00ff */
[----:B------:R-:W-:-:S02]  /*1e50*/  ISETP.NE.U32.AND P0, PT, RZ, UR8, PT ;  /* 0x00000008ff007c0c */ /* 0x000fc4000bf05070 */
[----:B------:R-:W-:Y:S01]  /*1e60*/  SHF.R.S32.HI R20, RZ, 0x1f, R212 ;  /* 0x0000001fff147819 */ /* 0x000fe200000114d4 */
[----:B------:R-:W-:Y:S01]  /*1e70*/  IMAD.IADD R7, R7, 0x1, R13 ;  /* 0x0000000107077824 */ /* 0x000fe200078e020d */
[----:B------:R-:W-:Y:S01]  /*1e80*/  ISETP.NE.AND.EX P0, PT, RZ, UR9, PT, P0 ;  /* 0x00000009ff007c0c */ /* 0x000fe2000bf05300 */
[----:B------:R-:W-:Y:S01]  /*1e90*/  IMAD.SHL.U32 R13, R8, 0x2, RZ ;  /* 0x00000002080d7824 */ /* 0x000fe200078e00ff */
[----:B------:R-:W-:Y:S01]  /*1ea0*/  ULDC.64 UR8, c[0x0][0x338] ;  /* 0x0000ce0000087ab9 */ /* 0x000fe20000000a00 */
[----:B------:R-:W-:Y:S01]  /*1eb0*/  IMAD R9, R9, UR4, RZ ;  /* 0x0000000409097c24 */ /* 0x000fe2000f8e02ff */
[----:B------:R-:W-:Y:S01]  /*1ec0*/  SHF.R.S32.HI R23, RZ, 0x1f, R22 ;  /* 0x0000001fff177819 */ /* 0x000fe20000011416 */
[----:B------:R-:W-:Y:S01]  /*1ed0*/  IMAD.IADD R5, R5, 0x1, R11 ;  /* 0x0000000105057824 */ /* 0x000fe200078e020b */
[----:B------:R-:W-:Y:S01]  /*1ee0*/  LOP3.LUT R0, R13, 0x2, R0, 0xe2, !PT ;  /* 0x000000020d007812 */ /* 0x000fe200078ee200 */
[C---:B------:R-:W-:Y:S01]  /*1ef0*/  IMAD R11, R122.reuse, UR5, R9 ;  /* 0x000000057a0b7c24 */ /* 0x040fe2000f8e0209 */
[----:B------:R-:W-:Y:S01]  /*1f00*/  SEL R9, RZ, 0x4, P1 ;  /* 0x00000004ff097807 */ /* 0x000fe20000800000 */
[----:B------:R-:W-:Y:S01]  /*1f10*/  IMAD.WIDE.U32 R4, R122, UR4, R4 ;  /* 0x000000047a047c25 */ /* 0x000fe2000f8e0004 */
[----:B------:R-:W-:Y:S01]  /*1f20*/  ULDC.64 UR4, c[0x0][0x310] ;  /* 0x0000c40000047ab9 */ /* 0x000fe20000000a00 */
[----:B------:R-:W-:-:S02]  /*1f30*/  SHF.R.U32.HI R30, RZ, 0x3, R225 ;  /* 0x00000003ff1e7819 */ /* 0x000fc400000116e1 */
[----:B------:R-:W-:Y:S01]  /*1f40*/  LOP3.LUT R9, R0, R9, RZ, 0xfc, !PT ;  /* 0x0000000900097212 */ /* 0x000fe200078efcff */
[----:B------:R-:W-:Y:S01]  /*1f50*/  IMAD.IADD R5, R5, 0x1, R11 ;  /* 0x0000000105057824 */ /* 0x000fe200078e020b */
[----:B------:R-:W-:Y:S01]  /*1f60*/  SHF.R.U32.HI R21, RZ, 0x3, R226 ;  /* 0x00000003ff157819 */ /* 0x000fe200000116e2 */
[CC--:B--2---:R-:W-:Y:S01]  /*1f70*/  IMAD.WIDE.U32 R100, R212.reuse, R104.reuse, R22 ;  /* 0x00000068d4647225 */ /* 0x0c4fe200078e0016 */
[----:B------:R-:W-:Y:S02]  /*1f80*/  ISETP.GE.AND P2, PT, R219, UR6, PT ;  /* 0x00000006db007c0c */ /* 0x000fe4000bf46270 */
[C---:B------:R-:W-:Y:S01]  /*1f90*/  IADD3 R112, P3, R212.reuse, R113, RZ ;  /* 0x00000071d4707210 */ /* 0x040fe20007f7e0ff */
[----:B------:R-:W-:Y:S01]  /*1fa0*/  IMAD.WIDE.U32 R102, R212, R104, R16 ;  /* 0x00000068d4667225 */ /* 0x000fe200078e0010 */
[C-C-:B------:R-:W-:Y:S02]  /*1fb0*/  SHF.L.U64.HI R128, R98.reuse, 0x5, R99.reuse ;  /* 0x0000000562807819 */ /* 0x140fe40000010263 */
[----:B------:R-:W-:Y:S01]  /*1fc0*/  SHF.L.U64.HI R130, R98, 0x6, R99 ;  /* 0x0000000662827819 */ /* 0x000fe20000010263 */
[----:B---3--:R-:W-:Y:S01]  /*1fd0*/  IMAD.WIDE.U32 R106, R212, R110, R22 ;  /* 0x0000006ed46a7225 */ /* 0x008fe200078e0016 */
[----:B------:R-:W-:-:S02]  /*1fe0*/  SHF.L.U64.HI R29, R110, 0x6, R111 ;  /* 0x000000066e1d7819 */ /* 0x000fc4000001026f */
[----:B------:R-:W-:Y:S01]  /*1ff0*/  SHF.L.U64.HI R34, R104, 0x5, R105 ;  /* 0x0000000568227819 */ /* 0x000fe20000010269 */
[----:B------:R-:W-:Y:S01]  /*2000*/  IMAD.WIDE.U32 R108, R212, R110, R16 ;  /* 0x0000006ed46c7225 */ /* 0x000fe200078e0010 */
[----:B------:R-:W-:Y:S02]  /*2010*/  SHF.L.U64.HI R33, R104, 0x6, R105 ;  /* 0x0000000668217819 */ /* 0x000fe40000010269 */
[----:B------:R-:W-:Y:S01]  /*2020*/  LOP3.LUT R26, R9, 0x1, RZ, 0xc0, !PT ;  /* 0x00000001091a7812 */ /* 0x000fe200078ec0ff */
[----:B------:R-:W-:Y:S01]  /*2030*/  IMAD.SHL.U32 R31, R212, 0x40, RZ ;  /* 0x00000040d41f7824 */ /* 0x000fe200078e00ff */
[----:B-1----:R-:W-:Y:S01]  /*2040*/  LEA.HI R149, R149, 0x8, RZ, 0x19 ;  /* 0x0000000895957811 */ /* 0x002fe200078fc8ff */
[C---:B------:R-:W-:Y:S02]  /*2050*/  IMAD.SHL.U32 R129, R98.reuse, 0x20, RZ ;  /* 0x0000002062817824 */ /* 0x040fe400078e00ff */
[----:B------:R-:W-:Y:S02]  /*2060*/  IMAD.SHL.U32 R131, R98, 0x40, RZ ;  /* 0x0000004062837824 */ /* 0x000fe400078e00ff */
[----:B------:R-:W-:-:S02]  /*2070*/  IMAD.SHL.U32 R28, R110, 0x20, RZ ;  /* 0x000000206e1c7824 */ /* 0x000fc400078e00ff */
[----:B------:R-:W-:Y:S02]  /*2080*/  IMAD.SHL.U32 R27, R110, 0x40, RZ ;  /* 0x000000406e1b7824 */ /* 0x000fe400078e00ff */
[----:B------:R-:W-:Y:S02]  /*2090*/  VIADD R12, R212, 0x20 ;  /* 0x00000020d40c7836 */ /* 0x000fe40000000000 */
[----:B------:R-:W-:Y:S02]  /*20a0*/  IMAD R127, R105, 0x50, RZ ;  /* 0x00000050697f7824 */ /* 0x000fe400078e02ff */
[----:B------:R-:W-:Y:S01]  /*20b0*/  IMAD.SHL.U32 R32, R104, 0x20, RZ ;  /* 0x0000002068207824 */ /* 0x000fe200078e00ff */
[----:B------:R-:W-:Y:S01]  /*20c0*/  SHF.R.S32.HI R147, RZ, 0x1f, R12 ;  /* 0x0000001fff937819 */ /* 0x000fe2000001140c */
[----:B------:R-:W-:Y:S01]  /*20d0*/  IMAD.X R113, R20, 0x1, R3, P3 ;  /* 0x0000000114717824 */ /* 0x000fe200018e0603 */
[----:B------:R-:W-:Y:S02]  /*20e0*/  SHF.R.S32.HI R8, RZ, 0x1f, R25 ;  /* 0x0000001fff087819 */ /* 0x000fe40000011419 */
[----:B------:R-:W-:-:S02]  /*20f0*/  SEL R97, R25, RZ, !P0 ;  /* 0x000000ff19617207 */ /* 0x000fc40004000000 */
[----:B------:R-:W-:Y:S02]  /*2100*/  SEL R8, R8, RZ, !P0 ;  /* 0x000000ff08087207 */ /* 0x000fe40004000000 */
[----:B------:R-:W-:Y:S01]  /*2110*/  ISETP.GE.AND P0, PT, R16, R118, PT ;  /* 0x000000761000720c */ /* 0x000fe20003f06270 */
[----:B------:R-:W-:-:S04]  /*2120*/  IMAD.WIDE.U32 R94, R97, UR8, R6 ;  /* 0x00000008615e7c25 */ /* 0x000fc8000f8e0006 */
[C---:B------:R-:W-:Y:S02]  /*2130*/  IMAD R0, R8.reuse, UR8, RZ ;  /* 0x0000000808007c24 */ /* 0x040fe4000f8e02ff */
[----:B------:R-:W-:Y:S02]  /*2140*/  IMAD R8, R8, UR4, RZ ;  /* 0x0000000408087c24 */ /* 0x000fe4000f8e02ff */
[C---:B------:R-:W-:Y:S02]  /*2150*/  IMAD R37, R97.reuse, UR9, R0 ;  /* 0x0000000961257c24 */ /* 0x040fe4000f8e0200 */
[C---:B------:R-:W-:Y:S02]  /*2160*/  IMAD R11, R97.reuse, UR5, R8 ;  /* 0x00000005610b7c24 */ /* 0x040fe4000f8e0208 */
[----:B------:R-:W-:-:S04]  /*2170*/  IMAD.WIDE.U32 R96, R97, UR4, R4 ;  /* 0x0000000461607c25 */ /* 0x000fc8000f8e0004 */
[-C--:B------:R-:W-:Y:S02]  /*2180*/  IMAD R6, R20, R98.reuse, RZ ;  /* 0x0000006214067224 */ /* 0x080fe400078e02ff */
[----:B------:R-:W-:-:S04]  /*2190*/  IMAD.WIDE.U32 R4, R212, R98, R16 ;  /* 0x00000062d4047225 */ /* 0x000fc800078e0010 */
[----:B------:R-:W-:Y:S01]  /*21a0*/  IMAD R35, R212, R99, R6 ;  /* 0x00000063d4237224 */ /* 0x000fe200078e0206 */
[----:B------:R-:W-:Y:S01]  /*21b0*/  IADD3 R93, P1, R96, R4, RZ ;  /* 0x00000004605d7210 */ /* 0x000fe20007f3e0ff */
[----:B------:R-:W-:Y:S02]  /*21c0*/  IMAD.IADD R92, R97, 0x1, R11 ;  /* 0x00000001615c7824 */ /* 0x000fe400078e020b */
[----:B------:R-:W-:-:S03]  /*21d0*/  IMAD R0, R20, R104, RZ ;  /* 0x0000006814007224 */ /* 0x000fc600078e02ff */
[----:B------:R-:W-:Y:S01]  /*21e0*/  IADD3.X R35, R92, R5, R35, P1, !PT ;  /* 0x000000055c237210 */ /* 0x000fe20000ffe423 */
[----:B------:R-:W-:Y:S01]  /*21f0*/  IMAD R7, R212, R105, R0 ;  /* 0x00000069d4077224 */ /* 0x000fe200078e0200 */
[----:B------:R-:W-:Y:S01]  /*2200*/  SEL R5, R118, RZ, P0 ;  /* 0x000000ff76057207 */ /* 0x000fe20000000000 */
[----:B------:R-:W-:Y:S01]  /*2210*/  IMAD R0, R20, R110, RZ ;  /* 0x0000006e14007224 */ /* 0x000fe200078e02ff */
[----:B------:R-:W-:Y:S01]  /*2220*/  ISETP.GE.AND P1, PT, R213, R118, PT ;  /* 0x00000076d500720c */ /* 0x000fe20003f26270 */
[----:B------:R-:W-:Y:S02]  /*2230*/  IMAD.IADD R101, R101, 0x1, R7 ;  /* 0x0000000165657824 */ /* 0x000fe400078e0207 */
[----:B------:R-:W-:Y:S01]  /*2240*/  IMAD.IADD R5, R16, 0x1, R5 ;  /* 0x0000000110057824 */ /* 0x000fe200078e0205 */
[----:B------:R-:W-:Y:S01]  /*2250*/  SEL R4, R118, RZ, P1 ;  /* 0x000000ff76047207 */ /* 0x000fe20000800000 */
[----:B------:R-:W-:Y:S02]  /*2260*/  IMAD.IADD R103, R7, 0x1, R103 ;  /* 0x0000000107677824 */ /* 0x000fe400078e0267 */
[----:B------:R-:W-:Y:S01]  /*2270*/  IMAD R7, R212, R111, R0 ;  /* 0x0000006fd4077224 */ /* 0x000fe200078e0200 */
[----:B------:R-:W-:Y:S01]  /*2280*/  SHF.R.S32.HI R0, RZ, 0x1f, R5 ;  /* 0x0000001fff007819 */ /* 0x000fe20000011405 */
[----:B------:R-:W-:-:S02]  /*2290*/  IMAD.IADD R4, R213, 0x1, R4 ;  /* 0x00000001d5047824 */ /* 0x000fc400078e0204 */
[----:B------:R-:W-:Y:S01]  /*22a0*/  IMAD.IADD R107, R107, 0x1, R7 ;  /* 0x000000016b6b7824 */ /* 0x000fe200078e0207 */
[CC--:B------:R-:W-:Y:S01]  /*22b0*/  LEA.HI R13, R0.reuse, R5.reuse, RZ, 0x3 ;  /* 0x00000005000d7211 */ /* 0x0c0fe200078f18ff */
[----:B------:R-:W-:Y:S01]  /*22c0*/  IMAD.IADD R109, R7, 0x1, R109 ;  /* 0x00000001076d7824 */ /* 0x000fe200078e026d */
[----:B------:R-:W-:Y:S01]  /*22d0*/  LEA.HI R0, R0, R5, RZ, 0x6 ;  /* 0x0000000500007211 */ /* 0x000fe200078f30ff */
[CC--:B-----5:R-:W-:Y:S01]  /*22e0*/  IMAD.WIDE.U32 R106, R144.reuse, R110.reuse, R106 ;  /* 0x0000006e906a7225 */ /* 0x0e0fe200078e006a */
[----:B------:R-:W-:Y:S02]  /*22f0*/  SHF.R.S32.HI R7, RZ, 0x1f, R4 ;  /* 0x0000001fff077819 */ /* 0x000fe40000011404 */
[----:B------:R-:W-:Y:S01]  /*2300*/  SHF.R.S32.HI R5, RZ, 0x6, R0 ;  /* 0x00000006ff057819 */ /* 0x000fe20000011400 */
[----:B------:R-:W-:Y:S01]  /*2310*/  IMAD.WIDE.U32 R108, R144, R110, R108 ;  /* 0x0000006e906c7225 */ /* 0x000fe200078e006c */
[--C-:B------:R-:W-:Y:S02]  /*2320*/  LOP3.LUT R0, R225, 0x38, R13.reuse, 0xf8, !PT ;  /* 0x00000038e1007812 */ /* 0x100fe400078ef80d */
[----:B------:R-:W-:Y:S01]  /*2330*/  LOP3.LUT R8, R226, 0x38, R13, 0xf8, !PT ;  /* 0x00000038e2087812 */ /* 0x000fe200078ef80d */
[C---:B------:R-:W-:Y:S01]  /*2340*/  IMAD R141, R5.reuse, 0x1400, R228 ;  /* 0x00001400058d7824 */ /* 0x040fe200078e02e4 */
[----:B------:R-:W-:Y:S01]  /*2350*/  LOP3.LUT R6, R0, R30, RZ, 0x3c, !PT ;  /* 0x0000001e00067212 */ /* 0x000fe200078e3cff */
[----:B------:R-:W-:Y:S01]  /*2360*/  IMAD R133, R5, 0x1400, R229 ;  /* 0x0000140005857824 */ /* 0x000fe200078e02e5 */
[-C--:B------:R-:W-:Y:S01]  /*2370*/  LEA.HI R0, R7, R4.reuse, RZ, 0x6 ;  /* 0x0000000407007211 */ /* 0x080fe200078f30ff */
[----:B------:R-:W-:Y:S01]  /*2380*/  IMAD R143, R5, 0x1400, R230 ;  /* 0x00001400058f7824 */ /* 0x000fe200078e02e6 */
[----:B------:R-:W-:Y:S01]  /*2390*/  LEA.HI R4, R7, R4, RZ, 0x3 ;  /* 0x0000000407047211 */ /* 0x000fe200078f18ff */
[----:B------:R-:W-:Y:S01]  /*23a0*/  IMAD.IADD R141, R141, 0x1, R6 ;  /* 0x000000018d8d7824 */ /* 0x000fe200078e0206 */
[----:B------:R-:W-:Y:S01]  /*23b0*/  SHF.R.S32.HI R7, RZ, 0x6, R0 ;  /* 0x00000006ff077819 */ /* 0x000fe20000011400 */
[----:B------:R-:W-:Y:S01]  /*23c0*/  IMAD.WIDE.U32 R100, R144, R104, R100 ;  /* 0x0000006890647225 */ /* 0x000fe200078e0064 */
[----:B------:R-:W-:-:S02]  /*23d0*/  LOP3.LUT R6, R4, 0x38, RZ, 0xc0, !PT ;  /* 0x0000003804067812 */ /* 0x000fc400078ec0ff */
[----:B------:R-:W-:Y:S01]  /*23e0*/  LOP3.LUT R0, R13, 0x38, RZ, 0xc0, !PT ;  /* 0x000000380d007812 */ /* 0x000fe200078ec0ff */
[C---:B------:R-:W-:Y:S01]  /*23f0*/  IMAD R142, R7.reuse, 0x1400, R230 ;  /* 0x00001400078e7824 */ /* 0x040fe200078e02e6 */
[--C-:B------:R-:W-:Y:S01]  /*2400*/  LOP3.LUT R6, R6, 0x1c0, R31.reuse, 0xf8, !PT ;  /* 0x000001c006067812 */ /* 0x100fe200078ef81f */
[C---:B------:R-:W-:Y:S01]  /*2410*/  IMAD R140, R7.reuse, 0x1400, R228 ;  /* 0x00001400078c7824 */ /* 0x040fe200078e02e4 */
[----:B------:R-:W-:Y:S01]  /*2420*/  LOP3.LUT R0, R0, 0x1c0, R31, 0xf8, !PT ;  /* 0x000001c000007812 */ /* 0x000fe200078ef81f */
[----:B------:R-:W-:Y:S01]  /*2430*/  IMAD R132, R7, 0x1400, R229 ;  /* 0x0000140007847824 */ /* 0x000fe200078e02e5 */
[-C--:B------:R-:W-:Y:S01]  /*2440*/  LOP3.LUT R5, R6, R231.reuse, RZ, 0x3c, !PT ;  /* 0x000000e706057212 */ /* 0x080fe200078e3cff */
[----:B------:R-:W-:Y:S01]  /*2450*/  IMAD.SHL.U32 R31, R104, 0x40, RZ ;  /* 0x00000040681f7824 */ /* 0x000fe200078e00ff */
[----:B------:R-:W-:Y:S01]  /*2460*/  LOP3.LUT R0, R0, R231, RZ, 0x3c, !PT ;  /* 0x000000e700007212 */ /* 0x000fe200078e3cff */
[----:B------:R-:W-:Y:S01]  /*2470*/  IMAD.WIDE.U32 R102, R144, R104, R102 ;  /* 0x0000006890667225 */ /* 0x000fe200078e0066 */
[----:B------:R-:W-:-:S02]  /*2480*/  LOP3.LUT R8, R8, R21, RZ, 0x3c, !PT ;  /* 0x0000001508087212 */ /* 0x000fc400078e3cff */
[----:B------:R-:W-:Y:S01]  /*2490*/  LOP3.LUT R10, R226, 0x38, R4, 0xf8, !PT ;  /* 0x00000038e20a7812 */ /* 0x000fe200078ef804 */
[----:B------:R-:W-:Y:S01]  /*24a0*/  IMAD.IADD R142, R142, 0x1, R5 ;  /* 0x000000018e8e7824 */ /* 0x000fe200078e0205 */
[----:B------:R-:W-:Y:S01]  /*24b0*/  SHF.R.S32.HI R5, RZ, 0x1f, R144 ;  /* 0x0000001fff057819 */ /* 0x000fe20000011490 */
[----:B------:R-:W-:Y:S01]  /*24c0*/  IMAD.IADD R143, R143, 0x1, R0 ;  /* 0x000000018f8f7824 */ /* 0x000fe200078e0200 */
[----:B------:R-:W-:Y:S01]  /*24d0*/  LOP3.LUT R11, R10, R21, RZ, 0x3c, !PT ;  /* 0x000000150a0b7212 */ /* 0x000fe200078e3cff */
[----:B------:R-:W-:Y:S01]  /*24e0*/  IMAD.IADD R133, R133, 0x1, R8 ;  /* 0x0000000185857824 */ /* 0x000fe200078e0208 */
[----:B------:R-:W-:Y:S01]  /*24f0*/  LOP3.LUT R8, R225, 0x38, R4, 0xf8, !PT ;  /* 0x00000038e1087812 */ /* 0x000fe200078ef804 */
[C---:B------:R-:W-:Y:S01]  /*2500*/  IMAD R0, R5.reuse, R104, RZ ;  /* 0x0000006805007224 */ /* 0x040fe200078e02ff */
[----:B------:R-:W-:Y:S01]  /*2510*/  SHF.R.S32.HI R14, RZ, 0x3, R13 ;  /* 0x00000003ff0e7819 */ /* 0x000fe2000001140d */
[----:B------:R-:W-:Y:S01]  /*2520*/  IMAD.IADD R132, R132, 0x1, R11 ;  /* 0x0000000184847824 */ /* 0x000fe200078e020b */
[----:B------:R-:W-:Y:S01]  /*2530*/  LOP3.LUT R7, R8, R30, RZ, 0x3c, !PT ;  /* 0x0000001e08077212 */ /* 0x000fe200078e3cff */
[----:B------:R-:W-:Y:S01]  /*2540*/  IMAD R21, R144, R105, R0 ;  /* 0x0000006990157224 */ /* 0x000fe200078e0200 */
[----:B------:R-:W-:Y:S01]  /*2550*/  SHF.L.U64.HI R30, R110, 0x5, R111 ;  /* 0x000000056e1e7819 */ /* 0x000fe2000001026f */
[----:B------:R-:W-:Y:S01]  /*2560*/  IMAD R0, R5, R110, RZ ;  /* 0x0000006e05007224 */ /* 0x000fe200078e02ff */
[----:B------:R-:W-:Y:S01]  /*2570*/  LOP3.LUT R13, R13, 0xfffffff8, RZ, 0xc0, !PT ;  /* 0xfffffff80d0d7812 */ /* 0x000fe200078ec0ff */
[----:B------:R-:W-:Y:S01]  /*2580*/  IMAD.IADD R140, R140, 0x1, R7 ;  /* 0x000000018c8c7824 */ /* 0x000fe200078e0207 */
[----:B------:R-:W-:Y:S01]  /*2590*/  LOP3.LUT R11, R4, 0xfffffff8, RZ, 0xc0, !PT ;  /* 0xfffffff8040b7812 */ /* 0x000fe200078ec0ff */
[----:B------:R-:W-:Y:S01]  /*25a0*/  IMAD R15, R144, R111, R0 ;  /* 0x0000006f900f7224 */ /* 0x000fe200078e0200 */
[----:B------:R-:W-:Y:S01]  /*25b0*/  SEL R0, RZ, 0x8, P2 ;  /* 0x00000008ff007807 */ /* 0x000fe20001000000 */
[----:B------:R-:W-:Y:S01]  /*25c0*/  IMAD R7, R99, 0x50, RZ ;  /* 0x0000005063077824 */ /* 0x000fe200078e02ff */
[----:B------:R-:W-:Y:S01]  /*25d0*/  SHF.R.S32.HI R12, RZ, 0x3, R4 ;  /* 0x00000003ff0c7819 */ /* 0x000fe20000011404 */
[----:B------:R-:W-:Y:S01]  /*25e0*/  IMAD R5, R111, 0x50, RZ ;  /* 0x000000506f057824 */ /* 0x000fe200078e02ff */
[----:B------:R-:W-:Y:S01]  /*25f0*/  LOP3.LUT R0, R9, R0, RZ, 0xfc, !PT ;  /* 0x0000000009007212 */ /* 0x000fe200078efcff */
[----:B------:R-:W-:Y:S01]  /*2600*/  VIADD R8, R212, 0x40 ;  /* 0x00000040d4087836 */ /* 0x000fe20000000000 */
[----:B------:R-:W-:Y:S01]  /*2610*/  SHF.R.S32.HI R6, RZ, 0x1f, R11 ;  /* 0x0000001fff067819 */ /* 0x000fe2000001140b */
[----:B------:R-:W-:Y:S01]  /*2620*/  IMAD.WIDE.U32 R98, R98, 0x50, RZ ;  /* 0x0000005062627825 */ /* 0x000fe200078e00ff */
[----:B------:R-:W-:-:S02]  /*2630*/  LOP3.LUT R10, R0, 0x2, RZ, 0xc0, !PT ;  /* 0x00000002000a7812 */ /* 0x000fc400078ec0ff */
[----:B------:R-:W-:Y:S01]  /*2640*/  SHF.R.S32.HI R146, RZ, 0x1f, R8 ;  /* 0x0000001fff927819 */ /* 0x000fe20000011408 */
[----:B------:R-:W-:Y:S01]  /*2650*/  IMAD.WIDE.U32 R110, R110, 0x50, RZ ;  /* 0x000000506e6e7825 */ /* 0x000fe200078e00ff */
[C---:B------:R-:W-:Y:S02]  /*2660*/  LOP3.LUT R9, R0.reuse, 0x4, RZ, 0xc0, !PT ;  /* 0x0000000400097812 */ /* 0x040fe400078ec0ff */
[----:B------:R-:W-:Y:S01]  /*2670*/  LOP3.LUT R8, R0, 0x8, RZ, 0xc0, !PT ;  /* 0x0000000800087812 */ /* 0x000fe200078ec0ff */
[----:B------:R-:W-:-:S04]  /*2680*/  IMAD.WIDE.U32 R104, R104, 0x50, RZ ;  /* 0x0000005068687825 */ /* 0x000fc800078e00ff */
[----:B------:R-:W-:Y:S01]  /*2690*/  IMAD.IADD R120, R99, 0x1, R7 ;  /* 0x0000000163787824 */ /* 0x000fe200078e0207 */
[----:B------:R-:W-:Y:S01]  /*26a0*/  SHF.R.S32.HI R7, RZ, 0x1f, R13 ;  /* 0x0000001fff077819 */ /* 0x000fe2000001140d */
[----:B------:R-:W-:Y:S02]  /*26b0*/  IMAD.IADD R126, R111, 0x1, R5 ;  /* 0x000000016f7e7824 */ /* 0x000fe400078e0205 */
[----:B------:R-:W-:Y:S02]  /*26c0*/  IMAD.IADD R25, R101, 0x1, R21 ;  /* 0x0000000165197824 */ /* 0x000fe400078e0215 */
[----:B------:R-:W-:Y:S02]  /*26d0*/  IMAD.IADD R20, R107, 0x1, R15 ;  /* 0x000000016b147824 */ /* 0x000fe400078e020f */
[----:B------:R-:W-:Y:S02]  /*26e0*/  IMAD.SHL.U32 R118, R118, 0x2, RZ ;  /* 0x0000000276767824 */ /* 0x000fe400078e00ff */
[----:B------:R-:W-:-:S02]  /*26f0*/  IMAD.IADD R127, R105, 0x1, R127 ;  /* 0x00000001697f7824 */ /* 0x000fc400078e027f */
[----:B------:R-:W-:Y:S02]  /*2700*/  IMAD.IADD R21, R21, 0x1, R103 ;  /* 0x0000000115157824 */ /* 0x000fe400078e0267 */
[----:B------:R-:W-:Y:S02]  /*2710*/  IMAD.IADD R15, R15, 0x1, R109 ;  /* 0x000000010f0f7824 */ /* 0x000fe400078e026d */
[----:B------:R-:W-:-:S07]  /*2720*/  IMAD.IADD R5, R95, 0x1, R37 ;  /* 0x000000015f057824 */ /* 0x000fce00078e0225 */
.L_x_761:
[----:B-1----:R-:W2:Y:S01]  /*2730*/  LDL.LU R39, [R1+0x20] ;  /* 0x0000200001277983 */ /* 0x002ea20000300800 */
[----:B------:R-:W-:Y:S01]  /*2740*/  VIADD R41, R24, 0xffffffff ;  /* 0xffffffff18297836 */ /* 0x000fe20000000000 */
[----:B------:R-:W0:Y:S01]  /*2750*/  LDC.64 R116, c[0x0][0x2e8] ;  /* 0x0000ba00ff747b82 */ /* 0x000e220000000a00 */
[----:B------:R-:W-:Y:S05]  /*2760*/  YIELD ;  /* 0x0000000000007946 */ /* 0x000fea0003800000 */
[----:B------:R-:W-:Y:S01]  /*2770*/  SHF.R.S32.HI R38, RZ, 0x1f, R41 ;  /* 0x0000001fff267819 */ /* 0x000fe20000011429 */
[-C--:B------:R-:W-:Y:S01]  /*2780*/  IMAD R3, R120, R41.reuse, RZ ;  /* 0x0000002978037224 */ /* 0x080fe200078e02ff */
[----:B------:R-:W1:Y:S01]  /*2790*/  LDC R115, c[0x0][0x3f4] ;  /* 0x0000fd00ff737b82 */ /* 0x000e620000000800 */
[----:B------:R-:W-:Y:S01]  /*27a0*/  IMAD.WIDE.U32 R124, R98, R41, RZ ;  /* 0x00000029627c7225 */ /* 0x000fe200078e00ff */
[----:B------:R-:W-:Y:S03]  /*27b0*/  BSSY B0, `(.L_x_654) ;  /* 0x00007f4000007945 */ /* 0x000fe60003800000 */
[----:B------:R-:W-:Y:S01]  /*27c0*/  IMAD R3, R38, R98, R3 ;  /* 0x0000006226037224 */ /* 0x000fe200078e0203 */
[----:B------:R-:W-:-:S02]  /*27d0*/  IADD3 R0, P3, P4, R93, R124, R131 ;  /* 0x0000007c5d007210 */ /* 0x000fc40007c7e083 */
[-C--:B------:R-:W-:Y:S01]  /*27e0*/  IADD3 R36, P2, R93, R124.reuse, RZ ;  /* 0x0000007c5d247210 */ /* 0x080fe20007f5e0ff */
[----:B------:R-:W-:Y:S01]  /*27f0*/  IMAD.IADD R88, R125, 0x1, R3 ;  /* 0x000000017d587824 */ /* 0x000fe200078e0203 */
[----:B------:R-:W-:-:S03]  /*2800*/  IADD3 R4, P5, P6, R93, R124, R129 ;  /* 0x0000007c5d047210 */ /* 0x000fc60007ebe081 */
[----:B------:R-:W-:Y:S01]  /*2810*/  IMAD.X R37, R88, 0x1, R35, P2 ;  /* 0x0000000158257824 */ /* 0x000fe200010e0623 */
[----:B------:R-:W-:Y:S02]  /*2820*/  IADD3.X R3, R35, R88, R130, P3, P4 ;  /* 0x0000005823037210 */ /* 0x000fe40001fe8482 */
[----:B------:R-:W-:Y:S02]  /*2830*/  ISETP.GT.AND P3, PT, R41, R119, PT ;  /* 0x000000772900720c */ /* 0x000fe40003f64270 */
[C---:B0-----:R-:W-:Y:S02]  /*2840*/  LEA R48, P2, R0.reuse, R116, 0x1 ;  /* 0x0000007400307211 */ /* 0x041fe400078408ff */
[----:B------:R-:W-:Y:S02]  /*2850*/  IADD3.X R24, R35, R88, R128, P5, P6 ;  /* 0x0000005823187210 */ /* 0x000fe40002fec480 */
[----:B------:R-:W-:Y:S01]  /*2860*/  LEA.HI.X R49, R0, R117, R3, 0x1, P2 ;  /* 0x0000007500317211 */ /* 0x000fe200010f0c03 */
[----:B------:R-:W-:Y:S01]  /*2870*/  IMAD R3, R19, 0x5000, R232 ;  /* 0x0000500013037824 */ /* 0x000fe200078e02e8 */
[----:B-1----:R-:W-:-:S02]  /*2880*/  ISETP.GE.AND P2, PT, R115, 0x1, PT ;  /* 0x000000017300780c */ /* 0x002fc40003f46270 */
[-C--:B------:R-:W-:Y:S02]  /*2890*/  LEA R50, P5, R4, R116.reuse, 0x1 ;  /* 0x0000007404327211 */ /* 0x080fe400078a08ff */
[----:B------:R-:W-:Y:S02]  /*28a0*/  LEA R56, P6, R36, R116, 0x1 ;  /* 0x0000007424387211 */ /* 0x000fe400078c08ff */
[-C--:B------:R-:W-:Y:S01]  /*28b0*/  LEA.HI.X R51, R4, R117.reuse, R24, 0x1, P5 ;  /* 0x0000007504337211 */ /* 0x080fe200028f0c18 */
[----:B------:R-:W-:Y:S01]  /*28c0*/  IMAD R4, R3, 0x2, R18 ;  /* 0x0000000203047824 */ /* 0x000fe200078e0212 */
[----:B------:R-:W-:Y:S01]  /*28d0*/  LEA.HI.X R57, R36, R117, R37, 0x1, P6 ;  /* 0x0000007524397211 */ /* 0x000fe200030f0c25 */
[----:B------:R-:W-:Y:S01]  /*28e0*/  IMAD.MOV.U32 R24, RZ, RZ, R41 ;  /* 0x000000ffff187224 */ /* 0x000fe200078e0029 */
[----:B--2---:R-:W-:-:S04]  /*28f0*/  LOP3.LUT R39, R39, 0xfffffffd, RZ, 0xc0, !PT ;  /* 0xfffffffd27277812 */ /* 0x004fc800078ec0ff */
[----:B------:R-:W-:-:S05]  /*2900*/  @P3 LOP3.LUT R39, R39, 0x2, RZ, 0xfc, !PT ;  /* 0x0000000227273812 */ /* 0x000fca00078efcff */
[----:B------:R0:W-:Y:S01]  /*2910*/  STL [R1+0x20], R39 ;  /* 0x0000202701007387 */ /* 0x0001e20000100800 */
[----:B------:R-:W-:Y:S05]  /*2920*/  @!P2 BRA `(.L_x_655) ;  /* 0x000000780078a947 */ /* 0x000fea0003800000 */
[----:B------:R-:W-:Y:S01]  /*2930*/  ULDC.U8 UR4, c[0x0][0x410] ;  /* 0x0001040000047ab9 */ /* 0x000fe20000000000 */
[-C--:B------:R-:W-:Y:S01]  /*2940*/  IMAD R3, R126, R41.reuse, RZ ;  /* 0x000000297e037224 */ /* 0x080fe200078e02ff */
[----:B------:R-:W-:Y:S01]  /*2950*/  ISETP.NE.AND P2, PT, RZ, UR4, PT ;  /* 0x00000004ff007c0c */ /* 0x000fe2000bf45270 */
[-C--:B0-----:R-:W-:Y:S02]  /*2960*/  IMAD R39, R127, R41.reuse, RZ ;  /* 0x000000297f277224 */ /* 0x081fe400078e02ff */
[----:B------:R-:W-:Y:S02]  /*2970*/  IMAD R37, R38, R110, R3 ;  /* 0x0000006e26257224 */ /* 0x000fe400078e0203 */
[----:B------:R-:W-:Y:S02]  /*2980*/  IMAD R3, R24, -0x50, R2 ;  /* 0xffffffb018037824 */ /* 0x000fe400078e0202 */
[----:B------:R-:W-:Y:S02]  /*2990*/  IMAD R39, R38, R104, R39 ;  /* 0x0000006826277224 */ /* 0x000fe400078e0227 */
[----:B------:R-:W-:Y:S01]  /*29a0*/  IMAD.WIDE.U32 R86, R110, R41, RZ ;  /* 0x000000296e567225 */ /* 0x000fe200078e00ff */
[----:B------:R-:W-:-:S03]  /*29b0*/  VIMNMX R3, R3, 0x50, PT ;  /* 0x0000005003037848 */ /* 0x000fc60003fe0100 */
[----:B------:R-:W-:-:S04]  /*29c0*/  IMAD.WIDE.U32 R84, R104, R41, RZ ;  /* 0x0000002968547225 */ /* 0x000fc800078e00ff */
[----:B------:R-:W-:Y:S02]  /*29d0*/  IMAD.IADD R0, R87, 0x1, R37 ;  /* 0x0000000157007824 */ /* 0x000fe400078e0225 */
[----:B------:R-:W-:Y:S01]  /*29e0*/  IMAD.IADD R114, R85, 0x1, R39 ;  /* 0x0000000155727824 */ /* 0x000fe200078e0227 */
[----:B------:R-:W-:Y:S06]  /*29f0*/  @!P2 BRA `(.L_x_656) ;  /* 0x00000038004ca947 */ /* 0x000fec0003800000 */
[----:B------:R-:W-:Y:S01]  /*2a00*/  ISETP.GE.AND P3, PT, R212, R3, PT ;  /* 0x00000003d400720c */ /* 0x000fe20003f66270 */
[----:B------:R-:W-:Y:S01]  /*2a10*/  BSSY B1, `(.L_x_657) ;  /* 0x000002a000017945 */ /* 0x000fe20003800000 */
        /* <DEDUP_REMOVED lines=9> */
[----:B------:R-:W-:Y:S06]  /*2ab0*/  @P3 BRA `(.L_x_658) ;  /* 0x00000000007c3947 */ /* 0x000fec0003800000 */
[----:B------:R-:W-:Y:S01]  /*2ac0*/  IADD3 R37, P2, R106, R86, RZ ;  /* 0x000000566a257210 */ /* 0x000fe20007f5e0ff */
[----:B------:R-:W-:Y:S01]  /*2ad0*/  ULDC.64 UR4, c[0x0][0x3e8] ;  /* 0x0000fa0000047ab9 */ /* 0x000fe20000000a00 */
[----:B------:R-:W-:Y:S02]  /*2ae0*/  IADD3 R39, P4, R100, R84, RZ ;  /* 0x0000005464277210 */ /* 0x000fe40007f9e0ff */
[----:B------:R-:W-:Y:S02]  /*2af0*/  CS2R R122, SRZ ;  /* 0x00000000007a7805 */ /* 0x000fe4000001ff00 */
[-C--:B------:R-:W-:Y:S01]  /*2b00*/  ISETP.GE.AND P5, PT, R22, R115.reuse, PT ;  /* 0x000000731600720c */ /* 0x080fe20003fa6270 */
[----:B------:R-:W-:Y:S01]  /*2b10*/  IMAD.X R38, R0, 0x1, R20, P2 ;  /* 0x0000000100267824 */ /* 0x000fe200010e0614 */
[C---:B------:R-:W-:Y:S01]  /*2b20*/  LEA R36, P2, R37.reuse, UR4, 0x1 ;  /* 0x0000000425247c11 */ /* 0x040fe2000f8408ff */
[----:B------:R-:W-:Y:S01]  /*2b30*/  IMAD.X R40, R114, 0x1, R25, P4 ;  /* 0x0000000172287824 */ /* 0x000fe200020e0619 */
[----:B------:R-:W-:Y:S01]  /*2b40*/  CS2R R124, SRZ ;  /* 0x00000000007c7805 */ /* 0x000fe2000001ff00 */
[----:B------:R-:W-:Y:S01]  /*2b50*/  ULDC.64 UR6, c[0x0][0x208] ;  /* 0x0000820000067ab9 */ /* 0x000fe20000000a00 */
[----:B------:R-:W-:Y:S01]  /*2b60*/  LEA.HI.X R37, R37, UR5, R38, 0x1, P2 ;  /* 0x0000000525257c11 */ /* 0x000fe200090f0c26 */
[----:B------:R-:W-:Y:S01]  /*2b70*/  ULDC.64 UR4, c[0x0][0x400] ;  /* 0x0001000000047ab9 */ /* 0x000fe20000000a00 */
[----:B------:R-:W-:-:S02]  /*2b80*/  ISETP.GE.AND P4, PT, R215, R115, PT ;  /* 0x00000073d700720c */ /* 0x000fc40003f86270 */
[----:B------:R-:W-:-:S03]  /*2b90*/  LEA R38, P2, R39, UR4, 0x1 ;  /* 0x0000000427267c11 */ /* 0x000fc6000f8408ff */
[----:B------:R0:W5:Y:S01]  /*2ba0*/  @!P5 LDG.E.64 R122, desc[UR6][R36.64] ;  /* 0x00000006247ad981 */ /* 0x000162000c1e1b00 */
[----:B------:R-:W-:Y:S02]  /*2bb0*/  LEA.HI.X R39, R39, UR5, R40, 0x1, P2 ;  /* 0x0000000527277c11 */ /* 0x000fe400090f0c28 */
[----:B------:R-:W-:-:S03]  /*2bc0*/  ISETP.GE.AND P2, PT, R214, R115, PT ;  /* 0x00000073d600720c */ /* 0x000fc60003f46270 */
[----:B------:R0:W5:Y:S01]  /*2bd0*/  @!P5 LDG.E.64 R124, desc[UR6][R38.64] ;  /* 0x00000006267cd981 */ /* 0x000162000c1e1b00 */
[----:B------:R-:W-:Y:S02]  /*2be0*/  ISETP.GE.AND P5, PT, R216, R115, PT ;  /* 0x00000073d800720c */ /* 0x000fe40003fa6270 */
[----:B------:R-:W-:Y:S02]  /*2bf0*/  CS2R R90, SRZ ;  /* 0x00000000005a7805 */ /* 0x000fe4000001ff00 */
[----:B------:R-:W-:Y:S02]  /*2c00*/  CS2R R82, SRZ ;  /* 0x0000000000527805 */ /* 0x000fe4000001ff00 */
[----:B------:R-:W-:Y:S02]  /*2c10*/  CS2R R78, SRZ ;  /* 0x00000000004e7805 */ /* 0x000fe4000001ff00 */
[----:B------:R-:W-:Y:S02]  /*2c20*/  CS2R R116, SRZ ;  /* 0x0000000000747805 */ /* 0x000fe4000001ff00 */
[----:B------:R-:W-:-:S02]  /*2c30*/  CS2R R88, SRZ ;  /* 0x0000000000587805 */ /* 0x000fc4000001ff00 */
[----:B------:R-:W-:Y:S01]  /*2c40*/  CS2R R80, SRZ ;  /* 0x0000000000507805 */ /* 0x000fe2000001ff00 */
[----:B------:R0:W5:Y:S04]  /*2c50*/  @!P4 LDG.E.64 R90, desc[UR6][R36.64+0x40] ;  /* 0x00004006245ac981 */ /* 0x000168000c1e1b00 */
[----:B------:R0:W5:Y:S04]  /*2c60*/  @!P2 LDG.E.64 R82, desc[UR6][R36.64+0x80] ;  /* 0x000080062452a981 */ /* 0x000168000c1e1b00 */
[----:B------:R0:W5:Y:S04]  /*2c70*/  @!P5 LDG.E.64 R78, desc[UR6][R36.64+0xc0] ;  /* 0x0000c006244ed981 */ /* 0x000168000c1e1b00 */
[----:B------:R0:W5:Y:S04]  /*2c80*/  @!P4 LDG.E.64 R116, desc[UR6][R38.64+0x40] ;  /* 0x000040062674c981 */ /* 0x000168000c1e1b00 */
[----:B------:R0:W5:Y:S04]  /*2c90*/  @!P2 LDG.E.64 R88, desc[UR6][R38.64+0x80] ;  /* 0x000080062658a981 */ /* 0x000168000c1e1b00 */
[----:B------:R0:W5:Y:S02]  /*2ca0*/  @!P5 LDG.E.64 R80, desc[UR6][R38.64+0xc0] ;  /* 0x0000c0062650d981 */ /* 0x000164000c1e1b00 */
.L_x_658:
[----:B------:R-:W-:Y:S05]  /*2cb0*/  BSYNC B1 ;  /* 0x0000000000017941 */ /* 0x000fea0003800000 */
.L_x_657:
[----:B0----5:R-:W-:Y:S01]  /*2cc0*/  IMAD.MOV.U32 R36, RZ, RZ, R78 ;  /* 0x000000ffff247224 */ /* 0x021fe200078e004e */
[----:B------:R-:W-:Y:S01]  /*2cd0*/  BSSY B1, `(.L_x_659) ;  /* 0x0000049000017945 */ /* 0x000fe20003800000 */
[----:B------:R-:W-:Y:S01]  /*2ce0*/  IMAD.MOV.U32 R37, RZ, RZ, R79 ;  /* 0x000000ffff257224 */ /* 0x000fe200078e004f */
[----:B------:R-:W-:Y:S01]  /*2cf0*/  CS2R R66, SRZ ;  /* 0x0000000000427805 */ /* 0x000fe2000001ff00 */
[----:B------:R-:W-:Y:S01]  /*2d00*/  IMAD.MOV.U32 R38, RZ, RZ, R82 ;  /* 0x000000ffff267224 */ /* 0x000fe200078e0052 */
[----:B------:R-:W-:Y:S01]  /*2d10*/  PRMT R183, R36, 0x7610, R183 ;  /* 0x0000761024b77816 */ /* 0x000fe200000000b7 */
[----:B------:R-:W-:Y:S01]  /*2d20*/  IMAD.MOV.U32 R36, RZ, RZ, R83 ;  /* 0x000000ffff247224 */ /* 0x000fe200078e0053 */
[----:B------:R-:W-:Y:S01]  /*2d30*/  PRMT R184, R37, 0x7610, R184 ;  /* 0x0000761025b87816 */ /* 0x000fe200000000b8 */
[----:B------:R-:W-:Y:S01]  /*2d40*/  IMAD.MOV.U32 R37, RZ, RZ, R90 ;  /* 0x000000ffff257224 */ /* 0x000fe200078e005a */
[----:B------:R-:W-:Y:S01]  /*2d50*/  PRMT R185, R38, 0x7610, R185 ;  /* 0x0000761026b97816 */ /* 0x000fe200000000b9 */
[----:B------:R-:W-:Y:S01]  /*2d60*/  VIADD R39, R212, 0x20 ;  /* 0x00000020d4277836 */ /* 0x000fe20000000000 */
[----:B------:R-:W-:Y:S01]  /*2d70*/  PRMT R186, R36, 0x7610, R186 ;  /* 0x0000761024ba7816 */ /* 0x000fe200000000ba */
[----:B------:R-:W-:Y:S01]  /*2d80*/  IMAD.MOV.U32 R36, RZ, RZ, R91 ;  /* 0x000000ffff247224 */ /* 0x000fe200078e005b */
[----:B------:R-:W-:Y:S01]  /*2d90*/  PRMT R187, R37, 0x7610, R187 ;  /* 0x0000761025bb7816 */ /* 0x000fe200000000bb */
[----:B------:R-:W-:Y:S01]  /*2da0*/  IMAD.MOV.U32 R37, RZ, RZ, R123 ;  /* 0x000000ffff257224 */ /* 0x000fe200078e007b */
[----:B------:R-:W-:Y:S01]  /*2db0*/  ISETP.GE.AND P4, PT, R39, R3, PT ;  /* 0x000000032700720c */ /* 0x000fe20003f86270 */
[----:B------:R-:W-:Y:S01]  /*2dc0*/  IMAD.MOV.U32 R38, RZ, RZ, R122 ;  /* 0x000000ffff267224 */ /* 0x000fe200078e007a */
[----:B------:R-:W-:Y:S01]  /*2dd0*/  PRMT R188, R36, 0x7610, R188 ;  /* 0x0000761024bc7816 */ /* 0x000fe200000000bc */
        /* <DEDUP_REMOVED lines=15> */
[----:B------:R-:W-:-:S02]  /*2ed0*/  PRMT R153, R38, 0x7610, R153 ;  /* 0x0000761026997816 */ /* 0x000fc40000000099 */
[----:B------:R-:W-:Y:S02]  /*2ee0*/  CS2R R70, SRZ ;  /* 0x0000000000467805 */ /* 0x000fe4000001ff00 */
[----:B------:R-:W-:Y:S02]  /*2ef0*/  PRMT R191, R36, 0x7610, R191 ;  /* 0x0000761024bf7816 */ /* 0x000fe400000000bf */
[----:B------:R-:W-:Y:S02]  /*2f00*/  CS2R R74, SRZ ;  /* 0x00000000004a7805 */ /* 0x000fe4000001ff00 */
[----:B------:R-:W-:Y:S02]  /*2f10*/  PRMT R145, R145, 0x5410, R37 ;  /* 0x0000541091917816 */ /* 0x000fe40000000025 */
[----:B------:R-:W-:Y:S02]  /*2f20*/  CS2R R64, SRZ ;  /* 0x0000000000407805 */ /* 0x000fe4000001ff00 */
[----:B------:R-:W-:-:S02]  /*2f30*/  CS2R R68, SRZ ;  /* 0x0000000000447805 */ /* 0x000fc4000001ff00 */
[----:B------:R-:W-:Y:S02]  /*2f40*/  CS2R R72, SRZ ;  /* 0x0000000000487805 */ /* 0x000fe4000001ff00 */
[----:B------:R-:W-:Y:S01]  /*2f50*/  CS2R R76, SRZ ;  /* 0x00000000004c7805 */ /* 0x000fe2000001ff00 */
[----:B------:R-:W-:Y:S06]  /*2f60*/  @P4 BRA `(.L_x_660) ;  /* 0x00000000007c4947 */ /* 0x000fec0003800000 */
[----:B------:R-:W-:Y:S01]  /*2f70*/  IADD3 R37, P2, P5, R106, R86, R28 ;  /* 0x000000566a257210 */ /* 0x000fe20007d5e01c */
[----:B------:R-:W-:Y:S01]  /*2f80*/  ULDC.64 UR4, c[0x0][0x3e8] ;  /* 0x0000fa0000047ab9 */ /* 0x000fe20000000a00 */
[----:B------:R-:W-:Y:S01]  /*2f90*/  ULDC.64 UR6, c[0x0][0x400] ;  /* 0x0001000000067ab9 */ /* 0x000fe20000000a00 */
[----:B------:R-:W-:Y:S02]  /*2fa0*/  CS2R R74, SRZ ;  /* 0x00000000004a7805 */ /* 0x000fe4000001ff00 */
[----:B------:R-:W-:Y:S02]  /*2fb0*/  IADD3.X R42, R20, R0, R30, P2, P5 ;  /* 0x00000000142a7210 */ /* 0x000fe400017ea41e */
[----:B------:R-:W-:Y:S02]  /*2fc0*/  CS2R R70, SRZ ;  /* 0x0000000000467805 */ /* 0x000fe4000001ff00 */
[----:B------:R-:W-:Y:S02]  /*2fd0*/  IADD3 R39, P2, P5, R100, R84, R32 ;  /* 0x0000005464277210 */ /* 0x000fe40007d5e020 */
[----:B------:R-:W-:-:S02]  /*2fe0*/  CS2R R76, SRZ ;  /* 0x00000000004c7805 */ /* 0x000fc4000001ff00 */
[----:B------:R-:W-:Y:S01]  /*2ff0*/  CS2R R72, SRZ ;  /* 0x0000000000487805 */ /* 0x000fe2000001ff00 */
[----:B------:R-:W-:Y:S01]  /*3000*/  ULDC.64 UR8, c[0x0][0x208] ;  /* 0x0000820000087ab9 */ /* 0x000fe20000000a00 */
[----:B------:R-:W-:Y:S02]  /*3010*/  IADD3.X R40, R25, R114, R34, P2, P5 ;  /* 0x0000007219287210 */ /* 0x000fe400017ea422 */
[----:B------:R-:W-:Y:S02]  /*3020*/  LEA R36, P2, R37, UR4, 0x1 ;  /* 0x0000000425247c11 */ /* 0x000fe4000f8408ff */
[----:B------:R-:W-:Y:S02]  /*3030*/  LEA R38, P5, R39, UR6, 0x1 ;  /* 0x0000000627267c11 */ /* 0x000fe4000f8a08ff */
[----:B------:R-:W-:Y:S02]  /*3040*/  LEA.HI.X R37, R37, UR5, R42, 0x1, P2 ;  /* 0x0000000525257c11 */ /* 0x000fe400090f0c2a */
[----:B------:R-:W-:-:S02]  /*3050*/  LEA.HI.X R39, R39, UR7, R40, 0x1, P5 ;  /* 0x0000000727277c11 */ /* 0x000fc4000a8f0c28 */
[-C--:B------:R-:W-:Y:S02]  /*3060*/  ISETP.GE.AND P2, PT, R22, R115.reuse, PT ;  /* 0x000000731600720c */ /* 0x080fe40003f46270 */
[----:B------:R-:W-:Y:S02]  /*3070*/  ISETP.GE.AND P5, PT, R215, R115, PT ;  /* 0x00000073d700720c */ /* 0x000fe40003fa6270 */
[----:B------:R-:W-:Y:S02]  /*3080*/  CS2R R66, SRZ ;  /* 0x0000000000427805 */ /* 0x000fe4000001ff00 */
[----:B------:R-:W-:Y:S02]  /*3090*/  CS2R R62, SRZ ;  /* 0x00000000003e7805 */ /* 0x000fe4000001ff00 */
[----:B------:R-:W-:-:S05]  /*30a0*/  CS2R R68, SRZ ;  /* 0x0000000000447805 */ /* 0x000fca000001ff00 */
[----:B------:R0:W5:Y:S04]  /*30b0*/  @!P2 LDG.E.64 R74, desc[UR8][R36.64] ;  /* 0x00000008244aa981 */ /* 0x000168000c1e1b00 */
[----:B------:R0:W5:Y:S01]  /*30c0*/  @!P2 LDG.E.64 R76, desc[UR8][R38.64] ;  /* 0x00000008264ca981 */ /* 0x000162000c1e1b00 */
[----:B------:R-:W-:-:S03]  /*30d0*/  ISETP.GE.AND P2, PT, R214, R115, PT ;  /* 0x00000073d600720c */ /* 0x000fc60003f46270 */
[----:B------:R0:W5:Y:S04]  /*30e0*/  @!P5 LDG.E.64 R70, desc[UR8][R36.64+0x40] ;  /* 0x000040082446d981 */ /* 0x000168000c1e1b00 */
[----:B------:R0:W5:Y:S01]  /*30f0*/  @!P5 LDG.E.64 R72, desc[UR8][R38.64+0x40] ;  /* 0x000040082648d981 */ /* 0x000162000c1e1b00 */
[----:B------:R-:W-:Y:S02]  /*3100*/  ISETP.GE.AND P5, PT, R216, R115, PT ;  /* 0x00000073d800720c */ /* 0x000fe40003fa6270 */
[----:B------:R-:W-:-:S03]  /*3110*/  CS2R R64, SRZ ;  /* 0x0000000000407805 */ /* 0x000fc6000001ff00 */
[----:B------:R0:W5:Y:S04]  /*3120*/  @!P2 LDG.E.64 R66, desc[UR8][R36.64+0x80] ;  /* 0x000080082442a981 */ /* 0x000168000c1e1b00 */
[----:B------:R0:W5:Y:S04]  /*3130*/  @!P2 LDG.E.64 R68, desc[UR8][R38.64+0x80] ;  /* 0x000080082644a981 */ /* 0x000168000c1e1b00 */
[----:B------:R0:W5:Y:S04]  /*3140*/  @!P5 LDG.E.64 R62, desc[UR8][R36.64+0xc0] ;  /* 0x0000c008243ed981 */ /* 0x000168000c1e1b00 */
[----:B------:R0:W5:Y:S02]  /*3150*/  @!P5 LDG.E.64 R64, desc[UR8][R38.64+0xc0] ;  /* 0x0000c0082640d981 */ /* 0x000164000c1e1b00 */
.L_x_660:
[----:B------:R-:W-:Y:S05]  /*3160*/  BSYNC B1 ;  /* 0x0000000000017941 */ /* 0x000fea0003800000 */
.L_x_659:
[----:B0-----:R-:W-:Y:S01]  /*3170*/  VIADD R36, R212, 0x40 ;  /* 0x00000040d4247836 */ /* 0x001fe20000000000 */
[----:B------:R-:W-:Y:S01]  /*3180*/  BSSY B1, `(.L_x_661) ;  /* 0x000002a000017945 */ /* 0x000fe20003800000 */
[----:B------:R-:W-:Y:S02]  /*3190*/  CS2R R40, SRZ ;  /* 0x0000000000287805 */ /* 0x000fe4000001ff00 */
[----:B------:R-:W-:Y:S02]  /*31a0*/  CS2R R46, SRZ ;  /* 0x00000000002e7805 */ /* 0x000fe4000001ff00 */
[----:B------:R-:W-:Y:S02]  /*31b0*/  CS2R R52, SRZ ;  /* 0x0000000000347805 */ /* 0x000fe4000001ff00 */
[----:B------:R-:W-:Y:S02]  /*31c0*/  ISETP.GE.AND P5, PT, R36, R3, PT ;  /* 0x000000032400720c */ /* 0x000fe40003fa6270 */
[----:B------:R-:W-:-:S02]  /*31d0*/  CS2R R58, SRZ ;  /* 0x00000000003a7805 */ /* 0x000fc4000001ff00 */
[----:B------:R-:W-:Y:S02]  /*31e0*/  CS2R R42, SRZ ;  /* 0x00000000002a7805 */ /* 0x000fe4000001ff00 */
[----:B------:R-:W-:Y:S02]  /*31f0*/  CS2R R44, SRZ ;  /* 0x00000000002c7805 */ /* 0x000fe4000001ff00 */
[----:B------:R-:W-:Y:S02]  /*3200*/  CS2R R54, SRZ ;  /* 0x0000000000367805 */ /* 0x000fe4000001ff00 */
[----:B------:R-:W-:-:S03]  /*3210*/  CS2R R60, SRZ ;  /* 0x00000000003c7805 */ /* 0x000fc6000001ff00 */
[----:B------:R-:W-:Y:S05]  /*3220*/  @P5 BRA `(.L_x_662) ;  /* 0x00000000007c5947 */ /* 0x000fea0003800000 */
[----:B------:R-:W-:Y:S01]  /*3230*/  IADD3 R86, P2, P6, R106, R27, R86 ;  /* 0x0000001b6a567210 */ /* 0x000fe20007e5e056 */
[----:B------:R-:W-:Y:S01]  /*3240*/  ULDC.64 UR4, c[0x0][0x3e8] ;  /* 0x0000fa0000047ab9 */ /* 0x000fe20000000a00 */
[----:B------:R-:W-:Y:S01]  /*3250*/  ULDC.64 UR6, c[0x0][0x400] ;  /* 0x0001000000067ab9 */ /* 0x000fe20000000a00 */
[----:B------:R-:W-:Y:S02]  /*3260*/  CS2R R58, SRZ ;  /* 0x00000000003a7805 */ /* 0x000fe4000001ff00 */
[----:B------:R-:W-:Y:S02]  /*3270*/  IADD3.X R37, R20, R29, R0, P2, P6 ;  /* 0x0000001d14257210 */ /* 0x000fe400017ec400 */
[----:B------:R-:W-:Y:S02]  /*3280*/  CS2R R60, SRZ ;  /* 0x00000000003c7805 */ /* 0x000fe4000001ff00 */
[----:B------:R-:W-:Y:S01]  /*3290*/  IADD3 R84, P2, P6, R100, R31, R84 ;  /* 0x0000001f64547210 */ /* 0x000fe20007e5e054 */
[----:B------:R-:W-:-:S03]  /*32a0*/  ULDC.64 UR8, c[0x0][0x208] ;  /* 0x0000820000087ab9 */ /* 0x000fc60000000a00 */
[----:B------:R-:W-:Y:S02]  /*32b0*/  IADD3.X R39, R25, R33, R114, P2, P6 ;  /* 0x0000002119277210 */ /* 0x000fe400017ec472 */
[----:B------:R-:W-:-:S04]  /*32c0*/  LEA R36, P2, R86, UR4, 0x1 ;  /* 0x0000000456247c11 */ /* 0x000fc8000f8408ff */
[----:B------:R-:W-:Y:S02]  /*32d0*/  LEA.HI.X R37, R86, UR5, R37, 0x1, P2 ;  /* 0x0000000556257c11 */ /* 0x000fe400090f0c25 */
[----:B------:R-:W-:-:S04]  /*32e0*/  LEA R38, P2, R84, UR6, 0x1 ;  /* 0x0000000654267c11 */ /* 0x000fc8000f8408ff */
[----:B------:R-:W-:Y:S02]  /*32f0*/  LEA.HI.X R39, R84, UR7, R39, 0x1, P2 ;  /* 0x0000000754277c11 */ /* 0x000fe400090f0c27 */
[----:B------:R-:W-:Y:S02]  /*3300*/  ISETP.GE.AND P2, PT, R22, R115, PT ;  /* 0x000000731600720c */ /* 0x000fe40003f46270 */
[----:B------:R-:W-:Y:S02]  /*3310*/  CS2R R52, SRZ ;  /* 0x0000000000347805 */ /* 0x000fe4000001ff00 */
[----:B------:R-:W-:-:S09]  /*3320*/  CS2R R54, SRZ ;  /* 0x0000000000367805 */ /* 0x000fd2000001ff00 */
[----:B------:R0:W5:Y:S04]  /*3330*/  @!P2 LDG.E.64 R58, desc[UR8][R36.64] ;  /* 0x00000008243aa981 */ /* 0x000168000c1e1b00 */
[----:B------:R0:W5:Y:S01]  /*3340*/  @!P2 LDG.E.64 R60, desc[UR8][R38.64] ;  /* 0x00000008263ca981 */ /* 0x000162000c1e1b00 */
        /* <DEDUP_REMOVED lines=10> */
[----:B------:R-:W-:-:S13]  /*33f0*/  ISETP.GE.AND P2, PT, R216, R115, PT ;  /* 0x00000073d800720c */ /* 0x000fda0003f46270 */
[----:B------:R0:W5:Y:S04]  /*3400*/  @!P2 LDG.E.64 R40, desc[UR8][R36.64+0xc0] ;  /* 0x0000c0082428a981 */ /* 0x000168000c1e1b00 */
[----:B------:R0:W5:Y:S02]  /*3410*/  @!P2 LDG.E.64 R42, desc[UR8][R38.64+0xc0] ;  /* 0x0000c008262aa981 */ /* 0x000164000c1e1b00 */
.L_x_662:
[----:B------:R-:W-:Y:S05]  /*3420*/  BSYNC B1 ;  /* 0x0000000000017941 */ /* 0x000fea0003800000 */
.L_x_661:
[----:B-----5:R-:W-:Y:S01]  /*3430*/  IMAD.MOV.U32 R0, RZ, RZ, R62 ;  /* 0x000000ffff007224 */ /* 0x020fe200078e003e */
[----:B------:R-:W-:Y:S01]  /*3440*/  ISETP.NE.AND P2, PT, R220, 0x3, PT ;  /* 0x00000003dc00780c */ /* 0x000fe20003f45270 */
[----:B0-----:R-:W-:Y:S02]  /*3450*/  IMAD.MOV.U32 R36, RZ, RZ, R63 ;  /* 0x000000ffff247224 */ /* 0x001fe400078e003f */
        /* <DEDUP_REMOVED lines=60> */
[----:B------:R-:W-:Y:S02]  /*3820*/  PRMT R174, R36, 0x7610, R174 ;  /* 0x0000761024ae7816 */ /* 0x000fe400000000ae */
[----:B------:R-:W-:Y:S01]  /*3830*/  PRMT R175, R0, 0x7610, R175 ;  /* 0x0000761000af7816 */ /* 0x000fe200000000af */
[----:B------:R-:W-:Y:S06]  /*3840*/  @!P2 BRA `(.L_x_663) ;  /* 0x000000000004a947 */ /* 0x000fec0003800000 */
[----:B------:R-:W-:Y:S01]  /*3850*/  BPT.TRAP 0x1 ;  /* 0x000000040000795c */ /* 0x000fe20000300000 */
.L_x_663:
[----:B------:R-:W-:Y:S01]  /*3860*/  IMAD R0, R19, 0x8, R18 ;  /* 0x0000000813007824 */ /* 0x000fe200078e0212 */
[----:B------:R-:W-:Y:S01]  /*3870*/  SHF.L.U32 R114, R217, 0x1f, RZ ;  /* 0x0000001fd9727819 */ /* 0x000fe200000006ff */
[----:B------:R-:W-:Y:S03]  /*3880*/  BSSY B1, `(.L_x_664) ;  /* 0x0000003000017945 */ /* 0x000fe60003800000 */
[----:B------:R-:W0:Y:S02]  /*3890*/  SYNCS.PHASECHK.TRANS64.TRYWAIT P6, [R0+URZ+0x38890], R114 ;  /* 0x03889072000075a7 */ /* 0x000e2400080c017f */
[----:B0-----:R-:W-:Y:S05]  /*38a0*/  @!P6 BRA `(.L_x_665) ;  /* 0x0000024c000ce947 */ /* 0x001fea0003800000 */
.L_x_1048:
[----:B------:R-:W-:Y:S05]  /*38b0*/  BSYNC B1 ;  /* 0x0000000000017941 */ /* 0x000fea0003800000 */
.L_x_664:
[----:B------:R-:W-:Y:S04]  /*38c0*/  BSSY B1, `(.L_x_666) ;  /* 0x00000e0000017945 */ /* 0x000fe80003800000 */
[----:B------:R-:W-:Y:S05]  /*38d0*/  @P3 BRA `(.L_x_667) ;  /* 0x0000000c00783947 */ /* 0x000fea0003800000 */
[----:B------:R-:W-:Y:S01]  /*38e0*/  ISETP.NE.AND P3, PT, R26, RZ, PT ;  /* 0x000000ff1a00720c */ /* 0x000fe20003f65270 */
[----:B------:R-:W-:-:S12]  /*38f0*/  BSSY B2, `(.L_x_668) ;  /* 0x0000036000027945 */ /* 0x000fd80003800000 */
[----:B------:R-:W-:Y:S05]  /*3900*/  @!P3 BRA `(.L_x_669) ;  /* 0x0000000000d0b947 */ /* 0x000fea0003800000 */
[----:B------:R1:W2:Y:S01]  /*3910*/  LDS.128 R36, [R4+0x24400] ;  /* 0x0244000004247984 */ /* 0x0002a20000000c00 */
[----:B------:R-:W-:Y:S01]  /*3920*/  ISETP.GE.AND P3, PT, R22, R115, PT ;  /* 0x000000731600720c */ /* 0x000fe20003f66270 */
[----:B------:R-:W-:-:S12]  /*3930*/  BSSY B3, `(.L_x_670) ;  /* 0x000002f000037945 */ /* 0x000fd80003800000 */
[----:B-1----:R-:W-:Y:S05]  /*3940*/  @P3 BRA `(.L_x_671) ;  /* 0x0000000000b43947 */ /* 0x002fea0003800000 */
[--C-:B------:R-:W-:Y:S01]  /*3950*/  SHF.R.U64 R151, R124, 0x10, R125.reuse ;  /* 0x000000107c977819 */ /* 0x100fe2000000127d */
[----:B--2---:R-:W-:Y:S01]  /*3960*/  IMAD.U32 R124, R37, 0x10000, RZ ;  /* 0x00010000257c7824 */ /* 0x004fe200078e00ff */
[----:B------:R-:W-:Y:S02]  /*3970*/  SHF.R.U32.HI R152, RZ, 0x10, R125 ;  /* 0x00000010ff987819 */ /* 0x000fe4000001167d */
[--C-:B------:R-:W-:Y:S02]  /*3980*/  SHF.R.U64 R150, R122, 0x10, R123.reuse ;  /* 0x000000107a967819 */ /* 0x100fe4000000127b */
[----:B------:R-:W-:Y:S01]  /*3990*/  SHF.R.U32.HI R138, RZ, 0x10, R123 ;  /* 0x00000010ff8a7819 */ /* 0x000fe2000001167b */
[----:B------:R-:W-:Y:S01]  /*39a0*/  IMAD.U32 R123, R38, 0x10000, RZ ;  /* 0x00010000267b7824 */ /* 0x000fe200078e00ff */
[----:B------:R-:W-:Y:S02]  /*39b0*/  PRMT R125, R153, 0x5410, R151 ;  /* 0x00005410997d7816 */ /* 0x000fe40000000097 */
[----:B------:R-:W-:-:S02]  /*39c0*/  PRMT R152, R145, 0x5432, R152 ;  /* 0x0000543291987816 */ /* 0x000fc40000000098 */
[----:B------:R-:W-:Y:S02]  /*39d0*/  PRMT R150, R134, 0x5432, R150 ;  /* 0x0000543286967816 */ /* 0x000fe40000000096 */
[----:B------:R-:W-:Y:S01]  /*39e0*/  PRMT R138, R135, 0x5432, R138 ;  /* 0x00005432878a7816 */ /* 0x000fe2000000008a */
[----:B------:R-:W-:Y:S01]  /*39f0*/  IMAD.U32 R153, R152, 0x10000, RZ ;  /* 0x0001000098997824 */ /* 0x000fe200078e00ff */
[----:B------:R-:W-:Y:S02]  /*3a00*/  LOP3.LUT R38, R38, 0xffff0000, RZ, 0xc0, !PT ;  /* 0xffff000026267812 */ /* 0x000fe400078ec0ff */
[----:B------:R-:W-:Y:S01]  /*3a10*/  LOP3.LUT R148, R37, 0xffff0000, RZ, 0xc0, !PT ;  /* 0xffff000025947812 */ /* 0x000fe200078ec0ff */
[----:B------:R-:W-:Y:S01]  /*3a20*/  IMAD.U32 R154, R138, 0x10000, RZ ;  /* 0x000100008a9a7824 */ /* 0x000fe200078e00ff */
[----:B------:R-:W-:Y:S01]  /*3a30*/  LOP3.LUT R151, R125, 0xffff0000, RZ, 0xc0, !PT ;  /* 0xffff00007d977812 */ /* 0x000fe200078ec0ff */
[----:B------:R-:W-:Y:S01]  /*3a40*/  FMUL.FTZ R156, R38, R153 ;  /* 0x00000099269c7220 */ /* 0x000fe20000410000 */
[----:B------:R-:W-:Y:S01]  /*3a50*/  LOP3.LUT R157, R150, 0xffff0000, RZ, 0xc0, !PT ;  /* 0xffff0000969d7812 */ /* 0x000fe200078ec0ff */
[----:B------:R-:W-:Y:S01]  /*3a60*/  IMAD.U32 R37, R36, 0x10000, RZ ;  /* 0x0001000024257824 */ /* 0x000fe200078e00ff */
[----:B------:R-:W-:Y:S01]  /*3a70*/  LOP3.LUT R122, R39, 0xffff0000, RZ, 0xc0, !PT ;  /* 0xffff0000277a7812 */ /* 0x000fe200078ec0ff */
[----:B------:R-:W-:Y:S01]  /*3a80*/  FMUL.FTZ R159, R148, R151 ;  /* 0x00000097949f7220 */ /* 0x000fe20000410000 */
[-C--:B------:R-:W-:Y:S01]  /*3a90*/  FMUL.FTZ R38, R38, R154.reuse ;  /* 0x0000009a26267220 */ /* 0x080fe20000410000 */
[----:B------:R-:W-:Y:S01]  /*3aa0*/  FMUL.FTZ R148, R148, R157 ;  /* 0x0000009d94947220 */ /* 0x000fe20000410000 */
[----:B------:R-:W-:Y:S01]  /*3ab0*/  LOP3.LUT R152, R152, 0xffff0000, RZ, 0xc0, !PT ;  /* 0xffff000098987812 */ /* 0x000fe200078ec0ff */
[----:B------:R-:W-:Y:S01]  /*3ac0*/  IMAD.U32 R125, R125, 0x10000, RZ ;  /* 0x000100007d7d7824 */ /* 0x000fe200078e00ff */
[----:B------:R-:W-:Y:S01]  /*3ad0*/  LOP3.LUT R138, R138, 0xffff0000, RZ, 0xc0, !PT ;  /* 0xffff00008a8a7812 */ /* 0x000fe200078ec0ff */
[----:B------:R-:W-:Y:S01]  /*3ae0*/  FFMA.FTZ R156, R123, R154, -R156 ;  /* 0x0000009a7b9c7223 */ /* 0x000fe2000001089c */
[----:B------:R-:W-:Y:S01]  /*3af0*/  LOP3.LUT R36, R36, 0xffff0000, RZ, 0xc0, !PT ;  /* 0xffff000024247812 */ /* 0x000fe200078ec0ff */
[----:B------:R-:W-:-:S02]  /*3b00*/  IMAD.U32 R150, R150, 0x10000, RZ ;  /* 0x0001000096967824 */ /* 0x000fc400078e00ff */
[----:B------:R-:W-:Y:S01]  /*3b10*/  FFMA.FTZ R148, R124, R151, R148 ;  /* 0x000000977c947223 */ /* 0x000fe20000010094 */
[----:B------:R-:W-:Y:S01]  /*3b20*/  FFMA.FTZ R123, R123, R153, R38 ;  /* 0x000000997b7b7223 */ /* 0x000fe20000010026 */
[C---:B------:R-:W-:Y:S01]  /*3b30*/  FMUL.FTZ R38, R122.reuse, R152 ;  /* 0x000000987a267220 */ /* 0x040fe20000410000 */
[----:B------:R-:W-:Y:S01]  /*3b40*/  FMUL.FTZ R151, R122, R138 ;  /* 0x0000008a7a977220 */ /* 0x000fe20000410000 */
[----:B------:R-:W-:Y:S01]  /*3b50*/  FMUL.FTZ R122, R36, R125 ;  /* 0x0000007d247a7220 */ /* 0x000fe20000410000 */
[----:B------:R-:W-:Y:S02]  /*3b60*/  IMAD.U32 R39, R39, 0x10000, RZ ;  /* 0x0001000027277824 */ /* 0x000fe400078e00ff */
[----:B------:R-:W-:Y:S01]  /*3b70*/  FFMA.FTZ R159, R124, R157, -R159 ;  /* 0x0000009d7c9f7223 */ /* 0x000fe2000001089f */
[-C--:B------:R-:W-:Y:S01]  /*3b80*/  FMUL.FTZ R36, R36, R150.reuse ;  /* 0x0000009624247220 */ /* 0x080fe20000410000 */
[----:B------:R-:W-:Y:S01]  /*3b90*/  FFMA.FTZ R122, R37, R150, -R122 ;  /* 0x00000096257a7223 */ /* 0x000fe2000001087a */
[C---:B------:R-:W-:Y:S01]  /*3ba0*/  FFMA.FTZ R38, R39.reuse, R138, -R38 ;  /* 0x0000008a27267223 */ /* 0x040fe20000010826 */
[----:B------:R-:W-:Y:S01]  /*3bb0*/  FFMA.FTZ R151, R39, R152, R151 ;  /* 0x0000009827977223 */ /* 0x000fe20000010097 */
[----:B------:R-:W-:Y:S01]  /*3bc0*/  FFMA.FTZ R37, R37, R125, R36 ;  /* 0x0000007d25257223 */ /* 0x000fe20000010024 */
[----:B------:R-:W-:-:S03]  /*3bd0*/  F2FP.BF16.F32.PACK_AB R148, R148, R159 ;  /* 0x0000009f9494723e */ /* 0x000fc600000010ff */
[----:B------:R-:W-:Y:S02]  /*3be0*/  F2FP.BF16.F32.PACK_AB R39, R151, R38 ;  /* 0x000000269727723e */ /* 0x000fe400000010ff */
[----:B------:R-:W-:Y:S01]  /*3bf0*/  F2FP.BF16.F32.PACK_AB R36, R37, R122 ;  /* 0x0000007a2524723e */ /* 0x000fe200000010ff */
[----:B------:R-:W-:Y:S01]  /*3c00*/  IMAD.MOV.U32 R37, RZ, RZ, R148 ;  /* 0x000000ffff257224 */ /* 0x000fe200078e0094 */
[----:B------:R-:W-:-:S07]  /*3c10*/  F2FP.BF16.F32.PACK_AB R38, R123, R156 ;  /* 0x0000009c7b26723e */ /* 0x000fce00000010ff */
.L_x_671:
[----:B------:R-:W-:Y:S05]  /*3c20*/  BSYNC B3 ;  /* 0x0000000000037941 */ /* 0x000fea0003800000 */
.L_x_670:
[----:B------:R-:W-:Y:S02]  /*3c30*/  ULDC.64 UR4, c[0x0][0x208] ;  /* 0x0000820000047ab9 */ /* 0x000fe40000000a00 */
[----:B--2---:R1:W-:Y:S03]  /*3c40*/  STG.E.128 desc[UR4][R56.64], R36 ;  /* 0x0000002438007986 */ /* 0x0043e6000c101d04 */
.L_x_669:
[----:B------:R-:W-:Y:S05]  /*3c50*/  BSYNC B2 ;  /* 0x0000000000027941 */ /* 0x000fea0003800000 */
.L_x_668:
[----:B------:R-:W-:Y:S01]  /*3c60*/  ISETP.NE.AND P3, PT, R10, RZ, PT ;  /* 0x000000ff0a00720c */ /* 0x000fe20003f65270 */
[----:B------:R-:W-:-:S12]  /*3c70*/  BSSY B2, `(.L_x_672) ;  /* 0x0000036000027945 */ /* 0x000fd80003800000 */
[----:B------:R-:W-:Y:S05]  /*3c80*/  @!P3 BRA `(.L_x_673) ;  /* 0x0000000000d0b947 */ /* 0x000fea0003800000 */
[----:B-1----:R1:W2:Y:S01]  /*3c90*/  LDS.128 R36, [R4+0x26c00] ;  /* 0x026c000004247984 */ /* 0x0022a20000000c00 */
[----:B------:R-:W-:Y:S01]  /*3ca0*/  ISETP.GE.AND P3, PT, R215, R115, PT ;  /* 0x00000073d700720c */ /* 0x000fe20003f66270 */
[----:B------:R-:W-:-:S12]  /*3cb0*/  BSSY B3, `(.L_x_674) ;  /* 0x000002f000037945 */ /* 0x000fd80003800000 */
[----:B-1----:R-:W-:Y:S05]  /*3cc0*/  @P3 BRA `(.L_x_675) ;  /* 0x0000000000b43947 */ /* 0x002fea0003800000 */
[----:B------:R-:W-:Y:S01]  /*3cd0*/  SHF.R.U64 R122, R116, 0x10, R117 ;  /* 0x00000010747a7819 */ /* 0x000fe20000001275 */
[----:B--2---:R-:W-:Y:S01]  /*3ce0*/  IMAD.U32 R124, R39, 0x10000, RZ ;  /* 0x00010000277c7824 */ /* 0x004fe200078e00ff */
[----:B------:R-:W-:Y:S02]  /*3cf0*/  SHF.R.U64 R123, R90, 0x10, R91 ;  /* 0x000000105a7b7819 */ /* 0x000fe4000000125b */
[----:B------:R-:W-:Y:S02]  /*3d00*/  SHF.R.U32.HI R117, RZ, 0x10, R117 ;  /* 0x00000010ff757819 */ /* 0x000fe40000011675 */
[----:B------:R-:W-:Y:S02]  /*3d10*/  PRMT R122, R139, 0x5432, R122 ;  /* 0x000054328b7a7816 */ /* 0x000fe4000000007a */
[----:B------:R-:W-:Y:S01]  /*3d20*/  SHF.R.U32.HI R125, RZ, 0x10, R91 ;  /* 0x00000010ff7d7819 */ /* 0x000fe2000001165b */
[----:B------:R-:W-:Y:S01]  /*3d30*/  IMAD.U32 R91, R38, 0x10000, RZ ;  /* 0x00010000265b7824 */ /* 0x000fe200078e00ff */
[----:B------:R-:W-:-:S02]  /*3d40*/  PRMT R123, R187, 0x5410, R123 ;  /* 0x00005410bb7b7816 */ /* 0x000fc4000000007b */
[----:B------:R-:W-:Y:S02]  /*3d50*/  PRMT R117, R191, 0x5410, R117 ;  /* 0x00005410bf757816 */ /* 0x000fe40000000075 */
[----:B------:R-:W-:Y:S02]  /*3d60*/  LOP3.LUT R151, R37, 0xffff0000, RZ, 0xc0, !PT ;  /* 0xffff000025977812 */ /* 0x000fe400078ec0ff */
[C---:B------:R-:W-:Y:S01]  /*3d70*/  LOP3.LUT R138, R122.reuse, 0xffff0000, RZ, 0xc0, !PT ;  /* 0xffff00007a8a7812 */ /* 0x040fe200078ec0ff */
[----:B------:R-:W-:Y:S01]  /*3d80*/  IMAD.U32 R122, R122, 0x10000, RZ ;  /* 0x000100007a7a7824 */ /* 0x000fe200078e00ff */
[----:B------:R-:W-:Y:S01]  /*3d90*/  PRMT R116, R188, 0x5410, R125 ;  /* 0x00005410bc747816 */ /* 0x000fe2000000007d */
[----:B------:R-:W-:Y:S01]  /*3da0*/  IMAD.U32 R125, R117, 0x10000, RZ ;  /* 0x00010000757d7824 */ /* 0x000fe200078e00ff */
[----:B------:R-:W-:Y:S01]  /*3db0*/  LOP3.LUT R148, R123, 0xffff0000, RZ, 0xc0, !PT ;  /* 0xffff00007b947812 */ /* 0x000fe200078ec0ff */
[----:B------:R-:W-:Y:S01]  /*3dc0*/  FMUL.FTZ R152, R151, R138 ;  /* 0x0000008a97987220 */ /* 0x000fe20000410000 */
[----:B------:R-:W-:Y:S01]  /*3dd0*/  LOP3.LUT R38, R38, 0xffff0000, RZ, 0xc0, !PT ;  /* 0xffff000026267812 */ /* 0x000fe200078ec0ff */
[----:B------:R-:W-:Y:S01]  /*3de0*/  IMAD.U32 R150, R116, 0x10000, RZ ;  /* 0x0001000074967824 */ /* 0x000fe200078e00ff */
[----:B------:R-:W-:Y:S01]  /*3df0*/  LOP3.LUT R90, R39, 0xffff0000, RZ, 0xc0, !PT ;  /* 0xffff0000275a7812 */ /* 0x000fe200078ec0ff */
[----:B------:R-:W-:-:S02]  /*3e00*/  IMAD.U32 R39, R37, 0x10000, RZ ;  /* 0x0001000025277824 */ /* 0x000fc400078e00ff */
[-C--:B------:R-:W-:Y:S01]  /*3e10*/  FMUL.FTZ R151, R151, R148.reuse ;  /* 0x0000009497977220 */ /* 0x080fe20000410000 */
[----:B------:R-:W-:Y:S02]  /*3e20*/  IMAD.U32 R37, R36, 0x10000, RZ ;  /* 0x0001000024257824 */ /* 0x000fe400078e00ff */
[-C--:B------:R-:W-:Y:S01]  /*3e30*/  FMUL.FTZ R154, R38, R125.reuse ;  /* 0x0000007d269a7220 */ /* 0x080fe20000410000 */
[----:B------:R-:W-:Y:S01]  /*3e40*/  LOP3.LUT R36, R36, 0xffff0000, RZ, 0xc0, !PT ;  /* 0xffff000024247812 */ /* 0x000fe200078ec0ff */
[C---:B------:R-:W-:Y:S01]  /*3e50*/  FFMA.FTZ R152, R39.reuse, R148, -R152 ;  /* 0x0000009427987223 */ /* 0x040fe20000010898 */
[----:B------:R-:W-:Y:S01]  /*3e60*/  FFMA.FTZ R151, R39, R138, R151 ;  /* 0x0000008a27977223 */ /* 0x000fe20000010097 */
[-C--:B------:R-:W-:Y:S01]  /*3e70*/  FMUL.FTZ R38, R38, R150.reuse ;  /* 0x0000009626267220 */ /* 0x080fe20000410000 */
[----:B------:R-:W-:Y:S01]  /*3e80*/  LOP3.LUT R117, R117, 0xffff0000, RZ, 0xc0, !PT ;  /* 0xffff000075757812 */ /* 0x000fe200078ec0ff */
[----:B------:R-:W-:Y:S01]  /*3e90*/  IMAD.U32 R123, R123, 0x10000, RZ ;  /* 0x000100007b7b7824 */ /* 0x000fe200078e00ff */
[----:B------:R-:W-:Y:S01]  /*3ea0*/  LOP3.LUT R39, R116, 0xffff0000, RZ, 0xc0, !PT ;  /* 0xffff000074277812 */ /* 0x000fe200078ec0ff */
[C---:B------:R-:W-:Y:S01]  /*3eb0*/  FFMA.FTZ R154, R91.reuse, R150, -R154 ;  /* 0x000000965b9a7223 */ /* 0x040fe2000001089a */
[----:B------:R-:W-:Y:S01]  /*3ec0*/  FFMA.FTZ R91, R91, R125, R38 ;  /* 0x0000007d5b5b7223 */ /* 0x000fe20000010026 */
[----:B------:R-:W-:Y:S01]  /*3ed0*/  FMUL.FTZ R125, R90, R117 ;  /* 0x000000755a7d7220 */ /* 0x000fe20000410000 */
[CC--:B------:R-:W-:Y:S01]  /*3ee0*/  FMUL.FTZ R38, R36.reuse, R122.reuse ;  /* 0x0000007a24267220 */ /* 0x0c0fe20000410000 */
[----:B------:R-:W-:Y:S01]  /*3ef0*/  FMUL.FTZ R153, R36, R123 ;  /* 0x0000007b24997220 */ /* 0x000fe20000410000 */
[-C--:B------:R-:W-:Y:S01]  /*3f00*/  FMUL.FTZ R90, R90, R39.reuse ;  /* 0x000000275a5a7220 */ /* 0x080fe20000410000 */
[C---:B------:R-:W-:Y:S01]  /*3f10*/  FFMA.FTZ R125, R124.reuse, R39, -R125 ;  /* 0x000000277c7d7223 */ /* 0x040fe2000001087d */
[C---:B------:R-:W-:Y:S01]  /*3f20*/  FFMA.FTZ R38, R37.reuse, R123, -R38 ;  /* 0x0000007b25267223 */ /* 0x040fe20000010826 */
[----:B------:R-:W-:Y:S01]  /*3f30*/  FFMA.FTZ R153, R37, R122, R153 ;  /* 0x0000007a25997223 */ /* 0x000fe20000010099 */
[----:B------:R-:W-:Y:S01]  /*3f40*/  FFMA.FTZ R90, R124, R117, R90 ;  /* 0x000000757c5a7223 */ /* 0x000fe2000001005a */
[----:B------:R-:W-:-:S02]  /*3f50*/  F2FP.BF16.F32.PACK_AB R154, R91, R154 ;  /* 0x0000009a5b9a723e */ /* 0x000fc400000010ff */
[----:B------:R-:W-:Y:S02]  /*3f60*/  F2FP.BF16.F32.PACK_AB R37, R151, R152 ;  /* 0x000000989725723e */ /* 0x000fe400000010ff */
[----:B------:R-:W-:Y:S01]  /*3f70*/  F2FP.BF16.F32.PACK_AB R36, R153, R38 ;  /* 0x000000269924723e */ /* 0x000fe200000010ff */
[----:B------:R-:W-:Y:S01]  /*3f80*/  IMAD.MOV.U32 R38, RZ, RZ, R154 ;  /* 0x000000ffff267224 */ /* 0x000fe200078e009a */
[----:B------:R-:W-:-:S07]  /*3f90*/  F2FP.BF16.F32.PACK_AB R39, R90, R125 ;  /* 0x0000007d5a27723e */ /* 0x000fce00000010ff */
.L_x_675:
[----:B------:R-:W-:Y:S05]  /*3fa0*/  BSYNC B3 ;  /* 0x0000000000037941 */ /* 0x000fea0003800000 */
.L_x_674:
[----:B------:R-:W-:Y:S02]  /*3fb0*/  ULDC.64 UR4, c[0x0][0x208] ;  /* 0x0000820000047ab9 */ /* 0x000fe40000000a00 */
[----:B--2---:R2:W-:Y:S03]  /*3fc0*/  STG.E.128 desc[UR4][R56.64+0x80], R36 ;  /* 0x0000802438007986 */ /* 0x0045e6000c101d04 */
.L_x_673:
[----:B------:R-:W-:Y:S05]  /*3fd0*/  BSYNC B2 ;  /* 0x0000000000027941 */ /* 0x000fea0003800000 */
.L_x_672:
[----:B------:R-:W-:Y:S01]  /*3fe0*/  ISETP.NE.AND P3, PT, R9, RZ, PT ;  /* 0x000000ff0900720c */ /* 0x000fe20003f65270 */
[----:B------:R-:W-:-:S12]  /*3ff0*/  BSSY B2, `(.L_x_676) ;  /* 0x0000036000027945 */ /* 0x000fd80003800000 */
[----:B------:R-:W-:Y:S05]  /*4000*/  @!P3 BRA `(.L_x_677) ;  /* 0x0000000000d0b947 */ /* 0x000fea0003800000 */
[----:B-12---:R1:W2:Y:S01]  /*4010*/  LDS.128 R36, [R4+0x29400] ;  /* 0x0294000004247984 */ /* 0x0062a20000000c00 */
        /* <DEDUP_REMOVED lines=25> */
[----:B------:R-:W-:Y:S01]  /*41b0*/  FMUL.FTZ R148, R38, R117 ;  /* 0x0000007526947220 */ /* 0x000fe20000410000 */
        /* <DEDUP_REMOVED lines=22> */
.L_x_679:
[----:B------:R-:W-:Y:S05]  /*4320*/  BSYNC B3 ;  /* 0x0000000000037941 */ /* 0x000fea0003800000 */
.L_x_678:
[----:B------:R-:W-:Y:S02]  /*4330*/  ULDC.64 UR4, c[0x0][0x208] ;  /* 0x0000820000047ab9 */ /* 0x000fe40000000a00 */
[----:B--2---:R3:W-:Y:S03]  /*4340*/  STG.E.128 desc[UR4][R56.64+0x100], R36 ;  /* 0x0001002438007986 */ /* 0x0047e6000c101d04 */
.L_x_677:
[----:B------:R-:W-:Y:S05]  /*4350*/  BSYNC B2 ;  /* 0x0000000000027941 */ /* 0x000fea0003800000 */
.L_x_676:
[----:B------:R-:W-:-:S13]  /*4360*/  ISETP.NE.AND P3, PT, R8, RZ, PT ;  /* 0x000000ff0800720c */ /* 0x000fda0003f65270 */
[----:B------:R-:W-:Y:S05]  /*4370*/  @!P3 BRA `(.L_x_667) ;  /* 0x0000000000d0b947 */ /* 0x000fea0003800000 */
[----:B-123--:R1:W2:Y:S01]  /*4380*/  LDS.128 R36, [R4+0x2bc00] ;  /* 0x02bc000004247984 */ /* 0x00e2a20000000c00 */
        /* <DEDUP_REMOVED lines=48> */
.L_x_681:
[----:B------:R-:W-:Y:S05]  /*4690*/  BSYNC B2 ;  /* 0x0000000000027941 */ /* 0x000fea0003800000 */
.L_x_680:
[----:B------:R-:W-:Y:S02]  /*46a0*/  ULDC.64 UR4, c[0x0][0x208] ;  /* 0x0000820000047ab9 */ /* 0x000fe40000000a00 */
[----:B--2---:R4:W-:Y:S03]  /*46b0*/  STG.E.128 desc[UR4][R56.64+0x180], R36 ;  /* 0x0001802438007986 */ /* 0x0049e6000c101d04 */
.L_x_667:
[----:B------:R-:W-:Y:S05]  /*46c0*/  BSYNC B1 ;  /* 0x0000000000017941 */ /* 0x000fea0003800000 */
.L_x_666:
[----:B------:R-:W-:Y:S04]  /*46d0*/  BSSY B1, `(.L_x_682) ;  /* 0x00000e1000017945 */ /* 0x000fe80003800000 */
[----:B------:R-:W-:Y:S05]  /*46e0*/  @P4 BRA `(.L_x_683) ;  /* 0x0000000c007c4947 */ /* 0x000fea0003800000 */
[----:B------:R-:W-:Y:S01]  /*46f0*/  ISETP.NE.AND P3, PT, R26, RZ, PT ;  /* 0x000000ff1a00720c */ /* 0x000fe20003f65270 */
[----:B------:R-:W-:-:S12]  /*4700*/  BSSY B2, `(.L_x_684) ;  /* 0x0000036000027945 */ /* 0x000fd80003800000 */
[----:B------:R-:W-:Y:S05]  /*4710*/  @!P3 BRA `(.L_x_685) ;  /* 0x0000000000d0b947 */ /* 0x000fea0003800000 */
[----:B-1234-:R1:W2:Y:S01]  /*4720*/  LDS.128 R36, [R4+0x25400] ;  /* 0x0254000004247984 */ /* 0x01e2a20000000c00 */
        /* <DEDUP_REMOVED lines=14> */
[----:B------:R-:W-:Y:S01]  /*4810*/  LOP3.LUT R75, R37, 0xffff0000, RZ, 0xc0, !PT ;  /* 0xffff0000254b7812 */ /* 0x000fe200078ec0ff */
[----:B------:R-:W-:Y:S01]  /*4820*/  IMAD.U32 R37, R36, 0x10000, RZ ;  /* 0x0001000024257824 */ /* 0x000fe200078e00ff */
[----:B------:R-:W-:Y:S01]  /*4830*/  LOP3.LUT R80, R182, 0xffff0000, RZ, 0xc0, !PT ;  /* 0xffff0000b6507812 */ /* 0x000fe200078ec0ff */
[----:B------:R-:W-:Y:S01]  /*4840*/  IMAD.U32 R76, R176, 0x10000, RZ ;  /* 0x00010000b04c7824 */ /* 0x000fe200078e00ff */
[----:B------:R-:W-:Y:S01]  /*4850*/  LOP3.LUT R57, R38, 0xffff0000, RZ, 0xc0, !PT ;  /* 0xffff000026397812 */ /* 0x000fe200078ec0ff */
[----:B------:R-:W-:Y:S01]  /*4860*/  IMAD.U32 R182, R182, 0x10000, RZ ;  /* 0x00010000b6b67824 */ /* 0x000fe200078e00ff */
[----:B------:R-:W-:Y:S01]  /*4870*/  LOP3.LUT R78, R177, 0xffff0000, RZ, 0xc0, !PT ;  /* 0xffff0000b14e7812 */ /* 0x000fe200078ec0ff */
[----:B------:R-:W-:Y:S01]  /*4880*/  FMUL.FTZ R82, R75, R80 ;  /* 0x000000504b527220 */ /* 0x000fe20000410000 */
[----:B------:R-:W-:Y:S01]  /*4890*/  LOP3.LUT R38, R39, 0xffff0000, RZ, 0xc0, !PT ;  /* 0xffff000027267812 */ /* 0x000fe200078ec0ff */
[C---:B------:R-:W-:Y:S01]  /*48a0*/  FMUL.FTZ R81, R57.reuse, R74 ;  /* 0x0000004a39517220 */ /* 0x040fe20000410000 */
[----:B------:R-:W-:Y:S01]  /*48b0*/  FMUL.FTZ R57, R57, R76 ;  /* 0x0000004c39397220 */ /* 0x000fe20000410000 */
[----:B------:R-:W-:Y:S01]  /*48c0*/  FMUL.FTZ R79, R75, R78 ;  /* 0x0000004e4b4f7220 */ /* 0x000fe20000410000 */
[----:B------:R-:W-:Y:S01]  /*48d0*/  LOP3.LUT R181, R181, 0xffff0000, RZ, 0xc0, !PT ;  /* 0xffff0000b5b57812 */ /* 0x000fe200078ec0ff */
[----:B------:R-:W-:Y:S01]  /*48e0*/  FFMA.FTZ R76, R56, R76, -R81 ;  /* 0x0000004c384c7223 */ /* 0x000fe20000010851 */
[----:B------:R-:W-:Y:S01]  /*48f0*/  LOP3.LUT R176, R176, 0xffff0000, RZ, 0xc0, !PT ;  /* 0xffff0000b0b07812 */ /* 0x000fe200078ec0ff */
[----:B------:R-:W-:Y:S01]  /*4900*/  FFMA.FTZ R57, R56, R74, R57 ;  /* 0x0000004a38397223 */ /* 0x000fe20000010039 */
[----:B------:R-:W-:Y:S01]  /*4910*/  LOP3.LUT R75, R36, 0xffff0000, RZ, 0xc0, !PT ;  /* 0xffff0000244b7812 */ /* 0x000fe200078ec0ff */
[----:B------:R-:W-:Y:S01]  /*4920*/  FFMA.FTZ R36, R77, R78, -R82 ;  /* 0x0000004e4d247223 */ /* 0x000fe20000010852 */
[----:B------:R-:W-:-:S02]  /*4930*/  IMAD.U32 R78, R177, 0x10000, RZ ;  /* 0x00010000b14e7824 */ /* 0x000fc400078e00ff */
[CC--:B------:R-:W-:Y:S01]  /*4940*/  FMUL.FTZ R56, R38.reuse, R181.reuse ;  /* 0x000000b526387220 */ /* 0x0c0fe20000410000 */
[----:B------:R-:W-:Y:S01]  /*4950*/  FMUL.FTZ R74, R38, R176 ;  /* 0x000000b0264a7220 */ /* 0x000fe20000410000 */
[----:B------:R-:W-:Y:S01]  /*4960*/  FMUL.FTZ R38, R75, R182 ;  /* 0x000000b64b267220 */ /* 0x000fe20000410000 */
[----:B------:R-:W-:Y:S02]  /*4970*/  IMAD.U32 R39, R39, 0x10000, RZ ;  /* 0x0001000027277824 */ /* 0x000fe400078e00ff */
[----:B------:R-:W-:Y:S01]  /*4980*/  FMUL.FTZ R75, R75, R78 ;  /* 0x0000004e4b4b7220 */ /* 0x000fe20000410000 */
[----:B------:R-:W-:Y:S01]  /*4990*/  FFMA.FTZ R77, R77, R80, R79 ;  /* 0x000000504d4d7223 */ /* 0x000fe2000001004f */
[----:B------:R-:W-:Y:S01]  /*49a0*/  FFMA.FTZ R38, R37, R78, -R38 ;  /* 0x0000004e25267223 */ /* 0x000fe20000010826 */
[----:B------:R-:W-:Y:S01]  /*49b0*/  FFMA.FTZ R56, R39, R176, -R56 ;  /* 0x000000b027387223 */ /* 0x000fe20000010838 */
[----:B------:R-:W-:Y:S01]  /*49c0*/  FFMA.FTZ R75, R37, R182, R75 ;  /* 0x000000b6254b7223 */ /* 0x000fe2000001004b */
[----:B------:R-:W-:Y:S01]  /*49d0*/  FFMA.FTZ R39, R39, R181, R74 ;  /* 0x000000b527277223 */ /* 0x000fe2000001004a */
[----:B------:R-:W-:-:S02]  /*49e0*/  F2FP.BF16.F32.PACK_AB R76, R57, R76 ;  /* 0x0000004c394c723e */ /* 0x000fc400000010ff */
[----:B------:R-:W-:Y:S02]  /*49f0*/  F2FP.BF16.F32.PACK_AB R37, R77, R36 ;  /* 0x000000244d25723e */ /* 0x000fe400000010ff */
[----:B------:R-:W-:Y:S01]  /*4a00*/  F2FP.BF16.F32.PACK_AB R36, R75, R38 ;  /* 0x000000264b24723e */ /* 0x000fe200000010ff */
[----:B------:R-:W-:Y:S01]  /*4a10*/  IMAD.MOV.U32 R38, RZ, RZ, R76 ;  /* 0x000000ffff267224 */ /* 0x000fe200078e004c */
[----:B------:R-:W-:-:S07]  /*4a20*/  F2FP.BF16.F32.PACK_AB R39, R39, R56 ;  /* 0x000000382727723e */ /* 0x000fce00000010ff */
.L_x_687:
[----:B------:R-:W-:Y:S05]  /*4a30*/  BSYNC B3 ;  /* 0x0000000000037941 */ /* 0x000fea0003800000 */
.L_x_686:
[----:B------:R-:W-:Y:S02]  /*4a40*/  ULDC.64 UR4, c[0x0][0x208] ;  /* 0x0000820000047ab9 */ /* 0x000fe40000000a00 */
[----:B--2---:R1:W-:Y:S03]  /*4a50*/  STG.E.128 desc[UR4][R50.64], R36 ;  /* 0x0000002432007986 */ /* 0x0043e6000c101d04 */
.L_x_685:
[----:B------:R-:W-:Y:S05]  /*4a60*/  BSYNC B2 ;  /* 0x0000000000027941 */ /* 0x000fea0003800000 */
.L_x_684:
        /* <DEDUP_REMOVED lines=11> */
[----:B------:R-:W-:Y:S02]  /*4b20*/  SHF.R.U32.HI R73, RZ, 0x10, R73 ;  /* 0x00000010ff497819 */ /* 0x000fe40000011649 */
[----:B------:R-:W-:Y:S02]  /*4b30*/  PRMT R167, R167, 0x5410, R70 ;  /* 0x00005410a7a77816 */ /* 0x000fe40000000046 */
[----:B------:R-:W-:Y:S01]  /*4b40*/  PRMT R170, R170, 0x5410, R71 ;  /* 0x00005410aaaa7816 */ /* 0x000fe20000000047 */
[----:B------:R-:W-:Y:S01]  /*4b50*/  IMAD.U32 R71, R37, 0x10000, RZ ;  /* 0x0001000025477824 */ /* 0x000fe200078e00ff */
[----:B------:R-:W-:-:S02]  /*4b60*/  PRMT R172, R172, 0x5410, R73 ;  /* 0x00005410acac7816 */ /* 0x000fc40000000049 */
[----:B------:R-:W-:Y:S02]  /*4b70*/  PRMT R168, R168, 0x5410, R75 ;  /* 0x00005410a8a87816 */ /* 0x000fe4000000004b */
[----:B------:R-:W-:Y:S01]  /*4b80*/  LOP3.LUT R57, R38, 0xffff0000, RZ, 0xc0, !PT ;  /* 0xffff000026397812 */ /* 0x000fe200078ec0ff */
[----:B------:R-:W-:Y:S01]  /*4b90*/  IMAD.U32 R75, R172, 0x10000, RZ ;  /* 0x00010000ac4b7824 */ /* 0x000fe200078e00ff */
[----:B------:R-:W-:Y:S01]  /*4ba0*/  LOP3.LUT R70, R37, 0xffff0000, RZ, 0xc0, !PT ;  /* 0xffff000025467812 */ /* 0x000fe200078ec0ff */
[----:B------:R-:W-:Y:S01]  /*4bb0*/  IMAD.U32 R73, R168, 0x10000, RZ ;  /* 0x00010000a8497824 */ /* 0x000fe200078e00ff */
[----:B------:R-:W-:Y:S01]  /*4bc0*/  LOP3.LUT R74, R170, 0xffff0000, RZ, 0xc0, !PT ;  /* 0xffff0000aa4a7812 */ /* 0x000fe200078ec0ff */
[----:B------:R-:W-:Y:S01]  /*4bd0*/  FMUL.FTZ R79, R57, R75 ;  /* 0x0000004b394f7220 */ /* 0x000fe20000410000 */
[----:B------:R-:W-:Y:S01]  /*4be0*/  LOP3.LUT R72, R167, 0xffff0000, RZ, 0xc0, !PT ;  /* 0xffff0000a7487812 */ /* 0x000fe200078ec0ff */
[----:B------:R-:W-:Y:S01]  /*4bf0*/  FMUL.FTZ R57, R57, R73 ;  /* 0x0000004939397220 */ /* 0x000fe20000410000 */
[----:B------:R-:W-:Y:S01]  /*4c00*/  LOP3.LUT R38, R39, 0xffff0000, RZ, 0xc0, !PT ;  /* 0xffff000027267812 */ /* 0x000fe200078ec0ff */
[----:B------:R-:W-:Y:S01]  /*4c10*/  FMUL.FTZ R76, R70, R74 ;  /* 0x0000004a464c7220 */ /* 0x000fe20000410000 */
[----:B------:R-:W-:Y:S01]  /*4c20*/  LOP3.LUT R172, R172, 0xffff0000, RZ, 0xc0, !PT ;  /* 0xffff0000acac7812 */ /* 0x000fe200078ec0ff */
[----:B------:R-:W-:Y:S01]  /*4c30*/  FMUL.FTZ R77, R70, R72 ;  /* 0x00000048464d7220 */ /* 0x000fe20000410000 */
[----:B------:R-:W-:Y:S01]  /*4c40*/  LOP3.LUT R168, R168, 0xffff0000, RZ, 0xc0, !PT ;  /* 0xffff0000a8a87812 */ /* 0x000fe200078ec0ff */
[----:B------:R-:W-:Y:S01]  /*4c50*/  IMAD.U32 R170, R170, 0x10000, RZ ;  /* 0x00010000aaaa7824 */ /* 0x000fe200078e00ff */
[----:B------:R-:W-:Y:S01]  /*4c60*/  LOP3.LUT R70, R36, 0xffff0000, RZ, 0xc0, !PT ;  /* 0xffff000024467812 */ /* 0x000fe200078ec0ff */
[----:B------:R-:W-:-:S02]  /*4c70*/  IMAD.U32 R167, R167, 0x10000, RZ ;  /* 0x00010000a7a77824 */ /* 0x000fc400078e00ff */
[C---:B------:R-:W-:Y:S01]  /*4c80*/  FFMA.FTZ R77, R71.reuse, R74, R77 ;  /* 0x0000004a474d7223 */ /* 0x040fe2000001004d */
[----:B------:R-:W-:Y:S02]  /*4c90*/  IMAD.U32 R37, R36, 0x10000, RZ ;  /* 0x0001000024257824 */ /* 0x000fe400078e00ff */
[----:B------:R-:W-:Y:S01]  /*4ca0*/  FFMA.FTZ R36, R71, R72, -R76 ;  /* 0x0000004847247223 */ /* 0x000fe2000001084c */
[C---:B------:R-:W-:Y:S01]  /*4cb0*/  FFMA.FTZ R79, R56.reuse, R73, -R79 ;  /* 0x00000049384f7223 */ /* 0x040fe2000001084f */
[----:B------:R-:W-:Y:S01]  /*4cc0*/  FFMA.FTZ R56, R56, R75, R57 ;  /* 0x0000004b38387223 */ /* 0x000fe20000010039 */
[C---:B------:R-:W-:Y:S01]  /*4cd0*/  FMUL.FTZ R72, R38.reuse, R172 ;  /* 0x000000ac26487220 */ /* 0x040fe20000410000 */
[----:B------:R-:W-:Y:S01]  /*4ce0*/  FMUL.FTZ R71, R38, R168 ;  /* 0x000000a826477220 */ /* 0x000fe20000410000 */
[CC--:B------:R-:W-:Y:S01]  /*4cf0*/  FMUL.FTZ R38, R70.reuse, R170.reuse ;  /* 0x000000aa46267220 */ /* 0x0c0fe20000410000 */
[----:B------:R-:W-:Y:S01]  /*4d00*/  FMUL.FTZ R57, R70, R167 ;  /* 0x000000a746397220 */ /* 0x000fe20000410000 */
[----:B------:R-:W-:Y:S01]  /*4d10*/  IMAD.U32 R39, R39, 0x10000, RZ ;  /* 0x0001000027277824 */ /* 0x000fe200078e00ff */
[----:B------:R-:W-:Y:S01]  /*4d20*/  F2FP.BF16.F32.PACK_AB R56, R56, R79 ;  /* 0x0000004f3838723e */ /* 0x000fe200000010ff */
[C---:B------:R-:W-:Y:S01]  /*4d30*/  FFMA.FTZ R38, R37.reuse, R167, -R38 ;  /* 0x000000a725267223 */ /* 0x040fe20000010826 */
[----:B------:R-:W-:Y:S01]  /*4d40*/  FFMA.FTZ R57, R37, R170, R57 ;  /* 0x000000aa25397223 */ /* 0x000fe20000010039 */
[C---:B------:R-:W-:Y:S01]  /*4d50*/  FFMA.FTZ R72, R39.reuse, R168, -R72 ;  /* 0x000000a827487223 */ /* 0x040fe20000010848 */
[----:B------:R-:W-:Y:S01]  /*4d60*/  FFMA.FTZ R71, R39, R172, R71 ;  /* 0x000000ac27477223 */ /* 0x000fe20000010047 */
[----:B------:R-:W-:-:S02]  /*4d70*/  F2FP.BF16.F32.PACK_AB R37, R77, R36 ;  /* 0x000000244d25723e */ /* 0x000fc400000010ff */
[----:B------:R-:W-:Y:S01]  /*4d80*/  F2FP.BF16.F32.PACK_AB R36, R57, R38 ;  /* 0x000000263924723e */ /* 0x000fe200000010ff */
[----:B------:R-:W-:Y:S01]  /*4d90*/  IMAD.MOV.U32 R38, RZ, RZ, R56 ;  /* 0x000000ffff267224 */ /* 0x000fe200078e0038 */
[----:B------:R-:W-:-:S07]  /*4da0*/  F2FP.BF16.F32.PACK_AB R39, R71, R72 ;  /* 0x000000484727723e */ /* 0x000fce00000010ff */
.L_x_691:
[----:B------:R-:W-:Y:S05]  /*4db0*/  BSYNC B3 ;  /* 0x0000000000037941 */ /* 0x000fea0003800000 */
.L_x_690:
[----:B------:R-:W-:Y:S02]  /*4dc0*/  ULDC.64 UR4, c[0x0][0x208] ;  /* 0x0000820000047ab9 */ /* 0x000fe40000000a00 */
[----:B--2---:R1:W-:Y:S03]  /*4dd0*/  STG.E.128 desc[UR4][R50.64+0x80], R36 ;  /* 0x0000802432007986 */ /* 0x0043e6000c101d04 */
.L_x_689:
[----:B------:R-:W-:Y:S05]  /*4de0*/  BSYNC B2 ;  /* 0x0000000000027941 */ /* 0x000fea0003800000 */
.L_x_688:
[----:B------:R-:W-:Y:S01]  /*4df0*/  ISETP.NE.AND P3, PT, R9, RZ, PT ;  /* 0x000000ff0900720c */ /* 0x000fe20003f65270 */
[----:B------:R-:W-:-:S12]  /*4e00*/  BSSY B2, `(.L_x_692) ;  /* 0x0000036000027945 */ /* 0x000fd80003800000 */
[----:B------:R-:W-:Y:S05]  /*4e10*/  @!P3 BRA `(.L_x_693) ;  /* 0x0000000000d0b947 */ /* 0x000fea0003800000 */
[----:B-1234-:R1:W2:Y:S01]  /*4e20*/  LDS.128 R36, [R4+0x2a400] ;  /* 0x02a4000004247984 */ /* 0x01e2a20000000c00 */
[----:B------:R-:W-:Y:S01]  /*4e30*/  ISETP.GE.AND P3, PT, R214, R115, PT ;  /* 0x00000073d600720c */ /* 0x000fe20003f66270 */
[----:B------:R-:W-:-:S12]  /*4e40*/  BSSY B3, `(.L_x_694) ;  /* 0x000002f000037945 */ /* 0x000fd80003800000 */
[----:B-1----:R-:W-:Y:S05]  /*4e50*/  @P3 BRA `(.L_x_695) ;  /* 0x0000000000b43947 */ /* 0x002fea0003800000 */
[----:B------:R-:W-:Y:S02]  /*4e60*/  SHF.R.U64 R68, R68, 0x10, R69 ;  /* 0x0000001044447819 */ /* 0x000fe40000001245 */
[--C-:B------:R-:W-:Y:S01]  /*4e70*/  SHF.R.U64 R70, R66, 0x10, R67.reuse ;  /* 0x0000001042467819 */ /* 0x100fe20000001243 */
[----:B--2---:R-:W-:Y:S01]  /*4e80*/  IMAD.U32 R66, R38, 0x10000, RZ ;  /* 0x0001000026427824 */ /* 0x004fe200078e00ff */
[----:B------:R-:W-:Y:S02]  /*4e90*/  SHF.R.U32.HI R57, RZ, 0x10, R67 ;  /* 0x00000010ff397819 */ /* 0x000fe40000011643 */
[----:B------:R-:W-:Y:S02]  /*4ea0*/  PRMT R165, R165, 0x5410, R68 ;  /* 0x00005410a5a57816 */ /* 0x000fe40000000044 */
[----:B------:R-:W-:Y:S02]  /*4eb0*/  SHF.R.U32.HI R69, RZ, 0x10, R69 ;  /* 0x00000010ff457819 */ /* 0x000fe40000011645 */
        /* <DEDUP_REMOVED lines=10> */
[C---:B------:R-:W-:Y:S01]  /*4f60*/  IMAD.U32 R38, R39.reuse, 0x10000, RZ ;  /* 0x0001000027267824 */ /* 0x040fe200078e00ff */
[----:B------:R-:W-:Y:S01]  /*4f70*/  LOP3.LUT R56, R39, 0xffff0000, RZ, 0xc0, !PT ;  /* 0xffff000027387812 */ /* 0x000fe200078ec0ff */
[----:B------:R-:W-:-:S02]  /*4f80*/  IMAD.U32 R39, R37, 0x10000, RZ ;  /* 0x0001000025277824 */ /* 0x000fc400078e00ff */
[-C--:B------:R-:W-:Y:S01]  /*4f90*/  FMUL.FTZ R57, R57, R68.reuse ;  /* 0x0000004439397220 */ /* 0x080fe20000410000 */
[----:B------:R-:W-:Y:S02]  /*4fa0*/  IMAD.U32 R71, R166, 0x10000, RZ ;  /* 0x00010000a6477824 */ /* 0x000fe400078e00ff */
[C---:B------:R-:W-:Y:S01]  /*4fb0*/  FFMA.FTZ R72, R39.reuse, R68, -R72 ;  /* 0x0000004427487223 */ /* 0x040fe20000010848 */
[----:B------:R-:W-:Y:S01]  /*4fc0*/  FFMA.FTZ R73, R39, R70, R57 ;  /* 0x0000004627497223 */ /* 0x000fe20000010039 */
[C---:B------:R-:W-:Y:S01]  /*4fd0*/  FMUL.FTZ R75, R67.reuse, R71 ;  /* 0x00000047434b7220 */ /* 0x040fe20000410000 */
[----:B------:R-:W-:Y:S02]  /*4fe0*/  IMAD.U32 R37, R36, 0x10000, RZ ;  /* 0x0001000024257824 */ /* 0x000fe400078e00ff */
[-C--:B------:R-:W-:Y:S01]  /*4ff0*/  FMUL.FTZ R67, R67, R69.reuse ;  /* 0x0000004543437220 */ /* 0x080fe20000410000 */
[----:B------:R-:W-:Y:S01]  /*5000*/  LOP3.LUT R57, R166, 0xffff0000, RZ, 0xc0, !PT ;  /* 0xffff0000a6397812 */ /* 0x000fe200078ec0ff */
[----:B------:R-:W-:Y:S01]  /*5010*/  FFMA.FTZ R75, R66, R69, -R75 ;  /* 0x00000045424b7223 */ /* 0x000fe2000001084b */
[----:B------:R-:W-:Y:S01]  /*5020*/  LOP3.LUT R39, R164, 0xffff0000, RZ, 0xc0, !PT ;  /* 0xffff0000a4277812 */ /* 0x000fe200078ec0ff */
[----:B------:R-:W-:Y:S01]  /*5030*/  IMAD.U32 R163, R163, 0x10000, RZ ;  /* 0x00010000a3a37824 */ /* 0x000fe200078e00ff */
[----:B------:R-:W-:Y:S01]  /*5040*/  LOP3.LUT R36, R36, 0xffff0000, RZ, 0xc0, !PT ;  /* 0xffff000024247812 */ /* 0x000fe200078ec0ff */
[----:B------:R-:W-:Y:S01]  /*5050*/  FFMA.FTZ R66, R66, R71, R67 ;  /* 0x0000004742427223 */ /* 0x000fe20000010043 */
[C---:B------:R-:W-:Y:S01]  /*5060*/  FMUL.FTZ R67, R56.reuse, R57 ;  /* 0x0000003938437220 */ /* 0x040fe20000410000 */
[----:B------:R-:W-:Y:S01]  /*5070*/  FMUL.FTZ R68, R56, R39 ;  /* 0x0000002738447220 */ /* 0x000fe20000410000 */
[----:B------:R-:W-:Y:S01]  /*5080*/  F2FP.BF16.F32.PACK_AB R72, R73, R72 ;  /* 0x000000484948723e */ /* 0x000fe200000010ff */
[C---:B------:R-:W-:Y:S01]  /*5090*/  FMUL.FTZ R56, R36.reuse, R165 ;  /* 0x000000a524387220 */ /* 0x040fe20000410000 */
[----:B------:R-:W-:Y:S01]  /*50a0*/  FMUL.FTZ R36, R36, R163 ;  /* 0x000000a324247220 */ /* 0x000fe20000410000 */
[C---:B------:R-:W-:Y:S01]  /*50b0*/  FFMA.FTZ R67, R38.reuse, R39, -R67 ;  /* 0x0000002726437223 */ /* 0x040fe20000010843 */
[----:B------:R-:W-:Y:S01]  /*50c0*/  FFMA.FTZ R68, R38, R57, R68 ;  /* 0x0000003926447223 */ /* 0x000fe20000010044 */
[C---:B------:R-:W-:Y:S01]  /*50d0*/  FFMA.FTZ R56, R37.reuse, R163, -R56 ;  /* 0x000000a325387223 */ /* 0x040fe20000010838 */
[----:B------:R-:W-:Y:S01]  /*50e0*/  FFMA.FTZ R37, R37, R165, R36 ;  /* 0x000000a525257223 */ /* 0x000fe20000010024 */
[----:B------:R-:W-:-:S02]  /*50f0*/  F2FP.BF16.F32.PACK_AB R38, R66, R75 ;  /* 0x0000004b4226723e */ /* 0x000fc400000010ff */
[----:B------:R-:W-:Y:S02]  /*5100*/  F2FP.BF16.F32.PACK_AB R39, R68, R67 ;  /* 0x000000434427723e */ /* 0x000fe400000010ff */
[----:B------:R-:W-:Y:S01]  /*5110*/  F2FP.BF16.F32.PACK_AB R36, R37, R56 ;  /* 0x000000382524723e */ /* 0x000fe200000010ff */
[----:B------:R-:W-:-:S07]  /*5120*/  IMAD.MOV.U32 R37, RZ, RZ, R72 ;  /* 0x000000ffff257224 */ /* 0x000fce00078e0048 */
.L_x_695:
[----:B------:R-:W-:Y:S05]  /*5130*/  BSYNC B3 ;  /* 0x0000000000037941 */ /* 0x000fea0003800000 */
.L_x_694:
[----:B------:R-:W-:Y:S02]  /*5140*/  ULDC.64 UR4, c[0x0][0x208] ;  /* 0x0000820000047ab9 */ /* 0x000fe40000000a00 */
[----:B--2---:R1:W-:Y:S03]  /*5150*/  STG.E.128 desc[UR4][R50.64+0x100], R36 ;  /* 0x0001002432007986 */ /* 0x0043e6000c101d04 */
.L_x_693:
[----:B------:R-:W-:Y:S05]  /*5160*/  BSYNC B2 ;  /* 0x0000000000027941 */ /* 0x000fea0003800000 */
.L_x_692:
[----:B------:R-:W-:-:S13]  /*5170*/  ISETP.NE.AND P3, PT, R8, RZ, PT ;  /* 0x000000ff0800720c */ /* 0x000fda0003f65270 */
[----:B------:R-:W-:Y:S05]  /*5180*/  @!P3 BRA `(.L_x_683) ;  /* 0x0000000000d4b947 */ /* 0x000fea0003800000 */
[----:B-1234-:R1:W2:Y:S01]  /*5190*/  LDS.128 R36, [R4+0x2cc00] ;  /* 0x02cc000004247984 */ /* 0x01e2a20000000c00 */
[----:B------:R-:W-:Y:S01]  /*51a0*/  ISETP.GE.AND P3, PT, R216, R115, PT ;  /* 0x00000073d800720c */ /* 0x000fe20003f66270 */
[----:B------:R-:W-:-:S12]  /*51b0*/  BSSY B2, `(.L_x_696) ;  /* 0x0000030000027945 */ /* 0x000fd80003800000 */
[----:B-1----:R-:W-:Y:S05]  /*51c0*/  @P3 BRA `(.L_x_697) ;  /* 0x0000000000b83947 */ /* 0x002fea0003800000 */
[----:B------:R-:W-:Y:S01]  /*51d0*/  SHF.R.U64 R64, R64, 0x10, R65 ;  /* 0x0000001040407819 */ /* 0x000fe20000001241 */
[----:B--2---:R-:W-:Y:S01]  /*51e0*/  IMAD.U32 R56, R38, 0x10000, RZ ;  /* 0x0001000026387824 */ /* 0x004fe200078e00ff */
[----:B------:R-:W-:Y:S01]  /*51f0*/  SHF.R.U64 R69, R62, 0x10, R63 ;  /* 0x000000103e457819 */ /* 0x000fe2000000123f */
[----:B------:R-:W-:Y:S01]  /*5200*/  IMAD.U32 R62, R39, 0x10000, RZ ;  /* 0x00010000273e7824 */ /* 0x000fe200078e00ff */
[----:B------:R-:W-:Y:S02]  /*5210*/  SHF.R.U32.HI R65, RZ, 0x10, R65 ;  /* 0x00000010ff417819 */ /* 0x000fe40000011641 */
[----:B------:R-:W-:Y:S02]  /*5220*/  SHF.R.U32.HI R67, RZ, 0x10, R63 ;  /* 0x00000010ff437819 */ /* 0x000fe4000001163f */
[----:B------:R-:W-:Y:S02]  /*5230*/  PRMT R161, R161, 0x5410, R64 ;  /* 0x00005410a1a17816 */ /* 0x000fe40000000040 */
[----:B------:R-:W-:-:S02]  /*5240*/  PRMT R160, R160, 0x5410, R69 ;  /* 0x00005410a0a07816 */ /* 0x000fc40000000045 */
[----:B------:R-:W-:Y:S02]  /*5250*/  PRMT R162, R162, 0x5410, R65 ;  /* 0x00005410a2a27816 */ /* 0x000fe40000000041 */
[----:B------:R-:W-:Y:S02]  /*5260*/  LOP3.LUT R63, R39, 0xffff0000, RZ, 0xc0, !PT ;  /* 0xffff0000273f7812 */ /* 0x000fe400078ec0ff */
[----:B------:R-:W-:Y:S01]  /*5270*/  PRMT R158, R158, 0x5410, R67 ;  /* 0x000054109e9e7816 */ /* 0x000fe20000000043 */
[----:B------:R-:W-:Y:S01]  /*5280*/  IMAD.U32 R67, R162, 0x10000, RZ ;  /* 0x00010000a2437824 */ /* 0x000fe200078e00ff */
[----:B------:R-:W-:Y:S02]  /*5290*/  LOP3.LUT R39, R37, 0xffff0000, RZ, 0xc0, !PT ;  /* 0xffff000025277812 */ /* 0x000fe400078ec0ff */
[C---:B------:R-:W-:Y:S01]  /*52a0*/  LOP3.LUT R66, R161.reuse, 0xffff0000, RZ, 0xc0, !PT ;  /* 0xffff0000a1427812 */ /* 0x040fe200078ec0ff */
[----:B------:R-:W-:Y:S01]  /*52b0*/  IMAD.U32 R65, R158, 0x10000, RZ ;  /* 0x000100009e417824 */ /* 0x000fe200078e00ff */
[----:B------:R-:W-:Y:S01]  /*52c0*/  LOP3.LUT R64, R160, 0xffff0000, RZ, 0xc0, !PT ;  /* 0xffff0000a0407812 */ /* 0x000fe200078ec0ff */
[----:B------:R-:W-:Y:S01]  /*52d0*/  IMAD.U32 R161, R161, 0x10000, RZ ;  /* 0x00010000a1a17824 */ /* 0x000fe200078e00ff */
[----:B------:R-:W-:Y:S01]  /*52e0*/  LOP3.LUT R57, R38, 0xffff0000, RZ, 0xc0, !PT ;  /* 0xffff000026397812 */ /* 0x000fe200078ec0ff */
[----:B------:R-:W-:-:S02]  /*52f0*/  IMAD.U32 R38, R37, 0x10000, RZ ;  /* 0x0001000025267824 */ /* 0x000fc400078e00ff */
[C---:B------:R-:W-:Y:S01]  /*5300*/  FMUL.FTZ R69, R39.reuse, R66 ;  /* 0x0000004227457220 */ /* 0x040fe20000410000 */
[C---:B------:R-:W-:Y:S02]  /*5310*/  IMAD.U32 R37, R36.reuse, 0x10000, RZ ;  /* 0x0001000024257824 */ /* 0x040fe400078e00ff */
[-C--:B------:R-:W-:Y:S01]  /*5320*/  FMUL.FTZ R39, R39, R64.reuse ;  /* 0x0000004027277220 */ /* 0x080fe20000410000 */
[----:B------:R-:W-:Y:S01]  /*5330*/  LOP3.LUT R36, R36, 0xffff0000, RZ, 0xc0, !PT ;  /* 0xffff000024247812 */ /* 0x000fe200078ec0ff */
[C---:B------:R-:W-:Y:S01]  /*5340*/  FMUL.FTZ R71, R57.reuse, R67 ;  /* 0x0000004339477220 */ /* 0x040fe20000410000 */
[----:B------:R-:W-:Y:S01]  /*5350*/  LOP3.LUT R162, R162, 0xffff0000, RZ, 0xc0, !PT ;  /* 0xffff0000a2a27812 */ /* 0x000fe200078ec0ff */
[-C--:B------:R-:W-:Y:S01]  /*5360*/  FMUL.FTZ R57, R57, R65.reuse ;  /* 0x0000004139397220 */ /* 0x080fe20000410000 */
[----:B------:R-:W-:Y:S01]  /*5370*/  LOP3.LUT R158, R158, 0xffff0000, RZ, 0xc0, !PT ;  /* 0xffff00009e9e7812 */ /* 0x000fe200078ec0ff */
[----:B------:R-:W-:Y:S02]  /*5380*/  IMAD.U32 R160, R160, 0x10000, RZ ;  /* 0x00010000a0a07824 */ /* 0x000fe400078e00ff */
[C---:B------:R-:W-:Y:S01]  /*5390*/  FFMA.FTZ R69, R38.reuse, R64, -R69 ;  /* 0x0000004026457223 */ /* 0x040fe20000010845 */
[----:B------:R-:W-:Y:S01]  /*53a0*/  FFMA.FTZ R66, R38, R66, R39 ;  /* 0x0000004226427223 */ /* 0x000fe20000010027 */
[----:B------:R-:W-:Y:S01]  /*53b0*/  FFMA.FTZ R71, R56, R65, -R71 ;  /* 0x0000004138477223 */ /* 0x000fe20000010847 */
[----:B------:R-:W-:Y:S01]  /*53c0*/  FMUL.FTZ R38, R36, R161 ;  /* 0x000000a124267220 */ /* 0x000fe20000410000 */
[----:B------:R-:W-:Y:S01]  /*53d0*/  FFMA.FTZ R56, R56, R67, R57 ;  /* 0x0000004338387223 */ /* 0x000fe20000010039 */
[C---:B------:R-:W-:Y:S01]  /*53e0*/  FMUL.FTZ R39, R63.reuse, R162 ;  /* 0x000000a23f277220 */ /* 0x040fe20000410000 */
[----:B------:R-:W-:Y:S01]  /*53f0*/  FMUL.FTZ R36, R36, R160 ;  /* 0x000000a024247220 */ /* 0x000fe20000410000 */
[----:B------:R-:W-:Y:S01]  /*5400*/  FMUL.FTZ R63, R63, R158 ;  /* 0x0000009e3f3f7220 */ /* 0x000fe20000410000 */
        /* <DEDUP_REMOVED lines=8> */
[----:B------:R-:W-:Y:S01]  /*5490*/  F2FP.BF16.F32.PACK_AB R39, R62, R39 ;  /* 0x000000273e27723e */ /* 0x000fe200000010ff */
[----:B------:R-:W-:-:S07]  /*54a0*/  IMAD.MOV.U32 R38, RZ, RZ, R56 ;  /* 0x000000ffff267224 */ /* 0x000fce00078e0038 */
.L_x_697:
[----:B------:R-:W-:Y:S05]  /*54b0*/  BSYNC B2 ;  /* 0x0000000000027941 */ /* 0x000fea0003800000 */
.L_x_696:
[----:B------:R-:W-:Y:S02]  /*54c0*/  ULDC.64 UR4, c[0x0][0x208] ;  /* 0x0000820000047ab9 */ /* 0x000fe40000000a00 */
[----:B--2---:R1:W-:Y:S03]  /*54d0*/  STG.E.128 desc[UR4][R50.64+0x180], R36 ;  /* 0x0001802432007986 */ /* 0x0043e6000c101d04 */
.L_x_683:
[----:B------:R-:W-:Y:S05]  /*54e0*/  BSYNC B1 ;  /* 0x0000000000017941 */ /* 0x000fea0003800000 */
.L_x_682:
        /* <DEDUP_REMOVED lines=10> */
[----:B------:R-:W-:Y:S01]  /*5590*/  SHF.R.U32.HI R58, RZ, 0x10, R59 ;  /* 0x00000010ff3a7819 */ /* 0x000fe2000001163b */
[----:B------:R-:W-:Y:S01]  /*55a0*/  IMAD.U32 R50, R38, 0x10000, RZ ;  /* 0x0001000026327824 */ /* 0x000fe200078e00ff */
[--C-:B------:R-:W-:Y:S02]  /*55b0*/  SHF.R.U64 R59, R60, 0x10, R61.reuse ;  /* 0x000000103c3b7819 */ /* 0x100fe4000000123d */
[----:B------:R-:W-:Y:S02]  /*55c0*/  SHF.R.U32.HI R60, RZ, 0x10, R61 ;  /* 0x00000010ff3c7819 */ /* 0x000fe4000001163d */
[----:B------:R-:W-:Y:S02]  /*55d0*/  PRMT R169, R169, 0x5410, R58 ;  /* 0x00005410a9a97816 */ /* 0x000fe4000000003a */
[----:B------:R-:W-:-:S02]  /*55e0*/  PRMT R175, R175, 0x5410, R60 ;  /* 0x00005410afaf7816 */ /* 0x000fc4000000003c */
[----:B------:R-:W-:Y:S01]  /*55f0*/  PRMT R174, R174, 0x5410, R59 ;  /* 0x00005410aeae7816 */ /* 0x000fe2000000003b */
[----:B------:R-:W-:Y:S01]  /*5600*/  IMAD.U32 R59, R169, 0x10000, RZ ;  /* 0x00010000a93b7824 */ /* 0x000fe200078e00ff */
[----:B------:R-:W-:Y:S01]  /*5610*/  LOP3.LUT R51, R38, 0xffff0000, RZ, 0xc0, !PT ;  /* 0xffff000026337812 */ /* 0x000fe200078ec0ff */
[----:B------:R-:W-:Y:S01]  /*5620*/  IMAD.U32 R61, R175, 0x10000, RZ ;  /* 0x00010000af3d7824 */ /* 0x000fe200078e00ff */
[----:B------:R-:W-:Y:S01]  /*5630*/  LOP3.LUT R57, R39, 0xffff0000, RZ, 0xc0, !PT ;  /* 0xffff000027397812 */ /* 0x000fe200078ec0ff */
[----:B------:R-:W-:Y:S01]  /*5640*/  IMAD.U32 R38, R37, 0x10000, RZ ;  /* 0x0001000025267824 */ /* 0x000fe200078e00ff */
[----:B------:R-:W-:Y:S01]  /*5650*/  PRMT R155, R155, 0x5410, R62 ;  /* 0x000054109b9b7816 */ /* 0x000fe2000000003e */
[----:B------:R-:W-:Y:S01]  /*5660*/  FMUL.FTZ R65, R51, R61 ;  /* 0x0000003d33417220 */ /* 0x000fe20000410000 */
[----:B------:R-:W-:Y:S01]  /*5670*/  LOP3.LUT R39, R37, 0xffff0000, RZ, 0xc0, !PT ;  /* 0xffff000025277812 */ /* 0x000fe200078ec0ff */
[-C--:B------:R-:W-:Y:S01]  /*5680*/  FMUL.FTZ R51, R51, R59.reuse ;  /* 0x0000003b33337220 */ /* 0x080fe20000410000 */
[----:B------:R-:W-:Y:S01]  /*5690*/  LOP3.LUT R60, R174, 0xffff0000, RZ, 0xc0, !PT ;  /* 0xffff0000ae3c7812 */ /* 0x000fe200078ec0ff */
[----:B------:R-:W-:Y:S01]  /*56a0*/  IMAD.U32 R37, R36, 0x10000, RZ ;  /* 0x0001000024257824 */ /* 0x000fe200078e00ff */
[----:B------:R-:W-:Y:S01]  /*56b0*/  LOP3.LUT R58, R155, 0xffff0000, RZ, 0xc0, !PT ;  /* 0xffff00009b3a7812 */ /* 0x000fe200078ec0ff */
[----:B------:R-:W-:Y:S01]  /*56c0*/  FFMA.FTZ R65, R50, R59, -R65 ;  /* 0x0000003b32417223 */ /* 0x000fe20000010841 */
[----:B------:R-:W-:Y:S01]  /*56d0*/  LOP3.LUT R175, R175, 0xffff0000, RZ, 0xc0, !PT ;  /* 0xffff0000afaf7812 */ /* 0x000fe200078ec0ff */
[----:B------:R-:W-:Y:S01]  /*56e0*/  FMUL.FTZ R63, R39, R60 ;  /* 0x0000003c273f7220 */ /* 0x000fe20000410000 */
[----:B------:R-:W-:Y:S01]  /*56f0*/  LOP3.LUT R169, R169, 0xffff0000, RZ, 0xc0, !PT ;  /* 0xffff0000a9a97812 */ /* 0x000fe200078ec0ff */
[-C--:B------:R-:W-:Y:S01]  /*5700*/  FMUL.FTZ R39, R39, R58.reuse ;  /* 0x0000003a27277220 */ /* 0x080fe20000410000 */
[----:B------:R-:W-:Y:S01]  /*5710*/  LOP3.LUT R36, R36, 0xffff0000, RZ, 0xc0, !PT ;  /* 0xffff000024247812 */ /* 0x000fe200078ec0ff */
[----:B------:R-:W-:Y:S01]  /*5720*/  FFMA.FTZ R63, R38, R58, -R63 ;  /* 0x0000003a263f7223 */ /* 0x000fe2000001083f */
[----:B------:R-:W-:Y:S01]  /*5730*/  FFMA.FTZ R50, R50, R61, R51 ;  /* 0x0000003d32327223 */ /* 0x000fe20000010033 */
[----:B------:R-:W-:-:S02]  /*5740*/  IMAD.U32 R174, R174, 0x10000, RZ ;  /* 0x00010000aeae7824 */ /* 0x000fc400078e00ff */
[----:B------:R-:W-:Y:S01]  /*5750*/  FMUL.FTZ R51, R57, R175 ;  /* 0x000000af39337220 */ /* 0x000fe20000410000 */
[----:B------:R-:W-:Y:S02]  /*5760*/  IMAD.U32 R155, R155, 0x10000, RZ ;  /* 0x000100009b9b7824 */ /* 0x000fe400078e00ff */
[----:B------:R-:W-:Y:S01]  /*5770*/  FMUL.FTZ R58, R57, R169 ;  /* 0x000000a9393a7220 */ /* 0x000fe20000410000 */
[----:B------:R-:W-:Y:S01]  /*5780*/  FFMA.FTZ R60, R38, R60, R39 ;  /* 0x0000003c263c7223 */ /* 0x000fe20000010027 */
[CC--:B------:R-:W-:Y:S01]  /*5790*/  FMUL.FTZ R38, R36.reuse, R174.reuse ;  /* 0x000000ae24267220 */ /* 0x0c0fe20000410000 */
        /* <DEDUP_REMOVED lines=8> */
[----:B------:R-:W-:Y:S01]  /*5820*/  IMAD.MOV.U32 R38, RZ, RZ, R50 ;  /* 0x000000ffff267224 */ /* 0x000fe200078e0032 */
[----:B------:R-:W-:Y:S01]  /*5830*/  F2FP.BF16.F32.PACK_AB R37, R60, R63 ;  /* 0x0000003f3c25723e */ /* 0x000fe200000010ff */
[----:B------:R-:W-:-:S07]  /*5840*/  IMAD.MOV.U32 R39, RZ, RZ, R51 ;  /* 0x000000ffff277224 */ /* 0x000fce00078e0033 */
.L_x_702:
[----:B------:R-:W-:Y:S05]  /*5850*/  BSYNC B2 ;  /* 0x0000000000027941 */ /* 0x000fea0003800000 */
.L_x_701:
[----:B------:R-:W-:Y:S02]  /*5860*/  ULDC.64 UR4, c[0x0][0x208] ;  /* 0x0000820000047ab9 */ /* 0x000fe40000000a00 */
[----:B--2---:R1:W-:Y:S03]  /*5870*/  STG.E.128 desc[UR4][R48.64], R36 ;  /* 0x0000002430007986 */ /* 0x0043e6000c101d04 */
.L_x_700:
[----:B------:R-:W-:Y:S05]  /*5880*/  BSYNC B1 ;  /* 0x0000000000017941 */ /* 0x000fea0003800000 */
.L_x_699:
[----:B------:R-:W-:Y:S01]  /*5890*/  ISETP.NE.AND P3, PT, R10, RZ, PT ;  /* 0x000000ff0a00720c */ /* 0x000fe20003f65270 */
[----:B------:R-:W-:-:S12]  /*58a0*/  BSSY B1, `(.L_x_703) ;  /* 0x0000037000017945 */ /* 0x000fd80003800000 */
        /* <DEDUP_REMOVED lines=18> */
[----:B------:R-:W-:Y:S01]  /*59d0*/  LOP3.LUT R56, R171, 0xffff0000, RZ, 0xc0, !PT ;  /* 0xffff0000ab387812 */ /* 0x000fe200078ec0ff */
        /* <DEDUP_REMOVED lines=10> */
[-C--:B------:R-:W-:Y:S01]  /*5a80*/  FMUL.FTZ R51, R51, R55.reuse ;  /* 0x0000003733337220 */ /* 0x080fe20000410000 */
[----:B------:R-:W-:Y:S01]  /*5a90*/  LOP3.LUT R173, R173, 0xffff0000, RZ, 0xc0, !PT ;  /* 0xffff0000adad7812 */ /* 0x000fe200078ec0ff */
[----:B------:R-:W-:Y:S01]  /*5aa0*/  IMAD.U32 R139, R139, 0x10000, RZ ;  /* 0x000100008b8b7824 */ /* 0x000fe200078e00ff */
[----:B------:R-:W-:Y:S01]  /*5ab0*/  LOP3.LUT R145, R145, 0xffff0000, RZ, 0xc0, !PT ;  /* 0xffff000091917812 */ /* 0x000fe200078ec0ff */
[C---:B------:R-:W-:Y:S01]  /*5ac0*/  FFMA.FTZ R59, R38.reuse, R54, -R59 ;  /* 0x00000036263b7223 */ /* 0x040fe2000001083b */
[----:B------:R-:W-:Y:S01]  /*5ad0*/  FFMA.FTZ R56, R38, R56, R39 ;  /* 0x0000003826387223 */ /* 0x000fe20000010027 */
[----:B------:R-:W-:Y:S01]  /*5ae0*/  FFMA.FTZ R61, R50, R55, -R61 ;  /* 0x00000037323d7223 */ /* 0x000fe2000001083d */
[----:B------:R-:W-:Y:S01]  /*5af0*/  FMUL.FTZ R38, R36, R171 ;  /* 0x000000ab24267220 */ /* 0x000fe20000410000 */
[----:B------:R-:W-:Y:S01]  /*5b00*/  FFMA.FTZ R50, R50, R57, R51 ;  /* 0x0000003932327223 */ /* 0x000fe20000010033 */
[----:B------:R-:W-:Y:S01]  /*5b10*/  FMUL.FTZ R36, R36, R139 ;  /* 0x0000008b24247220 */ /* 0x000fe20000410000 */
        /* <DEDUP_REMOVED lines=12> */
.L_x_706:
[----:B------:R-:W-:Y:S05]  /*5be0*/  BSYNC B2 ;  /* 0x0000000000027941 */ /* 0x000fea0003800000 */
.L_x_705:
[----:B------:R-:W-:Y:S02]  /*5bf0*/  ULDC.64 UR4, c[0x0][0x208] ;  /* 0x0000820000047ab9 */ /* 0x000fe40000000a00 */
[----:B--2---:R1:W-:Y:S03]  /*5c00*/  STG.E.128 desc[UR4][R48.64+0x80], R36 ;  /* 0x0000802430007986 */ /* 0x0043e6000c101d04 */
.L_x_704:
[----:B------:R-:W-:Y:S05]  /*5c10*/  BSYNC B1 ;  /* 0x0000000000017941 */ /* 0x000fea0003800000 */
.L_x_703:
[----:B------:R-:W-:Y:S01]  /*5c20*/  ISETP.NE.AND P3, PT, R9, RZ, PT ;  /* 0x000000ff0900720c */ /* 0x000fe20003f65270 */
[----:B------:R-:W-:-:S12]  /*5c30*/  BSSY B1, `(.L_x_707) ;  /* 0x0000037000017945 */ /* 0x000fd80003800000 */
[----:B------:R-:W-:Y:S05]  /*5c40*/  @!P3 BRA `(.L_x_708) ;  /* 0x0000000000d4b947 */ /* 0x000fea0003800000 */
[----:B-1234-:R1:W2:Y:S01]  /*5c50*/  LDS.128 R36, [R4+0x2b400] ;  /* 0x02b4000004247984 */ /* 0x01e2a20000000c00 */
[----:B------:R-:W-:Y:S01]  /*5c60*/  ISETP.GE.AND P3, PT, R214, R115, PT ;  /* 0x00000073d600720c */ /* 0x000fe20003f66270 */
[----:B------:R-:W-:-:S12]  /*5c70*/  BSSY B2, `(.L_x_709) ;  /* 0x0000030000027945 */ /* 0x000fd80003800000 */
[----:B-1----:R-:W-:Y:S05]  /*5c80*/  @P3 BRA `(.L_x_710) ;  /* 0x0000000000b83947 */ /* 0x002fea0003800000 */
[----:B------:R-:W-:Y:S02]  /*5c90*/  SHF.R.U32.HI R50, RZ, 0x10, R45 ;  /* 0x00000010ff327819 */ /* 0x000fe4000001162d */
[----:B------:R-:W-:Y:S02]  /*5ca0*/  SHF.R.U32.HI R52, RZ, 0x10, R47 ;  /* 0x00000010ff347819 */ /* 0x000fe4000001162f */
[----:B------:R-:W-:Y:S01]  /*5cb0*/  SHF.R.U64 R51, R44, 0x10, R45 ;  /* 0x000000102c337819 */ /* 0x000fe2000000122d */
[----:B--2---:R-:W-:Y:S01]  /*5cc0*/  IMAD.U32 R44, R38, 0x10000, RZ ;  /* 0x00010000262c7824 */ /* 0x004fe200078e00ff */
[----:B------:R-:W-:Y:S01]  /*5cd0*/  SHF.R.U64 R53, R46, 0x10, R47 ;  /* 0x000000102e357819 */ /* 0x000fe2000000122f */
[----:B------:R-:W-:Y:S01]  /*5ce0*/  IMAD.U32 R46, R39, 0x10000, RZ ;  /* 0x00010000272e7824 */ /* 0x000fe200078e00ff */
[----:B------:R-:W-:Y:S02]  /*5cf0*/  PRMT R137, R137, 0x5410, R50 ;  /* 0x0000541089897816 */ /* 0x000fe40000000032 */
[----:B------:R-:W-:-:S02]  /*5d00*/  PRMT R135, R135, 0x5410, R52 ;  /* 0x0000541087877816 */ /* 0x000fc40000000034 */
[----:B------:R-:W-:Y:S02]  /*5d10*/  PRMT R136, R136, 0x5410, R51 ;  /* 0x0000541088887816 */ /* 0x000fe40000000033 */
[----:B------:R-:W-:Y:S01]  /*5d20*/  LOP3.LUT R45, R38, 0xffff0000, RZ, 0xc0, !PT ;  /* 0xffff0000262d7812 */ /* 0x000fe200078ec0ff */
[----:B------:R-:W-:Y:S01]  /*5d30*/  IMAD.U32 R51, R135, 0x10000, RZ ;  /* 0x0001000087337824 */ /* 0x000fe200078e00ff */
[----:B------:R-:W-:Y:S01]  /*5d40*/  LOP3.LUT R47, R39, 0xffff0000, RZ, 0xc0, !PT ;  /* 0xffff0000272f7812 */ /* 0x000fe200078ec0ff */
[----:B------:R-:W-:Y:S01]  /*5d50*/  IMAD.U32 R38, R37, 0x10000, RZ ;  /* 0x0001000025267824 */ /* 0x000fe200078e00ff */
[----:B------:R-:W-:Y:S01]  /*5d60*/  PRMT R134, R134, 0x5410, R53 ;  /* 0x0000541086867816 */ /* 0x000fe20000000035 */
[----:B------:R-:W-:Y:S01]  /*5d70*/  IMAD.U32 R53, R137, 0x10000, RZ ;  /* 0x0001000089357824 */ /* 0x000fe200078e00ff */
[----:B------:R-:W-:Y:S01]  /*5d80*/  LOP3.LUT R39, R37, 0xffff0000, RZ, 0xc0, !PT ;  /* 0xffff000025277812 */ /* 0x000fe200078ec0ff */
[----:B------:R-:W-:Y:S01]  /*5d90*/  IMAD.U32 R37, R36, 0x10000, RZ ;  /* 0x0001000024257824 */ /* 0x000fe200078e00ff */
[----:B------:R-:W-:Y:S01]  /*5da0*/  LOP3.LUT R52, R136, 0xffff0000, RZ, 0xc0, !PT ;  /* 0xffff000088347812 */ /* 0x000fe200078ec0ff */
[C---:B------:R-:W-:Y:S01]  /*5db0*/  FMUL.FTZ R57, R45.reuse, R53 ;  /* 0x000000352d397220 */ /* 0x040fe20000410000 */
[----:B------:R-:W-:Y:S01]  /*5dc0*/  LOP3.LUT R50, R134, 0xffff0000, RZ, 0xc0, !PT ;  /* 0xffff000086327812 */ /* 0x000fe200078ec0ff */
[-C--:B------:R-:W-:Y:S01]  /*5dd0*/  FMUL.FTZ R45, R45, R51.reuse ;  /* 0x000000332d2d7220 */ /* 0x080fe20000410000 */
[----:B------:R-:W-:Y:S01]  /*5de0*/  LOP3.LUT R137, R137, 0xffff0000, RZ, 0xc0, !PT ;  /* 0xffff000089897812 */ /* 0x000fe200078ec0ff */
[----:B------:R-:W-:Y:S01]  /*5df0*/  FMUL.FTZ R55, R39, R52 ;  /* 0x0000003427377220 */ /* 0x000fe20000410000 */
[----:B------:R-:W-:Y:S01]  /*5e00*/  LOP3.LUT R135, R135, 0xffff0000, RZ, 0xc0, !PT ;  /* 0xffff000087877812 */ /* 0x000fe200078ec0ff */
[----:B------:R-:W-:Y:S01]  /*5e10*/  FFMA.FTZ R57, R44, R51, -R57 ;  /* 0x000000332c397223 */ /* 0x000fe20000010839 */
[-C--:B------:R-:W-:Y:S01]  /*5e20*/  FMUL.FTZ R39, R39, R50.reuse ;  /* 0x0000003227277220 */ /* 0x080fe20000410000 */
[----:B------:R-:W-:Y:S01]  /*5e30*/  LOP3.LUT R36, R36, 0xffff0000, RZ, 0xc0, !PT ;  /* 0xffff000024247812 */ /* 0x000fe200078ec0ff */
[----:B------:R-:W-:Y:S01]  /*5e40*/  FFMA.FTZ R55, R38, R50, -R55 ;  /* 0x0000003226377223 */ /* 0x000fe20000010837 */
[----:B------:R-:W-:Y:S01]  /*5e50*/  FFMA.FTZ R44, R44, R53, R45 ;  /* 0x000000352c2c7223 */ /* 0x000fe2000001002d */
[----:B------:R-:W-:-:S02]  /*5e60*/  IMAD.U32 R136, R136, 0x10000, RZ ;  /* 0x0001000088887824 */ /* 0x000fc400078e00ff */
[C---:B------:R-:W-:Y:S01]  /*5e70*/  FMUL.FTZ R45, R47.reuse, R137 ;  /* 0x000000892f2d7220 */ /* 0x040fe20000410000 */
[----:B------:R-:W-:Y:S02]  /*5e80*/  IMAD.U32 R134, R134, 0x10000, RZ ;  /* 0x0001000086867824 */ /* 0x000fe400078e00ff */
[-C--:B------:R-:W-:Y:S01]  /*5e90*/  FMUL.FTZ R50, R47, R135.reuse ;  /* 0x000000872f327220 */ /* 0x080fe20000410000 */
[----:B------:R-:W-:Y:S01]  /*5ea0*/  FFMA.FTZ R52, R38, R52, R39 ;  /* 0x0000003426347223 */ /* 0x000fe20000010027 */
[C---:B------:R-:W-:Y:S01]  /*5eb0*/  FMUL.FTZ R38, R36.reuse, R136 ;  /* 0x0000008824267220 */ /* 0x040fe20000410000 */
[-C--:B------:R-:W-:Y:S01]  /*5ec0*/  FMUL.FTZ R39, R36, R134.reuse ;  /* 0x0000008624277220 */ /* 0x080fe20000410000 */
        /* <DEDUP_REMOVED lines=10> */
.L_x_710:
[----:B------:R-:W-:Y:S05]  /*5f70*/  BSYNC B2 ;  /* 0x0000000000027941 */ /* 0x000fea0003800000 */
.L_x_709:
[----:B------:R-:W-:Y:S02]  /*5f80*/  ULDC.64 UR4, c[0x0][0x208] ;  /* 0x0000820000047ab9 */ /* 0x000fe40000000a00 */
[----:B--2---:R1:W-:Y:S03]  /*5f90*/  STG.E.128 desc[UR4][R48.64+0x100], R36 ;  /* 0x0001002430007986 */ /* 0x0043e6000c101d04 */
.L_x_708:
[----:B------:R-:W-:Y:S05]  /*5fa0*/  BSYNC B1 ;  /* 0x0000000000017941 */ /* 0x000fea0003800000 */
.L_x_707:
[----:B------:R-:W-:-:S13]  /*5fb0*/  ISETP.NE.AND P3, PT, R8, RZ, PT ;  /* 0x000000ff0800720c */ /* 0x000fda0003f65270 */
        /* <DEDUP_REMOVED lines=51> */
.L_x_712:
[----:B------:R-:W-:Y:S05]  /*62f0*/  BSYNC B1 ;  /* 0x0000000000017941 */ /* 0x000fea0003800000 */
.L_x_711:
[----:B------:R-:W-:Y:S02]  /*6300*/  ULDC.64 UR4, c[0x0][0x208] ;  /* 0x0000820000047ab9 */ /* 0x000fe40000000a00 */
[----:B--2---:R1:W-:Y:S01]  /*6310*/  STG.E.128 desc[UR4][R48.64+0x180], R36 ;  /* 0x0001802430007986 */ /* 0x0043e2000c101d04 */
[----:B------:R-:W-:Y:S05]  /*6320*/  BRA `(.L_x_698) ;  /* 0x0000004000f07947 */ /* 0x000fea0003800000 */
.L_x_656:
        /* <DEDUP_REMOVED lines=14> */
[----:B------:R-:W-:Y:S01]  /*6410*/  IADD3 R36, P4, R102, R84, RZ ;  /* 0x0000005466247210 */ /* 0x000fe20007f9e0ff */
[----:B------:R-:W-:Y:S01]  /*6420*/  ULDC.64 UR6, c[0x0][0x400] ;  /* 0x0001000000067ab9 */ /* 0x000fe20000000a00 */
[----:B------:R-:W-:Y:S01]  /*6430*/  LEA R52, P3, R38, UR4, 0x1 ;  /* 0x0000000426347c11 */ /* 0x000fe2000f8608ff */
[----:B------:R-:W-:Y:S01]  /*6440*/  IMAD.X R39, R0, 0x1, R15, P2 ;  /* 0x0000000100277824 */ /* 0x000fe200010e060f */
[----:B------:R-:W-:Y:S01]  /*6450*/  LEA R56, P2, R36, UR6, 0x1 ;  /* 0x0000000624387c11 */ /* 0x000fe2000f8408ff */
[----:B------:R-:W-:Y:S01]  /*6460*/  IMAD.X R37, R114, 0x1, R21, P4 ;  /* 0x0000000172257824 */ /* 0x000fe200020e0615 */
[----:B------:R-:W-:Y:S02]  /*6470*/  ISETP.GE.AND P4, PT, R213, R115, PT ;  /* 0x00000073d500720c */ /* 0x000fe40003f86270 */
[----:B------:R-:W-:-:S02]  /*6480*/  CS2R R42, SRZ ;  /* 0x00000000002a7805 */ /* 0x000fc4000001ff00 */
[----:B------:R-:W-:Y:S02]  /*6490*/  LEA.HI.X R53, R38, UR5, R39, 0x1, P3 ;  /* 0x0000000526357c11 */ /* 0x000fe400098f0c27 */
[----:B------:R-:W-:Y:S02]  /*64a0*/  CS2R R40, SRZ ;  /* 0x0000000000287805 */ /* 0x000fe4000001ff00 */
[----:B------:R-:W-:Y:S02]  /*64b0*/  ISETP.GE.AND P3, PT, R16, R115, PT ;  /* 0x000000731000720c */ /* 0x000fe40003f66270 */
[----:B------:R-:W-:Y:S02]  /*64c0*/  CS2R R38, SRZ ;  /* 0x0000000000267805 */ /* 0x000fe4000001ff00 */
[----:B------:R-:W-:Y:S02]  /*64d0*/  LEA.HI.X R57, R36, UR7, R37, 0x1, P2 ;  /* 0x0000000724397c11 */ /* 0x000fe400090f0c25 */
[----:B------:R-:W-:-:S02]  /*64e0*/  CS2R R36, SRZ ;  /* 0x0000000000247805 */ /* 0x000fc4000001ff00 */
[----:B------:R-:W-:Y:S02]  /*64f0*/  CS2R R50, SRZ ;  /* 0x0000000000327805 */ /* 0x000fe4000001ff00 */
[----:B------:R-:W-:Y:S02]  /*6500*/  CS2R R48, SRZ ;  /* 0x0000000000307805 */ /* 0x000fe4000001ff00 */
[----:B------:R-:W-:Y:S02]  /*6510*/  CS2R R46, SRZ ;  /* 0x00000000002e7805 */ /* 0x000fe4000001ff00 */
[----:B------:R-:W-:Y:S01]  /*6520*/  CS2R R44, SRZ ;  /* 0x00000000002c7805 */ /* 0x000fe2000001ff00 */
[----:B------:R-:W-:Y:S02]  /*6530*/  ULDC.64 UR8, c[0x0][0x208] ;  /* 0x0000820000087ab9 */ /* 0x000fe40000000a00 */
[----:B------:R0:W5:Y:S04]  /*6540*/  @!P4 LDG.E.128 R36, desc[UR8][R52.64+0x80] ;  /* 0x000080083424c981 */ /* 0x000168000c1e1d00 */
[----:B------:R0:W5:Y:S04]  /*6550*/  @!P3 LDG.E.128 R40, desc[UR8][R52.64] ;  /* 0x000000083428b981 */ /* 0x000168000c1e1d00 */
[----:B------:R0:W5:Y:S04]  /*6560*/  @!P3 LDG.E.128 R48, desc[UR8][R56.64] ;  /* 0x000000083830b981 */ /* 0x000168000c1e1d00 */
[----:B------:R0:W5:Y:S02]  /*6570*/  @!P4 LDG.E.128 R44, desc[UR8][R56.64+0x80] ;  /* 0x00008008382cc981 */ /* 0x000164000c1e1d00 */
.L_x_714:
[----:B------:R-:W-:Y:S05]  /*6580*/  BSYNC B1 ;  /* 0x0000000000017941 */ /* 0x000fea0003800000 */
.L_x_713:
        /* <DEDUP_REMOVED lines=23> */
[----:B------:R-:W-:-:S02]  /*6700*/  CS2R R62, SRZ ;  /* 0x00000000003e7805 */ /* 0x000fc4000001ff00 */
[----:B------:R-:W-:Y:S02]  /*6710*/  CS2R R60, SRZ ;  /* 0x00000000003c7805 */ /* 0x000fe4000001ff00 */
[----:B------:R-:W-:Y:S01]  /*6720*/  PRMT R176, R52, 0x5410, R53 ;  /* 0x0000541034b07816 */ /* 0x000fe20000000035 */
[----:B------:R-:W-:Y:S01]  /*6730*/  IMAD.MOV.U32 R52, RZ, RZ, R45 ;  /* 0x000000ffff347224 */ /* 0x000fe200078e002d */
[----:B------:R-:W-:Y:S01]  /*6740*/  PRMT R177, R56, 0x7610, R177 ;  /* 0x0000761038b17816 */ /* 0x000fe200000000b1 */
[----:B------:R-:W-:Y:S01]  /*6750*/  IMAD.MOV.U32 R53, RZ, RZ, R50 ;  /* 0x000000ffff357224 */ /* 0x000fe200078e0032 */
[----:B------:R-:W-:Y:S01]  /*6760*/  CS2R R66, SRZ ;  /* 0x0000000000427805 */ /* 0x000fe2000001ff00 */
        /* <DEDUP_REMOVED lines=20> */
[----:B------:R-:W-:Y:S02]  /*68b0*/  CS2R R64, SRZ ;  /* 0x0000000000407805 */ /* 0x000fe4000001ff00 */
[----:B------:R-:W-:Y:S02]  /*68c0*/  CS2R R62, SRZ ;  /* 0x00000000003e7805 */ /* 0x000fe4000001ff00 */
[----:B------:R-:W-:Y:S02]  /*68d0*/  IADD3.X R53, R21, R114, R34, P2, P4 ;  /* 0x0000007215357210 */ /* 0x000fe400017e8422 */
[----:B------:R-:W-:Y:S02]  /*68e0*/  CS2R R60, SRZ ;  /* 0x00000000003c7805 */ /* 0x000fe4000001ff00 */
[----:B------:R-:W-:Y:S01]  /*68f0*/  LEA R68, P4, R54, UR4, 0x1 ;  /* 0x0000000436447c11 */ /* 0x000fe2000f8808ff */
[----:B------:R-:W-:Y:S01]  /*6900*/  ULDC.64 UR8, c[0x0][0x208] ;  /* 0x0000820000087ab9 */ /* 0x000fe20000000a00 */
[----:B------:R-:W-:-:S02]  /*6910*/  LEA R70, P2, R52, UR6, 0x1 ;  /* 0x0000000634467c11 */ /* 0x000fc4000f8408ff */
[----:B------:R-:W-:Y:S02]  /*6920*/  LEA.HI.X R69, R54, UR5, R55, 0x1, P4 ;  /* 0x0000000536457c11 */ /* 0x000fe4000a0f0c37 */
[----:B------:R-:W-:Y:S02]  /*6930*/  CS2R R54, SRZ ;  /* 0x0000000000367805 */ /* 0x000fe4000001ff00 */
[----:B------:R-:W-:Y:S02]  /*6940*/  LEA.HI.X R71, R52, UR7, R53, 0x1, P2 ;  /* 0x0000000734477c11 */ /* 0x000fe400090f0c35 */
[----:B------:R-:W-:Y:S02]  /*6950*/  CS2R R52, SRZ ;  /* 0x0000000000347805 */ /* 0x000fe4000001ff00 */
[-C--:B------:R-:W-:Y:S02]  /*6960*/  ISETP.GE.AND P4, PT, R16, R115.reuse, PT ;  /* 0x000000731000720c */ /* 0x080fe40003f86270 */
[----:B------:R-:W-:-:S11]  /*6970*/  ISETP.GE.AND P2, PT, R213, R115, PT ;  /* 0x00000073d500720c */ /* 0x000fd60003f46270 */
[----:B------:R0:W5:Y:S04]  /*6980*/  @!P4 LDG.E.128 R56, desc[UR8][R68.64] ;  /* 0x000000084438c981 */ /* 0x000168000c1e1d00 */
[----:B------:R0:W5:Y:S04]  /*6990*/  @!P2 LDG.E.128 R52, desc[UR8][R68.64+0x80] ;  /* 0x000080084434a981 */ /* 0x000168000c1e1d00 */
[----:B------:R0:W5:Y:S04]  /*69a0*/  @!P4 LDG.E.128 R64, desc[UR8][R70.64] ;  /* 0x000000084640c981 */ /* 0x000168000c1e1d00 */
[----:B------:R0:W5:Y:S02]  /*69b0*/  @!P2 LDG.E.128 R60, desc[UR8][R70.64+0x80] ;  /* 0x00008008463ca981 */ /* 0x000164000c1e1d00 */
.L_x_716:
[----:B------:R-:W-:Y:S05]  /*69c0*/  BSYNC B1 ;  /* 0x0000000000017941 */ /* 0x000fea0003800000 */
.L_x_715:
        /* <DEDUP_REMOVED lines=15> */
[----:B------:R-:W-:Y:S01]  /*6ac0*/  ULDC.64 UR8, c[0x0][0x208] ;  /* 0x0000820000087ab9 */ /* 0x000fe20000000a00 */
[----:B------:R-:W-:Y:S02]  /*6ad0*/  IADD3.X R71, R15, R29, R0, P2, P6 ;  /* 0x0000001d0f477210 */ /* 0x000fe400017ec400 */
[----:B------:R-:W-:-:S04]  /*6ae0*/  IADD3 R0, P2, P6, R102, R31, R84 ;  /* 0x0000001f66007210 */ /* 0x000fc80007e5e054 */
[----:B------:R-:W-:Y:S02]  /*6af0*/  IADD3.X R69, R21, R33, R114, P2, P6 ;  /* 0x0000002115457210 */ /* 0x000fe400017ec472 */
[----:B------:R-:W-:-:S04]  /*6b00*/  LEA R84, P2, R86, UR4, 0x1 ;  /* 0x0000000456547c11 */ /* 0x000fc8000f8408ff */
[----:B------:R-:W-:Y:S02]  /*6b10*/  LEA.HI.X R85, R86, UR5, R71, 0x1, P2 ;  /* 0x0000000556557c11 */ /* 0x000fe400090f0c47 */
[----:B------:R-:W-:-:S04]  /*6b20*/  LEA R86, P2, R0, UR6, 0x1 ;  /* 0x0000000600567c11 */ /* 0x000fc8000f8408ff */
[----:B------:R-:W-:Y:S02]  /*6b30*/  LEA.HI.X R87, R0, UR7, R69, 0x1, P2 ;  /* 0x0000000700577c11 */ /* 0x000fe400090f0c45 */
[----:B------:R-:W-:Y:S02]  /*6b40*/  ISETP.GE.AND P2, PT, R16, R115, PT ;  /* 0x000000731000720c */ /* 0x000fe40003f46270 */
[----:B------:R-:W-:Y:S02]  /*6b50*/  CS2R R70, SRZ ;  /* 0x0000000000467805 */ /* 0x000fe4000001ff00 */
[----:B------:R-:W-:Y:S02]  /*6b60*/  CS2R R68, SRZ ;  /* 0x0000000000447805 */ /* 0x000fe4000001ff00 */
[----:B------:R-:W-:Y:S02]  /*6b70*/  CS2R R78, SRZ ;  /* 0x00000000004e7805 */ /* 0x000fe4000001ff00 */
[----:B------:R-:W-:-:S05]  /*6b80*/  CS2R R76, SRZ ;  /* 0x00000000004c7805 */ /* 0x000fca000001ff00 */
[----:B------:R0:W5:Y:S04]  /*6b90*/  @!P2 LDG.E.128 R72, desc[UR8][R84.64] ;  /* 0x000000085448a981 */ /* 0x000168000c1e1d00 */
[----:B------:R0:W5:Y:S01]  /*6ba0*/  @!P2 LDG.E.128 R80, desc[UR8][R86.64] ;  /* 0x000000085650a981 */ /* 0x000162000c1e1d00 */
[----:B------:R-:W-:-:S13]  /*6bb0*/  ISETP.GE.AND P2, PT, R213, R115, PT ;  /* 0x00000073d500720c */ /* 0x000fda0003f46270 */
[----:B------:R0:W5:Y:S04]  /*6bc0*/  @!P2 LDG.E.128 R68, desc[UR8][R84.64+0x80] ;  /* 0x000080085444a981 */ /* 0x000168000c1e1d00 */
[----:B------:R0:W5:Y:S02]  /*6bd0*/  @!P2 LDG.E.128 R76, desc[UR8][R86.64+0x80] ;  /* 0x00008008564ca981 */ /* 0x000164000c1e1d00 */
.L_x_718:
[----:B------:R-:W-:Y:S05]  /*6be0*/  BSYNC B1 ;  /* 0x0000000000017941 */ /* 0x000fea0003800000 */
.L_x_717:
[----:B-----5:R-:W-:Y:S01]  /*6bf0*/  IMAD.MOV.U32 R0, RZ, RZ, R54 ;  /* 0x000000ffff007224 */ /* 0x020fe200078e0036 */
[----:B------:R-:W-:Y:S01]  /*6c00*/  ISETP.NE.AND P2, PT, R220, 0x3, PT ;  /* 0x00000003dc00780c */ /* 0x000fe20003f45270 */
[----:B0-----:R-:W-:Y:S02]  /*6c10*/  IMAD.MOV.U32 R84, RZ, RZ, R55 ;  /* 0x000000ffff547224 */ /* 0x001fe400078e0037 */
[----:B------:R-:W-:Y:S02]  /*6c20*/  IMAD.MOV.U32 R85, RZ, RZ, R52 ;  /* 0x000000ffff557224 */ /* 0x000fe400078e0034 */
[----:B------:R-:W-:Y:S01]  /*6c30*/  IMAD.MOV.U32 R86, RZ, RZ, R53 ;  /* 0x000000ffff567224 */ /* 0x000fe200078e0035 */
[----:B------:R-:W-:Y:S01]  /*6c40*/  PRMT R168, R0, 0x5410, R84 ;  /* 0x0000541000a87816 */ /* 0x000fe20000000054 */
[----:B------:R-:W-:Y:S02]  /*6c50*/  IMAD.MOV.U32 R0, RZ, RZ, R58 ;  /* 0x000000ffff007224 */ /* 0x000fe400078e003a */
[----:B------:R-:W-:Y:S01]  /*6c60*/  IMAD.MOV.U32 R84, RZ, RZ, R59 ;  /* 0x000000ffff547224 */ /* 0x000fe200078e003b */
[----:B------:R-:W-:Y:S01]  /*6c70*/  PRMT R169, R85, 0x5410, R86 ;  /* 0x0000541055a97816 */ /* 0x000fe20000000056 */
[----:B------:R-:W-:-:S02]  /*6c80*/  IMAD.MOV.U32 R85, RZ, RZ, R56 ;  /* 0x000000ffff557224 */ /* 0x000fc400078e0038 */
[----:B------:R-:W-:Y:S01]  /*6c90*/  IMAD.MOV.U32 R86, RZ, RZ, R57 ;  /* 0x000000ffff567224 */ /* 0x000fe200078e0039 */
[----:B------:R-:W-:Y:S01]  /*6ca0*/  PRMT R172, R84, 0x7610, R172 ;  /* 0x0000761054ac7816 */ /* 0x000fe200000000ac */
[----:B------:R-:W-:Y:S01]  /*6cb0*/  IMAD.MOV.U32 R84, RZ, RZ, R63 ;  /* 0x000000ffff547224 */ /* 0x000fe200078e003f */
[----:B------:R-:W-:Y:S01]  /*6cc0*/  PRMT R174, R85, 0x5410, R0 ;  /* 0x0000541055ae7816 */ /* 0x000fe20000000000 */
        /* <DEDUP_REMOVED lines=10> */
[----:B------:R-:W-:Y:S02]  /*6d70*/  IMAD.MOV.U32 R85, RZ, RZ, R67 ;  /* 0x000000ffff557224 */ /* 0x000fe400078e0043 */
[----:B------:R-:W-:Y:S01]  /*6d80*/  IMAD.MOV.U32 R84, RZ, RZ, R68 ;  /* 0x000000ffff547224 */ /* 0x000fe200078e0044 */
[----:B------:R-:W-:Y:S01]  /*6d90*/  PRMT R172, R172, 0x5410, R86 ;  /* 0x00005410acac7816 */ /* 0x000fe20000000056 */
[----:B------:R-:W-:Y:S01]  /*6da0*/  IMAD.MOV.U32 R86, RZ, RZ, R70 ;  /* 0x000000ffff567224 */ /* 0x000fe200078e0046 */
[----:B------:R-:W-:Y:S01]  /*6db0*/  PRMT R173, R85, 0x5410, R0 ;  /* 0x0000541055ad7816 */ /* 0x000fe20000000000 */
[----:B------:R-:W-:-:S02]  /*6dc0*/  IMAD.MOV.U32 R85, RZ, RZ, R71 ;  /* 0x000000ffff557224 */ /* 0x000fc400078e0047 */
[----:B------:R-:W-:-:S03]  /*6dd0*/  IMAD.MOV.U32 R0, RZ, RZ, R69 ;  /* 0x000000ffff007224 */ /* 0x000fc600078e0045 */
[----:B------:R-:W-:Y:S01]  /*6de0*/  PRMT R152, R85, 0x5410, R86 ;  /* 0x0000541055987816 */ /* 0x000fe20000000056 */
[----:B------:R-:W-:Y:S01]  /*6df0*/  IMAD.MOV.U32 R86, RZ, RZ, R74 ;  /* 0x000000ffff567224 */ /* 0x000fe200078e004a */
[----:B------:R-:W-:Y:S01]  /*6e00*/  PRMT R151, R0, 0x5410, R84 ;  /* 0x0000541000977816 */ /* 0x000fe20000000054 */
[----:B------:R-:W-:Y:S02]  /*6e10*/  IMAD.MOV.U32 R85, RZ, RZ, R75 ;  /* 0x000000ffff557224 */ /* 0x000fe400078e004b */
        /* <DEDUP_REMOVED lines=9> */
[----:B------:R-:W-:Y:S02]  /*6eb0*/  IMAD.MOV.U32 R86, RZ, RZ, R82 ;  /* 0x000000ffff567224 */ /* 0x000fe400078e0052 */
[----:B------:R-:W-:Y:S01]  /*6ec0*/  IMAD.MOV.U32 R85, RZ, RZ, R83 ;  /* 0x000000ffff557224 */ /* 0x000fe200078e0053 */
[----:B------:R-:W-:Y:S01]  /*6ed0*/  PRMT R153, R84, 0x5410, R0 ;  /* 0x0000541054997816 */ /* 0x000fe20000000000 */
[----:B------:R-:W-:Y:S02]  /*6ee0*/  IMAD.MOV.U32 R84, RZ, RZ, R80 ;  /* 0x000000ffff547224 */ /* 0x000fe400078e0050 */
[----:B------:R-:W-:Y:S01]  /*6ef0*/  IMAD.MOV.U32 R0, RZ, RZ, R81 ;  /* 0x000000ffff007224 */ /* 0x000fe200078e0051 */
[----:B------:R-:W-:-:S04]  /*6f00*/  PRMT R156, R86, 0x5410, R85 ;  /* 0x00005410569c7816 */ /* 0x000fc80000000055 */
[----:B------:R-:W-:Y:S01]  /*6f10*/  PRMT R167, R84, 0x5410, R0 ;  /* 0x0000541054a77816 */ /* 0x000fe20000000000 */
[----:B------:R-:W-:Y:S06]  /*6f20*/  @!P2 BRA `(.L_x_719) ;  /* 0x000000000004a947 */ /* 0x000fec0003800000 */
[----:B------:R-:W-:Y:S01]  /*6f30*/  BPT.TRAP 0x1 ;  /* 0x000000040000795c */ /* 0x000fe20000300000 */
.L_x_719:
[----:B------:R-:W-:Y:S01]  /*6f40*/  IMAD R0, R19, 0x8, R18 ;  /* 0x0000000813007824 */ /* 0x000fe200078e0212 */
[----:B------:R-:W-:Y:S01]  /*6f50*/  SHF.L.U32 R114, R217, 0x1f, RZ ;  /* 0x0000001fd9727819 */ /* 0x000fe200000006ff */
[----:B------:R-:W0:Y:S01]  /*6f60*/  LDC R145, c[0x0][0x2f4] ;  /* 0x0000bd00ff917b82 */ /* 0x000e220000000800 */
[----:B------:R-:W-:Y:S02]  /*6f70*/  BSSY B1, `(.L_x_720) ;  /* 0x0000004000017945 */ /* 0x000fe40003800000 */
[----:B------:R-:W1:Y:S05]  /*6f80*/  SYNCS.PHASECHK.TRANS64.TRYWAIT P6, [R0+URZ+0x38890], R114 ;  /* 0x03889072000075a7 */ /* 0x000e6a00080c017f */
[----:B------:R-:W2:Y:S01]  /*6f90*/  LDC.64 R122, c[0x0][0x300] ;  /* 0x0000c000ff7a7b82 */ /* 0x000ea20000000a00 */
[----:B-1----:R-:W-:Y:S05]  /*6fa0*/  @!P6 BRA `(.L_x_721) ;  /* 0x000002140060e947 */ /* 0x002fea0003800000 */
.L_x_1049:
[----:B------:R-:W-:Y:S05]  /*6fb0*/  BSYNC B1 ;  /* 0x0000000000017941 */ /* 0x000fea0003800000 */
.L_x_720:
[----:B------:R-:W-:Y:S01]  /*6fc0*/  BSSY B1, `(.L_x_722) ;  /* 0x0000119000017945 */ /* 0x000fe20003800000 */
[----:B0-----:R-:W-:Y:S02]  /*6fd0*/  IMAD.IADD R148, R145, 0x1, -R118 ;  /* 0x0000000191947824 */ /* 0x001fe400078e0a76 */
[----:B------:R-:W-:Y:S01]  /*6fe0*/  IMAD.MOV.U32 R125, RZ, RZ, R88 ;  /* 0x000000ffff7d7224 */ /* 0x000fe200078e0058 */
[----:B------:R-:W-:Y:S06]  /*6ff0*/  @P5 BRA `(.L_x_723) ;  /* 0x0000001000545947 */ /* 0x000fec0003800000 */
[----:B------:R-:W-:Y:S01]  /*7000*/  ISETP.NE.AND P5, PT, R26, RZ, PT ;  /* 0x000000ff1a00720c */ /* 0x000fe20003fa5270 */
[-C--:B--2---:R-:W-:Y:S01]  /*7010*/  IMAD.WIDE.U32 R134, R212, R122.reuse, R124 ;  /* 0x0000007ad4867225 */ /* 0x084fe200078e007c */
[----:B------:R-:W-:Y:S01]  /*7020*/  SHF.R.S32.HI R84, RZ, 0x1f, R212 ;  /* 0x0000001fff547819 */ /* 0x000fe200000114d4 */
[----:B------:R-:W-:Y:S04]  /*7030*/  BSSY B2, `(.L_x_724) ;  /* 0x000008b000027945 */ /* 0x000fe80003800000 */
[----:B------:R-:W-:-:S04]  /*7040*/  IMAD R84, R84, R122, RZ ;  /* 0x0000007a54547224 */ /* 0x000fc800078e02ff */
[----:B------:R-:W-:-:S04]  /*7050*/  IMAD R84, R212, R123, R84 ;  /* 0x0000007bd4547224 */ /* 0x000fc800078e0254 */
[----:B------:R-:W-:Y:S01]  /*7060*/  IMAD.IADD R157, R84, 0x1, R135 ;  /* 0x00000001549d7824 */ /* 0x000fe200078e0287 */
[----:B------:R-:W-:Y:S06]  /*7070*/  @!P5 BRA `(.L_x_725) ;  /* 0x000000080018d947 */ /* 0x000fec0003800000 */
[----:B------:R-:W-:Y:S01]  /*7080*/  SEL R84, R118, R148, !P0 ;  /* 0x0000009476547207 */ /* 0x000fe20004000000 */
[----:B------:R-:W-:Y:S01]  /*7090*/  IMAD.SHL.U32 R91, R212, 0x40, RZ ;  /* 0x00000040d45b7824 */ /* 0x000fe200078e00ff */
[----:B------:R-:W-:Y:S01]  /*70a0*/  IADD3 R88, P5, P6, R96, R134, R13 ;  /* 0x0000008660587210 */ /* 0x000fe20007ebe00d */
[----:B------:R-:W-:Y:S01]  /*70b0*/  BSSY B3, `(.L_x_726) ;  /* 0x000007f000037945 */ /* 0x000fe20003800000 */
[----:B------:R-:W-:Y:S02]  /*70c0*/  SHF.R.S32.HI R85, RZ, 0x1f, R84 ;  /* 0x0000001fff557819 */ /* 0x000fe40000011454 */
[----:B------:R-:W-:Y:S02]  /*70d0*/  IADD3.X R89, R92, R157, R7, P5, P6 ;  /* 0x0000009d5c597210 */ /* 0x000fe40002fec407 */
[----:B------:R-:W-:Y:S02]  /*70e0*/  LEA.HI R84, R85, R84, RZ, 0x4 ;  /* 0x0000005455547211 */ /* 0x000fe400078f20ff */
[----:B------:R-:W-:-:S02]  /*70f0*/  P2R R90, PR, RZ, 0x2 ;  /* 0x00000002ff5a7803 */ /* 0x000fc40000000000 */
[----:B------:R-:W-:-:S05]  /*7100*/  LEA.HI.SX32 R84, R84, R14, 0x1c ;  /* 0x0000000e54547211 */ /* 0x000fca00078fe2ff */
[----:B------:R-:W-:-:S05]  /*7110*/  IMAD.SHL.U32 R85, R84, 0x8, RZ ;  /* 0x0000000854557824 */ /* 0x000fca00078e00ff */
[----:B------:R-:W-:-:S13]  /*7120*/  ISETP.GE.AND P5, PT, R85, R145, PT ;  /* 0x000000915500720c */ /* 0x000fda0003fa6270 */
[--C-:B------:R-:W-:Y:S02]  /*7130*/  @!P5 SHF.R.S32.HI R87, RZ, 0x1f, R85.reuse ;  /* 0x0000001fff57d819 */ /* 0x100fe40000011455 */
[----:B------:R-:W-:Y:S02]  /*7140*/  @!P5 IADD3 R86, P1, P6, R96, R134, R85 ;  /* 0x000000866056d210 */ /* 0x000fe40007e3e055 */
[----:B------:R-:W-:Y:S02]  /*7150*/  LOP3.LUT R85, R85, 0x38, RZ, 0xc0, !PT ;  /* 0x0000003855557812 */ /* 0x000fe400078ec0ff */
[----:B------:R-:W-:Y:S02]  /*7160*/  @!P5 IADD3.X R87, R92, R157, R87, P1, P6 ;  /* 0x0000009d5c57d210 */ /* 0x000fe40000fec457 */
[----:B------:R-:W-:Y:S02]  /*7170*/  LEA R136, P6, R88, R116, 0x1 ;  /* 0x0000007458887211 */ /* 0x000fe400078c08ff */
[----:B------:R-:W-:-:S02]  /*7180*/  LOP3.LUT R85, R85, 0x1c0, R91, 0xf8, !PT ;  /* 0x000001c055557812 */ /* 0x000fc400078ef85b */
[----:B------:R-:W-:Y:S02]  /*7190*/  LEA.HI.X R137, R88, R117, R89, 0x1, P6 ;  /* 0x0000007558897211 */ /* 0x000fe400030f0c59 */
[C---:B------:R-:W-:Y:S02]  /*71a0*/  @!P5 LEA R138, P6, R86.reuse, R116, 0x1 ;  /* 0x00000074568ad211 */ /* 0x040fe400078c08ff */
[----:B------:R-:W-:Y:S02]  /*71b0*/  LOP3.LUT R85, R85, R231, RZ, 0x3c, !PT ;  /* 0x000000e755557212 */ /* 0x000fe400078e3cff */
[----:B------:R-:W-:Y:S02]  /*71c0*/  @!P5 LEA.HI.X R139, R86, R117, R87, 0x1, P6 ;  /* 0x00000075568bd211 */ /* 0x000fe400030f0c57 */
[----:B------:R-:W-:Y:S02]  /*71d0*/  SHF.R.S32.HI R86, RZ, 0x1f, R84 ;  /* 0x0000001fff567819 */ /* 0x000fe40000011454 */
[----:B------:R-:W-:-:S02]  /*71e0*/  ISETP.NE.AND P1, PT, R90, RZ, PT ;  /* 0x000000ff5a00720c */ /* 0x000fc40003f25270 */
[----:B------:R-:W-:Y:S01]  /*71f0*/  LEA.HI R86, R86, R84, RZ, 0x3 ;  /* 0x0000005456567211 */ /* 0x000fe200078f18ff */
[----:B------:R-:W-:Y:S01]  /*7200*/  IMAD R84, R19, 0x5000, R143 ;  /* 0x0000500013547824 */ /* 0x000fe200078e028f */
[----:B------:R-:W-:Y:S02]  /*7210*/  ISETP.GE.AND P6, PT, R16, R115, PT ;  /* 0x000000731000720c */ /* 0x000fe40003fc6270 */
[----:B------:R-:W-:Y:S01]  /*7220*/  SHF.R.S32.HI R86, RZ, 0x3, R86 ;  /* 0x00000003ff567819 */ /* 0x000fe20000011456 */
[----:B------:R-:W-:-:S04]  /*7230*/  IMAD R84, R84, 0x2, R18 ;  /* 0x0000000254547824 */ /* 0x000fc800078e0212 */
[----:B------:R-:W-:-:S04]  /*7240*/  IMAD R86, R86, 0x1400, R230 ;  /* 0x0000140056567824 */ /* 0x000fc800078e02e6 */
[----:B------:R-:W-:-:S04]  /*7250*/  IMAD.IADD R85, R86, 0x1, R85 ;  /* 0x0000000156557824 */ /* 0x000fc800078e0255 */
[----:B------:R-:W-:Y:S02]  /*7260*/  IMAD R88, R19, 0x5000, R85 ;  /* 0x0000500013587824 */ /* 0x000fe400078e0255 */
[----:B------:R-:W0:Y:S02]  /*7270*/  LDS.128 R84, [R84+0x24400] ;  /* 0x0244000054547984 */ /* 0x000e240000000c00 */
[----:B------:R-:W-:-:S06]  /*7280*/  IMAD R88, R88, 0x2, R18 ;  /* 0x0000000258587824 */ /* 0x000fcc00078e0212 */
[----:B------:R-:W2:Y:S01]  /*7290*/  LDS.128 R88, [R88+0x24400] ;  /* 0x0244000058587984 */ /* 0x000ea20000000c00 */
[----:B------:R-:W-:Y:S05]  /*72a0*/  @P6 BRA `(.L_x_727) ;  /* 0x00000004007c6947 */ /* 0x000fea0003800000 */
[----:B------:R-:W-:Y:S01]  /*72b0*/  SHF.R.U32.HI R158, RZ, 0x10, R49 ;  /* 0x00000010ff9e7819 */ /* 0x000fe20000011631 */
[----:B--2---:R-:W-:Y:S01]  /*72c0*/  IMAD.U32 R163, R89, 0x10000, RZ ;  /* 0x0001000059a37824 */ /* 0x004fe200078e00ff */
[----:B------:R-:W-:Y:S02]  /*72d0*/  SHF.R.U32.HI R159, RZ, 0x10, R41 ;  /* 0x00000010ff9f7819 */ /* 0x000fe40000011629 */
[C---:B------:R-:W-:Y:S02]  /*72e0*/  PRMT R158, R160.reuse, 0x5432, R158 ;  /* 0x00005432a09e7816 */ /* 0x040fe4000000009e */
[----:B------:R-:W-:Y:S01]  /*72f0*/  PRMT R159, R160, 0x5410, R159 ;  /* 0x00005410a09f7816 */ /* 0x000fe2000000009f */
[----:B0-----:R-:W-:Y:S01]  /*7300*/  IMAD.U32 R160, R85, 0x10000, RZ ;  /* 0x0001000055a07824 */ /* 0x001fe200078e00ff */
[----:B------:R-:W-:Y:S01]  /*7310*/  LOP3.LUT R89, R89, 0xffff0000, RZ, 0xc0, !PT ;  /* 0xffff000059597812 */ /* 0x000fe200078ec0ff */
[----:B------:R-:W-:Y:S01]  /*7320*/  IMAD.U32 R162, R158, 0x10000, RZ ;  /* 0x000100009ea27824 */ /* 0x000fe200078e00ff */
[----:B------:R-:W-:Y:S01]  /*7330*/  LOP3.LUT R85, R85, 0xffff0000, RZ, 0xc0, !PT ;  /* 0xffff000055557812 */ /* 0x000fe200078ec0ff */
[----:B------:R-:W-:Y:S01]  /*7340*/  IMAD.U32 R161, R159, 0x10000, RZ ;  /* 0x000100009fa17824 */ /* 0x000fe200078e00ff */
[----:B------:R-:W-:Y:S01]  /*7350*/  SHF.R.U64 R41, R40, 0x10, R41 ;  /* 0x0000001028297819 */ /* 0x000fe20000001229 */
[----:B------:R-:W-:Y:S01]  /*7360*/  FMUL.FTZ R164, R163, R162 ;  /* 0x000000a2a3a47220 */ /* 0x000fe20000410000 */
[----:B------:R-:W-:Y:S01]  /*7370*/  LOP3.LUT R40, R87, 0xffff0000, RZ, 0xc0, !PT ;  /* 0xffff000057287812 */ /* 0x000fe200078ec0ff */
[-C--:B------:R-:W-:Y:S01]  /*7380*/  FMUL.FTZ R163, R163, R161.reuse ;  /* 0x000000a1a3a37220 */ /* 0x080fe20000410000 */
[----:B------:R-:W-:Y:S01]  /*7390*/  SHF.R.U64 R42, R42, 0x10, R43 ;  /* 0x000000102a2a7819 */ /* 0x000fe2000000122b */
[----:B------:R-:W-:Y:S01]  /*73a0*/  FFMA.FTZ R161, R160, R161, -R164 ;  /* 0x000000a1a0a17223 */ /* 0x000fe200000108a4 */
[----:B------:R-:W-:-:S02]  /*73b0*/  IMAD.U32 R164, R91, 0x10000, RZ ;  /* 0x000100005ba47824 */ /* 0x000fc400078e00ff */
[----:B------:R-:W-:Y:S01]  /*73c0*/  FFMA.FTZ R160, R160, R162, R163 ;  /* 0x000000a2a0a07223 */ /* 0x000fe200000100a3 */
[----:B------:R-:W-:Y:S02]  /*73d0*/  LOP3.LUT R162, R159, 0xffff0000, RZ, 0xc0, !PT ;  /* 0xffff00009fa27812 */ /* 0x000fe400078ec0ff */
[----:B------:R-:W-:Y:S02]  /*73e0*/  LOP3.LUT R159, R158, 0xffff0000, RZ, 0xc0, !PT ;  /* 0xffff00009e9f7812 */ /* 0x000fe400078ec0ff */
[----:B------:R-:W-:Y:S02]  /*73f0*/  SHF.R.U64 R50, R50, 0x10, R51 ;  /* 0x0000001032327819 */ /* 0x000fe40000001233 */
[----:B------:R-:W-:Y:S01]  /*7400*/  PRMT R42, R184, 0x5432, R42 ;  /* 0x00005432b82a7816 */ /* 0x000fe2000000002a */
[C---:B------:R-:W-:Y:S01]  /*7410*/  FMUL.FTZ R158, R89.reuse, R159 ;  /* 0x0000009f599e7220 */ /* 0x040fe20000410000 */
[----:B------:R-:W-:Y:S01]  /*7420*/  FMUL.FTZ R89, R89, R162 ;  /* 0x000000a259597220 */ /* 0x000fe20000410000 */
[----:B------:R-:W-:-:S02]  /*7430*/  PRMT R50, R185, 0x5432, R50 ;  /* 0x00005432b9327816 */ /* 0x000fc40000000032 */
[C---:B------:R-:W-:Y:S01]  /*7440*/  FFMA.FTZ R158, R85.reuse, R162, -R158 ;  /* 0x000000a2559e7223 */ /* 0x040fe2000001089e */
[----:B------:R-:W-:Y:S01]  /*7450*/  FFMA.FTZ R85, R85, R159, R89 ;  /* 0x0000009f55557223 */ /* 0x000fe20000010059 */
[----:B------:R-:W-:Y:S01]  /*7460*/  SHF.R.U32.HI R89, RZ, 0x10, R51 ;  /* 0x00000010ff597819 */ /* 0x000fe20000011633 */
[----:B------:R-:W-:Y:S01]  /*7470*/  IMAD.U32 R162, R87, 0x10000, RZ ;  /* 0x0001000057a27824 */ /* 0x000fe200078e00ff */
[----:B------:R-:W-:Y:S01]  /*7480*/  SHF.R.U32.HI R159, RZ, 0x10, R43 ;  /* 0x00000010ff9f7819 */ /* 0x000fe2000001162b */
[----:B------:R-:W-:Y:S01]  /*7490*/  IMAD.U32 R51, R50, 0x10000, RZ ;  /* 0x0001000032337824 */ /* 0x000fe200078e00ff */
[----:B------:R-:W-:Y:S02]  /*74a0*/  PRMT R89, R166, 0x5410, R89 ;  /* 0x00005410a6597816 */ /* 0x000fe40000000059 */
[----:B------:R-:W-:Y:S02]  /*74b0*/  PRMT R159, R165, 0x5410, R159 ;  /* 0x00005410a59f7816 */ /* 0x000fe4000000009f */
[----:B------:R-:W-:Y:S01]  /*74c0*/  LOP3.LUT R50, R50, 0xffff0000, RZ, 0xc0, !PT ;  /* 0xffff000032327812 */ /* 0x000fe200078ec0ff */
[C---:B------:R-:W-:Y:S01]  /*74d0*/  IMAD.U32 R163, R89.reuse, 0x10000, RZ ;  /* 0x0001000059a37824 */ /* 0x040fe200078e00ff */
[----:B------:R-:W-:Y:S01]  /*74e0*/  LOP3.LUT R89, R89, 0xffff0000, RZ, 0xc0, !PT ;  /* 0xffff000059597812 */ /* 0x000fe200078ec0ff */
[----:B------:R-:W-:Y:S01]  /*74f0*/  IMAD.U32 R165, R159, 0x10000, RZ ;  /* 0x000100009fa57824 */ /* 0x000fe200078e00ff */
[----:B------:R-:W-:Y:S01]  /*7500*/  F2FP.BF16.F32.PACK_AB R158, R158, R161 ;  /* 0x000000a19e9e723e */ /* 0x000fe200000010ff */
[C---:B------:R-:W-:Y:S01]  /*7510*/  FMUL.FTZ R166, R164.reuse, R163 ;  /* 0x000000a3a4a67220 */ /* 0x040fe20000410000 */
[----:B------:R-:W-:Y:S01]  /*7520*/  F2FP.BF16.F32.PACK_AB R160, R85, R160 ;  /* 0x000000a055a0723e */ /* 0x000fe200000010ff */
[----:B------:R-:W-:-:S02]  /*7530*/  FMUL.FTZ R164, R164, R165 ;  /* 0x000000a5a4a47220 */ /* 0x000fc40000410000 */
[C---:B------:R-:W-:Y:S01]  /*7540*/  FFMA.FTZ R165, R162.reuse, R165, -R166 ;  /* 0x000000a5a2a57223 */ /* 0x040fe200000108a6 */
[----:B------:R-:W-:Y:S02]  /*7550*/  IMAD.MOV.U32 R85, RZ, RZ, R158 ;  /* 0x000000ffff557224 */ /* 0x000fe400078e009e */
[----:B------:R-:W-:Y:S01]  /*7560*/  FFMA.FTZ R164, R162, R163, R164 ;  /* 0x000000a3a2a47223 */ /* 0x000fe200000100a4 */
[----:B------:R-:W-:Y:S02]  /*7570*/  SHF.R.U64 R162, R48, 0x10, R49 ;  /* 0x0000001030a27819 */ /* 0x000fe40000001231 */
[----:B------:R-:W-:Y:S02]  /*7580*/  LOP3.LUT R49, R91, 0xffff0000, RZ, 0xc0, !PT ;  /* 0xffff00005b317812 */ /* 0x000fe400078ec0ff */
[----:B------:R-:W-:-:S03]  /*7590*/  LOP3.LUT R48, R159, 0xffff0000, RZ, 0xc0, !PT ;  /* 0xffff00009f307812 */ /* 0x000fc600078ec0ff */
[CC--:B------:R-:W-:Y:S02]  /*75a0*/  FMUL.FTZ R87, R49.reuse, R89.reuse ;  /* 0x0000005931577220 */ /* 0x0c0fe40000410000 */
[-C--:B------:R-:W-:Y:S02]  /*75b0*/  FMUL.FTZ R49, R49, R48.reuse ;  /* 0x0000003031317220 */ /* 0x080fe40000410000 */
[----:B------:R-:W-:Y:S01]  /*75c0*/  FFMA.FTZ R48, R40, R48, -R87 ;  /* 0x0000003028307223 */ /* 0x000fe20000010857 */
[----:B------:R-:W-:Y:S02]  /*75d0*/  IMAD.U32 R87, R84, 0x10000, RZ ;  /* 0x0001000054577824 */ /* 0x000fe400078e00ff */
[----:B------:R-:W-:Y:S01]  /*75e0*/  FFMA.FTZ R40, R40, R89, R49 ;  /* 0x0000005928287223 */ /* 0x000fe20000010031 */
[----:B------:R-:W-:Y:S02]  /*75f0*/  PRMT R49, R182, 0x5410, R41 ;  /* 0x00005410b6317816 */ /* 0x000fe40000000029 */
[----:B------:R-:W-:Y:S01]  /*7600*/  PRMT R41, R186, 0x5432, R162 ;  /* 0x00005432ba297816 */ /* 0x000fe200000000a2 */
[C---:B------:R-:W-:Y:S01]  /*7610*/  IMAD.U32 R162, R88.reuse, 0x10000, RZ ;  /* 0x0001000058a27824 */ /* 0x040fe200078e00ff */
[----:B------:R-:W-:Y:S01]  /*7620*/  LOP3.LUT R88, R88, 0xffff0000, RZ, 0xc0, !PT ;  /* 0xffff000058587812 */ /* 0x000fe200078ec0ff */
[----:B------:R-:W-:Y:S01]  /*7630*/  IMAD.U32 R91, R49, 0x10000, RZ ;  /* 0x00010000315b7824 */ /* 0x000fe200078e00ff */
[C---:B------:R-:W-:Y:S01]  /*7640*/  LOP3.LUT R43, R41.reuse, 0xffff0000, RZ, 0xc0, !PT ;  /* 0xffff0000292b7812 */ /* 0x040fe200078ec0ff */
[----:B------:R-:W-:Y:S01]  /*7650*/  IMAD.U32 R89, R41, 0x10000, RZ ;  /* 0x0001000029597824 */ /* 0x000fe200078e00ff */
[----:B------:R-:W-:-:S02]  /*7660*/  LOP3.LUT R41, R49, 0xffff0000, RZ, 0xc0, !PT ;  /* 0xffff000031297812 */ /* 0x000fc400078ec0ff */
[----:B------:R-:W-:Y:S01]  /*7670*/  LOP3.LUT R84, R84, 0xffff0000, RZ, 0xc0, !PT ;  /* 0xffff000054547812 */ /* 0x000fe200078ec0ff */
[----:B------:R-:W-:Y:S01]  /*7680*/  FMUL.FTZ R49, R88, R43 ;  /* 0x0000002b58317220 */ /* 0x000fe20000410000 */
[----:B------:R-:W-:Y:S01]  /*7690*/  FMUL.FTZ R159, R162, R89 ;  /* 0x00000059a29f7220 */ /* 0x000fe20000410000 */
[----:B------:R-:W-:Y:S01]  /*76a0*/  FMUL.FTZ R88, R88, R41 ;  /* 0x0000002958587220 */ /* 0x000fe20000410000 */
[----:B------:R-:W-:Y:S01]  /*76b0*/  FMUL.FTZ R162, R162, R91 ;  /* 0x0000005ba2a27220 */ /* 0x000fe20000410000 */
[C---:B------:R-:W-:Y:S01]  /*76c0*/  FFMA.FTZ R41, R84.reuse, R41, -R49 ;  /* 0x0000002954297223 */ /* 0x040fe20000010831 */
[C---:B------:R-:W-:Y:S01]  /*76d0*/  FFMA.FTZ R159, R87.reuse, R91, -R159 ;  /* 0x0000005b579f7223 */ /* 0x040fe2000001089f */
[----:B------:R-:W-:Y:S01]  /*76e0*/  FFMA.FTZ R43, R84, R43, R88 ;  /* 0x0000002b542b7223 */ /* 0x000fe20000010058 */
[----:B------:R-:W-:Y:S02]  /*76f0*/  IMAD.U32 R88, R90, 0x10000, RZ ;  /* 0x000100005a587824 */ /* 0x000fe400078e00ff */
[----:B------:R-:W-:Y:S01]  /*7700*/  FFMA.FTZ R162, R87, R89, R162 ;  /* 0x0000005957a27223 */ /* 0x000fe200000100a2 */
[----:B------:R-:W-:Y:S01]  /*7710*/  IMAD.U32 R84, R42, 0x10000, RZ ;  /* 0x000100002a547824 */ /* 0x000fe200078e00ff */
[----:B------:R-:W-:Y:S01]  /*7720*/  LOP3.LUT R90, R90, 0xffff0000, RZ, 0xc0, !PT ;  /* 0xffff00005a5a7812 */ /* 0x000fe200078ec0ff */
[----:B------:R-:W-:Y:S01]  /*7730*/  FMUL.FTZ R87, R88, R51 ;  /* 0x0000003358577220 */ /* 0x000fe20000410000 */
[----:B------:R-:W-:-:S02]  /*7740*/  IMAD.U32 R49, R86, 0x10000, RZ ;  /* 0x0001000056317824 */ /* 0x000fc400078e00ff */
[-C--:B------:R-:W-:Y:S01]  /*7750*/  FMUL.FTZ R88, R88, R84.reuse ;  /* 0x0000005458587220 */ /* 0x080fe20000410000 */
[----:B------:R-:W-:Y:S01]  /*7760*/  LOP3.LUT R42, R42, 0xffff0000, RZ, 0xc0, !PT ;  /* 0xffff00002a2a7812 */ /* 0x000fe200078ec0ff */
[----:B------:R-:W-:Y:S02]  /*7770*/  IMAD.MOV.U32 R89, RZ, RZ, R160 ;  /* 0x000000ffff597224 */ /* 0x000fe400078e00a0 */
[C---:B------:R-:W-:Y:S01]  /*7780*/  FFMA.FTZ R87, R49.reuse, R84, -R87 ;  /* 0x0000005431577223 */ /* 0x040fe20000010857 */
[----:B------:R-:W-:Y:S01]  /*7790*/  FFMA.FTZ R88, R49, R51, R88 ;  /* 0x0000003331587223 */ /* 0x000fe20000010058 */
[----:B------:R-:W-:Y:S01]  /*77a0*/  LOP3.LUT R86, R86, 0xffff0000, RZ, 0xc0, !PT ;  /* 0xffff000056567812 */ /* 0x000fe200078ec0ff */
[C---:B------:R-:W-:Y:S01]  /*77b0*/  FMUL.FTZ R49, R90.reuse, R50 ;  /* 0x000000325a317220 */ /* 0x040fe20000410000 */
[-C--:B------:R-:W-:Y:S01]  /*77c0*/  FMUL.FTZ R90, R90, R42.reuse ;  /* 0x0000002a5a5a7220 */ /* 0x080fe20000410000 */
[----:B------:R-:W-:Y:S02]  /*77d0*/  F2FP.BF16.F32.PACK_AB R48, R48, R165 ;  /* 0x000000a53030723e */ /* 0x000fe400000010ff */
[C---:B------:R-:W-:Y:S01]  /*77e0*/  FFMA.FTZ R49, R86.reuse, R42, -R49 ;  /* 0x0000002a56317223 */ /* 0x040fe20000010831 */
[----:B------:R-:W-:Y:S01]  /*77f0*/  FFMA.FTZ R90, R86, R50, R90 ;  /* 0x00000032565a7223 */ /* 0x000fe2000001005a */
[----:B------:R-:W-:-:S02]  /*7800*/  F2FP.BF16.F32.PACK_AB R40, R40, R164 ;  /* 0x000000a42828723e */ /* 0x000fc400000010ff */
[----:B------:R-:W-:Y:S02]  /*7810*/  F2FP.BF16.F32.PACK_AB R41, R41, R159 ;  /* 0x0000009f2929723e */ /* 0x000fe400000010ff */
[----:B------:R-:W-:Y:S01]  /*7820*/  F2FP.BF16.F32.PACK_AB R87, R49, R87 ;  /* 0x000000573157723e */ /* 0x000fe200000010ff */
[----:B------:R-:W-:Y:S01]  /*7830*/  IMAD.MOV.U32 R91, RZ, RZ, R40 ;  /* 0x000000ffff5b7224 */ /* 0x000fe200078e0028 */
[----:B------:R-:W-:Y:S01]  /*7840*/  F2FP.BF16.F32.PACK_AB R43, R43, R162 ;  /* 0x000000a22b2b723e */ /* 0x000fe200000010ff */
[----:B------:R-:W-:Y:S01]  /*7850*/  IMAD.MOV.U32 R84, RZ, RZ, R41 ;  /* 0x000000ffff547224 */ /* 0x000fe200078e0029 */
[----:B------:R-:W-:Y:S01]  /*7860*/  F2FP.BF16.F32.PACK_AB R90, R90, R88 ;  /* 0x000000585a5a723e */ /* 0x000fe200000010ff */
[----:B------:R-:W-:Y:S02]  /*7870*/  IMAD.MOV.U32 R86, RZ, RZ, R87 ;  /* 0x000000ffff567224 */ /* 0x000fe400078e0057 */
[----:B------:R-:W-:Y:S02]  /*7880*/  IMAD.MOV.U32 R88, RZ, RZ, R43 ;  /* 0x000000ffff587224 */ /* 0x000fe400078e002b */
[----:B------:R-:W-:-:S07]  /*7890*/  IMAD.MOV.U32 R87, RZ, RZ, R48 ;  /* 0x000000ffff577224 */ /* 0x000fce00078e0030 */
.L_x_727:
[----:B------:R-:W-:Y:S05]  /*78a0*/  BSYNC B3 ;  /* 0x0000000000037941 */ /* 0x000fea0003800000 */
.L_x_726:
[----:B------:R-:W-:Y:S02]  /*78b0*/  ULDC.64 UR4, c[0x0][0x208] ;  /* 0x0000820000047ab9 */ /* 0x000fe40000000a00 */
[----:B0-----:R0:W-:Y:S04]  /*78c0*/  STG.E.128 desc[UR4][R136.64], R84 ;  /* 0x0000005488007986 */ /* 0x0011e8000c101d04 */
[----:B--2---:R0:W-:Y:S02]  /*78d0*/  @!P5 STG.E.128 desc[UR4][R138.64], R88 ;  /* 0x000000588a00d986 */ /* 0x0041e4000c101d04 */
.L_x_725:
[----:B------:R-:W-:Y:S05]  /*78e0*/  BSYNC B2 ;  /* 0x0000000000027941 */ /* 0x000fea0003800000 */
.L_x_724:
[----:B------:R-:W-:-:S13]  /*78f0*/  ISETP.NE.AND P5, PT, R10, RZ, PT ;  /* 0x000000ff0a00720c */ /* 0x000fda0003fa5270 */
[----:B------:R-:W-:Y:S05]  /*7900*/  @!P5 BRA `(.L_x_723) ;  /* 0x000000080010d947 */ /* 0x000fea0003800000 */
        /* <DEDUP_REMOVED lines=15> */
[----:B0-----:R-:W-:Y:S02]  /*7a00*/  LEA R84, P6, R43, R116, 0x1 ;  /* 0x000000742b547211 */ /* 0x001fe400078c08ff */
[----:B------:R-:W-:-:S02]  /*7a10*/  LOP3.LUT R40, R40, 0x1c0, R50, 0xf8, !PT ;  /* 0x000001c028287812 */ /* 0x000fc400078ef832 */
[----:B------:R-:W-:Y:S02]  /*7a20*/  LEA.HI.X R85, R43, R117, R42, 0x1, P6 ;  /* 0x000000752b557211 */ /* 0x000fe400030f0c2a */
[----:B------:R-:W-:Y:S02]  /*7a30*/  SHF.R.S32.HI R42, RZ, 0x1f, R41 ;  /* 0x0000001fff2a7819 */ /* 0x000fe40000011429 */
[----:B------:R-:W-:Y:S02]  /*7a40*/  LOP3.LUT R40, R40, R231, RZ, 0x3c, !PT ;  /* 0x000000e728287212 */ /* 0x000fe400078e3cff */
[----:B------:R-:W-:Y:S02]  /*7a50*/  LEA.HI R42, R42, R41, RZ, 0x3 ;  /* 0x000000292a2a7211 */ /* 0x000fe400078f18ff */
[----:B------:R-:W-:Y:S02]  /*7a60*/  ISETP.NE.AND P0, PT, R48, RZ, PT ;  /* 0x000000ff3000720c */ /* 0x000fe40003f05270 */
[----:B------:R-:W-:-:S02]  /*7a70*/  SHF.R.S32.HI R42, RZ, 0x3, R42 ;  /* 0x00000003ff2a7819 */ /* 0x000fc4000001142a */
[----:B------:R-:W-:-:S03]  /*7a80*/  @!P5 LEA R86, P6, R134, R116, 0x1 ;  /* 0x000000748656d211 */ /* 0x000fc600078c08ff */
[----:B------:R-:W-:Y:S01]  /*7a90*/  IMAD R42, R42, 0x1400, R230 ;  /* 0x000014002a2a7824 */ /* 0x000fe200078e02e6 */
[----:B------:R-:W-:Y:S02]  /*7aa0*/  @!P5 LEA.HI.X R87, R134, R117, R157, 0x1, P6 ;  /* 0x000000758657d211 */ /* 0x000fe400030f0c9d */
[----:B------:R-:W-:Y:S01]  /*7ab0*/  ISETP.GE.AND P6, PT, R213, R115, PT ;  /* 0x00000073d500720c */ /* 0x000fe20003fc6270 */
[----:B------:R-:W-:Y:S02]  /*7ac0*/  IMAD.IADD R42, R42, 0x1, R40 ;  /* 0x000000012a2a7824 */ /* 0x000fe400078e0228 */
[C---:B------:R-:W-:Y:S02]  /*7ad0*/  IMAD R40, R19.reuse, 0x5000, R142 ;  /* 0x0000500013287824 */ /* 0x040fe400078e028e */
[----:B------:R-:W-:Y:S02]  /*7ae0*/  IMAD R48, R19, 0x5000, R42 ;  /* 0x0000500013307824 */ /* 0x000fe400078e022a */
[----:B------:R-:W-:-:S02]  /*7af0*/  IMAD R40, R40, 0x2, R18 ;  /* 0x0000000228287824 */ /* 0x000fc400078e0212 */
[----:B------:R-:W-:-:S04]  /*7b00*/  IMAD R48, R48, 0x2, R18 ;  /* 0x0000000230307824 */ /* 0x000fc800078e0212 */
[----:B------:R-:W0:Y:S04]  /*7b10*/  LDS.128 R40, [R40+0x24400] ;  /* 0x0244000028287984 */ /* 0x000e280000000c00 */
[----:B------:R-:W2:Y:S01]  /*7b20*/  LDS.128 R48, [R48+0x24400] ;  /* 0x0244000030307984 */ /* 0x000ea20000000c00 */
[----:B------:R-:W-:Y:S05]  /*7b30*/  @P6 BRA `(.L_x_729) ;  /* 0x0000000400746947 */ /* 0x000fea0003800000 */
[--C-:B------:R-:W-:Y:S01]  /*7b40*/  SHF.R.U64 R38, R38, 0x10, R39.reuse ;  /* 0x0000001026267819 */ /* 0x100fe20000001227 */
[----:B--2---:R-:W-:Y:S01]  /*7b50*/  IMAD.U32 R90, R49, 0x10000, RZ ;  /* 0x00010000315a7824 */ /* 0x004fe200078e00ff */
[----:B------:R-:W-:Y:S01]  /*7b60*/  SHF.R.U32.HI R88, RZ, 0x10, R39 ;  /* 0x00000010ff587819 */ /* 0x000fe20000011627 */
[----:B------:R-:W-:Y:S01]  /*7b70*/  IMAD.U32 R137, R51, 0x10000, RZ ;  /* 0x0001000033897824 */ /* 0x000fe200078e00ff */
[--C-:B------:R-:W-:Y:S01]  /*7b80*/  SHF.R.U64 R39, R44, 0x10, R45.reuse ;  /* 0x000000102c277819 */ /* 0x100fe2000000122d */
[----:B0-----:R-:W-:Y:S01]  /*7b90*/  IMAD.U32 R135, R43, 0x10000, RZ ;  /* 0x000100002b877824 */ /* 0x001fe200078e00ff */
[----:B------:R-:W-:Y:S01]  /*7ba0*/  SHF.R.U32.HI R44, RZ, 0x10, R45 ;  /* 0x00000010ff2c7819 */ /* 0x000fe2000001162d */
[----:B------:R-:W-:Y:S01]  /*7bb0*/  IMAD.U32 R134, R42, 0x10000, RZ ;  /* 0x000100002a867824 */ /* 0x000fe200078e00ff */
[--C-:B------:R-:W-:Y:S02]  /*7bc0*/  SHF.R.U64 R36, R36, 0x10, R37.reuse ;  /* 0x0000001024247819 */ /* 0x100fe40000001225 */
[----:B------:R-:W-:-:S02]  /*7bd0*/  SHF.R.U32.HI R37, RZ, 0x10, R37 ;  /* 0x00000010ff257819 */ /* 0x000fc40000011625 */
[C---:B------:R-:W-:Y:S02]  /*7be0*/  PRMT R44, R181.reuse, 0x5432, R44 ;  /* 0x00005432b52c7816 */ /* 0x040fe4000000002c */
[----:B------:R-:W-:Y:S02]  /*7bf0*/  SHF.R.U64 R45, R46, 0x10, R47 ;  /* 0x000000102e2d7819 */ /* 0x000fe4000000122f */
[----:B------:R-:W-:Y:S01]  /*7c00*/  PRMT R37, R181, 0x5410, R37 ;  /* 0x00005410b5257816 */ /* 0x000fe20000000025 */
[----:B------:R-:W-:Y:S01]  /*7c10*/  IMAD.U32 R138, R44, 0x10000, RZ ;  /* 0x000100002c8a7824 */ /* 0x000fe200078e00ff */
[----:B------:R-:W-:Y:S01]  /*7c20*/  SHF.R.U32.HI R46, RZ, 0x10, R47 ;  /* 0x00000010ff2e7819 */ /* 0x000fe2000001162f */
[----:B------:R-:W-:Y:S01]  /*7c30*/  IMAD.U32 R47, R41, 0x10000, RZ ;  /* 0x00010000292f7824 */ /* 0x000fe200078e00ff */
[----:B------:R-:W-:Y:S01]  /*7c40*/  LOP3.LUT R91, R49, 0xffff0000, RZ, 0xc0, !PT ;  /* 0xffff0000315b7812 */ /* 0x000fe200078ec0ff */
[----:B------:R-:W-:Y:S01]  /*7c50*/  IMAD.U32 R139, R37, 0x10000, RZ ;  /* 0x00010000258b7824 */ /* 0x000fe200078e00ff */
[----:B------:R-:W-:Y:S01]  /*7c60*/  PRMT R157, R176, 0x5410, R45 ;  /* 0x00005410b09d7816 */ /* 0x000fe2000000002d */
[----:B------:R-:W-:Y:S01]  /*7c70*/  FMUL.FTZ R45, R90, R138 ;  /* 0x0000008a5a2d7220 */ /* 0x000fe20000410000 */
[----:B------:R-:W-:Y:S01]  /*7c80*/  LOP3.LUT R44, R44, 0xffff0000, RZ, 0xc0, !PT ;  /* 0xffff00002c2c7812 */ /* 0x000fe200078ec0ff */
[-C--:B------:R-:W-:Y:S01]  /*7c90*/  FMUL.FTZ R90, R90, R139.reuse ;  /* 0x0000008b5a5a7220 */ /* 0x080fe20000410000 */
[----:B------:R-:W-:Y:S01]  /*7ca0*/  PRMT R46, R176, 0x5432, R46 ;  /* 0x00005432b02e7816 */ /* 0x000fe2000000002e */
[----:B------:R-:W-:Y:S01]  /*7cb0*/  FFMA.FTZ R45, R47, R139, -R45 ;  /* 0x0000008b2f2d7223 */ /* 0x000fe2000001082d */
[----:B------:R-:W-:Y:S01]  /*7cc0*/  LOP3.LUT R37, R37, 0xffff0000, RZ, 0xc0, !PT ;  /* 0xffff000025257812 */ /* 0x000fe200078ec0ff */
[----:B------:R-:W-:Y:S01]  /*7cd0*/  FMUL.FTZ R158, R91, R44 ;  /* 0x0000002c5b9e7220 */ /* 0x000fe20000410000 */
[----:B------:R-:W-:Y:S01]  /*7ce0*/  LOP3.LUT R89, R41, 0xffff0000, RZ, 0xc0, !PT ;  /* 0xffff000029597812 */ /* 0x000fe200078ec0ff */
[C---:B------:R-:W-:Y:S01]  /*7cf0*/  IMAD.U32 R139, R46.reuse, 0x10000, RZ ;  /* 0x000100002e8b7824 */ /* 0x040fe200078e00ff */
[----:B------:R-:W-:Y:S01]  /*7d00*/  PRMT R88, R177, 0x5432, R88 ;  /* 0x00005432b1587816 */ /* 0x000fe20000000058 */
[-C--:B------:R-:W-:Y:S01]  /*7d10*/  FMUL.FTZ R91, R91, R37.reuse ;  /* 0x000000255b5b7220 */ /* 0x080fe20000410000 */
[----:B------:R-:W-:Y:S01]  /*7d20*/  LOP3.LUT R51, R51, 0xffff0000, RZ, 0xc0, !PT ;  /* 0xffff000033337812 */ /* 0x000fe200078ec0ff */
[----:B------:R-:W-:Y:S01]  /*7d30*/  FFMA.FTZ R90, R47, R138, R90 ;  /* 0x0000008a2f5a7223 */ /* 0x000fe2000001005a */
[----:B------:R-:W-:Y:S01]  /*7d40*/  LOP3.LUT R46, R46, 0xffff0000, RZ, 0xc0, !PT ;  /* 0xffff00002e2e7812 */ /* 0x000fe200078ec0ff */
[----:B------:R-:W-:Y:S01]  /*7d50*/  FFMA.FTZ R158, R89, R37, -R158 ;  /* 0x00000025599e7223 */ /* 0x000fe2000001089e */
[----:B------:R-:W-:Y:S01]  /*7d60*/  PRMT R39, R177, 0x5410, R39 ;  /* 0x00005410b1277816 */ /* 0x000fe20000000027 */
[----:B------:R-:W-:-:S02]  /*7d70*/  IMAD.U32 R47, R88, 0x10000, RZ ;  /* 0x00010000582f7824 */ /* 0x000fc400078e00ff */
[----:B------:R-:W-:Y:S01]  /*7d80*/  FMUL.FTZ R37, R137, R139 ;  /* 0x0000008b89257220 */ /* 0x000fe20000410000 */
[----:B------:R-:W-:Y:S01]  /*7d90*/  PRMT R36, R183, 0x5432, R36 ;  /* 0x00005432b7247816 */ /* 0x000fe20000000024 */
[----:B------:R-:W-:Y:S01]  /*7da0*/  FFMA.FTZ R91, R89, R44, R91 ;  /* 0x0000002c595b7223 */ /* 0x000fe2000001005b */
[----:B------:R-:W-:Y:S01]  /*7db0*/  LOP3.LUT R43, R43, 0xffff0000, RZ, 0xc0, !PT ;  /* 0xffff00002b2b7812 */ /* 0x000fe200078ec0ff */
[----:B------:R-:W-:Y:S01]  /*7dc0*/  FMUL.FTZ R89, R51, R46 ;  /* 0x0000002e33597220 */ /* 0x000fe20000410000 */
[----:B------:R-:W-:Y:S01]  /*7dd0*/  LOP3.LUT R88, R88, 0xffff0000, RZ, 0xc0, !PT ;  /* 0xffff000058587812 */ /* 0x000fe200078ec0ff */
[-C--:B------:R-:W-:Y:S01]  /*7de0*/  FMUL.FTZ R137, R137, R47.reuse ;  /* 0x0000002f89897220 */ /* 0x080fe20000410000 */
[----:B------:R-:W-:Y:S01]  /*7df0*/  FFMA.FTZ R37, R135, R47, -R37 ;  /* 0x0000002f87257223 */ /* 0x000fe20000010825 */
[C---:B------:R-:W-:Y:S01]  /*7e00*/  IMAD.U32 R49, R48.reuse, 0x10000, RZ ;  /* 0x0001000030317824 */ /* 0x040fe200078e00ff */
[----:B------:R-:W-:Y:S01]  /*7e10*/  LOP3.LUT R48, R48, 0xffff0000, RZ, 0xc0, !PT ;  /* 0xffff000030307812 */ /* 0x000fe200078ec0ff */
[----:B------:R-:W-:-:S02]  /*7e20*/  IMAD.U32 R47, R39, 0x10000, RZ ;  /* 0x00010000272f7824 */ /* 0x000fc400078e00ff */
[-C--:B------:R-:W-:Y:S01]  /*7e30*/  FMUL.FTZ R51, R51, R88.reuse ;  /* 0x0000005833337220 */ /* 0x080fe20000410000 */
[C---:B------:R-:W-:Y:S02]  /*7e40*/  IMAD.U32 R44, R36.reuse, 0x10000, RZ ;  /* 0x00010000242c7824 */ /* 0x040fe400078e00ff */
[----:B------:R-:W-:Y:S01]  /*7e50*/  FFMA.FTZ R89, R43, R88, -R89 ;  /* 0x000000582b597223 */ /* 0x000fe20000010859 */
[----:B------:R-:W-:Y:S01]  /*7e60*/  LOP3.LUT R88, R36, 0xffff0000, RZ, 0xc0, !PT ;  /* 0xffff000024587812 */ /* 0x000fe200078ec0ff */
[-C--:B------:R-:W-:Y:S01]  /*7e70*/  FMUL.FTZ R36, R49, R47.reuse ;  /* 0x0000002f31247220 */ /* 0x080fe20000410000 */
[----:B------:R-:W-:Y:S01]  /*7e80*/  IMAD.U32 R41, R40, 0x10000, RZ ;  /* 0x0001000028297824 */ /* 0x000fe200078e00ff */
[----:B------:R-:W-:Y:S01]  /*7e90*/  LOP3.LUT R39, R39, 0xffff0000, RZ, 0xc0, !PT ;  /* 0xffff000027277812 */ /* 0x000fe200078ec0ff */
[----:B------:R-:W-:Y:S01]  /*7ea0*/  FMUL.FTZ R49, R49, R44 ;  /* 0x0000002c31317220 */ /* 0x000fe20000410000 */
[----:B------:R-:W-:Y:S01]  /*7eb0*/  LOP3.LUT R136, R42, 0xffff0000, RZ, 0xc0, !PT ;  /* 0xffff00002a887812 */ /* 0x000fe200078ec0ff */
[----:B------:R-:W-:Y:S01]  /*7ec0*/  FFMA.FTZ R51, R43, R46, R51 ;  /* 0x0000002e2b337223 */ /* 0x000fe20000010033 */
[----:B------:R-:W-:Y:S01]  /*7ed0*/  PRMT R38, R182, 0x5432, R38 ;  /* 0x00005432b6267816 */ /* 0x000fe20000000026 */
[C---:B------:R-:W-:Y:S01]  /*7ee0*/  FFMA.FTZ R36, R41.reuse, R44, -R36 ;  /* 0x0000002c29247223 */ /* 0x040fe20000010824 */
[----:B------:R-:W-:Y:S01]  /*7ef0*/  FFMA.FTZ R49, R41, R47, R49 ;  /* 0x0000002f29317223 */ /* 0x000fe20000010031 */
[----:B------:R-:W-:Y:S01]  /*7f00*/  LOP3.LUT R40, R40, 0xffff0000, RZ, 0xc0, !PT ;  /* 0xffff000028287812 */ /* 0x000fe200078ec0ff */
[----:B------:R-:W-:-:S02]  /*7f10*/  IMAD.U32 R42, R50, 0x10000, RZ ;  /* 0x00010000322a7824 */ /* 0x000fc400078e00ff */
[-C--:B------:R-:W-:Y:S01]  /*7f20*/  FMUL.FTZ R43, R48, R39.reuse ;  /* 0x00000027302b7220 */ /* 0x080fe20000410000 */
[C---:B------:R-:W-:Y:S01]  /*7f30*/  IMAD.U32 R41, R157.reuse, 0x10000, RZ ;  /* 0x000100009d297824 */ /* 0x040fe200078e00ff */
[----:B------:R-:W-:Y:S01]  /*7f40*/  LOP3.LUT R50, R50, 0xffff0000, RZ, 0xc0, !PT ;  /* 0xffff000032327812 */ /* 0x000fe200078ec0ff */
[-C--:B------:R-:W-:Y:S01]  /*7f50*/  FMUL.FTZ R48, R48, R88.reuse ;  /* 0x0000005830307220 */ /* 0x080fe20000410000 */
[----:B------:R-:W-:Y:S01]  /*7f60*/  LOP3.LUT R157, R157, 0xffff0000, RZ, 0xc0, !PT ;  /* 0xffff00009d9d7812 */ /* 0x000fe200078ec0ff */
[----:B------:R-:W-:Y:S02]  /*7f70*/  IMAD.U32 R44, R38, 0x10000, RZ ;  /* 0x00010000262c7824 */ /* 0x000fe400078e00ff */
[----:B------:R-:W-:Y:S01]  /*7f80*/  FFMA.FTZ R43, R40, R88, -R43 ;  /* 0x00000058282b7223 */ /* 0x000fe2000001082b */
[----:B------:R-:W-:Y:S01]  /*7f90*/  LOP3.LUT R38, R38, 0xffff0000, RZ, 0xc0, !PT ;  /* 0xffff000026267812 */ /* 0x000fe200078ec0ff */
[----:B------:R-:W-:Y:S01]  /*7fa0*/  FFMA.FTZ R48, R40, R39, R48 ;  /* 0x0000002728307223 */ /* 0x000fe20000010030 */
[----:B------:R-:W-:Y:S01]  /*7fb0*/  FMUL.FTZ R39, R42, R41 ;  /* 0x000000292a277220 */ /* 0x000fe20000410000 */
[----:B------:R-:W-:Y:S01]  /*7fc0*/  FMUL.FTZ R40, R50, R157 ;  /* 0x0000009d32287220 */ /* 0x000fe20000410000 */
[----:B------:R-:W-:Y:S01]  /*7fd0*/  FMUL.FTZ R42, R42, R44 ;  /* 0x0000002c2a2a7220 */ /* 0x000fe20000410000 */
[----:B------:R-:W-:Y:S01]  /*7fe0*/  FMUL.FTZ R50, R50, R38 ;  /* 0x0000002632327220 */ /* 0x000fe20000410000 */
[----:B------:R-:W-:Y:S01]  /*7ff0*/  FFMA.FTZ R39, R134, R44, -R39 ;  /* 0x0000002c86277223 */ /* 0x000fe20000010827 */
[----:B------:R-:W-:Y:S01]  /*8000*/  FFMA.FTZ R40, R136, R38, -R40 ;  /* 0x0000002688287223 */ /* 0x000fe20000010828 */
[----:B------:R-:W-:Y:S01]  /*8010*/  FFMA.FTZ R42, R134, R41, R42 ;  /* 0x00000029862a7223 */ /* 0x000fe2000001002a */
[----:B------:R-:W-:Y:S01]  /*8020*/  FFMA.FTZ R50, R136, R157, R50 ;  /* 0x0000009d88327223 */ /* 0x000fe20000010032 */
[----:B------:R-:W-:Y:S01]  /*8030*/  FFMA.FTZ R137, R135, R139, R137 ;  /* 0x0000008b87897223 */ /* 0x000fe20000010089 */
[----:B------:R-:W-:-:S02]  /*8040*/  F2FP.BF16.F32.PACK_AB R45, R158, R45 ;  /* 0x0000002d9e2d723e */ /* 0x000fc400000010ff */
[----:B------:R-:W-:Y:S02]  /*8050*/  F2FP.BF16.F32.PACK_AB R37, R89, R37 ;  /* 0x000000255925723e */ /* 0x000fe400000010ff */
[----:B------:R-:W-:Y:S01]  /*8060*/  F2FP.BF16.F32.PACK_AB R90, R91, R90 ;  /* 0x0000005a5b5a723e */ /* 0x000fe200000010ff */
[----:B------:R-:W-:Y:S01]  /*8070*/  IMAD.MOV.U32 R41, RZ, RZ, R45 ;  /* 0x000000ffff297224 */ /* 0x000fe200078e002d */
[----:B------:R-:W-:Y:S01]  /*8080*/  F2FP.BF16.F32.PACK_AB R36, R43, R36 ;  /* 0x000000242b24723e */ /* 0x000fe200000010ff */
[----:B------:R-:W-:Y:S01]  /*8090*/  IMAD.MOV.U32 R43, RZ, RZ, R37 ;  /* 0x000000ffff2b7224 */ /* 0x000fe200078e0025 */
[----:B------:R-:W-:Y:S02]  /*80a0*/  F2FP.BF16.F32.PACK_AB R39, R40, R39 ;  /* 0x000000272827723e */ /* 0x000fe400000010ff */
[----:B------:R-:W-:Y:S01]  /*80b0*/  F2FP.BF16.F32.PACK_AB R48, R48, R49 ;  /* 0x000000313030723e */ /* 0x000fe200000010ff */
[----:B------:R-:W-:Y:S01]  /*80c0*/  IMAD.MOV.U32 R40, RZ, RZ, R36 ;  /* 0x000000ffff287224 */ /* 0x000fe200078e0024 */
[----:B------:R-:W-:Y:S01]  /*80d0*/  F2FP.BF16.F32.PACK_AB R50, R50, R42 ;  /* 0x0000002a3232723e */ /* 0x000fe200000010ff */
[----:B------:R-:W-:Y:S01]  /*80e0*/  IMAD.MOV.U32 R49, RZ, RZ, R90 ;  /* 0x000000ffff317224 */ /* 0x000fe200078e005a */
[----:B------:R-:W-:Y:S01]  /*80f0*/  F2FP.BF16.F32.PACK_AB R51, R51, R137 ;  /* 0x000000893333723e */ /* 0x000fe200000010ff */
[----:B------:R-:W-:-:S07]  /*8100*/  IMAD.MOV.U32 R42, RZ, RZ, R39 ;  /* 0x000000ffff2a7224 */ /* 0x000fce00078e0027 */
.L_x_729:
[----:B------:R-:W-:Y:S05]  /*8110*/  BSYNC B2 ;  /* 0x0000000000027941 */ /* 0x000fea0003800000 */
.L_x_728:
[----:B------:R-:W-:Y:S02]  /*8120*/  ULDC.64 UR4, c[0x0][0x208] ;  /* 0x0000820000047ab9 */ /* 0x000fe40000000a00 */
[----:B0-----:R3:W-:Y:S04]  /*8130*/  STG.E.128 desc[UR4][R84.64], R40 ;  /* 0x0000002854007986 */ /* 0x0017e8000c101d04 */
[----:B--2---:R3:W-:Y:S02]  /*8140*/  @!P5 STG.E.128 desc[UR4][R86.64], R48 ;  /* 0x000000305600d986 */ /* 0x0047e4000c101d04 */
.L_x_723:
[----:B------:R-:W-:Y:S05]  /*8150*/  BSYNC B1 ;  /* 0x0000000000017941 */ /* 0x000fea0003800000 */
.L_x_722:
[----:B------:R-:W-:Y:S04]  /*8160*/  BSSY B1, `(.L_x_730) ;  /* 0x000010f000017945 */ /* 0x000fe80003800000 */
[----:B------:R-:W-:Y:S05]  /*8170*/  @P3 BRA `(.L_x_731) ;  /* 0x0000001000343947 */ /* 0x000fea0003800000 */
[----:B------:R-:W-:Y:S01]  /*8180*/  ISETP.NE.AND P3, PT, R26, RZ, PT ;  /* 0x000000ff1a00720c */ /* 0x000fe20003f65270 */
[----:B------:R-:W-:Y:S01]  /*8190*/  VIADD R37, R212, 0x20 ;  /* 0x00000020d4257836 */ /* 0x000fe20000000000 */
[----:B------:R-:W-:Y:S01]  /*81a0*/  BSSY B2, `(.L_x_732) ;  /* 0x0000086000027945 */ /* 0x000fe20003800000 */
[-C--:B--2---:R-:W-:Y:S02]  /*81b0*/  IMAD R36, R147, R122.reuse, RZ ;  /* 0x0000007a93247224 */ /* 0x084fe400078e02ff */
[----:B------:R-:W-:-:S04]  /*81c0*/  IMAD.WIDE.U32 R44, R37, R122, R124 ;  /* 0x0000007a252c7225 */ /* 0x000fc800078e007c */
[----:B------:R-:W-:-:S04]  /*81d0*/  IMAD R37, R37, R123, R36 ;  /* 0x0000007b25257224 */ /* 0x000fc800078e0224 */
[----:B---3--:R-:W-:Y:S01]  /*81e0*/  IMAD.IADD R50, R45, 0x1, R37 ;  /* 0x000000012d327824 */ /* 0x008fe200078e0225 */
[----:B------:R-:W-:Y:S06]  /*81f0*/  @!P3 BRA `(.L_x_733) ;  /* 0x000000080000b947 */ /* 0x000fec0003800000 */
[----:B------:R-:W-:Y:S01]  /*8200*/  SEL R36, R118, R148, !P0 ;  /* 0x0000009476247207 */ /* 0x000fe20004000000 */
[----:B------:R-:W-:Y:S01]  /*8210*/  BSSY B3, `(.L_x_734) ;  /* 0x000007b000037945 */ /* 0x000fe20003800000 */
[----:B------:R-:W-:Y:S02]  /*8220*/  IADD3 R38, P3, P5, R96, R44, R13 ;  /* 0x0000002c60267210 */ /* 0x000fe40007d7e00d */
[----:B------:R-:W-:Y:S02]  /*8230*/  SHF.R.S32.HI R37, RZ, 0x1f, R36 ;  /* 0x0000001fff257819 */ /* 0x000fe40000011424 */
[----:B------:R-:W-:Y:S02]  /*8240*/  IADD3.X R40, R92, R50, R7, P3, P5 ;  /* 0x000000325c287210 */ /* 0x000fe40001fea407 */
[----:B------:R-:W-:Y:S02]  /*8250*/  LEA.HI R37, R37, R36, RZ, 0x4 ;  /* 0x0000002425257211 */ /* 0x000fe400078f20ff */
[----:B------:R-:W-:-:S02]  /*8260*/  SHF.R.U32.HI R46, RZ, 0x3, R225 ;  /* 0x00000003ff2e7819 */ /* 0x000fc400000116e1 */
[----:B------:R-:W-:-:S04]  /*8270*/  LEA.HI.SX32 R41, R37, R14, 0x1c ;  /* 0x0000000e25297211 */ /* 0x000fc800078fe2ff */
[----:B------:R-:W-:Y:S01]  /*8280*/  SHF.R.S32.HI R42, RZ, 0x1f, R41 ;  /* 0x0000001fff2a7819 */ /* 0x000fe20000011429 */
[----:B------:R-:W-:-:S03]  /*8290*/  IMAD.SHL.U32 R39, R41, 0x8, RZ ;  /* 0x0000000829277824 */ /* 0x000fc600078e00ff */
[----:B------:R-:W-:Y:S02]  /*82a0*/  LEA.HI R42, R42, R41, RZ, 0x3 ;  /* 0x000000292a2a7211 */ /* 0x000fe400078f18ff */
[----:B------:R-:W-:Y:S02]  /*82b0*/  ISETP.GE.AND P3, PT, R39, R145, PT ;  /* 0x000000912700720c */ /* 0x000fe40003f66270 */
[----:B------:R-:W-:-:S05]  /*82c0*/  SHF.R.S32.HI R41, RZ, 0x3, R42 ;  /* 0x00000003ff297819 */ /* 0x000fca000001142a */
[----:B------:R-:W-:-:S06]  /*82d0*/  IMAD R41, R41, 0x1400, R228 ;  /* 0x0000140029297824 */ /* 0x000fcc00078e02e4 */
[--C-:B------:R-:W-:Y:S02]  /*82e0*/  @!P3 SHF.R.S32.HI R43, RZ, 0x1f, R39.reuse ;  /* 0x0000001fff2bb819 */ /* 0x100fe40000011427 */
[--C-:B------:R-:W-:Y:S02]  /*82f0*/  @!P3 IADD3 R37, P5, P6, R96, R44, R39.reuse ;  /* 0x0000002c6025b210 */ /* 0x100fe40007ebe027 */
[----:B------:R-:W-:Y:S02]  /*8300*/  LOP3.LUT R39, R225, 0x38, R39, 0xf8, !PT ;  /* 0x00000038e1277812 */ /* 0x000fe400078ef827 */
[----:B------:R-:W-:Y:S02]  /*8310*/  @!P3 IADD3.X R36, R92, R50, R43, P5, P6 ;  /* 0x000000325c24b210 */ /* 0x000fe40002fec42b */
[----:B------:R-:W-:Y:S02]  /*8320*/  LOP3.LUT R42, R39, R46, RZ, 0x3c, !PT ;  /* 0x0000002e272a7212 */ /* 0x000fe400078e3cff */
[----:B------:R-:W-:-:S03]  /*8330*/  LEA R46, P5, R38, R116, 0x1 ;  /* 0x00000074262e7211 */ /* 0x000fc600078a08ff */
[----:B------:R-:W-:Y:S01]  /*8340*/  IMAD.IADD R42, R41, 0x1, R42 ;  /* 0x00000001292a7824 */ /* 0x000fe200078e022a */
[-C--:B------:R-:W-:Y:S01]  /*8350*/  LEA.HI.X R47, R38, R117.reuse, R40, 0x1, P5 ;  /* 0x00000075262f7211 */ /* 0x080fe200028f0c28 */
[----:B------:R-:W-:Y:S01]  /*8360*/  IMAD R41, R19, 0x5000, R141 ;  /* 0x0000500013297824 */ /* 0x000fe200078e028d */
[----:B------:R-:W-:Y:S01]  /*8370*/  @!P3 LEA R48, P5, R37, R116, 0x1 ;  /* 0x000000742530b211 */ /* 0x000fe200078a08ff */
[----:B------:R-:W-:Y:S02]  /*8380*/  IMAD R39, R19, 0x5000, R42 ;  /* 0x0000500013277824 */ /* 0x000fe400078e022a */
[----:B------:R-:W-:Y:S01]  /*8390*/  IMAD R38, R41, 0x2, R18 ;  /* 0x0000000229267824 */ /* 0x000fe200078e0212 */
[----:B------:R-:W-:Y:S01]  /*83a0*/  @!P3 LEA.HI.X R49, R37, R117, R36, 0x1, P5 ;  /* 0x000000752531b211 */ /* 0x000fe200028f0c24 */
[----:B------:R-:W-:Y:S01]  /*83b0*/  IMAD R40, R39, 0x2, R18 ;  /* 0x0000000227287824 */ /* 0x000fe200078e0212 */
[----:B------:R-:W-:-:S03]  /*83c0*/  ISETP.GE.AND P5, PT, R16, R115, PT ;  /* 0x000000731000720c */ /* 0x000fc60003fa6270 */
[----:B------:R-:W2:Y:S04]  /*83d0*/  LDS.128 R36, [R38+0x24400] ;  /* 0x0244000026247984 */ /* 0x000ea80000000c00 */
[----:B------:R-:W3:Y:S06]  /*83e0*/  LDS.128 R40, [R40+0x24400] ;  /* 0x0244000028287984 */ /* 0x000eec0000000c00 */
[----:B------:R-:W-:Y:S05]  /*83f0*/  @P5 BRA `(.L_x_735) ;  /* 0x0000000400705947 */ /* 0x000fea0003800000 */
[--C-:B------:R-:W-:Y:S01]  /*8400*/  SHF.R.U64 R51, R56, 0x10, R57.reuse ;  /* 0x0000001038337819 */ /* 0x100fe20000001239 */
[----:B0--3--:R-:W-:Y:S01]  /*8410*/  IMAD.U32 R85, R41, 0x10000, RZ ;  /* 0x0001000029557824 */ /* 0x009fe200078e00ff */
[----:B------:R-:W-:Y:S01]  /*8420*/  SHF.R.U32.HI R56, RZ, 0x10, R57 ;  /* 0x00000010ff387819 */ /* 0x000fe20000011639 */
[----:B------:R-:W-:Y:S01]  /*8430*/  IMAD.U32 R89, R43, 0x10000, RZ ;  /* 0x000100002b597824 */ /* 0x000fe200078e00ff */
[----:B------:R-:W-:Y:S01]  /*8440*/  SHF.R.U64 R57, R58, 0x10, R59 ;  /* 0x000000103a397819 */ /* 0x000fe2000000123b */
[----:B--2---:R-:W-:Y:S01]  /*8450*/  IMAD.U32 R88, R39, 0x10000, RZ ;  /* 0x0001000027587824 */ /* 0x004fe200078e00ff */
[--C-:B------:R-:W-:Y:S01]  /*8460*/  SHF.R.U64 R58, R64, 0x10, R65.reuse ;  /* 0x00000010403a7819 */ /* 0x100fe20000001241 */
[----:B------:R-:W-:Y:S01]  /*8470*/  IMAD.U32 R90, R42, 0x10000, RZ ;  /* 0x000100002a5a7824 */ /* 0x000fe200078e00ff */
[----:B------:R-:W-:Y:S01]  /*8480*/  SHF.R.U32.HI R64, RZ, 0x10, R65 ;  /* 0x00000010ff407819 */ /* 0x000fe20000011641 */
[----:B------:R-:W-:Y:S01]  /*8490*/  IMAD.U32 R87, R38, 0x10000, RZ ;  /* 0x0001000026577824 */ /* 0x000fe200078e00ff */
[----:B------:R-:W-:-:S02]  /*84a0*/  SHF.R.U32.HI R59, RZ, 0x10, R59 ;  /* 0x00000010ff3b7819 */ /* 0x000fc4000001163b */
[----:B------:R-:W-:Y:S02]  /*84b0*/  PRMT R64, R173, 0x5432, R64 ;  /* 0x00005432ad407816 */ /* 0x000fe40000000040 */
[--C-:B------:R-:W-:Y:S02]  /*84c0*/  SHF.R.U64 R65, R66, 0x10, R67.reuse ;  /* 0x0000001042417819 */ /* 0x100fe40000001243 */
[----:B------:R-:W-:Y:S01]  /*84d0*/  PRMT R56, R175, 0x5410, R56 ;  /* 0x00005410af387816 */ /* 0x000fe20000000038 */
[----:B------:R-:W-:Y:S01]  /*84e0*/  IMAD.U32 R91, R64, 0x10000, RZ ;  /* 0x00010000405b7824 */ /* 0x000fe200078e00ff */
[----:B------:R-:W-:Y:S01]  /*84f0*/  SHF.R.U32.HI R66, RZ, 0x10, R67 ;  /* 0x00000010ff427819 */ /* 0x000fe20000011643 */
[----:B------:R-:W-:Y:S01]  /*8500*/  IMAD.U32 R67, R37, 0x10000, RZ ;  /* 0x0001000025437824 */ /* 0x000fe200078e00ff */
[----:B------:R-:W-:Y:S01]  /*8510*/  PRMT R59, R172, 0x5410, R59 ;  /* 0x00005410ac3b7816 */ /* 0x000fe2000000003b */
[----:B------:R-:W-:Y:S01]  /*8520*/  IMAD.U32 R134, R56, 0x10000, RZ ;  /* 0x0001000038867824 */ /* 0x000fe200078e00ff */
[----:B------:R-:W-:Y:S01]  /*8530*/  LOP3.LUT R86, R41, 0xffff0000, RZ, 0xc0, !PT ;  /* 0xffff000029567812 */ /* 0x000fe200078ec0ff */
[----:B------:R-:W-:Y:S01]  /*8540*/  IMAD.U32 R41, R40, 0x10000, RZ ;  /* 0x0001000028297824 */ /* 0x000fe200078e00ff */
[----:B------:R-:W-:Y:S01]  /*8550*/  PRMT R172, R172, 0x5432, R65 ;  /* 0x00005432acac7816 */ /* 0x000fe20000000041 */
[CC--:B------:R-:W-:Y:S01]  /*8560*/  FMUL.FTZ R65, R85.reuse, R91.reuse ;  /* 0x0000005b55417220 */ /* 0x0c0fe20000410000 */
[----:B------:R-:W-:Y:S01]  /*8570*/  LOP3.LUT R64, R64, 0xffff0000, RZ, 0xc0, !PT ;  /* 0xffff000040407812 */ /* 0x000fe200078ec0ff */
[-C--:B------:R-:W-:Y:S01]  /*8580*/  FMUL.FTZ R85, R85, R134.reuse ;  /* 0x0000008655557220 */ /* 0x080fe20000410000 */
[----:B------:R-:W-:Y:S01]  /*8590*/  PRMT R66, R173, 0x5410, R66 ;  /* 0x00005410ad427816 */ /* 0x000fe20000000042 */
[----:B------:R-:W-:Y:S01]  /*85a0*/  FFMA.FTZ R65, R67, R134, -R65 ;  /* 0x0000008643417223 */ /* 0x000fe20000010841 */
[----:B------:R-:W-:Y:S01]  /*85b0*/  LOP3.LUT R56, R56, 0xffff0000, RZ, 0xc0, !PT ;  /* 0xffff000038387812 */ /* 0x000fe200078ec0ff */
[----:B------:R-:W-:Y:S01]  /*85c0*/  FMUL.FTZ R135, R86, R64 ;  /* 0x0000004056877220 */ /* 0x000fe20000410000 */
[----:B------:R-:W-:Y:S01]  /*85d0*/  LOP3.LUT R84, R37, 0xffff0000, RZ, 0xc0, !PT ;  /* 0xffff000025547812 */ /* 0x000fe200078ec0ff */
[----:B------:R-:W-:Y:S01]  /*85e0*/  IMAD.U32 R134, R66, 0x10000, RZ ;  /* 0x0001000042867824 */ /* 0x000fe200078e00ff */
[----:B------:R-:W-:Y:S01]  /*85f0*/  LOP3.LUT R43, R43, 0xffff0000, RZ, 0xc0, !PT ;  /* 0xffff00002b2b7812 */ /* 0x000fe200078ec0ff */
[-C--:B------:R-:W-:Y:S01]  /*8600*/  FMUL.FTZ R86, R86, R56.reuse ;  /* 0x0000003856567220 */ /* 0x080fe20000410000 */
[----:B------:R-:W-:Y:S01]  /*8610*/  LOP3.LUT R66, R66, 0xffff0000, RZ, 0xc0, !PT ;  /* 0xffff000042427812 */ /* 0x000fe200078ec0ff */
[----:B------:R-:W-:Y:S01]  /*8620*/  FFMA.FTZ R85, R67, R91, R85 ;  /* 0x0000005b43557223 */ /* 0x000fe20000010055 */
        /* <DEDUP_REMOVED lines=11> */
[----:B------:R-:W-:Y:S01]  /*86e0*/  IMAD.U32 R67, R58, 0x10000, RZ ;  /* 0x000100003a437824 */ /* 0x000fe200078e00ff */
[----:B------:R-:W-:Y:S01]  /*86f0*/  LOP3.LUT R40, R40, 0xffff0000, RZ, 0xc0, !PT ;  /* 0xffff000028287812 */ /* 0x000fe200078ec0ff */
[----:B------:R-:W-:-:S02]  /*8700*/  IMAD.U32 R64, R51, 0x10000, RZ ;  /* 0x0001000033407824 */ /* 0x000fc400078e00ff */
[-C--:B------:R-:W-:Y:S01]  /*8710*/  FMUL.FTZ R43, R43, R59.reuse ;  /* 0x0000003b2b2b7220 */ /* 0x080fe20000410000 */
[----:B------:R-:W-:Y:S01]  /*8720*/  LOP3.LUT R58, R58, 0xffff0000, RZ, 0xc0, !PT ;  /* 0xffff00003a3a7812 */ /* 0x000fe200078ec0ff */
[----:B------:R-:W-:Y:S01]  /*8730*/  FFMA.FTZ R84, R39, R59, -R84 ;  /* 0x0000003b27547223 */ /* 0x000fe20000010854 */
[----:B------:R-:W-:Y:S01]  /*8740*/  LOP3.LUT R59, R51, 0xffff0000, RZ, 0xc0, !PT ;  /* 0xffff0000333b7812 */ /* 0x000fe200078ec0ff */
[C---:B------:R-:W-:Y:S02]  /*8750*/  IMAD.U32 R37, R36.reuse, 0x10000, RZ ;  /* 0x0001000024257824 */ /* 0x040fe400078e00ff */
[CC--:B------:R-:W-:Y:S01]  /*8760*/  FMUL.FTZ R51, R41.reuse, R67.reuse ;  /* 0x0000004329337220 */ /* 0x0c0fe20000410000 */
[----:B------:R-:W-:Y:S01]  /*8770*/  LOP3.LUT R36, R36, 0xffff0000, RZ, 0xc0, !PT ;  /* 0xffff000024247812 */ /* 0x000fe200078ec0ff */
[----:B------:R-:W-:Y:S01]  /*8780*/  FMUL.FTZ R41, R41, R64 ;  /* 0x0000004029297220 */ /* 0x000fe20000410000 */
[----:B------:R-:W-:Y:S01]  /*8790*/  FFMA.FTZ R43, R39, R66, R43 ;  /* 0x00000042272b7223 */ /* 0x000fe2000001002b */
[----:B------:R-:W-:Y:S01]  /*87a0*/  PRMT R57, R174, 0x5432, R57 ;  /* 0x00005432ae397816 */ /* 0x000fe20000000039 */
[C---:B------:R-:W-:Y:S01]  /*87b0*/  FMUL.FTZ R39, R40.reuse, R58 ;  /* 0x0000003a28277220 */ /* 0x040fe20000410000 */
[C---:B------:R-:W-:Y:S01]  /*87c0*/  FFMA.FTZ R51, R37.reuse, R64, -R51 ;  /* 0x0000004025337223 */ /* 0x040fe20000010833 */
[----:B------:R-:W-:Y:S01]  /*87d0*/  FFMA.FTZ R41, R37, R67, R41 ;  /* 0x0000004325297223 */ /* 0x000fe20000010029 */
[-C--:B------:R-:W-:Y:S01]  /*87e0*/  FMUL.FTZ R40, R40, R59.reuse ;  /* 0x0000003b28287220 */ /* 0x080fe20000410000 */
[----:B------:R-:W-:Y:S01]  /*87f0*/  FFMA.FTZ R39, R36, R59, -R39 ;  /* 0x0000003b24277223 */ /* 0x000fe20000010827 */
[----:B------:R-:W-:Y:S01]  /*8800*/  IMAD.U32 R37, R172, 0x10000, RZ ;  /* 0x00010000ac257824 */ /* 0x000fe200078e00ff */
[----:B------:R-:W-:Y:S01]  /*8810*/  LOP3.LUT R42, R42, 0xffff0000, RZ, 0xc0, !PT ;  /* 0xffff00002a2a7812 */ /* 0x000fe200078ec0ff */
[C---:B------:R-:W-:Y:S01]  /*8820*/  IMAD.U32 R59, R57.reuse, 0x10000, RZ ;  /* 0x00010000393b7824 */ /* 0x040fe200078e00ff */
[----:B------:R-:W-:Y:S01]  /*8830*/  LOP3.LUT R172, R172, 0xffff0000, RZ, 0xc0, !PT ;  /* 0xffff0000acac7812 */ /* 0x000fe200078ec0ff */
[----:B------:R-:W-:Y:S01]  /*8840*/  FFMA.FTZ R40, R36, R58, R40 ;  /* 0x0000003a24287223 */ /* 0x000fe20000010028 */
[----:B------:R-:W-:Y:S01]  /*8850*/  LOP3.LUT R57, R57, 0xffff0000, RZ, 0xc0, !PT ;  /* 0xffff000039397812 */ /* 0x000fe200078ec0ff */
[----:B------:R-:W-:Y:S01]  /*8860*/  FMUL.FTZ R36, R90, R37 ;  /* 0x000000255a247220 */ /* 0x000fe20000410000 */
[----:B------:R-:W-:Y:S01]  /*8870*/  LOP3.LUT R38, R38, 0xffff0000, RZ, 0xc0, !PT ;  /* 0xffff000026267812 */ /* 0x000fe200078ec0ff */
[----:B------:R-:W-:Y:S01]  /*8880*/  FMUL.FTZ R90, R90, R59 ;  /* 0x0000003b5a5a7220 */ /* 0x000fe20000410000 */
[CC--:B------:R-:W-:Y:S01]  /*8890*/  FMUL.FTZ R58, R42.reuse, R172.reuse ;  /* 0x000000ac2a3a7220 */ /* 0x0c0fe20000410000 */
[----:B------:R-:W-:Y:S01]  /*88a0*/  FMUL.FTZ R42, R42, R57 ;  /* 0x000000392a2a7220 */ /* 0x000fe20000410000 */
[C---:B------:R-:W-:Y:S01]  /*88b0*/  FFMA.FTZ R36, R87.reuse, R59, -R36 ;  /* 0x0000003b57247223 */ /* 0x040fe20000010824 */
[----:B------:R-:W-:Y:S01]  /*88c0*/  FFMA.FTZ R90, R87, R37, R90 ;  /* 0x00000025575a7223 */ /* 0x000fe2000001005a */
[C---:B------:R-:W-:Y:S01]  /*88d0*/  FFMA.FTZ R57, R38.reuse, R57, -R58 ;  /* 0x0000003926397223 */ /* 0x040fe2000001083a */
[----:B------:R-:W-:Y:S01]  /*88e0*/  FFMA.FTZ R37, R38, R172, R42 ;  /* 0x000000ac26257223 */ /* 0x000fe2000001002a */
[----:B------:R-:W-:Y:S01]  /*88f0*/  FFMA.FTZ R89, R88, R134, R89 ;  /* 0x0000008658597223 */ /* 0x000fe20000010059 */
[----:B------:R-:W-:-:S02]  /*8900*/  F2FP.BF16.F32.PACK_AB R65, R135, R65 ;  /* 0x000000418741723e */ /* 0x000fc400000010ff */
[----:B------:R-:W-:Y:S02]  /*8910*/  F2FP.BF16.F32.PACK_AB R56, R84, R56 ;  /* 0x000000385438723e */ /* 0x000fe400000010ff */
[----:B------:R-:W-:Y:S02]  /*8920*/  F2FP.BF16.F32.PACK_AB R85, R86, R85 ;  /* 0x000000555655723e */ /* 0x000fe400000010ff */
[----:B------:R-:W-:Y:S01]  /*8930*/  F2FP.BF16.F32.PACK_AB R64, R39, R51 ;  /* 0x000000332740723e */ /* 0x000fe200000010ff */
[----:B------:R-:W-:Y:S01]  /*8940*/  IMAD.MOV.U32 R39, RZ, RZ, R56 ;  /* 0x000000ffff277224 */ /* 0x000fe200078e0038 */
[----:B------:R-:W-:Y:S01]  /*8950*/  F2FP.BF16.F32.PACK_AB R40, R40, R41 ;  /* 0x000000292828723e */ /* 0x000fe200000010ff */
[----:B------:R-:W-:Y:S01]  /*8960*/  IMAD.MOV.U32 R41, RZ, RZ, R85 ;  /* 0x000000ffff297224 */ /* 0x000fe200078e0055 */
[----:B------:R-:W-:Y:S01]  /*8970*/  F2FP.BF16.F32.PACK_AB R38, R57, R36 ;  /* 0x000000243926723e */ /* 0x000fe200000010ff */
[----:B------:R-:W-:Y:S01]  /*8980*/  IMAD.MOV.U32 R36, RZ, RZ, R64 ;  /* 0x000000ffff247224 */ /* 0x000fe200078e0040 */
[----:B------:R-:W-:Y:S01]  /*8990*/  F2FP.BF16.F32.PACK_AB R42, R37, R90 ;  /* 0x0000005a252a723e */ /* 0x000fe200000010ff */
[----:B------:R-:W-:Y:S01]  /*89a0*/  IMAD.MOV.U32 R37, RZ, RZ, R65 ;  /* 0x000000ffff257224 */ /* 0x000fe200078e0041 */
[----:B------:R-:W-:-:S07]  /*89b0*/  F2FP.BF16.F32.PACK_AB R43, R43, R89 ;  /* 0x000000592b2b723e */ /* 0x000fce00000010ff */
.L_x_735:
[----:B------:R-:W-:Y:S05]  /*89c0*/  BSYNC B3 ;  /* 0x0000000000037941 */ /* 0x000fea0003800000 */
.L_x_734:
[----:B------:R-:W-:Y:S02]  /*89d0*/  ULDC.64 UR4, c[0x0][0x208] ;  /* 0x0000820000047ab9 */ /* 0x000fe40000000a00 */
[----:B--2---:R2:W-:Y:S04]  /*89e0*/  STG.E.128 desc[UR4][R46.64], R36 ;  /* 0x000000242e007986 */ /* 0x0045e8000c101d04 */
[----:B---3--:R2:W-:Y:S02]  /*89f0*/  @!P3 STG.E.128 desc[UR4][R48.64], R40 ;  /* 0x000000283000b986 */ /* 0x0085e4000c101d04 */
.L_x_733:
[----:B------:R-:W-:Y:S05]  /*8a00*/  BSYNC B2 ;  /* 0x0000000000027941 */ /* 0x000fea0003800000 */
.L_x_732:
[----:B------:R-:W-:-:S13]  /*8a10*/  ISETP.NE.AND P3, PT, R10, RZ, PT ;  /* 0x000000ff0a00720c */ /* 0x000fda0003f65270 */
[----:B------:R-:W-:Y:S05]  /*8a20*/  @!P3 BRA `(.L_x_731) ;  /* 0x000000080008b947 */ /* 0x000fea0003800000 */
[----:B--2---:R-:W-:Y:S01]  /*8a30*/  SEL R36, R118, R148, !P1 ;  /* 0x0000009476247207 */ /* 0x004fe20004800000 */
        /* <DEDUP_REMOVED lines=21> */
[C---:B------:R-:W-:Y:S01]  /*8b90*/  IMAD R37, R19.reuse, 0x5000, R140 ;  /* 0x0000500013257824 */ /* 0x040fe200078e028c */
[C---:B------:R-:W-:Y:S01]  /*8ba0*/  @!P3 LEA R46, P5, R38.reuse, R116, 0x1 ;  /* 0x00000074262eb211 */ /* 0x040fe200078a08ff */
        /* <DEDUP_REMOVED lines=8> */
[----:B------:R-:W-:Y:S01]  /*8c30*/  SHF.R.U64 R50, R60, 0x10, R61 ;  /* 0x000000103c327819 */ /* 0x000fe2000000123d */
[----:B---3--:R-:W-:Y:S01]  /*8c40*/  IMAD.U32 R56, R41, 0x10000, RZ ;  /* 0x0001000029387824 */ /* 0x008fe200078e00ff */
[----:B------:R-:W-:Y:S01]  /*8c50*/  SHF.R.U64 R48, R52, 0x10, R53 ;  /* 0x0000001034307819 */ /* 0x000fe20000001235 */
[----:B--2---:R-:W-:Y:S01]  /*8c60*/  IMAD.U32 R59, R39, 0x10000, RZ ;  /* 0x00010000273b7824 */ /* 0x004fe200078e00ff */
[----:B------:R-:W-:Y:S01]  /*8c70*/  SHF.R.U32.HI R60, RZ, 0x10, R61 ;  /* 0x00000010ff3c7819 */ /* 0x000fe2000001163d */
[----:B------:R-:W-:Y:S01]  /*8c80*/  IMAD.U32 R58, R38, 0x10000, RZ ;  /* 0x00010000263a7824 */ /* 0x000fe200078e00ff */
[----:B------:R-:W-:Y:S01]  /*8c90*/  SHF.R.U32.HI R52, RZ, 0x10, R53 ;  /* 0x00000010ff347819 */ /* 0x000fe20000011635 */
[----:B------:R-:W-:Y:S01]  /*8ca0*/  IMAD.U32 R53, R37, 0x10000, RZ ;  /* 0x0001000025357824 */ /* 0x000fe200078e00ff */
[----:B------:R-:W-:Y:S02]  /*8cb0*/  PRMT R64, R171, 0x5432, R60 ;  /* 0x00005432ab407816 */ /* 0x000fe4000000003c */
[----:B------:R-:W-:-:S02]  /*8cc0*/  PRMT R52, R169, 0x5432, R52 ;  /* 0x00005432a9347816 */ /* 0x000fc40000000034 */
[----:B------:R-:W-:Y:S01]  /*8cd0*/  SHF.R.U64 R51, R62, 0x10, R63 ;  /* 0x000000103e337819 */ /* 0x000fe2000000123f */
[----:B------:R-:W-:Y:S01]  /*8ce0*/  IMAD.U32 R60, R64, 0x10000, RZ ;  /* 0x00010000403c7824 */ /* 0x000fe200078e00ff */
[----:B------:R-:W-:Y:S01]  /*8cf0*/  SHF.R.U64 R49, R54, 0x10, R55 ;  /* 0x0000001036317819 */ /* 0x000fe20000001237 */
[----:B------:R-:W-:Y:S01]  /*8d00*/  IMAD.U32 R62, R43, 0x10000, RZ ;  /* 0x000100002b3e7824 */ /* 0x000fe200078e00ff */
[----:B------:R-:W-:Y:S01]  /*8d10*/  SHF.R.U32.HI R63, RZ, 0x10, R63 ;  /* 0x00000010ff3f7819 */ /* 0x000fe2000001163f */
[----:B------:R-:W-:Y:S01]  /*8d20*/  FMUL.FTZ R66, R56, R60 ;  /* 0x0000003c38427220 */ /* 0x000fe20000410000 */
[----:B------:R-:W-:Y:S01]  /*8d30*/  PRMT R171, R171, 0x5410, R50 ;  /* 0x00005410abab7816 */ /* 0x000fe20000000032 */
[----:B------:R-:W-:Y:S01]  /*8d40*/  IMAD.U32 R50, R52, 0x10000, RZ ;  /* 0x0001000034327824 */ /* 0x000fe200078e00ff */
[----:B------:R-:W-:Y:S02]  /*8d50*/  SHF.R.U32.HI R55, RZ, 0x10, R55 ;  /* 0x00000010ff377819 */ /* 0x000fe40000011637 */
[----:B------:R-:W-:Y:S01]  /*8d60*/  LOP3.LUT R57, R41, 0xffff0000, RZ, 0xc0, !PT ;  /* 0xffff000029397812 */ /* 0x000fe200078ec0ff */
[-C--:B------:R-:W-:Y:S01]  /*8d70*/  FMUL.FTZ R56, R56, R50.reuse ;  /* 0x0000003238387220 */ /* 0x080fe20000410000 */
[----:B------:R-:W-:Y:S01]  /*8d80*/  LOP3.LUT R64, R64, 0xffff0000, RZ, 0xc0, !PT ;  /* 0xffff000040407812 */ /* 0x000fe200078ec0ff */
[C---:B------:R-:W-:Y:S01]  /*8d90*/  FFMA.FTZ R50, R53.reuse, R50, -R66 ;  /* 0x0000003235327223 */ /* 0x040fe20000010842 */
[----:B------:R-:W-:Y:S01]  /*8da0*/  PRMT R63, R170, 0x5432, R63 ;  /* 0x00005432aa3f7816 */ /* 0x000fe2000000003f */
[----:B------:R-:W-:Y:S01]  /*8db0*/  FFMA.FTZ R53, R53, R60, R56 ;  /* 0x0000003c35357223 */ /* 0x000fe20000010038 */
[----:B------:R-:W-:Y:S01]  /*8dc0*/  PRMT R55, R168, 0x5432, R55 ;  /* 0x00005432a8377816 */ /* 0x000fe20000000037 */
[----:B------:R-:W-:Y:S01]  /*8dd0*/  FMUL.FTZ R67, R57, R64 ;  /* 0x0000004039437220 */ /* 0x000fe20000410000 */
[----:B------:R-:W-:Y:S01]  /*8de0*/  LOP3.LUT R52, R52, 0xffff0000, RZ, 0xc0, !PT ;  /* 0xffff000034347812 */ /* 0x000fe200078ec0ff */
[----:B------:R-:W-:Y:S01]  /*8df0*/  IMAD.U32 R65, R63, 0x10000, RZ ;  /* 0x000100003f417824 */ /* 0x000fe200078e00ff */
[----:B------:R-:W-:Y:S01]  /*8e00*/  LOP3.LUT R54, R37, 0xffff0000, RZ, 0xc0, !PT ;  /* 0xffff000025367812 */ /* 0x000fe200078ec0ff */
[----:B------:R-:W-:Y:S01]  /*8e10*/  IMAD.U32 R60, R55, 0x10000, RZ ;  /* 0x00010000373c7824 */ /* 0x000fe200078e00ff */
[----:B------:R-:W-:Y:S01]  /*8e20*/  LOP3.LUT R43, R43, 0xffff0000, RZ, 0xc0, !PT ;  /* 0xffff00002b2b7812 */ /* 0x000fe200078ec0ff */
[-C--:B0-----:R-:W-:Y:S01]  /*8e30*/  FMUL.FTZ R85, R57, R52.reuse ;  /* 0x0000003439557220 */ /* 0x081fe20000410000 */
[----:B------:R-:W-:Y:S01]  /*8e40*/  LOP3.LUT R56, R63, 0xffff0000, RZ, 0xc0, !PT ;  /* 0xffff00003f387812 */ /* 0x000fe200078ec0ff */
[----:B------:R-:W-:Y:S01]  /*8e50*/  FFMA.FTZ R57, R54, R52, -R67 ;  /* 0x0000003436397223 */ /* 0x000fe20000010843 */
[CC--:B------:R-:W-:Y:S01]  /*8e60*/  FMUL.FTZ R52, R62.reuse, R65.reuse ;  /* 0x000000413e347220 */ /* 0x0c0fe20000410000 */
[----:B------:R-:W-:Y:S01]  /*8e70*/  FMUL.FTZ R66, R62, R60 ;  /* 0x0000003c3e427220 */ /* 0x000fe20000410000 */
[----:B------:R-:W-:Y:S01]  /*8e80*/  PRMT R48, R169, 0x5410, R48 ;  /* 0x00005410a9307816 */ /* 0x000fe20000000030 */
[----:B------:R-:W-:Y:S01]  /*8e90*/  FFMA.FTZ R54, R54, R64, R85 ;  /* 0x0000004036367223 */ /* 0x000fe20000010055 */
[----:B------:R-:W-:Y:S01]  /*8ea0*/  FFMA.FTZ R52, R59, R60, -R52 ;  /* 0x0000003c3b347223 */ /* 0x000fe20000010834 */
[----:B------:R-:W-:Y:S01]  /*8eb0*/  LOP3.LUT R62, R55, 0xffff0000, RZ, 0xc0, !PT ;  /* 0xffff0000373e7812 */ /* 0x000fe200078ec0ff */
[C---:B------:R-:W-:Y:S01]  /*8ec0*/  IMAD.U32 R41, R40.reuse, 0x10000, RZ ;  /* 0x0001000028297824 */ /* 0x040fe200078e00ff */
[----:B------:R-:W-:Y:S01]  /*8ed0*/  LOP3.LUT R39, R39, 0xffff0000, RZ, 0xc0, !PT ;  /* 0xffff000027277812 */ /* 0x000fe200078ec0ff */
[----:B------:R-:W-:Y:S01]  /*8ee0*/  FFMA.FTZ R59, R59, R65, R66 ;  /* 0x000000413b3b7223 */ /* 0x000fe20000010042 */
[----:B------:R-:W-:Y:S01]  /*8ef0*/  IMAD.U32 R64, R171, 0x10000, RZ ;  /* 0x00010000ab407824 */ /* 0x000fe200078e00ff */
[----:B------:R-:W-:Y:S01]  /*8f00*/  LOP3.LUT R40, R40, 0xffff0000, RZ, 0xc0, !PT ;  /* 0xffff000028287812 */ /* 0x000fe200078ec0ff */
[----:B------:R-:W-:Y:S01]  /*8f10*/  FMUL.FTZ R66, R43, R56 ;  /* 0x000000382b427220 */ /* 0x000fe20000410000 */
[----:B------:R-:W-:Y:S01]  /*8f20*/  LOP3.LUT R171, R171, 0xffff0000, RZ, 0xc0, !PT ;  /* 0xffff0000abab7812 */ /* 0x000fe200078ec0ff */
[----:B------:R-:W-:-:S02]  /*8f30*/  IMAD.U32 R60, R48, 0x10000, RZ ;  /* 0x00010000303c7824 */ /* 0x000fc400078e00ff */
[-C--:B------:R-:W-:Y:S01]  /*8f40*/  FMUL.FTZ R84, R43, R62.reuse ;  /* 0x0000003e2b547220 */ /* 0x080fe20000410000 */
[----:B------:R-:W-:Y:S01]  /*8f50*/  IMAD.U32 R37, R36, 0x10000, RZ ;  /* 0x0001000024257824 */ /* 0x000fe200078e00ff */
[----:B------:R-:W-:Y:S01]  /*8f60*/  LOP3.LUT R55, R48, 0xffff0000, RZ, 0xc0, !PT ;  /* 0xffff000030377812 */ /* 0x000fe200078ec0ff */
[----:B------:R-:W-:Y:S01]  /*8f70*/  FFMA.FTZ R43, R39, R62, -R66 ;  /* 0x0000003e272b7223 */ /* 0x000fe20000010842 */
[----:B------:R-:W-:Y:S01]  /*8f80*/  LOP3.LUT R36, R36, 0xffff0000, RZ, 0xc0, !PT ;  /* 0xffff000024247812 */ /* 0x000fe200078ec0ff */
[C---:B------:R-:W-:Y:S01]  /*8f90*/  FMUL.FTZ R62, R41.reuse, R64 ;  /* 0x00000040293e7220 */ /* 0x040fe20000410000 */
[----:B------:R-:W-:Y:S01]  /*8fa0*/  PRMT R51, R170, 0x5410, R51 ;  /* 0x00005410aa337816 */ /* 0x000fe20000000033 */
[----:B------:R-:W-:Y:S01]  /*8fb0*/  FMUL.FTZ R63, R40, R171 ;  /* 0x000000ab283f7220 */ /* 0x000fe20000410000 */
[----:B------:R-:W-:Y:S01]  /*8fc0*/  PRMT R49, R168, 0x5410, R49 ;  /* 0x00005410a8317816 */ /* 0x000fe20000000031 */
[----:B------:R-:W-:Y:S01]  /*8fd0*/  FMUL.FTZ R41, R41, R60 ;  /* 0x0000003c29297220 */ /* 0x000fe20000410000 */
[----:B------:R-:W-:Y:S01]  /*8fe0*/  FFMA.FTZ R48, R39, R56, R84 ;  /* 0x0000003827307223 */ /* 0x000fe20000010054 */
[-C--:B------:R-:W-:Y:S01]  /*8ff0*/  FMUL.FTZ R65, R40, R55.reuse ;  /* 0x0000003728417220 */ /* 0x080fe20000410000 */
[----:B------:R-:W-:Y:S01]  /*9000*/  LOP3.LUT R61, R38, 0xffff0000, RZ, 0xc0, !PT ;  /* 0xffff0000263d7812 */ /* 0x000fe200078ec0ff */
[----:B------:R-:W-:Y:S01]  /*9010*/  FFMA.FTZ R39, R37, R60, -R62 ;  /* 0x0000003c25277223 */ /* 0x000fe2000001083e */
[----:B------:R-:W-:Y:S01]  /*9020*/  FFMA.FTZ R40, R36, R55, -R63 ;  /* 0x0000003724287223 */ /* 0x000fe2000001083f */
[----:B------:R-:W-:-:S02]  /*9030*/  IMAD.U32 R38, R42, 0x10000, RZ ;  /* 0x000100002a267824 */ /* 0x000fc400078e00ff */
[----:B------:R-:W-:Y:S01]  /*9040*/  FFMA.FTZ R37, R37, R64, R41 ;  /* 0x0000004025257223 */ /* 0x000fe20000010029 */
[----:B------:R-:W-:Y:S01]  /*9050*/  IMAD.U32 R55, R51, 0x10000, RZ ;  /* 0x0001000033377824 */ /* 0x000fe200078e00ff */
[----:B------:R-:W-:Y:S01]  /*9060*/  LOP3.LUT R42, R42, 0xffff0000, RZ, 0xc0, !PT ;  /* 0xffff00002a2a7812 */ /* 0x000fe200078ec0ff */
[----:B------:R-:W-:Y:S01]  /*9070*/  IMAD.U32 R41, R49, 0x10000, RZ ;  /* 0x0001000031297824 */ /* 0x000fe200078e00ff */
[----:B------:R-:W-:Y:S01]  /*9080*/  LOP3.LUT R51, R51, 0xffff0000, RZ, 0xc0, !PT ;  /* 0xffff000033337812 */ /* 0x000fe200078ec0ff */
[C---:B------:R-:W-:Y:S01]  /*9090*/  FMUL.FTZ R63, R38.reuse, R55 ;  /* 0x00000037263f7220 */ /* 0x040fe20000410000 */
[----:B------:R-:W-:Y:S01]  /*90a0*/  LOP3.LUT R49, R49, 0xffff0000, RZ, 0xc0, !PT ;  /* 0xffff000031317812 */ /* 0x000fe200078ec0ff */
[----:B------:R-:W-:Y:S01]  /*90b0*/  FMUL.FTZ R38, R38, R41 ;  /* 0x0000002926267220 */ /* 0x000fe20000410000 */
[----:B------:R-:W-:Y:S01]  /*90c0*/  FFMA.FTZ R36, R36, R171, R65 ;  /* 0x000000ab24247223 */ /* 0x000fe20000010041 */
[----:B------:R-:W-:Y:S01]  /*90d0*/  FMUL.FTZ R56, R42, R51 ;  /* 0x000000332a387220 */ /* 0x000fe20000410000 */
[----:B------:R-:W-:Y:S01]  /*90e0*/  FFMA.FTZ R63, R58, R41, -R63 ;  /* 0x000000293a3f7223 */ /* 0x000fe2000001083f */
[----:B------:R-:W-:Y:S01]  /*90f0*/  FMUL.FTZ R42, R42, R49 ;  /* 0x000000312a2a7220 */ /* 0x000fe20000410000 */
[----:B------:R-:W-:Y:S01]  /*9100*/  FFMA.FTZ R38, R58, R55, R38 ;  /* 0x000000373a267223 */ /* 0x000fe20000010026 */
[C---:B------:R-:W-:Y:S01]  /*9110*/  FFMA.FTZ R56, R61.reuse, R49, -R56 ;  /* 0x000000313d387223 */ /* 0x040fe20000010838 */
[----:B------:R-:W-:Y:S01]  /*9120*/  F2FP.BF16.F32.PACK_AB R39, R40, R39 ;  /* 0x000000272827723e */ /* 0x000fe200000010ff */
[----:B------:R-:W-:Y:S01]  /*9130*/  FFMA.FTZ R51, R61, R51, R42 ;  /* 0x000000333d337223 */ /* 0x000fe2000001002a */
[----:B------:R-:W-:-:S02]  /*9140*/  F2FP.BF16.F32.PACK_AB R43, R43, R52 ;  /* 0x000000342b2b723e */ /* 0x000fc400000010ff */
[----:B------:R-:W-:Y:S02]  /*9150*/  F2FP.BF16.F32.PACK_AB R42, R56, R63 ;  /* 0x0000003f382a723e */ /* 0x000fe400000010ff */
[----:B------:R-:W-:Y:S02]  /*9160*/  F2FP.BF16.F32.PACK_AB R50, R57, R50 ;  /* 0x000000323932723e */ /* 0x000fe400000010ff */
[----:B------:R-:W-:Y:S02]  /*9170*/  F2FP.BF16.F32.PACK_AB R48, R48, R59 ;  /* 0x0000003b3030723e */ /* 0x000fe400000010ff */
[----:B------:R-:W-:Y:S01]  /*9180*/  F2FP.BF16.F32.PACK_AB R51, R51, R38 ;  /* 0x000000263333723e */ /* 0x000fe200000010ff */
[----:B------:R-:W-:Y:S01]  /*9190*/  IMAD.MOV.U32 R38, RZ, RZ, R42 ;  /* 0x000000ffff267224 */ /* 0x000fe200078e002a */
[----:B------:R-:W-:Y:S01]  /*91a0*/  F2FP.BF16.F32.PACK_AB R40, R36, R37 ;  /* 0x000000252428723e */ /* 0x000fe200000010ff */
[----:B------:R-:W-:Y:S01]  /*91b0*/  IMAD.MOV.U32 R36, RZ, RZ, R39 ;  /* 0x000000ffff247224 */ /* 0x000fe200078e0027 */
[----:B------:R-:W-:Y:S01]  /*91c0*/  F2FP.BF16.F32.PACK_AB R41, R54, R53 ;  /* 0x000000353629723e */ /* 0x000fe200000010ff */
[----:B------:R-:W-:-:S02]  /*91d0*/  IMAD.MOV.U32 R39, RZ, RZ, R43 ;  /* 0x000000ffff277224 */ /* 0x000fc400078e002b */
[----:B------:R-:W-:Y:S02]  /*91e0*/  IMAD.MOV.U32 R37, RZ, RZ, R50 ;  /* 0x000000ffff257224 */ /* 0x000fe400078e0032 */
[----:B------:R-:W-:Y:S02]  /*91f0*/  IMAD.MOV.U32 R42, RZ, RZ, R51 ;  /* 0x000000ffff2a7224 */ /* 0x000fe400078e0033 */
[----:B------:R-:W-:-:S07]  /*9200*/  IMAD.MOV.U32 R43, RZ, RZ, R48 ;  /* 0x000000ffff2b7224 */ /* 0x000fce00078e0030 */
.L_x_737:
[----:B------:R-:W-:Y:S05]  /*9210*/  BSYNC B2 ;  /* 0x0000000000027941 */ /* 0x000fea0003800000 */
.L_x_736:
[----:B------:R-:W-:Y:S02]  /*9220*/  ULDC.64 UR4, c[0x0][0x208] ;  /* 0x0000820000047ab9 */ /* 0x000fe40000000a00 */
[----:B--2---:R4:W-:Y:S04]  /*9230*/  STG.E.128 desc[UR4][R44.64], R36 ;  /* 0x000000242c007986 */ /* 0x0049e8000c101d04 */
[----:B---3--:R4:W-:Y:S02]  /*9240*/  @!P3 STG.E.128 desc[UR4][R46.64], R40 ;  /* 0x000000282e00b986 */ /* 0x0089e4000c101d04 */
.L_x_731:
[----:B------:R-:W-:Y:S05]  /*9250*/  BSYNC B1 ;  /* 0x0000000000017941 */ /* 0x000fea0003800000 */
.L_x_730:
[----:B--2-4-:R-:W-:Y:S02]  /*9260*/  VIADD R37, R212, 0x40 ;  /* 0x00000040d4257836 */ /* 0x014fe40000000000 */
[-C--:B------:R-:W-:Y:S02]  /*9270*/  IMAD R36, R146, R122.reuse, RZ ;  /* 0x0000007a92247224 */ /* 0x080fe400078e02ff */
[----:B------:R-:W-:-:S04]  /*9280*/  IMAD.WIDE.U32 R124, R37, R122, R124 ;  /* 0x0000007a257c7225 */ /* 0x000fc800078e007c */
[----:B---3--:R-:W-:Y:S01]  /*9290*/  IMAD R49, R37, R123, R36 ;  /* 0x0000007b25317224 */ /* 0x008fe200078e0224 */
[----:B------:R-:W-:Y:S06]  /*92a0*/  @P4 BRA `(.L_x_698) ;  /* 0x0000001400104947 */ /* 0x000fec0003800000 */
[----:B------:R-:W-:Y:S01]  /*92b0*/  ISETP.NE.AND P3, PT, R26, RZ, PT ;  /* 0x000000ff1a00720c */ /* 0x000fe20003f65270 */
[----:B------:R-:W-:Y:S01]  /*92c0*/  BSSY B1, `(.L_x_738) ;  /* 0x0000081000017945 */ /* 0x000fe20003800000 */
[----:B------:R-:W-:-:S11]  /*92d0*/  IMAD.IADD R49, R125, 0x1, R49 ;  /* 0x000000017d317824 */ /* 0x000fd600078e0231 */
[----:B------:R-:W-:Y:S05]  /*92e0*/  @!P3 BRA `(.L_x_739) ;  /* 0x0000000400f8b947 */ /* 0x000fea0003800000 */
[----:B------:R-:W-:Y:S01]  /*92f0*/  SEL R36, R118, R148, !P0 ;  /* 0x0000009476247207 */ /* 0x000fe20004000000 */
[----:B------:R-:W-:Y:S01]  /*9300*/  BSSY B2, `(.L_x_740) ;  /* 0x0000079000027945 */ /* 0x000fe20003800000 */
[----:B------:R-:W-:Y:S02]  /*9310*/  SHF.R.U32.HI R39, RZ, 0x3, R226 ;  /* 0x00000003ff277819 */ /* 0x000fe400000116e2 */
[----:B------:R-:W-:Y:S02]  /*9320*/  SHF.R.S32.HI R37, RZ, 0x1f, R36 ;  /* 0x0000001fff257819 */ /* 0x000fe40000011424 */
[----:B------:R-:W-:Y:S02]  /*9330*/  IADD3 R38, P4, P5, R96, R124, R13 ;  /* 0x0000007c60267210 */ /* 0x000fe40007d9e00d */
[----:B------:R-:W-:-:S04]  /*9340*/  LEA.HI R37, R37, R36, RZ, 0x4 ;  /* 0x0000002425257211 */ /* 0x000fc800078f20ff */
[----:B------:R-:W-:-:S04]  /*9350*/  LEA.HI.SX32 R37, R37, R14, 0x1c ;  /* 0x0000000e25257211 */ /* 0x000fc800078fe2ff */
[----:B------:R-:W-:Y:S01]  /*9360*/  SHF.R.S32.HI R36, RZ, 0x1f, R37 ;  /* 0x0000001fff247819 */ /* 0x000fe20000011425 */
[----:B------:R-:W-:-:S03]  /*9370*/  IMAD.SHL.U32 R47, R37, 0x8, RZ ;  /* 0x00000008252f7824 */ /* 0x000fc600078e00ff */
[----:B------:R-:W-:Y:S02]  /*9380*/  LEA.HI R36, R36, R37, RZ, 0x3 ;  /* 0x0000002524247211 */ /* 0x000fe400078f18ff */
[----:B------:R-:W-:Y:S02]  /*9390*/  ISETP.GE.AND P3, PT, R47, R145, PT ;  /* 0x000000912f00720c */ /* 0x000fe40003f66270 */
[----:B------:R-:W-:Y:S02]  /*93a0*/  SHF.R.S32.HI R40, RZ, 0x3, R36 ;  /* 0x00000003ff287819 */ /* 0x000fe40000011424 */
[----:B------:R-:W-:-:S03]  /*93b0*/  LOP3.LUT R36, R226, 0x38, R47, 0xf8, !PT ;  /* 0x00000038e2247812 */ /* 0x000fc600078ef82f */
[----:B------:R-:W-:Y:S01]  /*93c0*/  IMAD R37, R40, 0x1400, R229 ;  /* 0x0000140028257824 */ /* 0x000fe200078e02e5 */
[----:B------:R-:W-:Y:S02]  /*93d0*/  LOP3.LUT R36, R36, R39, RZ, 0x3c, !PT ;  /* 0x0000002724247212 */ /* 0x000fe400078e3cff */
[----:B------:R-:W-:Y:S02]  /*93e0*/  IADD3.X R39, R92, R49, R7, P4, P5 ;  /* 0x000000315c277210 */ /* 0x000fe400027ea407 */
[C---:B------:R-:W-:Y:S01]  /*93f0*/  LEA R44, P4, R38.reuse, R116, 0x1 ;  /* 0x00000074262c7211 */ /* 0x040fe200078808ff */
[----:B------:R-:W-:Y:S01]  /*9400*/  IMAD.IADD R36, R37, 0x1, R36 ;  /* 0x0000000125247824 */ /* 0x000fe200078e0224 */
[----:B------:R-:W-:Y:S01]  /*9410*/  @!P3 SHF.R.S32.HI R48, RZ, 0x1f, R47 ;  /* 0x0000001fff30b819 */ /* 0x000fe2000001142f */
[C---:B------:R-:W-:Y:S01]  /*9420*/  IMAD R37, R19.reuse, 0x5000, R133 ;  /* 0x0000500013257824 */ /* 0x040fe200078e0285 */
[----:B------:R-:W-:Y:S01]  /*9430*/  LEA.HI.X R45, R38, R117, R39, 0x1, P4 ;  /* 0x00000075262d7211 */ /* 0x000fe200020f0c27 */
[----:B------:R-:W-:Y:S01]  /*9440*/  IMAD R39, R19, 0x5000, R36 ;  /* 0x0000500013277824 */ /* 0x000fe200078e0224 */
[----:B------:R-:W-:Y:S01]  /*9450*/  @!P3 IADD3 R47, P4, P5, R96, R124, R47 ;  /* 0x0000007c602fb210 */ /* 0x000fe20007d9e02f */
[----:B------:R-:W-:-:S02]  /*9460*/  IMAD R37, R37, 0x2, R18 ;  /* 0x0000000225257824 */ /* 0x000fc400078e0212 */
[----:B------:R-:W-:Y:S01]  /*9470*/  IMAD R40, R39, 0x2, R18 ;  /* 0x0000000227287824 */ /* 0x000fe200078e0212 */
[----:B------:R-:W-:Y:S02]  /*9480*/  @!P3 IADD3.X R48, R92, R49, R48, P4, P5 ;  /* 0x000000315c30b210 */ /* 0x000fe400027ea430 */
[----:B------:R-:W-:Y:S01]  /*9490*/  ISETP.GE.AND P5, PT, R16, R115, PT ;  /* 0x000000731000720c */ /* 0x000fe20003fa6270 */
[----:B------:R-:W2:Y:S01]  /*94a0*/  LDS.128 R36, [R37+0x24400] ;  /* 0x0244000025247984 */ /* 0x000ea20000000c00 */
[----:B------:R-:W-:-:S03]  /*94b0*/  @!P3 LEA R46, P4, R47, R116, 0x1 ;  /* 0x000000742f2eb211 */ /* 0x000fc600078808ff */
[----:B------:R-:W3:Y:S01]  /*94c0*/  LDS.128 R40, [R40+0x24400] ;  /* 0x0244000028287984 */ /* 0x000ee20000000c00 */
[----:B------:R-:W-:-:S07]  /*94d0*/  @!P3 LEA.HI.X R47, R47, R117, R48, 0x1, P4 ;  /* 0x000000752f2fb211 */ /* 0x000fce00020f0c30 */
[----:B------:R-:W-:Y:S05]  /*94e0*/  @P5 BRA `(.L_x_741) ;  /* 0x0000000400685947 */ /* 0x000fea0003800000 */
[----:B------:R-:W-:Y:S01]  /*94f0*/  SHF.R.U64 R61, R74, 0x10, R75 ;  /* 0x000000104a3d7819 */ /* 0x000fe2000000124b */
[----:B---3--:R-:W-:Y:S01]  /*9500*/  IMAD.U32 R60, R41, 0x10000, RZ ;  /* 0x00010000293c7824 */ /* 0x008fe200078e00ff */
[----:B------:R-:W-:Y:S01]  /*9510*/  SHF.R.U64 R62, R80, 0x10, R81 ;  /* 0x00000010503e7819 */ /* 0x000fe20000001251 */
[----:B------:R-:W-:Y:S01]  /*9520*/  IMAD.U32 R59, R43, 0x10000, RZ ;  /* 0x000100002b3b7824 */ /* 0x000fe200078e00ff */
[----:B------:R-:W-:Y:S01]  /*9530*/  SHF.R.U64 R56, R72, 0x10, R73 ;  /* 0x0000001048387819 */ /* 0x000fe20000001249 */
[----:B--2---:R-:W-:Y:S01]  /*9540*/  IMAD.U32 R52, R37, 0x10000, RZ ;  /* 0x0001000025347824 */ /* 0x004fe200078e00ff */
[----:B------:R-:W-:Y:S01]  /*9550*/  SHF.R.U32.HI R80, RZ, 0x10, R81 ;  /* 0x00000010ff507819 */ /* 0x000fe20000011651 */
[----:B------:R-:W-:Y:S01]  /*9560*/  IMAD.U32 R58, R39, 0x10000, RZ ;  /* 0x00010000273a7824 */ /* 0x000fe200078e00ff */
[----:B------:R-:W-:Y:S01]  /*9570*/  SHF.R.U32.HI R72, RZ, 0x10, R73 ;  /* 0x00000010ff487819 */ /* 0x000fe20000011649 */
[----:B------:R-:W-:Y:S01]  /*9580*/  IMAD.U32 R50, R40, 0x10000, RZ ;  /* 0x0001000028327824 */ /* 0x000fe200078e00ff */
[----:B------:R-:W-:Y:S01]  /*9590*/  LOP3.LUT R54, R41, 0xffff0000, RZ, 0xc0, !PT ;  /* 0xffff000029367812 */ /* 0x000fe200078ec0ff */
[----:B------:R-:W-:Y:S01]  /*95a0*/  IMAD.U32 R48, R36, 0x10000, RZ ;  /* 0x0001000024307824 */ /* 0x000fe200078e00ff */
[----:B------:R-:W-:-:S02]  /*95b0*/  PRMT R41, R154, 0x5410, R61 ;  /* 0x000054109a297816 */ /* 0x000fc4000000003d */
[----:B------:R-:W-:Y:S02]  /*95c0*/  PRMT R56, R155, 0x5410, R56 ;  /* 0x000054109b387816 */ /* 0x000fe40000000038 */
[----:B------:R-:W-:Y:S02]  /*95d0*/  PRMT R61, R167, 0x5432, R80 ;  /* 0x00005432a73d7816 */ /* 0x000fe40000000050 */
[--C-:B------:R-:W-:Y:S02]  /*95e0*/  SHF.R.U64 R53, R82, 0x10, R83.reuse ;  /* 0x0000001052357819 */ /* 0x100fe40000001253 */
[----:B------:R-:W-:Y:S01]  /*95f0*/  PRMT R155, R155, 0x5432, R72 ;  /* 0x000054329b9b7816 */ /* 0x000fe20000000048 */
[----:B------:R-:W-:Y:S01]  /*9600*/  IMAD.U32 R63, R61, 0x10000, RZ ;  /* 0x000100003d3f7824 */ /* 0x000fe200078e00ff */
[----:B------:R-:W-:Y:S02]  /*9610*/  SHF.R.U32.HI R83, RZ, 0x10, R83 ;  /* 0x00000010ff537819 */ /* 0x000fe40000011653 */
[----:B------:R-:W-:Y:S01]  /*9620*/  SHF.R.U32.HI R75, RZ, 0x10, R75 ;  /* 0x00000010ff4b7819 */ /* 0x000fe2000001164b */
[----:B------:R-:W-:Y:S01]  /*9630*/  FMUL.FTZ R65, R60, R63 ;  /* 0x0000003f3c417220 */ /* 0x000fe20000410000 */
[----:B------:R-:W-:Y:S01]  /*9640*/  LOP3.LUT R55, R43, 0xffff0000, RZ, 0xc0, !PT ;  /* 0xffff00002b377812 */ /* 0x000fe200078ec0ff */
[----:B------:R-:W-:Y:S01]  /*9650*/  IMAD.U32 R43, R155, 0x10000, RZ ;  /* 0x000100009b2b7824 */ /* 0x000fe200078e00ff */
[----:B------:R-:W-:-:S02]  /*9660*/  PRMT R53, R156, 0x5410, R53 ;  /* 0x000054109c357816 */ /* 0x000fc40000000035 */
[----:B------:R-:W-:Y:S01]  /*9670*/  PRMT R156, R156, 0x5432, R83 ;  /* 0x000054329c9c7816 */ /* 0x000fe20000000053 */
[-C--:B------:R-:W-:Y:S01]  /*9680*/  FMUL.FTZ R67, R60, R43.reuse ;  /* 0x0000002b3c437220 */ /* 0x080fe20000410000 */
[----:B------:R-:W-:Y:S01]  /*9690*/  PRMT R154, R154, 0x5432, R75 ;  /* 0x000054329a9a7816 */ /* 0x000fe2000000004b */
[C---:B------:R-:W-:Y:S01]  /*96a0*/  FFMA.FTZ R43, R52.reuse, R43, -R65 ;  /* 0x0000002b342b7223 */ /* 0x040fe20000010841 */
[----:B------:R-:W-:Y:S01]  /*96b0*/  LOP3.LUT R61, R61, 0xffff0000, RZ, 0xc0, !PT ;  /* 0xffff00003d3d7812 */ /* 0x000fe200078ec0ff */
[----:B------:R-:W-:Y:S01]  /*96c0*/  FFMA.FTZ R52, R52, R63, R67 ;  /* 0x0000003f34347223 */ /* 0x000fe20000010043 */
[----:B------:R-:W-:Y:S01]  /*96d0*/  PRMT R167, R167, 0x5410, R62 ;  /* 0x00005410a7a77816 */ /* 0x000fe2000000003e */
[----:B------:R-:W-:Y:S01]  /*96e0*/  IMAD.U32 R62, R156, 0x10000, RZ ;  /* 0x000100009c3e7824 */ /* 0x000fe200078e00ff */
[----:B------:R-:W-:Y:S01]  /*96f0*/  LOP3.LUT R155, R155, 0xffff0000, RZ, 0xc0, !PT ;  /* 0xffff00009b9b7812 */ /* 0x000fe200078ec0ff */
[----:B------:R-:W-:Y:S01]  /*9700*/  IMAD.U32 R60, R154, 0x10000, RZ ;  /* 0x000100009a3c7824 */ /* 0x000fe200078e00ff */
[----:B------:R-:W-:Y:S01]  /*9710*/  LOP3.LUT R57, R37, 0xffff0000, RZ, 0xc0, !PT ;  /* 0xffff000025397812 */ /* 0x000fe200078ec0ff */
[C---:B------:R-:W-:Y:S01]  /*9720*/  FMUL.FTZ R64, R54.reuse, R61 ;  /* 0x0000003d36407220 */ /* 0x040fe20000410000 */
[C---:B------:R-:W-:Y:S01]  /*9730*/  FMUL.FTZ R63, R59.reuse, R62 ;  /* 0x0000003e3b3f7220 */ /* 0x040fe20000410000 */
[-C--:B------:R-:W-:Y:S01]  /*9740*/  FMUL.FTZ R66, R54, R155.reuse ;  /* 0x0000009b36427220 */ /* 0x080fe20000410000 */
[-C--:B------:R-:W-:Y:S01]  /*9750*/  FMUL.FTZ R59, R59, R60.reuse ;  /* 0x0000003c3b3b7220 */ /* 0x080fe20000410000 */
[C---:B------:R-:W-:Y:S01]  /*9760*/  FFMA.FTZ R54, R57.reuse, R155, -R64 ;  /* 0x0000009b39367223 */ /* 0x040fe20000010840 */
[----:B------:R-:W-:Y:S01]  /*9770*/  LOP3.LUT R156, R156, 0xffff0000, RZ, 0xc0, !PT ;  /* 0xffff00009c9c7812 */ /* 0x000fe200078ec0ff */
[----:B------:R-:W-:Y:S01]  /*9780*/  FFMA.FTZ R57, R57, R61, R66 ;  /* 0x0000003d39397223 */ /* 0x000fe20000010042 */
[----:B------:R-:W-:Y:S01]  /*9790*/  FFMA.FTZ R60, R58, R60, -R63 ;  /* 0x0000003c3a3c7223 */ /* 0x000fe2000001083f */
[----:B------:R-:W-:Y:S01]  /*97a0*/  LOP3.LUT R154, R154, 0xffff0000, RZ, 0xc0, !PT ;  /* 0xffff00009a9a7812 */ /* 0x000fe200078ec0ff */
[----:B------:R-:W-:Y:S01]  /*97b0*/  FFMA.FTZ R58, R58, R62, R59 ;  /* 0x0000003e3a3a7223 */ /* 0x000fe2000001003b */
[----:B------:R-:W-:Y:S01]  /*97c0*/  IMAD.U32 R61, R167, 0x10000, RZ ;  /* 0x00010000a73d7824 */ /* 0x000fe200078e00ff */
[----:B------:R-:W-:Y:S01]  /*97d0*/  LOP3.LUT R51, R39, 0xffff0000, RZ, 0xc0, !PT ;  /* 0xffff000027337812 */ /* 0x000fe200078ec0ff */
[----:B------:R-:W-:-:S02]  /*97e0*/  IMAD.U32 R59, R56, 0x10000, RZ ;  /* 0x00010000383b7824 */ /* 0x000fc400078e00ff */
[C---:B------:R-:W-:Y:S01]  /*97f0*/  FMUL.FTZ R62, R55.reuse, R156 ;  /* 0x0000009c373e7220 */ /* 0x040fe20000410000 */
[-C--:B------:R-:W-:Y:S01]  /*9800*/  FMUL.FTZ R64, R55, R154.reuse ;  /* 0x0000009a37407220 */ /* 0x080fe20000410000 */
[----:B------:R-:W-:Y:S01]  /*9810*/  FMUL.FTZ R63, R50, R61 ;  /* 0x0000003d323f7220 */ /* 0x000fe20000410000 */
[----:B------:R-:W-:Y:S01]  /*9820*/  LOP3.LUT R40, R40, 0xffff0000, RZ, 0xc0, !PT ;  /* 0xffff000028287812 */ /* 0x000fe200078ec0ff */
[-C--:B------:R-:W-:Y:S01]  /*9830*/  FMUL.FTZ R50, R50, R59.reuse ;  /* 0x0000003b32327220 */ /* 0x080fe20000410000 */
[----:B------:R-:W-:Y:S01]  /*9840*/  LOP3.LUT R167, R167, 0xffff0000, RZ, 0xc0, !PT ;  /* 0xffff0000a7a77812 */ /* 0x000fe200078ec0ff */
[----:B------:R-:W-:Y:S01]  /*9850*/  IMAD.U32 R37, R38, 0x10000, RZ ;  /* 0x0001000026257824 */ /* 0x000fe200078e00ff */
[----:B------:R-:W-:Y:S01]  /*9860*/  LOP3.LUT R55, R56, 0xffff0000, RZ, 0xc0, !PT ;  /* 0xffff000038377812 */ /* 0x000fe200078ec0ff */
[C---:B------:R-:W-:Y:S01]  /*9870*/  FFMA.FTZ R65, R51.reuse, R154, -R62 ;  /* 0x0000009a33417223 */ /* 0x040fe2000001083e */
[----:B------:R-:W-:Y:S01]  /*9880*/  LOP3.LUT R36, R36, 0xffff0000, RZ, 0xc0, !PT ;  /* 0xffff000024247812 */ /* 0x000fe200078ec0ff */
[----:B------:R-:W-:Y:S01]  /*9890*/  FFMA.FTZ R67, R51, R156, R64 ;  /* 0x0000009c33437223 */ /* 0x000fe20000010040 */
[----:B------:R-:W-:Y:S01]  /*98a0*/  LOP3.LUT R39, R38, 0xffff0000, RZ, 0xc0, !PT ;  /* 0xffff000026277812 */ /* 0x000fe200078ec0ff */
[C---:B------:R-:W-:Y:S01]  /*98b0*/  FFMA.FTZ R63, R48.reuse, R59, -R63 ;  /* 0x0000003b303f7223 */ /* 0x040fe2000001083f */
[----:B------:R-:W-:Y:S01]  /*98c0*/  FFMA.FTZ R50, R48, R61, R50 ;  /* 0x0000003d30327223 */ /* 0x000fe20000010032 */
[----:B------:R-:W-:-:S02]  /*98d0*/  IMAD.U32 R38, R42, 0x10000, RZ ;  /* 0x000100002a267824 */ /* 0x000fc400078e00ff */
[C---:B------:R-:W-:Y:S01]  /*98e0*/  FMUL.FTZ R51, R40.reuse, R167 ;  /* 0x000000a728337220 */ /* 0x040fe20000410000 */
[-C--:B------:R-:W-:Y:S01]  /*98f0*/  FMUL.FTZ R59, R40, R55.reuse ;  /* 0x00000037283b7220 */ /* 0x080fe20000410000 */
[----:B------:R-:W-:Y:S01]  /*9900*/  IMAD.U32 R48, R53, 0x10000, RZ ;  /* 0x0001000035307824 */ /* 0x000fe200078e00ff */
[----:B------:R-:W-:Y:S01]  /*9910*/  LOP3.LUT R42, R42, 0xffff0000, RZ, 0xc0, !PT ;  /* 0xffff00002a2a7812 */ /* 0x000fe200078ec0ff */
[----:B------:R-:W-:Y:S01]  /*9920*/  IMAD.U32 R40, R41, 0x10000, RZ ;  /* 0x0001000029287824 */ /* 0x000fe200078e00ff */
[----:B------:R-:W-:Y:S01]  /*9930*/  LOP3.LUT R53, R53, 0xffff0000, RZ, 0xc0, !PT ;  /* 0xffff000035357812 */ /* 0x000fe200078ec0ff */
[C---:B------:R-:W-:Y:S01]  /*9940*/  FFMA.FTZ R56, R36.reuse, R55, -R51 ;  /* 0x0000003724387223 */ /* 0x040fe20000010833 */
[----:B------:R-:W-:Y:S01]  /*9950*/  LOP3.LUT R41, R41, 0xffff0000, RZ, 0xc0, !PT ;  /* 0xffff000029297812 */ /* 0x000fe200078ec0ff */
[----:B------:R-:W-:Y:S01]  /*9960*/  FFMA.FTZ R59, R36, R167, R59 ;  /* 0x000000a7243b7223 */ /* 0x000fe2000001003b */
[C---:B------:R-:W-:Y:S01]  /*9970*/  FMUL.FTZ R36, R38.reuse, R48 ;  /* 0x0000003026247220 */ /* 0x040fe20000410000 */
[-C--:B------:R-:W-:Y:S01]  /*9980*/  FMUL.FTZ R51, R38, R40.reuse ;  /* 0x0000002826337220 */ /* 0x080fe20000410000 */
        /* <DEDUP_REMOVED lines=13> */
[----:B------:R-:W-:Y:S02]  /*9a60*/  F2FP.BF16.F32.PACK_AB R43, R67, R58 ;  /* 0x0000003a432b723e */ /* 0x000fe400000010ff */
[----:B------:R-:W-:-:S02]  /*9a70*/  F2FP.BF16.F32.PACK_AB R40, R59, R50 ;  /* 0x000000323b28723e */ /* 0x000fc400000010ff */
[----:B------:R-:W-:-:S07]  /*9a80*/  F2FP.BF16.F32.PACK_AB R42, R42, R51 ;  /* 0x000000332a2a723e */ /* 0x000fce00000010ff */
.L_x_741:
[----:B------:R-:W-:Y:S05]  /*9a90*/  BSYNC B2 ;  /* 0x0000000000027941 */ /* 0x000fea0003800000 */
.L_x_740:
[----:B------:R-:W-:Y:S02]  /*9aa0*/  ULDC.64 UR4, c[0x0][0x208] ;  /* 0x0000820000047ab9 */ /* 0x000fe40000000a00 */
[----:B--2---:R2:W-:Y:S04]  /*9ab0*/  STG.E.128 desc[UR4][R44.64], R36 ;  /* 0x000000242c007986 */ /* 0x0045e8000c101d04 */
[----:B---3--:R2:W-:Y:S02]  /*9ac0*/  @!P3 STG.E.128 desc[UR4][R46.64], R40 ;  /* 0x000000282e00b986 */ /* 0x0085e4000c101d04 */
.L_x_739:
[----:B------:R-:W-:Y:S05]  /*9ad0*/  BSYNC B1 ;  /* 0x0000000000017941 */ /* 0x000fea0003800000 */
.L_x_738:
[----:B------:R-:W-:-:S13]  /*9ae0*/  ISETP.NE.AND P3, PT, R10, RZ, PT ;  /* 0x000000ff0a00720c */ /* 0x000fda0003f65270 */
[----:B------:R-:W-:Y:S05]  /*9af0*/  @!P3 BRA `(.L_x_698) ;  /* 0x0000000800fcb947 */ /* 0x000fea0003800000 */
[----:B------:R-:W-:Y:S01]  /*9b00*/  SEL R148, R118, R148, !P1 ;  /* 0x0000009476947207 */ /* 0x000fe20004800000 */
[----:B------:R-:W-:Y:S01]  /*9b10*/  BSSY B1, `(.L_x_742) ;  /* 0x0000073000017945 */ /* 0x000fe20003800000 */
[----:B--2---:R-:W-:Y:S02]  /*9b20*/  SHF.R.U32.HI R39, RZ, 0x3, R226 ;  /* 0x00000003ff277819 */ /* 0x004fe400000116e2 */
[----:B------:R-:W-:Y:S02]  /*9b30*/  SHF.R.S32.HI R37, RZ, 0x1f, R148 ;  /* 0x0000001fff257819 */ /* 0x000fe40000011494 */
[----:B------:R-:W-:Y:S02]  /*9b40*/  IADD3 R45, P3, P4, R96, R124, R11 ;  /* 0x0000007c602d7210 */ /* 0x000fe40007c7e00b */
[----:B------:R-:W-:Y:S02]  /*9b50*/  LEA.HI R37, R37, R148, RZ, 0x4 ;  /* 0x0000009425257211 */ /* 0x000fe400078f20ff */
[----:B------:R-:W-:-:S02]  /*9b60*/  IADD3.X R46, R92, R49, R6, P3, P4 ;  /* 0x000000315c2e7210 */ /* 0x000fc40001fe8406 */
[----:B------:R-:W-:Y:S02]  /*9b70*/  LEA.HI.SX32 R37, R37, R12, 0x1c ;  /* 0x0000000c25257211 */ /* 0x000fe400078fe2ff */
[----:B------:R-:W-:Y:S02]  /*9b80*/  ISETP.GE.AND P4, PT, R213, R115, PT ;  /* 0x00000073d500720c */ /* 0x000fe40003f86270 */
[----:B------:R-:W-:Y:S01]  /*9b90*/  SHF.R.S32.HI R36, RZ, 0x1f, R37 ;  /* 0x0000001fff247819 */ /* 0x000fe20000011425 */
[----:B------:R-:W-:Y:S01]  /*9ba0*/  IMAD.SHL.U32 R47, R37, 0x8, RZ ;  /* 0x00000008252f7824 */ /* 0x000fe200078e00ff */
[C---:B------:R-:W-:Y:S02]  /*9bb0*/  LEA R44, P3, R45.reuse, R116, 0x1 ;  /* 0x000000742d2c7211 */ /* 0x040fe400078608ff */
[----:B------:R-:W-:Y:S02]  /*9bc0*/  LEA.HI R36, R36, R37, RZ, 0x3 ;  /* 0x0000002524247211 */ /* 0x000fe400078f18ff */
[----:B------:R-:W-:-:S02]  /*9bd0*/  LEA.HI.X R45, R45, R117, R46, 0x1, P3 ;  /* 0x000000752d2d7211 */ /* 0x000fc400018f0c2e */
[----:B------:R-:W-:Y:S02]  /*9be0*/  SHF.R.S32.HI R38, RZ, 0x3, R36 ;  /* 0x00000003ff267819 */ /* 0x000fe40000011424 */
[----:B------:R-:W-:-:S03]  /*9bf0*/  LOP3.LUT R36, R226, 0x38, R47, 0xf8, !PT ;  /* 0x00000038e2247812 */ /* 0x000fc600078ef82f */
[----:B------:R-:W-:Y:S01]  /*9c00*/  IMAD R37, R38, 0x1400, R229 ;  /* 0x0000140026257824 */ /* 0x000fe200078e02e5 */
[----:B------:R-:W-:-:S05]  /*9c10*/  LOP3.LUT R36, R36, R39, RZ, 0x3c, !PT ;  /* 0x0000002724247212 */ /* 0x000fca00078e3cff */
[----:B------:R-:W-:Y:S02]  /*9c20*/  IMAD.IADD R36, R37, 0x1, R36 ;  /* 0x0000000125247824 */ /* 0x000fe400078e0224 */
[C---:B------:R-:W-:Y:S02]  /*9c30*/  IMAD R37, R19.reuse, 0x5000, R132 ;  /* 0x0000500013257824 */ /* 0x040fe400078e0284 */
[----:B------:R-:W-:Y:S02]  /*9c40*/  IMAD R39, R19, 0x5000, R36 ;  /* 0x0000500013277824 */ /* 0x000fe400078e0224 */
[--C-:B------:R-:W-:Y:S02]  /*9c50*/  IMAD R37, R37, 0x2, R18.reuse ;  /* 0x0000000225257824 */ /* 0x100fe400078e0212 */
[----:B------:R-:W-:-:S04]  /*9c60*/  IMAD R40, R39, 0x2, R18 ;  /* 0x0000000227287824 */ /* 0x000fc800078e0212 */
[----:B------:R-:W2:Y:S04]  /*9c70*/  LDS.128 R36, [R37+0x24400] ;  /* 0x0244000025247984 */ /* 0x000ea80000000c00 */
[----:B------:R-:W3:Y:S01]  /*9c80*/  LDS.128 R40, [R40+0x24400] ;  /* 0x0244000028287984 */ /* 0x000ee20000000c00 */
        /* <DEDUP_REMOVED lines=9> */
[----:B------:R-:W-:Y:S01]  /*9d20*/  PRMT R56, R151, 0x5432, R56 ;  /* 0x0000543297387816 */ /* 0x000fe20000000038 */
[----:B------:R-:W-:Y:S01]  /*9d30*/  IMAD.U32 R46, R36, 0x10000, RZ ;  /* 0x00010000242e7824 */ /* 0x000fe200078e00ff */
[----:B------:R-:W-:-:S02]  /*9d40*/  PRMT R59, R153, 0x5432, R76 ;  /* 0x00005432993b7816 */ /* 0x000fc4000000004c */
[----:B------:R-:W-:Y:S02]  /*9d50*/  SHF.R.U64 R57, R70, 0x10, R71 ;  /* 0x0000001046397819 */ /* 0x000fe40000001247 */
[----:B------:R-:W-:Y:S01]  /*9d60*/  PRMT R151, R151, 0x5410, R68 ;  /* 0x0000541097977816 */ /* 0x000fe20000000044 */
[----:B------:R-:W-:Y:S01]  /*9d70*/  IMAD.U32 R60, R59, 0x10000, RZ ;  /* 0x000100003b3c7824 */ /* 0x000fe200078e00ff */
[--C-:B------:R-:W-:Y:S02]  /*9d80*/  SHF.R.U64 R61, R78, 0x10, R79.reuse ;  /* 0x000000104e3d7819 */ /* 0x100fe4000000124f */
[----:B------:R-:W-:Y:S01]  /*9d90*/  SHF.R.U32.HI R79, RZ, 0x10, R79 ;  /* 0x00000010ff4f7819 */ /* 0x000fe2000001164f */
[----:B------:R-:W-:Y:S01]  /*9da0*/  FMUL.FTZ R63, R53, R60 ;  /* 0x0000003c353f7220 */ /* 0x000fe20000410000 */
[----:B------:R-:W-:Y:S01]  /*9db0*/  PRMT R58, R152, 0x5432, R57 ;  /* 0x00005432983a7816 */ /* 0x000fe20000000039 */
[----:B------:R-:W-:Y:S01]  /*9dc0*/  IMAD.U32 R57, R151, 0x10000, RZ ;  /* 0x0001000097397824 */ /* 0x000fe200078e00ff */
[----:B------:R-:W-:-:S02]  /*9dd0*/  SHF.R.U32.HI R71, RZ, 0x10, R71 ;  /* 0x00000010ff477819 */ /* 0x000fc40000011647 */
[C---:B------:R-:W-:Y:S01]  /*9de0*/  PRMT R61, R150.reuse, 0x5432, R61 ;  /* 0x00005432963d7816 */ /* 0x040fe2000000003d */
[-C--:B------:R-:W-:Y:S01]  /*9df0*/  FMUL.FTZ R53, R53, R57.reuse ;  /* 0x0000003935357220 */ /* 0x080fe20000410000 */
[----:B------:R-:W-:Y:S01]  /*9e00*/  PRMT R150, R150, 0x5410, R79 ;  /* 0x0000541096967816 */ /* 0x000fe2000000004f */
[----:B------:R-:W-:Y:S01]  /*9e10*/  FFMA.FTZ R63, R48, R57, -R63 ;  /* 0x00000039303f7223 */ /* 0x000fe2000001083f */
[----:B------:R-:W-:Y:S01]  /*9e20*/  PRMT R152, R152, 0x5410, R71 ;  /* 0x0000541098987816 */ /* 0x000fe20000000047 */
[----:B------:R-:W-:Y:S01]  /*9e30*/  FFMA.FTZ R60, R48, R60, R53 ;  /* 0x0000003c303c7223 */ /* 0x000fe20000010035 */
[----:B------:R-:W-:Y:S01]  /*9e40*/  LOP3.LUT R54, R41, 0xffff0000, RZ, 0xc0, !PT ;  /* 0xffff000029367812 */ /* 0x000fe200078ec0ff */
[----:B------:R-:W-:Y:S01]  /*9e50*/  IMAD.U32 R41, R39, 0x10000, RZ ;  /* 0x0001000027297824 */ /* 0x000fe200078e00ff */
[----:B------:R-:W-:Y:S01]  /*9e60*/  PRMT R153, R153, 0x5410, R62 ;  /* 0x0000541099997816 */ /* 0x000fe2000000003e */
[----:B------:R-:W-:Y:S01]  /*9e70*/  IMAD.U32 R62, R150, 0x10000, RZ ;  /* 0x00010000963e7824 */ /* 0x000fe200078e00ff */
[----:B------:R-:W-:Y:S01]  /*9e80*/  LOP3.LUT R151, R151, 0xffff0000, RZ, 0xc0, !PT ;  /* 0xffff000097977812 */ /* 0x000fe200078ec0ff */
[----:B------:R-:W-:Y:S01]  /*9e90*/  IMAD.U32 R48, R152, 0x10000, RZ ;  /* 0x0001000098307824 */ /* 0x000fe200078e00ff */
[----:B------:R-:W-:Y:S01]  /*9ea0*/  LOP3.LUT R59, R59, 0xffff0000, RZ, 0xc0, !PT ;  /* 0xffff00003b3b7812 */ /* 0x000fe200078ec0ff */
[----:B------:R-:W-:Y:S01]  /*9eb0*/  FMUL.FTZ R64, R55, R62 ;  /* 0x0000003e37407220 */ /* 0x000fe20000410000 */
[----:B------:R-:W-:Y:S01]  /*9ec0*/  LOP3.LUT R50, R37, 0xffff0000, RZ, 0xc0, !PT ;  /* 0xffff000025327812 */ /* 0x000fe200078ec0ff */
[C---:B------:R-:W-:Y:S01]  /*9ed0*/  FMUL.FTZ R53, R54.reuse, R151 ;  /* 0x0000009736357220 */ /* 0x040fe20000410000 */
[-C--:B------:R-:W-:Y:S01]  /*9ee0*/  FMUL.FTZ R55, R55, R48.reuse ;  /* 0x0000003037377220 */ /* 0x080fe20000410000 */
[----:B------:R-:W-:Y:S01]  /*9ef0*/  LOP3.LUT R43, R43, 0xffff0000, RZ, 0xc0, !PT ;  /* 0xffff00002b2b7812 */ /* 0x000fe200078ec0ff */
[-C--:B------:R-:W-:Y:S01]  /*9f00*/  FMUL.FTZ R57, R54, R59.reuse ;  /* 0x0000003b36397220 */ /* 0x080fe20000410000 */
[----:B------:R-:W-:Y:S01]  /*9f10*/  LOP3.LUT R150, R150, 0xffff0000, RZ, 0xc0, !PT ;  /* 0xffff000096967812 */ /* 0x000fe200078ec0ff */
[----:B------:R-:W-:Y:S01]  /*9f20*/  FFMA.FTZ R59, R50, R59, R53 ;  /* 0x0000003b323b7223 */ /* 0x000fe20000010035 */
[----:B------:R-:W-:Y:S01]  /*9f30*/  LOP3.LUT R152, R152, 0xffff0000, RZ, 0xc0, !PT ;  /* 0xffff000098987812 */ /* 0x000fe200078ec0ff */
[C---:B------:R-:W-:Y:S01]  /*9f40*/  FFMA.FTZ R64, R41.reuse, R48, -R64 ;  /* 0x0000003029407223 */ /* 0x040fe20000010840 */
[----:B------:R-:W-:Y:S01]  /*9f50*/  FFMA.FTZ R55, R41, R62, R55 ;  /* 0x0000003e29377223 */ /* 0x000fe20000010037 */
[----:B------:R-:W-:-:S02]  /*9f60*/  IMAD.U32 R53, R153, 0x10000, RZ ;  /* 0x0001000099357824 */ /* 0x000fc400078e00ff */
[----:B------:R-:W-:Y:S01]  /*9f70*/  FFMA.FTZ R54, R50, R151, -R57 ;  /* 0x0000009732367223 */ /* 0x000fe20000010839 */
[----:B------:R-:W-:Y:S01]  /*9f80*/  IMAD.U32 R41, R56, 0x10000, RZ ;  /* 0x0001000038297824 */ /* 0x000fe200078e00ff */
[----:B------:R-:W-:Y:S01]  /*9f90*/  LOP3.LUT R51, R39, 0xffff0000, RZ, 0xc0, !PT ;  /* 0xffff000027337812 */ /* 0x000fe200078ec0ff */
[C---:B------:R-:W-:Y:S01]  /*9fa0*/  FMUL.FTZ R48, R43.reuse, R150 ;  /* 0x000000962b307220 */ /* 0x040fe20000410000 */
[-C--:B------:R-:W-:Y:S01]  /*9fb0*/  FMUL.FTZ R50, R43, R152.reuse ;  /* 0x000000982b327220 */ /* 0x080fe20000410000 */
[----:B------:R-:W-:Y:S01]  /*9fc0*/  LOP3.LUT R40, R40, 0xffff0000, RZ, 0xc0, !PT ;  /* 0xffff000028287812 */ /* 0x000fe200078ec0ff */
[C---:B------:R-:W-:Y:S01]  /*9fd0*/  FMUL.FTZ R43, R52.reuse, R53 ;  /* 0x00000035342b7220 */ /* 0x040fe20000410000 */
[----:B------:R-:W-:Y:S01]  /*9fe0*/  LOP3.LUT R153, R153, 0xffff0000, RZ, 0xc0, !PT ;  /* 0xffff000099997812 */ /* 0x000fe200078ec0ff */
[----:B------:R-:W-:Y:S01]  /*9ff0*/  FMUL.FTZ R52, R52, R41 ;  /* 0x0000002934347220 */ /* 0x000fe20000410000 */
[----:B------:R-:W-:Y:S01]  /*a000*/  LOP3.LUT R56, R56, 0xffff0000, RZ, 0xc0, !PT ;  /* 0xffff000038387812 */ /* 0x000fe200078ec0ff */
[C---:B------:R-:W-:Y:S01]  /*a010*/  FFMA.FTZ R57, R51.reuse, R152, -R48 ;  /* 0x0000009833397223 */ /* 0x040fe20000010830 */
[----:B------:R-:W-:Y:S01]  /*a020*/  LOP3.LUT R37, R36, 0xffff0000, RZ, 0xc0, !PT ;  /* 0xffff000024257812 */ /* 0x000fe200078ec0ff */
[----:B------:R-:W-:Y:S01]  /*a030*/  FFMA.FTZ R150, R51, R150, R50 ;  /* 0x0000009633967223 */ /* 0x000fe20000010032 */
[----:B------:R-:W-:Y:S01]  /*a040*/  FMUL.FTZ R50, R40, R153 ;  /* 0x0000009928327220 */ /* 0x000fe20000410000 */
[C---:B------:R-:W-:Y:S01]  /*a050*/  FFMA.FTZ R48, R46.reuse, R41, -R43 ;  /* 0x000000292e307223 */ /* 0x040fe2000001082b */
[----:B------:R-:W-:Y:S01]  /*a060*/  FFMA.FTZ R52, R46, R53, R52 ;  /* 0x000000352e347223 */ /* 0x000fe20000010034 */
[----:B------:R-:W-:-:S02]  /*a070*/  IMAD.U32 R39, R42, 0x10000, RZ ;  /* 0x000100002a277824 */ /* 0x000fc400078e00ff */
[-C--:B------:R-:W-:Y:S01]  /*a080*/  FMUL.FTZ R46, R40, R56.reuse ;  /* 0x00000038282e7220 */ /* 0x080fe20000410000 */
[C---:B------:R-:W-:Y:S01]  /*a090*/  IMAD.U32 R43, R61.reuse, 0x10000, RZ ;  /* 0x000100003d2b7824 */ /* 0x040fe200078e00ff */
[----:B------:R-:W-:Y:S01]  /*a0a0*/  LOP3.LUT R42, R42, 0xffff0000, RZ, 0xc0, !PT ;  /* 0xffff00002a2a7812 */ /* 0x000fe200078ec0ff */
[C---:B------:R-:W-:Y:S01]  /*a0b0*/  IMAD.U32 R40, R58.reuse, 0x10000, RZ ;  /* 0x000100003a287824 */ /* 0x040fe200078e00ff */
[----:B------:R-:W-:Y:S01]  /*a0c0*/  LOP3.LUT R61, R61, 0xffff0000, RZ, 0xc0, !PT ;  /* 0xffff00003d3d7812 */ /* 0x000fe200078ec0ff */
[C---:B------:R-:W-:Y:S01]  /*a0d0*/  FFMA.FTZ R51, R37.reuse, R56, -R50 ;  /* 0x0000003825337223 */ /* 0x040fe20000010832 */
[----:B------:R-:W-:Y:S01]  /*a0e0*/  LOP3.LUT R41, R58, 0xffff0000, RZ, 0xc0, !PT ;  /* 0xffff00003a297812 */ /* 0x000fe200078ec0ff */
[C---:B------:R-:W-:Y:S02]  /*a0f0*/  IMAD.U32 R36, R38.reuse, 0x10000, RZ ;  /* 0x0001000026247824 */ /* 0x040fe400078e00ff */
[----:B------:R-:W-:Y:S01]  /*a100*/  FFMA.FTZ R37, R37, R153, R46 ;  /* 0x0000009925257223 */ /* 0x000fe2000001002e */
[----:B------:R-:W-:Y:S01]  /*a110*/  LOP3.LUT R38, R38, 0xffff0000, RZ, 0xc0, !PT ;  /* 0xffff000026267812 */ /* 0x000fe200078ec0ff */
[C---:B------:R-:W-:Y:S01]  /*a120*/  FMUL.FTZ R53, R39.reuse, R43 ;  /* 0x0000002b27357220 */ /* 0x040fe20000410000 */
[-C--:B------:R-:W-:Y:S01]  /*a130*/  FMUL.FTZ R46, R39, R40.reuse ;  /* 0x00000028272e7220 */ /* 0x080fe20000410000 */
        /* <DEDUP_REMOVED lines=13> */
[----:B------:R-:W-:Y:S02]  /*a210*/  F2FP.BF16.F32.PACK_AB R41, R59, R60 ;  /* 0x0000003c3b29723e */ /* 0x000fe400000010ff */
[----:B------:R-:W-:-:S02]  /*a220*/  F2FP.BF16.F32.PACK_AB R43, R150, R55 ;  /* 0x00000037962b723e */ /* 0x000fc400000010ff */
[----:B------:R-:W-:-:S07]  /*a230*/  F2FP.BF16.F32.PACK_AB R42, R61, R46 ;  /* 0x0000002e3d2a723e */ /* 0x000fce00000010ff */
.L_x_743:
[----:B------:R-:W-:Y:S05]  /*a240*/  BSYNC B1 ;  /* 0x0000000000017941 */ /* 0x000fea0003800000 */
.L_x_742:
[----:B------:R-:W-:Y:S01]  /*a250*/  ISETP.GE.AND P3, PT, R47, R145, PT ;  /* 0x000000912f00720c */ /* 0x000fe20003f66270 */
[----:B------:R-:W-:Y:S02]  /*a260*/  ULDC.64 UR4, c[0x0][0x208] ;  /* 0x0000820000047ab9 */ /* 0x000fe40000000a00 */
[----:B--2---:R2:W-:Y:S10]  /*a270*/  STG.E.128 desc[UR4][R44.64], R36 ;  /* 0x000000242c007986 */ /* 0x0045f4000c101d04 */
[----:B------:R-:W-:Y:S05]  /*a280*/  @P3 BRA `(.L_x_698) ;  /* 0x0000000400183947 */ /* 0x000fea0003800000 */
[--C-:B------:R-:W-:Y:S01]  /*a290*/  IADD3 R124, P3, P4, R96, R124, R47.reuse ;  /* 0x0000007c607c7210 */ /* 0x100fe20007c7e02f */
[----:B------:R-:W-:Y:S01]  /*a2a0*/  ULDC.64 UR4, c[0x0][0x208] ;  /* 0x0000820000047ab9 */ /* 0x000fe20000000a00 */
[----:B------:R-:W-:-:S04]  /*a2b0*/  SHF.R.S32.HI R47, RZ, 0x1f, R47 ;  /* 0x0000001fff2f7819 */ /* 0x000fc8000001142f */
[----:B------:R-:W-:Y:S02]  /*a2c0*/  IADD3.X R49, R92, R49, R47, P3, P4 ;  /* 0x000000315c317210 */ /* 0x000fe40001fe842f */
[----:B------:R-:W-:-:S04]  /*a2d0*/  LEA R116, P3, R124, R116, 0x1 ;  /* 0x000000747c747211 */ /* 0x000fc800078608ff */
[----:B------:R-:W-:-:S05]  /*a2e0*/  LEA.HI.X R117, R124, R117, R49, 0x1, P3 ;  /* 0x000000757c757211 */ /* 0x000fca00018f0c31 */
[----:B---3--:R3:W-:Y:S01]  /*a2f0*/  STG.E.128 desc[UR4][R116.64], R40 ;  /* 0x0000002874007986 */ /* 0x0087e2000c101d04 */
[----:B------:R-:W-:Y:S05]  /*a300*/  BRA `(.L_x_698) ;  /* 0x0000000000f87947 */ /* 0x000fea0003800000 */
.L_x_655:
[----:B------:R-:W-:-:S13]  /*a310*/  ISETP.NE.AND P2, PT, R220, 0x3, PT ;  /* 0x00000003dc00780c */ /* 0x000fda0003f45270 */
[----:B------:R-:W-:Y:S05]  /*a320*/  @!P2 BRA `(.L_x_744) ;  /* 0x000000000004a947 */ /* 0x000fea0003800000 */
[----:B------:R-:W-:Y:S01]  /*a330*/  BPT.TRAP 0x1 ;  /* 0x000000040000795c */ /* 0x000fe20000300000 */
.L_x_744:
[----:B------:R-:W-:Y:S01]  /*a340*/  IMAD R0, R19, 0x8, R18 ;  /* 0x0000000813007824 */ /* 0x000fe200078e0212 */
[----:B------:R-:W-:Y:S01]  /*a350*/  SHF.L.U32 R114, R217, 0x1f, RZ ;  /* 0x0000001fd9727819 */ /* 0x000fe200000006ff */
[----:B------:R-:W-:Y:S01]  /*a360*/  IMAD R3, R24, -0x50, R2 ;  /* 0xffffffb018037824 */ /* 0x000fe200078e0202 */
[----:B------:R-:W-:Y:S02]  /*a370*/  BSSY B1, `(.L_x_745) ;  /* 0x0000005000017945 */ /* 0x000fe40003800000 */
[----:B------:R-:W1:Y:S02]  /*a380*/  SYNCS.PHASECHK.TRANS64.TRYWAIT P3, [R0+URZ+0x38890], R114 ;  /* 0x03889072000075a7 */ /* 0x000e64000806017f */
[----:B------:R-:W-:-:S04]  /*a390*/  VIMNMX R3, R3, 0x50, PT ;  /* 0x0000005003037848 */ /* 0x000fc80003fe0100 */
[----:B------:R-:W-:Y:S01]  /*a3a0*/  ISETP.GE.AND P4, PT, R212, R3, PT ;  /* 0x00000003d400720c */ /* 0x000fe20003f86270 */
[----:B-1----:R-:W-:-:S12]  /*a3b0*/  @!P3 BRA `(.L_x_746) ;  /* 0x000001e00070b947 */ /* 0x002fd80003800000 */
.L_x_1050:
[----:B------:R-:W-:Y:S05]  /*a3c0*/  BSYNC B1 ;  /* 0x0000000000017941 */ /* 0x000fea0003800000 */
.L_x_745:
[----:B------:R-:W-:Y:S04]  /*a3d0*/  BSSY B1, `(.L_x_747) ;  /* 0x000000f000017945 */ /* 0x000fe80003800000 */
[----:B------:R-:W-:Y:S05]  /*a3e0*/  @P4 BRA `(.L_x_748) ;  /* 0x0000000000344947 */ /* 0x000fea0003800000 */
[----:B------:R-:W-:Y:S01]  /*a3f0*/  ISETP.NE.AND P5, PT, R26, RZ, PT ;  /* 0x000000ff1a00720c */ /* 0x000fe20003fa5270 */
[----:B------:R-:W-:Y:S01]  /*a400*/  ULDC.64 UR4, c[0x0][0x208] ;  /* 0x0000820000047ab9 */ /* 0x000fe20000000a00 */
[----:B------:R-:W-:Y:S02]  /*a410*/  ISETP.NE.AND P4, PT, R10, RZ, PT ;  /* 0x000000ff0a00720c */ /* 0x000fe40003f85270 */
[----:B------:R-:W-:-:S09]  /*a420*/  ISETP.NE.AND P3, PT, R9, RZ, PT ;  /* 0x000000ff0900720c */ /* 0x000fd20003f65270 */
[----:B0-----:R-:W0:Y:S04]  /*a430*/  @P5 LDS.128 R36, [R4+0x24400] ;  /* 0x0244000004245984 */ /* 0x001e280000000c00 */
[----:B------:R-:W2:Y:S04]  /*a440*/  @P3 LDS.128 R40, [R4+0x29400] ;  /* 0x0294000004283984 */ /* 0x000ea80000000c00 */
[----:B0-----:R-:W-:Y:S01]  /*a450*/  @P5 STG.E.128 desc[UR4][R56.64], R36 ;  /* 0x0000002438005986 */ /* 0x001fe2000c101d04 */
[----:B------:R-:W-:-:S03]  /*a460*/  ISETP.NE.AND P5, PT, R8, RZ, PT ;  /* 0x000000ff0800720c */ /* 0x000fc60003fa5270 */
[----:B------:R-:W0:Y:S04]  /*a470*/  @P4 LDS.128 R36, [R4+0x26c00] ;  /* 0x026c000004244984 */ /* 0x000e280000000c00 */
[----:B--2---:R-:W-:Y:S06]  /*a480*/  @P3 STG.E.128 desc[UR4][R56.64+0x100], R40 ;  /* 0x0001002838003986 */ /* 0x004fec000c101d04 */
[----:B------:R-:W2:Y:S04]  /*a490*/  @P5 LDS.128 R44, [R4+0x2bc00] ;  /* 0x02bc0000042c5984 */ /* 0x000ea80000000c00 */
[----:B0-----:R3:W-:Y:S04]  /*a4a0*/  @P4 STG.E.128 desc[UR4][R56.64+0x80], R36 ;  /* 0x0000802438004986 */ /* 0x0017e8000c101d04 */
[----:B--2---:R3:W-:Y:S02]  /*a4b0*/  @P5 STG.E.128 desc[UR4][R56.64+0x180], R44 ;  /* 0x0001802c38005986 */ /* 0x0047e4000c101d04 */
.L_x_748:
[----:B------:R-:W-:Y:S05]  /*a4c0*/  BSYNC B1 ;  /* 0x0000000000017941 */ /* 0x000fea0003800000 */
.L_x_747:
[----:B---3--:R-:W-:Y:S01]  /*a4d0*/  VIADD R36, R212, 0x20 ;  /* 0x00000020d4247836 */ /* 0x008fe20000000000 */
[----:B------:R-:W-:Y:S04]  /*a4e0*/  BSSY B1, `(.L_x_749) ;  /* 0x0000010000017945 */ /* 0x000fe80003800000 */
[----:B------:R-:W-:-:S13]  /*a4f0*/  ISETP.GE.AND P3, PT, R36, R3, PT ;  /* 0x000000032400720c */ /* 0x000fda0003f66270 */
        /* <DEDUP_REMOVED lines=14> */
.L_x_750:
[----:B------:R-:W-:Y:S05]  /*a5e0*/  BSYNC B1 ;  /* 0x0000000000017941 */ /* 0x000fea0003800000 */
.L_x_749:
[----:B---3--:R-:W-:-:S05]  /*a5f0*/  VIADD R36, R212, 0x40 ;  /* 0x00000040d4247836 */ /* 0x008fca0000000000 */
        /* <DEDUP_REMOVED lines=15> */
.L_x_698:
[----:B------:R-:W-:Y:S05]  /*a6f0*/  BSYNC B0 ;  /* 0x0000000000007941 */ /* 0x000fea0003800000 */
.L_x_654:
[----:B-1234-:R-:W1:Y:S01]  /*a700*/  S2R R36, SR_TID.X ;  /* 0x0000000000247919 */ /* 0x01ee620000002100 */
[----:B------:R-:W-:Y:S01]  /*a710*/  @!PT LDS RZ, [RZ] ;  /* 0x00000000fffff984 */ /* 0x000fe20000000800 */
[----:B------:R-:W-:Y:S01]  /*a720*/  @!PT LDS RZ, [RZ] ;  /* 0x00000000fffff984 */ /* 0x000fe20000000800 */
[----:B------:R-:W-:Y:S01]  /*a730*/  @!PT LDS RZ, [RZ] ;  /* 0x00000000fffff984 */ /* 0x000fe20000000800 */
[----:B------:R-:W-:Y:S01]  /*a740*/  @!PT LDS RZ, [RZ] ;  /* 0x00000000fffff984 */ /* 0x000fe20000000800 */
[----:B------:R2:W-:Y:S06]  /*a750*/  MEMBAR.ALL.CTA ;  /* 0x0000000000007992 */ /* 0x0005ec0000008000 */
[----:B--2---:R-:W2:Y:S01]  /*a760*/  FENCE.VIEW.ASYNC.S ;  /* 0x00000000000073c6 */ /* 0x004ea20000000000 */
[----:B------:R-:W-:Y:S05]  /*a770*/  WARPSYNC.ALL ;  /* 0x0000000000007948 */ /* 0x000fea0003800000 */
[----:B------:R-:W-:Y:S01]  /*a780*/  BSSY B0, `(.L_x_751) ;  /* 0x0000009000007945 */ /* 0x000fe20003800000 */
[----:B-1----:R-:W-:Y:S01]  /*a790*/  LOP3.LUT R36, R36, 0x7f, RZ, 0xc0, !PT ;  /* 0x0000007f24247812 */ /* 0x002fe200078ec0ff */
[----:B--2---:R1:W-:Y:S03]  /*a7a0*/  BAR.SYNC.DEFER_BLOCKING R149, 0x80 ;  /* 0x000200950000751d */ /* 0x0043e60000010000 */
[----:B------:R-:W-:-:S13]  /*a7b0*/  ISETP.NE.AND P3, PT, R36, RZ, PT ;  /* 0x000000ff2400720c */ /* 0x000fda0003f65270 */
[----:B------:R-:W-:-:S05]  /*a7c0*/  @!P3 VIADD R36, R0, 0x388a0 ;  /* 0x000388a00024b836 */ /* 0x000fca0000000000 */
[----:B------:R-:W-:-:S04]  /*a7d0*/  @!P3 PRMT R36, RZ, 0x654, R36 ;  /* 0x00000654ff24b816 */ /* 0x000fc80000000024 */
[----:B------:R1:W-:Y:S01]  /*a7e0*/  @!P3 SYNCS.ARRIVE.TRANS64.RED.A1T0 RZ, [R36+URZ], RZ ;  /* 0x000000ff24ffb9a7 */ /* 0x0003e2000810043f */
[----:B------:R-:W-:Y:S05]  /*a7f0*/  @!P2 BRA `(.L_x_752) ;  /* 0x000000000004a947 */ /* 0x000fea0003800000 */
[----:B------:R-:W-:Y:S01]  /*a800*/  BPT.TRAP 0x1 ;  /* 0x000000040000795c */ /* 0x000fe20000300000 */
.L_x_752:
[----:B------:R-:W-:Y:S05]  /*a810*/  BSYNC B0 ;  /* 0x0000000000007941 */ /* 0x000fea0003800000 */
.L_x_751:
[----:B------:R-:W2:Y:S01]  /*a820*/  SYNCS.PHASECHK.TRANS64.TRYWAIT P2, [R0+URZ+0x388b0], R114 ;  /* 0x0388b072000075a7 */ /* 0x000ea2000804017f */
[----:B------:R-:W-:Y:S01]  /*a830*/  ULDC UR60, c[0x0][0x2f4] ;  /* 0x0000bd00003c7ab9 */ /* 0x000fe20000000800 */
[----:B------:R-:W-:Y:S01]  /*a840*/  ULDC.64 UR56, c[0x0][0x328] ;  /* 0x0000ca0000387ab9 */ /* 0x000fe20000000a00 */
[----:B------:R-:W-:Y:S01]  /*a850*/  ULDC.64 UR58, c[0x0][0x318] ;  /* 0x0000c600003a7ab9 */ /* 0x000fe20000000a00 */
[----:B------:R-:W-:Y:S01]  /*a860*/  BSSY B0, `(.L_x_753) ;  /* 0x0000004000007945 */ /* 0x000fe20003800000 */
[----:B------:R-:W-:Y:S01]  /*a870*/  ISETP.GE.AND P4, PT, R212, R3, PT ;  /* 0x00000003d400720c */ /* 0x000fe20003f86270 */
[----:B------:R-:W-:Y:S02]  /*a880*/  IMAD.WIDE R48, R24, 0x50, R112 ;  /* 0x0000005018307825 */ /* 0x000fe400078e0270 */
[----:B--2---:R-:W-:Y:S10]  /*a890*/  @!P2 BRA `(.L_x_754) ;  /* 0x000001dc004ca947 */ /* 0x004ff40003800000 */
.L_x_1051:
[----:B------:R-:W-:Y:S05]  /*a8a0*/  BSYNC B0 ;  /* 0x0000000000007941 */ /* 0x000fea0003800000 */
.L_x_753:
[----:B------:R-:W-:Y:S04]  /*a8b0*/  BSSY B0, `(.L_x_755) ;  /* 0x0000017000007945 */ /* 0x000fe80003800000 */
[----:B------:R-:W-:Y:S05]  /*a8c0*/  @P4 BRA `(.L_x_756) ;  /* 0x0000000000544947 */ /* 0x000fea0003800000 */
[----:B------:R-:W-:Y:S01]  /*a8d0*/  ISETP.GE.AND P5, PT, R16, UR60, PT ;  /* 0x0000003c10007c0c */ /* 0x000fe2000bfa6270 */
[----:B------:R-:W-:Y:S01]  /*a8e0*/  IMAD R43, R49, UR56, RZ ;  /* 0x00000038312b7c24 */ /* 0x000fe2000f8e02ff */
[----:B------:R-:W-:Y:S01]  /*a8f0*/  ULDC.64 UR4, c[0x0][0x208] ;  /* 0x0000820000047ab9 */ /* 0x000fe20000000a00 */
[----:B------:R-:W-:Y:S01]  /*a900*/  IMAD.MOV.U32 R40, RZ, RZ, R94 ;  /* 0x000000ffff287224 */ /* 0x000fe200078e005e */
[----:B------:R-:W-:Y:S01]  /*a910*/  ISETP.GE.AND P4, PT, R213, UR60, PT ;  /* 0x0000003cd5007c0c */ /* 0x000fe2000bf86270 */
[----:B------:R-:W-:Y:S02]  /*a920*/  IMAD.MOV.U32 R41, RZ, RZ, R5 ;  /* 0x000000ffff297224 */ /* 0x000fe400078e0005 */
[C---:B------:R-:W-:Y:S02]  /*a930*/  IMAD R43, R48.reuse, UR57, R43 ;  /* 0x00000039302b7c24 */ /* 0x040fe4000f8e022b */
[----:B------:R-:W-:-:S04]  /*a940*/  IMAD.WIDE.U32 R40, R48, UR56, R40 ;  /* 0x0000003830287c25 */ /* 0x000fc8000f8e0028 */
[----:B01----:R-:W0:Y:S01]  /*a950*/  @!P5 LDS.128 R36, [R4+0x400] ;  /* 0x000400000424d984 */ /* 0x003e220000000c00 */
[----:B------:R-:W-:Y:S01]  /*a960*/  IMAD.IADD R41, R41, 0x1, R43 ;  /* 0x0000000129297824 */ /* 0x000fe200078e022b */
[----:B------:R-:W-:-:S04]  /*a970*/  LEA R50, P2, R40, UR58, 0x1 ;  /* 0x0000003a28327c11 */ /* 0x000fc8000f8408ff */
[----:B------:R-:W-:Y:S02]  /*a980*/  LEA.HI.X R51, R40, UR59, R41, 0x1, P2 ;  /* 0x0000003b28337c11 */ /* 0x000fe400090f0c29 */
[----:B------:R-:W-:-:S13]  /*a990*/  ISETP.GE.AND P2, PT, R218, UR60, PT ;  /* 0x0000003cda007c0c */ /* 0x000fda000bf46270 */
[----:B------:R-:W1:Y:S04]  /*a9a0*/  @!P2 LDS.128 R40, [R4+0x5400] ;  /* 0x005400000428a984 */ /* 0x000e680000000c00 */
[----:B0-----:R-:W-:Y:S01]  /*a9b0*/  @!P5 STG.E.128 desc[UR4][R50.64], R36 ;  /* 0x000000243200d986 */ /* 0x001fe2000c101d04 */
[----:B------:R-:W-:-:S03]  /*a9c0*/  ISETP.GE.AND P5, PT, R219, UR60, PT ;  /* 0x0000003cdb007c0c */ /* 0x000fc6000bfa6270 */
[----:B------:R-:W0:Y:S10]  /*a9d0*/  @!P4 LDS.128 R36, [R4+0x2c00] ;  /* 0x002c00000424c984 */ /* 0x000e340000000c00 */
[----:B------:R-:W3:Y:S04]  /*a9e0*/  @!P5 LDS.128 R44, [R4+0x7c00] ;  /* 0x007c0000042cd984 */ /* 0x000ee80000000c00 */
[----:B-1----:R4:W-:Y:S04]  /*a9f0*/  @!P2 STG.E.128 desc[UR4][R50.64+0x100], R40 ;  /* 0x000100283200a986 */ /* 0x0029e8000c101d04 */
[----:B0-----:R4:W-:Y:S04]  /*aa00*/  @!P4 STG.E.128 desc[UR4][R50.64+0x80], R36 ;  /* 0x000080243200c986 */ /* 0x0019e8000c101d04 */
[----:B---3--:R4:W-:Y:S02]  /*aa10*/  @!P5 STG.E.128 desc[UR4][R50.64+0x180], R44 ;  /* 0x0001802c3200d986 */ /* 0x0089e4000c101d04 */
.L_x_756:
[----:B------:R-:W-:Y:S05]  /*aa20*/  BSYNC B0 ;  /* 0x0000000000007941 */ /* 0x000fea0003800000 */
.L_x_755:
[----:B-1--4-:R-:W-:Y:S01]  /*aa30*/  VIADD R36, R212, 0x20 ;  /* 0x00000020d4247836 */ /* 0x012fe20000000000 */
[----:B------:R-:W-:Y:S04]  /*aa40*/  BSSY B0, `(.L_x_757) ;  /* 0x000001a000007945 */ /* 0x000fe80003800000 */
[----:B------:R-:W-:-:S13]  /*aa50*/  ISETP.GE.AND P2, PT, R36, R3, PT ;  /* 0x000000032400720c */ /* 0x000fda0003f46270 */
[----:B------:R-:W-:Y:S05]  /*aa60*/  @P2 BRA `(.L_x_758) ;  /* 0x00000000005c2947 */ /* 0x000fea0003800000 */
[----:B------:R-:W-:Y:S01]  /*aa70*/  ISETP.GE.AND P2, PT, R16, UR60, PT ;  /* 0x0000003c10007c0c */ /* 0x000fe2000bf46270 */
[----:B------:R-:W-:Y:S01]  /*aa80*/  IMAD.MOV.U32 R41, RZ, RZ, R5 ;  /* 0x000000ffff297224 */ /* 0x000fe200078e0005 */
[----:B------:R-:W-:Y:S01]  /*aa90*/  IADD3 R43, P4, R48, 0x20, RZ ;  /* 0x00000020302b7810 */ /* 0x000fe20007f9e0ff */
[----:B------:R-:W-:Y:S01]  /*aaa0*/  ULDC.64 UR4, c[0x0][0x208] ;  /* 0x0000820000047ab9 */ /* 0x000fe20000000a00 */
[----:B------:R-:W-:-:S03]  /*aab0*/  ISETP.GE.AND P5, PT, R213, UR60, PT ;  /* 0x0000003cd5007c0c */ /* 0x000fc6000bfa6270 */
[----:B------:R-:W-:-:S04]  /*aac0*/  IMAD.X R40, RZ, RZ, R49, P4 ;  /* 0x000000ffff287224 */ /* 0x000fc800020e0631 */
[----:B------:R-:W-:Y:S02]  /*aad0*/  IMAD R42, R40, UR56, RZ ;  /* 0x00000038282a7c24 */ /* 0x000fe4000f8e02ff */
[----:B0-----:R-:W0:Y:S01]  /*aae0*/  @!P2 LDS.128 R36, [R4+0x1400] ;  /* 0x001400000424a984 */ /* 0x001e220000000c00 */
[----:B------:R-:W-:-:S04]  /*aaf0*/  IMAD.MOV.U32 R40, RZ, RZ, R94 ;  /* 0x000000ffff287224 */ /* 0x000fc800078e005e */
[----:B------:R-:W-:-:S04]  /*ab00*/  IMAD.WIDE.U32 R40, R43, UR56, R40 ;  /* 0x000000382b287c25 */ /* 0x000fc8000f8e0028 */
[----:B------:R-:W-:Y:S01]  /*ab10*/  IMAD R43, R43, UR57, R42 ;  /* 0x000000392b2b7c24 */ /* 0x000fe2000f8e022a */
[----:B------:R-:W-:-:S03]  /*ab20*/  LEA R50, P4, R40, UR58, 0x1 ;  /* 0x0000003a28327c11 */ /* 0x000fc6000f8808ff */
[----:B------:R-:W-:-:S05]  /*ab30*/  IMAD.IADD R41, R41, 0x1, R43 ;  /* 0x0000000129297824 */ /* 0x000fca00078e022b */
        /* <DEDUP_REMOVED lines=10> */
.L_x_758:
[----:B------:R-:W-:Y:S05]  /*abe0*/  BSYNC B0 ;  /* 0x0000000000007941 */ /* 0x000fea0003800000 */
.L_x_757:
[----:B-1----:R-:W-:Y:S01]  /*abf0*/  VIADD R36, R212, 0x40 ;  /* 0x00000040d4247836 */ /* 0x002fe20000000000 */
[----:B------:R-:W-:Y:S04]  /*ac00*/  BSSY B0, `(.L_x_759) ;  /* 0x000001a000007945 */ /* 0x000fe80003800000 */
[----:B------:R-:W-:-:S13]  /*ac10*/  ISETP.GE.AND P2, PT, R36, R3, PT ;  /* 0x000000032400720c */ /* 0x000fda0003f46270 */
[----:B------:R-:W-:Y:S05]  /*ac20*/  @P2 BRA `(.L_x_760) ;  /* 0x00000000005c2947 */ /* 0x000fea0003800000 */
[----:B------:R-:W-:Y:S01]  /*ac30*/  ISETP.GE.AND P2, PT, R16, UR60, PT ;  /* 0x0000003c10007c0c */ /* 0x000fe2000bf46270 */
[----:B------:R-:W-:Y:S01]  /*ac40*/  IMAD.MOV.U32 R40, RZ, RZ, R94 ;  /* 0x000000ffff287224 */ /* 0x000fe200078e005e */
[----:B------:R-:W-:Y:S01]  /*ac50*/  IADD3 R3, P4, R48, 0x40, RZ ;  /* 0x0000004030037810 */ /* 0x000fe20007f9e0ff */
[----:B------:R-:W-:Y:S01]  /*ac60*/  IMAD.MOV.U32 R41, RZ, RZ, R5 ;  /* 0x000000ffff297224 */ /* 0x000fe200078e0005 */
[----:B------:R-:W-:Y:S01]  /*ac70*/  ULDC.64 UR4, c[0x0][0x208] ;  /* 0x0000820000047ab9 */ /* 0x000fe20000000a00 */
[----:B------:R-:W-:Y:S02]  /*ac80*/  ISETP.GE.AND P5, PT, R213, UR60, PT ;  /* 0x0000003cd5007c0c */ /* 0x000fe4000bfa6270 */
[----:B------:R-:W-:Y:S02]  /*ac90*/  IMAD.X R48, RZ, RZ, R49, P4 ;  /* 0x000000ffff307224 */ /* 0x000fe400020e0631 */
[----:B------:R-:W-:-:S04]  /*aca0*/  IMAD.WIDE.U32 R40, R3, UR56, R40 ;  /* 0x0000003803287c25 */ /* 0x000fc8000f8e0028 */
[----:B0-----:R-:W0:Y:S01]  /*acb0*/  @!P2 LDS.128 R36, [R4+0x2400] ;  /* 0x002400000424a984 */ /* 0x001e220000000c00 */
[----:B------:R-:W-:-:S04]  /*acc0*/  IMAD R48, R48, UR56, RZ ;  /* 0x0000003830307c24 */ /* 0x000fc8000f8e02ff */
[----:B------:R-:W-:Y:S01]  /*acd0*/  IMAD R3, R3, UR57, R48 ;  /* 0x0000003903037c24 */ /* 0x000fe2000f8e0230 */
[----:B------:R-:W-:-:S03]  /*ace0*/  LEA R48, P4, R40, UR58, 0x1 ;  /* 0x0000003a28307c11 */ /* 0x000fc6000f8808ff */
[----:B------:R-:W-:-:S05]  /*acf0*/  IMAD.IADD R3, R41, 0x1, R3 ;  /* 0x0000000129037824 */ /* 0x000fca00078e0203 */
[----:B------:R-:W-:Y:S02]  /*ad00*/  LEA.HI.X R49, R40, UR59, R3, 0x1, P4 ;  /* 0x0000003b28317c11 */ /* 0x000fe4000a0f0c03 */
[----:B------:R-:W-:Y:S01]  /*ad10*/  ISETP.GE.AND P4, PT, R218, UR60, PT ;  /* 0x0000003cda007c0c */ /* 0x000fe2000bf86270 */
[----:B------:R-:W1:Y:S04]  /*ad20*/  @!P5 LDS.128 R40, [R4+0x4c00] ;  /* 0x004c00000428d984 */ /* 0x000e680000000c00 */
[----:B0-----:R-:W-:Y:S01]  /*ad30*/  @!P2 STG.E.128 desc[UR4][R48.64], R36 ;  /* 0x000000243000a986 */ /* 0x001fe2000c101d04 */
[----:B------:R-:W-:-:S07]  /*ad40*/  ISETP.GE.AND P2, PT, R219, UR60, PT ;  /* 0x0000003cdb007c0c */ /* 0x000fce000bf46270 */
[----:B------:R-:W0:Y:S06]  /*ad50*/  @!P4 LDS.128 R36, [R4+0x7400] ;  /* 0x007400000424c984 */ /* 0x000e2c0000000c00 */
[----:B------:R-:W3:Y:S04]  /*ad60*/  @!P2 LDS.128 R44, [R4+0x9c00] ;  /* 0x009c0000042ca984 */ /* 0x000ee80000000c00 */
[----:B-1----:R1:W-:Y:S04]  /*ad70*/  @!P5 STG.E.128 desc[UR4][R48.64+0x80], R40 ;  /* 0x000080283000d986 */ /* 0x0023e8000c101d04 */
[----:B0-----:R1:W-:Y:S04]  /*ad80*/  @!P4 STG.E.128 desc[UR4][R48.64+0x100], R36 ;  /* 0x000100243000c986 */ /* 0x0013e8000c101d04 */
[----:B---3--:R1:W-:Y:S02]  /*ad90*/  @!P2 STG.E.128 desc[UR4][R48.64+0x180], R44 ;  /* 0x0001802c3000a986 */ /* 0x0083e4000c101d04 */
.L_x_760:
[----:B------:R-:W-:Y:S05]  /*ada0*/  BSYNC B0 ;  /* 0x0000000000007941 */ /* 0x000fea0003800000 */
.L_x_759:
[----:B------:R-:W3:Y:S01]  /*adb0*/  LDL R3, [R1+0x20] ;  /* 0x0000200001037983 */ /* 0x000ee20000100800 */
[----:B0-2---:R-:W-:Y:S01]  /*adc0*/  @!P3 VIADD R0, R0, 0x388c0 ;  /* 0x000388c00000b836 */ /* 0x005fe20000000000 */
[----:B------:R-:W-:Y:S01]  /*add0*/  PLOP3.LUT P2, PT, PT, PT, PT, 0x8, 0x0 ;  /* 0x000000000000781c */ /* 0x000fe20003f4e170 */
[----:B------:R-:W-:Y:S01]  /*ade0*/  VIADD R19, R19, 0x1 ;  /* 0x0000000113137836 */ /* 0x000fe20000000000 */
[----:B------:R-:W-:Y:S01]  /*adf0*/  @!PT LDS RZ, [RZ] ;  /* 0x00000000fffff984 */ /* 0x000fe20000000800 */
[----:B------:R-:W-:Y:S01]  /*ae00*/  @!PT LDS RZ, [RZ] ;  /* 0x00000000fffff984 */ /* 0x000fe20000000800 */
[----:B------:R-:W-:Y:S01]  /*ae10*/  @!PT LDS RZ, [RZ] ;  /* 0x00000000fffff984 */ /* 0x000fe20000000800 */
[----:B------:R-:W-:Y:S01]  /*ae20*/  @!PT LDS RZ, [RZ] ;  /* 0x00000000fffff984 */ /* 0x000fe20000000800 */
[----:B------:R0:W-:Y:S06]  /*ae30*/  MEMBAR.ALL.CTA ;  /* 0x0000000000007992 */ /* 0x0001ec0000008000 */
[----:B0-----:R-:W0:Y:S01]  /*ae40*/  FENCE.VIEW.ASYNC.S ;  /* 0x00000000000073c6 */ /* 0x001e220000000000 */
[----:B------:R-:W-:Y:S01]  /*ae50*/  @!P3 PRMT R0, RZ, 0x654, R0 ;  /* 0x00000654ff00b816 */ /* 0x000fe20000000000 */
[----:B0-----:R0:W-:Y:S06]  /*ae60*/  BAR.SYNC.DEFER_BLOCKING R149, 0x80 ;  /* 0x000200950000751d */ /* 0x0011ec0000010000 */
[----:B------:R2:W-:Y:S01]  /*ae70*/  @!P3 SYNCS.ARRIVE.TRANS64.RED.A1T0 RZ, [R0+URZ], RZ ;  /* 0x000000ff00ffb9a7 */ /* 0x0005e2000810043f */
[----:B------:R-:W-:-:S04]  /*ae80*/  ISETP.NE.AND P3, PT, R19, 0x2, PT ;  /* 0x000000021300780c */ /* 0x000fc80003f65270 */
[----:B------:R-:W-:Y:S02]  /*ae90*/  SEL R19, R19, RZ, P3 ;  /* 0x000000ff13137207 */ /* 0x000fe40001800000 */
[----:B--2---:R-:W-:-:S04]  /*aea0*/  SEL R0, RZ, 0x1, P3 ;  /* 0x00000001ff007807 */ /* 0x004fc80001800000 */
[----:B------:R-:W-:Y:S02]  /*aeb0*/  LOP3.LUT R217, R217, R0, RZ, 0x3c, !PT ;  /* 0x00000000d9d97212 */ /* 0x000fe400078e3cff */
[----:B---3--:R-:W-:-:S13]  /*aec0*/  LOP3.LUT P4, RZ, R3, 0x2, RZ, 0xc0, !PT ;  /* 0x0000000203ff7812 */ /* 0x008fda000788c0ff */
[----:B0-----:R-:W-:Y:S05]  /*aed0*/  @P4 BRA `(.L_x_761) ;  /* 0xffffff7800144947 */ /* 0x001fea000383ffff */
.L_x_649:
[----:B------:R-:W-:Y:S01]  /*aee0*/  BSSY B0, `(.L_x_762) ;  /* 0x0000049000007945 */ /* 0x000fe20003800000 */
[----:B------:R-:W-:Y:S02]  /*aef0*/  ISETP.GE.AND P1, PT, R179, 0x1, PT ;  /* 0x00000001b300780c */ /* 0x000fe40003f26270 */
[----:B------:R-:W-:Y:S02]  /*af00*/  CS2R R2, SRZ ;  /* 0x0000000000027805 */ /* 0x000fe4000001ff00 */
[----:B------:R-:W-:Y:S01]  /*af10*/  PLOP3.LUT P0, PT, PT, PT, PT, 0x80, 0x0 ;  /* 0x000000000000781c */ /* 0x000fe20003f0f070 */
[----:B------:R-:W-:Y:S01]  /*af20*/  IMAD.MOV.U32 R0, RZ, RZ, RZ ;  /* 0x000000ffff007224 */ /* 0x000fe200078e00ff */
        /* <DEDUP_REMOVED lines=24> */
[----:B-1----:R-:W-:Y:S02]  /*b0b0*/  CS2R R48, SRZ ;  /* 0x0000000000307805 */ /* 0x002fe4000001ff00 */
        /* <DEDUP_REMOVED lines=28> */
[----:B------:R-:W-:Y:S01]  /*b280*/  IMAD.MOV.U32 R55, RZ, RZ, RZ ;  /* 0x000000ffff377224 */ /* 0x000fe200078e00ff */
[----:B------:R-:W-:Y:S02]  /*b290*/  CS2R R14, SRZ ;  /* 0x00000000000e7805 */ /* 0x000fe4000001ff00 */
[----:B------:R-:W-:-:S02]  /*b2a0*/  CS2R R52, SRZ ;  /* 0x0000000000347805 */ /* 0x000fc4000001ff00 */
[----:B------:R-:W-:Y:S02]  /*b2b0*/  CS2R R12, SRZ ;  /* 0x00000000000c7805 */ /* 0x000fe4000001ff00 */
[----:B------:R-:W-:Y:S02]  /*b2c0*/  CS2R R156, SRZ ;  /* 0x00000000009c7805 */ /* 0x000fe4000001ff00 */
[----:B------:R-:W-:Y:S01]  /*b2d0*/  CS2R R10, SRZ ;  /* 0x00000000000a7805 */ /* 0x000fe2000001ff00 */
[----:B------:R-:W-:Y:S01]  /*b2e0*/  IMAD.MOV.U32 R43, RZ, RZ, RZ ;  /* 0x000000ffff2b7224 */ /* 0x000fe200078e00ff */
[----:B------:R-:W-:Y:S02]  /*b2f0*/  CS2R R8, SRZ ;  /* 0x0000000000087805 */ /* 0x000fe4000001ff00 */
[----:B------:R-:W-:Y:S01]  /*b300*/  CS2R R40, SRZ ;  /* 0x0000000000287805 */ /* 0x000fe2000001ff00 */
[----:B------:R-:W-:Y:S01]  /*b310*/  IMAD.MOV.U32 R7, RZ, RZ, RZ ;  /* 0x000000ffff077224 */ /* 0x000fe200078e00ff */
[----:B------:R-:W-:-:S02]  /*b320*/  CS2R R4, SRZ ;  /* 0x0000000000047805 */ /* 0x000fc4000001ff00 */
[----:B------:R-:W-:Y:S01]  /*b330*/  CS2R R28, SRZ ;  /* 0x00000000001c7805 */ /* 0x000fe2000001ff00 */
[----:B------:R-:W-:Y:S06]  /*b340*/  @P2 BRA `(.L_x_763) ;  /* 0x0000000000082947 */ /* 0x000fec0003800000 */
[----:B------:R-:W0:Y:S02]  /*b350*/  FENCE.VIEW.ASYNC.G ;  /* 0x00000000000073c6 */ /* 0x000e240000000100 */
[----:B0-----:R-:W-:Y:S06]  /*b360*/  BAR.ARV 0xc, 0x180 ;  /* 0x0306000000007b1d */ /* 0x001fec0000002000 */
.L_x_763:
[----:B------:R-:W-:Y:S05]  /*b370*/  BSYNC B0 ;  /* 0x0000000000007941 */ /* 0x000fea0003800000 */
.L_x_762:
[----:B------:R-:W-:Y:S01]  /*b380*/  CS2R R24, SRZ ;  /* 0x0000000000187805 */ /* 0x000fe2000001ff00 */
[----:B------:R-:W-:Y:S06]  /*b390*/  @!P1 BRA `(.L_x_764) ;  /* 0x0000011800409947 */ /* 0x000fec0003800000 */
[----:B------:R-:W0:Y:S02]  /*b3a0*/  S2R R6, SR_TID.X ;  /* 0x0000000000067919 */ /* 0x000e240000002100 */
[----:B0-----:R-:W-:-:S05]  /*b3b0*/  VIADD R6, R6, 0xffffff80 ;  /* 0xffffff8006067836 */ /* 0x001fca0000000000 */
[----:B------:R-:W-:-:S04]  /*b3c0*/  SHF.R.S32.HI R20, RZ, 0x1f, R6 ;  /* 0x0000001fff147819 */ /* 0x000fc80000011406 */
[----:B------:R-:W-:Y:S02]  /*b3d0*/  LEA.HI R20, R20, R6, RZ, 0x7 ;  /* 0x0000000614147211 */ /* 0x000fe400078f38ff */
[----:B------:R-:W2:Y:S02]  /*b3e0*/  LDL R6, [R1+0x60] ;  /* 0x0000600001067983 */ /* 0x000ea40000100800 */
[----:B------:R-:W-:-:S05]  /*b3f0*/  SHF.R.S32.HI R20, RZ, 0x7, R20 ;  /* 0x00000007ff147819 */ /* 0x000fca0000011414 */
[----:B------:R-:W0:Y:S02]  /*b400*/  SHFL.IDX PT, R0, R20, RZ, 0x1f ;  /* 0x00001fff14007589 */ /* 0x000e2400000e0000 */
[----:B0-----:R-:W-:-:S04]  /*b410*/  LEA.HI R2, R0, R0, RZ, 0x1 ;  /* 0x0000000000027211 */ /* 0x001fc800078f08ff */
[----:B------:R-:W-:-:S05]  /*b420*/  LOP3.LUT R3, R2, 0x1e, RZ, 0xc0, !PT ;  /* 0x0000001e02037812 */ /* 0x000fca00078ec0ff */
[----:B------:R-:W-:Y:S01]  /*b430*/  IMAD.IADD R3, R0, 0x1, -R3 ;  /* 0x0000000100037824 */ /* 0x000fe200078e0a03 */
[----:B--2---:R-:W-:-:S03]  /*b440*/  LOP3.LUT P0, RZ, R6, 0x9f, RZ, 0xc0, !PT ;  /* 0x0000009f06ff7812 */ /* 0x004fc6000780c0ff */
[----:B------:R-:W-:-:S05]  /*b450*/  IMAD R3, R3, 0x2000, R6 ;  /* 0x0000200003037824 */ /* 0x000fca00078e0206 */
[----:B------:R-:W-:-:S04]  /*b460*/  SHF.R.U32.HI R2, RZ, 0x4, R3 ;  /* 0x00000004ff027819 */ /* 0x000fc80000011603 */
[----:B------:R-:W-:Y:S01]  /*b470*/  LOP3.LUT R2, R2, 0x3fff, RZ, 0xc0, !PT ;  /* 0x00003fff02027812 */ /* 0x000fe200078ec0ff */
[----:B------:R-:W-:Y:S06]  /*b480*/  @!P0 BRA `(.L_x_765) ;  /* 0x0000000000408947 */ /* 0x000fec0003800000 */
        /* <DEDUP_REMOVED lines=16> */
.L_x_765:
[----:B------:R-:W-:Y:S02]  /*b590*/  ULDC UR4, c[0x0][0x3f4] ;  /* 0x0000fd0000047ab9 */ /* 0x000fe40000000800 */
[----:B------:R-:W-:-:S13]  /*b5a0*/  ISETP.LT.AND P0, PT, RZ, UR4, PT ;  /* 0x00000004ff007c0c */ /* 0x000fda000bf01270 */
[----:B------:R-:W-:Y:S05]  /*b5b0*/  @P0 BRA `(.L_x_766) ;  /* 0x00000000003c0947 */ /* 0x000fea0003800000 */
[----:B------:R-:W-:-:S04]  /*b5c0*/  LEA.HI R0, R237, R237, RZ, 0x1 ;  /* 0x000000eded007211 */ /* 0x000fc800078f08ff */
[----:B------:R-:W-:-:S05]  /*b5d0*/  LOP3.LUT R0, R0, 0xfffffffe, RZ, 0xc0, !PT ;  /* 0xfffffffe00007812 */ /* 0x000fca00078ec0ff */
[----:B------:R-:W-:-:S05]  /*b5e0*/  IMAD.IADD R0, R237, 0x1, -R0 ;  /* 0x00000001ed007824 */ /* 0x000fca00078e0a00 */
[----:B------:R-:W-:-:S04]  /*b5f0*/  SHF.L.U32 R3, R0, 0x1f, RZ ;  /* 0x0000001f00037819 */ /* 0x000fc800000006ff */
[----:B------:R0:W1:Y:S03]  /*b600*/  SYNCS.PHASECHK.TRANS64.TRYWAIT P0, [R18+URZ+0x38800], R3 ;  /* 0x03880003120075a7 */ /* 0x000066000800017f */
[----:B-1----:R-:W-:Y:S05]  /*b610*/  @!P0 NANOSLEEP.SYNCS 0x989680 ;  /* 0x009896800000895d */ /* 0x002fea0003900000 */
[----:B------:R-:W1:Y:S01]  /*b620*/  @!P0 SYNCS.PHASECHK.TRANS64 P0, [R18+URZ+0x38800], R3 ;  /* 0x03880003120085a7 */ /* 0x000e62000800007f */
[----:B------:R-:W-:Y:S04]  /*b630*/  BSSY B0, `(.L_x_767) ;  /* 0x0000006000007945 */ /* 0x000fe80003800000 */
[----:B-1----:R-:W-:Y:S05]  /*b640*/  @P0 BRA `(.L_x_768) ;  /* 0x0000000000100947 */ /* 0x002fea0003800000 */
.L_x_769:
[----:B-1----:R1:W2:Y:S02]  /*b650*/  SYNCS.PHASECHK.TRANS64.TRYWAIT P0, [R18+URZ+0x38800], R3 ;  /* 0x03880003120075a7 */ /* 0x0022a4000800017f */
[----:B--2---:R-:W-:Y:S05]  /*b660*/  @!P0 NANOSLEEP.SYNCS 0x989680 ;  /* 0x009896800000895d */ /* 0x004fea0003900000 */
[----:B------:R-:W2:Y:S02]  /*b670*/  @!P0 SYNCS.PHASECHK.TRANS64 P0, [R18+URZ+0x38800], R3 ;  /* 0x03880003120085a7 */ /* 0x000ea4000800007f */
[----:B--2---:R-:W-:Y:S05]  /*b680*/  @!P0 BRA `(.L_x_769) ;  /* 0xfffffffc00f08947 */ /* 0x004fea000383ffff */
.L_x_768:
[----:B------:R-:W-:Y:S05]  /*b690*/  BSYNC B0 ;  /* 0x0000000000007941 */ /* 0x000fea0003800000 */
.L_x_767:
[----:B------:R-:W-:Y:S05]  /*b6a0*/  BRA `(.L_x_770) ;  /* 0x0000006800f47947 */ /* 0x000fea0003800000 */
.L_x_766:
[----:B------:R-:W2:Y:S01]  /*b6b0*/  LDL R29, [R1+0x60] ;  /* 0x00006000011d7983 */ /* 0x000ea20000100800 */
[----:B-----5:R-:W-:Y:S01]  /*b6c0*/  SHF.R.S32.HI R0, RZ, 0x1f, R144 ;  /* 0x0000001fff007819 */ /* 0x020fe20000011490 */
[----:B------:R-:W-:Y:S01]  /*b6d0*/  ULDC.64 UR4, c[0x0][0x3f8] ;  /* 0x0000fe0000047ab9 */ /* 0x000fe20000000a00 */
[----:B------:R-:W-:Y:S01]  /*b6e0*/  ULDC.64 UR6, c[0x0][0x408] ;  /* 0x0001020000067ab9 */ /* 0x000fe20000000a00 */
[----:B------:R-:W-:-:S04]  /*b6f0*/  IMAD.WIDE.U32 R4, R144, UR4, RZ ;  /* 0x0000000490047c25 */ /* 0x000fc8000f8e00ff */
[C---:B------:R-:W-:Y:S02]  /*b700*/  IMAD R3, R0.reuse, UR4, RZ ;  /* 0x0000000400037c24 */ /* 0x040fe4000f8e02ff */
[----:B------:R-:W-:Y:S02]  /*b710*/  IMAD R7, R0, UR6, RZ ;  /* 0x0000000600077c24 */ /* 0x000fe4000f8e02ff */
[C---:B------:R-:W-:Y:S01]  /*b720*/  IMAD R3, R144.reuse, UR5, R3 ;  /* 0x0000000590037c24 */ /* 0x040fe2000f8e0203 */
[----:B------:R-:W-:Y:S01]  /*b730*/  ULDC.64 UR4, c[0x0][0x3e8] ;  /* 0x0000fa0000047ab9 */ /* 0x000fe20000000a00 */
[----:B------:R-:W-:Y:S01]  /*b740*/  IMAD R7, R144, UR7, R7 ;  /* 0x0000000790077c24 */ /* 0x000fe2000f8e0207 */
[----:B------:R-:W-:Y:S01]  /*b750*/  LEA R24, P1, R4, UR4, 0x1 ;  /* 0x0000000404187c11 */ /* 0x000fe2000f8208ff */
[----:B------:R-:W-:Y:S01]  /*b760*/  IMAD.WIDE.U32 R26, R144, UR6, RZ ;  /* 0x00000006901a7c25 */ /* 0x000fe2000f8e00ff */
[----:B------:R-:W-:-:S03]  /*b770*/  ULDC.64 UR6, c[0x0][0x400] ;  /* 0x0001000000067ab9 */ /* 0x000fc60000000a00 */
[----:B------:R-:W-:Y:S01]  /*b780*/  IMAD.IADD R25, R3, 0x1, R5 ;  /* 0x0000000103197824 */ /* 0x000fe200078e0205 */
[----:B------:R-:W-:Y:S01]  /*b790*/  LEA R28, P2, R26, UR6, 0x1 ;  /* 0x000000061a1c7c11 */ /* 0x000fe2000f8408ff */
[----:B------:R-:W-:-:S03]  /*b7a0*/  IMAD.IADD R3, R7, 0x1, R27 ;  /* 0x0000000107037824 */ /* 0x000fc600078e021b */
[----:B------:R-:W-:Y:S02]  /*b7b0*/  LEA.HI.X R25, R4, UR5, R25, 0x1, P1 ;  /* 0x0000000504197c11 */ /* 0x000fe400088f0c19 */
[----:B------:R-:W-:Y:S02]  /*b7c0*/  LEA.HI.X R26, R26, UR7, R3, 0x1, P2 ;  /* 0x000000071a1a7c11 */ /* 0x000fe400090f0c03 */
[----:B--2---:R-:W-:-:S13]  /*b7d0*/  LOP3.LUT P0, RZ, R29, 0x3ff, RZ, 0xc0, !PT ;  /* 0x000003ff1dff7812 */ /* 0x004fda000780c0ff */
        /* <DEDUP_REMOVED lines=17> */
.L_x_771:
[----:B------:R-:W-:Y:S01]  /*b8f0*/  ULDC.U8 UR4, c[0x0][0x410] ;  /* 0x0001040000047ab9 */ /* 0x000fe20000000000 */
[----:B------:R-:W-:Y:S01]  /*b900*/  BSSY B0, `(.L_x_772) ;  /* 0x000068f000007945 */ /* 0x000fe20003800000 */
[----:B------:R-:W-:Y:S01]  /*b910*/  ISETP.NE.AND P0, PT, RZ, UR4, PT ;  /* 0x00000004ff007c0c */ /* 0x000fe2000bf05270 */
[----:B------:R-:W-:Y:S02]  /*b920*/  IMAD R0, R232, 0x2, R29 ;  /* 0x00000002e8007824 */ /* 0x000fe400078e021d */
[----:B------:R-:W-:-:S10]  /*b930*/  IMAD R6, R121, 0x80, R212 ;  /* 0x0000008079067824 */ /* 0x000fd400078e02d4 */
[----:B------:R-:W-:Y:S05]  /*b940*/  @!P0 BRA `(.L_x_773) ;  /* 0x0000003000b08947 */ /* 0x000fea0003800000 */
[----:B------:R-:W-:-:S03]  /*b950*/  UMOV UR4, 0xffffffff ;  /* 0xffffffff00047882 */ /* 0x000fc60000000000 */
[----:B------:R-:W-:Y:S05]  /*b960*/  BRA.DIV UR4, `(.L_x_774) ;  /* 0x000001ce042c7947 */ /* 0x000fea000b800000 */
[----:B------:R0:W1:Y:S04]  /*b970*/  SHFL.IDX PT, R3, R25, RZ, 0x181f ;  /* 0x00181fff19037589 */ /* 0x00006800000e0000 */
[----:B------:R0:W2:Y:S04]  /*b980*/  SHFL.IDX PT, R4, R24, RZ, 0x181f ;  /* 0x00181fff18047589 */ /* 0x0000a800000e0000 */
[----:B------:R0:W3:Y:S04]  /*b990*/  SHFL.IDX PT, R5, R26, RZ, 0x181f ;  /* 0x00181fff1a057589 */ /* 0x0000e800000e0000 */
[----:B------:R0:W4:Y:S02]  /*b9a0*/  SHFL.IDX PT, R14, R28, RZ, 0x181f ;  /* 0x00181fff1c0e7589 */ /* 0x00012400000e0000 */
.L_x_1057:
[----:B------:R-:W-:Y:S01]  /*b9b0*/  ULDC UR4, c[0x0][0x448] ;  /* 0x0001120000047ab9 */ /* 0x000fe20000000800 */
[----:B------:R-:W-:Y:S01]  /*b9c0*/  LEA.HI R7, R237, R237, RZ, 0x1 ;  /* 0x000000eded077211 */ /* 0x000fe200078f08ff */
[----:B------:R-:W-:Y:S01]  /*b9d0*/  IMAD R44, R178, UR4, RZ ;  /* 0x00000004b22c7c24 */ /* 0x000fe2000f8e02ff */
[----:B------:R-:W-:Y:S01]  /*b9e0*/  BSSY B1, `(.L_x_775) ;  /* 0x000003e000017945 */ /* 0x000fe20003800000 */
[----:B------:R-:W-:Y:S02]  /*b9f0*/  CS2R R10, SRZ ;  /* 0x00000000000a7805 */ /* 0x000fe4000001ff00 */
[----:B------:R-:W-:Y:S02]  /*ba00*/  LOP3.LUT R8, R7, 0xfffffffe, RZ, 0xc0, !PT ;  /* 0xfffffffe07087812 */ /* 0x000fe400078ec0ff */
[----:B------:R-:W-:Y:S02]  /*ba10*/  CS2R R12, SRZ ;  /* 0x00000000000c7805 */ /* 0x000fe4000001ff00 */
[----:B------:R-:W-:Y:S01]  /*ba20*/  ISETP.GE.AND P0, PT, R6, R44, PT ;  /* 0x0000002c0600720c */ /* 0x000fe20003f06270 */
[----:B------:R-:W-:Y:S01]  /*ba30*/  IMAD R44, R121, -0x80, R44 ;  /* 0xffffff80792c7824 */ /* 0x000fe200078e022c */
[----:B------:R-:W-:Y:S01]  /*ba40*/  CS2R R20, SRZ ;  /* 0x0000000000147805 */ /* 0x000fe2000001ff00 */
[----:B------:R-:W-:Y:S01]  /*ba50*/  IMAD.IADD R45, R237, 0x1, -R8 ;  /* 0x00000001ed2d7824 */ /* 0x000fe200078e0a08 */
[----:B0-----:R-:W-:-:S02]  /*ba60*/  CS2R R24, SRZ ;  /* 0x0000000000187805 */ /* 0x001fc4000001ff00 */
[----:B------:R-:W-:Y:S02]  /*ba70*/  CS2R R6, SRZ ;  /* 0x0000000000067805 */ /* 0x000fe4000001ff00 */
[----:B------:R-:W-:Y:S02]  /*ba80*/  CS2R R26, SRZ ;  /* 0x00000000001a7805 */ /* 0x000fe4000001ff00 */
[----:B------:R-:W-:Y:S02]  /*ba90*/  CS2R R28, SRZ ;  /* 0x00000000001c7805 */ /* 0x000fe4000001ff00 */
[----:B------:R-:W-:Y:S01]  /*baa0*/  CS2R R8, SRZ ;  /* 0x0000000000087805 */ /* 0x000fe2000001ff00 */
[----:B------:R-:W-:Y:S06]  /*bab0*/  @P0 BRA `(.L_x_776) ;  /* 0x0000000000c00947 */ /* 0x000fec0003800000 */
[----:B------:R-:W-:Y:S01]  /*bac0*/  ULDC UR4, c[0x0][0x3f4] ;  /* 0x0000fd0000047ab9 */ /* 0x000fe20000000800 */
[C---:B------:R-:W-:Y:S01]  /*bad0*/  IMAD.SHL.U32 R35, R215.reuse, 0x2, RZ ;  /* 0x00000002d7237824 */ /* 0x040fe200078e00ff */
[----:B------:R-:W-:Y:S01]  /*bae0*/  ISETP.GE.AND P2, PT, R215, UR4, PT ;  /* 0x00000004d7007c0c */ /* 0x000fe2000bf46270 */
[C---:B------:R-:W-:Y:S01]  /*baf0*/  IMAD.SHL.U32 R39, R214.reuse, 0x2, RZ ;  /* 0x00000002d6277824 */ /* 0x040fe200078e00ff */
[----:B------:R-:W-:Y:S01]  /*bb00*/  ISETP.GE.AND P1, PT, R214, UR4, PT ;  /* 0x00000004d6007c0c */ /* 0x000fe2000bf26270 */
[C---:B------:R-:W-:Y:S01]  /*bb10*/  IMAD.SHL.U32 R43, R216.reuse, 0x2, RZ ;  /* 0x00000002d82b7824 */ /* 0x040fe200078e00ff */
[----:B------:R-:W-:Y:S02]  /*bb20*/  ISETP.GE.AND P0, PT, R216, UR4, PT ;  /* 0x00000004d8007c0c */ /* 0x000fe4000bf06270 */
[----:B------:R-:W-:Y:S02]  /*bb30*/  CS2R R24, SRZ ;  /* 0x0000000000187805 */ /* 0x000fe4000001ff00 */
[----:B------:R-:W-:-:S02]  /*bb40*/  ISETP.GE.AND P3, PT, R22, UR4, PT ;  /* 0x0000000416007c0c */ /* 0x000fc4000bf66270 */
[----:B------:R-:W-:Y:S02]  /*bb50*/  CS2R R8, SRZ ;  /* 0x0000000000087805 */ /* 0x000fe4000001ff00 */
[----:B------:R-:W-:Y:S02]  /*bb60*/  SHF.R.S32.HI R6, RZ, 0x1f, R215 ;  /* 0x0000001fff067819 */ /* 0x000fe400000114d7 */
[----:B------:R-:W-:Y:S02]  /*bb70*/  CS2R R20, SRZ ;  /* 0x0000000000147805 */ /* 0x000fe4000001ff00 */
[----:B------:R-:W-:Y:S01]  /*bb80*/  SHF.R.S32.HI R11, RZ, 0x1f, R214 ;  /* 0x0000001fff0b7819 */ /* 0x000fe200000114d6 */
[----:B------:R-:W-:Y:S01]  /*bb90*/  ULDC.64 UR6, c[0x0][0x208] ;  /* 0x0000820000067ab9 */ /* 0x000fe20000000a00 */
[----:B------:R-:W-:Y:S02]  /*bba0*/  SHF.L.U64.HI R6, R215, 0x1, R6 ;  /* 0x00000001d7067819 */ /* 0x000fe40000010206 */
[----:B------:R-:W-:-:S02]  /*bbb0*/  SHF.L.U64.HI R12, R214, 0x1, R11 ;  /* 0x00000001d60c7819 */ /* 0x000fc4000001020b */
[-C--:B--2---:R-:W-:Y:S02]  /*bbc0*/  @!P2 IADD3 R32, P4, R4, R35.reuse, RZ ;  /* 0x000000230420a210 */ /* 0x084fe40007f9e0ff */
[----:B----4-:R-:W-:Y:S02]  /*bbd0*/  @!P2 IADD3 R34, P6, R14, R35, RZ ;  /* 0x000000230e22a210 */ /* 0x010fe40007fde0ff */
[-C--:B------:R-:W-:Y:S01]  /*bbe0*/  @!P1 IADD3 R36, P5, R4, R39.reuse, RZ ;  /* 0x0000002704249210 */ /* 0x080fe20007fbe0ff */
[----:B-1----:R-:W-:Y:S01]  /*bbf0*/  @!P2 IMAD.X R33, R3, 0x1, R6, P4 ;  /* 0x000000010321a824 */ /* 0x002fe200020e0606 */
[----:B------:R-:W-:Y:S01]  /*bc00*/  SHF.R.S32.HI R7, RZ, 0x1f, R216 ;  /* 0x0000001fff077819 */ /* 0x000fe200000114d8 */
[----:B---3--:R-:W-:Y:S01]  /*bc10*/  @!P2 IMAD.X R35, R5, 0x1, R6, P6 ;  /* 0x000000010523a824 */ /* 0x008fe200030e0606 */
[----:B------:R-:W-:Y:S01]  /*bc20*/  @!P1 IADD3 R38, P4, R14, R39, RZ ;  /* 0x000000270e269210 */ /* 0x000fe20007f9e0ff */
[----:B------:R-:W-:Y:S01]  /*bc30*/  @!P1 IMAD.X R37, R3, 0x1, R12, P5 ;  /* 0x0000000103259824 */ /* 0x000fe200028e060c */
[----:B------:R-:W-:Y:S01]  /*bc40*/  SHF.L.U64.HI R10, R216, 0x1, R7 ;  /* 0x00000001d80a7819 */ /* 0x000fe20000010207 */
[----:B------:R-:W-:Y:S01]  /*bc50*/  @!P3 IMAD.MOV.U32 R6, RZ, RZ, R4 ;  /* 0x000000ffff06b224 */ /* 0x000fe200078e0004 */
[-C--:B------:R-:W-:Y:S01]  /*bc60*/  @!P0 IADD3 R40, P6, R4, R43.reuse, RZ ;  /* 0x0000002b04288210 */ /* 0x080fe20007fde0ff */
[----:B------:R-:W-:Y:S01]  /*bc70*/  @!P3 IMAD.MOV.U32 R7, RZ, RZ, R3 ;  /* 0x000000ffff07b224 */ /* 0x000fe200078e0003 */
[----:B------:R-:W-:Y:S01]  /*bc80*/  @!P0 IADD3 R42, P5, R14, R43, RZ ;  /* 0x0000002b0e2a8210 */ /* 0x000fe20007fbe0ff */
[----:B------:R-:W-:Y:S01]  /*bc90*/  @!P3 IMAD.MOV.U32 R4, RZ, RZ, R14 ;  /* 0x000000ffff04b224 */ /* 0x000fe200078e000e */
[----:B------:R-:W-:Y:S01]  /*bca0*/  CS2R R28, SRZ ;  /* 0x00000000001c7805 */ /* 0x000fe2000001ff00 */
[----:B------:R-:W-:Y:S01]  /*bcb0*/  @!P1 IMAD.X R39, R5, 0x1, R12, P4 ;  /* 0x0000000105279824 */ /* 0x000fe200020e060c */
[----:B------:R-:W-:Y:S01]  /*bcc0*/  CS2R R12, SRZ ;  /* 0x00000000000c7805 */ /* 0x000fe2000001ff00 */
[----:B------:R-:W-:Y:S01]  /*bcd0*/  @!P3 IMAD.WIDE R14, R22, 0x2, R6 ;  /* 0x00000002160eb825 */ /* 0x000fe200078e0206 */
[----:B------:R-:W-:-:S02]  /*bce0*/  CS2R R26, SRZ ;  /* 0x00000000001a7805 */ /* 0x000fc4000001ff00 */
[----:B------:R-:W-:Y:S01]  /*bcf0*/  CS2R R6, SRZ ;  /* 0x0000000000067805 */ /* 0x000fe2000001ff00 */
[----:B------:R0:W5:Y:S01]  /*bd00*/  @!P2 LD.E.64 R20, desc[UR6][R32.64] ;  /* 0x000000062014a980 */ /* 0x000162000c101b00 */
[--C-:B------:R-:W-:Y:S02]  /*bd10*/  @!P0 IMAD.X R41, R3, 0x1, R10.reuse, P6 ;  /* 0x0000000103298824 */ /* 0x100fe400030e060a */
[----:B------:R-:W-:Y:S01]  /*bd20*/  @!P0 IMAD.X R43, R5, 0x1, R10, P5 ;  /* 0x00000001052b8824 */ /* 0x000fe200028e060a */
[----:B------:R-:W-:Y:S01]  /*bd30*/  CS2R R10, SRZ ;  /* 0x00000000000a7805 */ /* 0x000fe2000001ff00 */
[----:B------:R-:W-:Y:S01]  /*bd40*/  @!P3 IMAD.WIDE R30, R22, 0x2, R4 ;  /* 0x00000002161eb825 */ /* 0x000fe200078e0204 */
[----:B------:R0:W5:Y:S04]  /*bd50*/  @!P3 LD.E.64 R24, desc[UR6][R14.64] ;  /* 0x000000060e18b980 */ /* 0x000168000c101b00 */
[----:B------:R0:W5:Y:S04]  /*bd60*/  @!P3 LD.E.64 R8, desc[UR6][R30.64] ;  /* 0x000000061e08b980 */ /* 0x000168000c101b00 */
[----:B------:R0:W5:Y:S04]  /*bd70*/  @!P2 LD.E.64 R28, desc[UR6][R34.64] ;  /* 0x00000006221ca980 */ /* 0x000168000c101b00 */
[----:B------:R0:W5:Y:S04]  /*bd80*/  @!P1 LD.E.64 R12, desc[UR6][R36.64] ;  /* 0x00000006240c9980 */ /* 0x000168000c101b00 */
[----:B------:R0:W5:Y:S04]  /*bd90*/  @!P1 LD.E.64 R26, desc[UR6][R38.64] ;  /* 0x00000006261a9980 */ /* 0x000168000c101b00 */
[----:B------:R0:W5:Y:S04]  /*bda0*/  @!P0 LD.E.64 R10, desc[UR6][R40.64] ;  /* 0x00000006280a8980 */ /* 0x000168000c101b00 */
[----:B------:R0:W5:Y:S02]  /*bdb0*/  @!P0 LD.E.64 R6, desc[UR6][R42.64] ;  /* 0x000000062a068980 */ /* 0x000164000c101b00 */
.L_x_776:
[----:B------:R-:W-:Y:S05]  /*bdc0*/  BSYNC B1 ;  /* 0x0000000000017941 */ /* 0x000fea0003800000 */
.L_x_775:
[----:B---3--:R-:W-:Y:S01]  /*bdd0*/  SHF.L.U32 R5, R45, 0x1f, RZ ;  /* 0x0000001f2d057819 */ /* 0x008fe200000006ff */
[----:B0----5:R-:W-:Y:S01]  /*bde0*/  IMAD.MOV.U32 R30, RZ, RZ, R24 ;  /* 0x000000ffff1e7224 */ /* 0x021fe200078e0018 */
[----:B------:R-:W-:Y:S01]  /*bdf0*/  SHF.R.U64 R49, R24, 0x10, R25 ;  /* 0x0000001018317819 */ /* 0x000fe20000001219 */
[----:B------:R-:W-:Y:S01]  /*be00*/  IMAD.MOV.U32 R15, RZ, RZ, R20 ;  /* 0x000000ffff0f7224 */ /* 0x000fe200078e0014 */
[----:B------:R-:W0:Y:S01]  /*be10*/  SYNCS.PHASECHK.TRANS64.TRYWAIT P0, [R18+URZ+0x38800], R5 ;  /* 0x03880005120075a7 */ /* 0x000e22000800017f */
[--C-:B------:R-:W-:Y:S01]  /*be20*/  SHF.R.U64 R20, R20, 0x10, R21.reuse ;  /* 0x0000001014147819 */ /* 0x100fe20000001215 */
[--C-:B------:R-:W-:Y:S01]  /*be30*/  IMAD.MOV.U32 R24, RZ, RZ, R21.reuse ;  /* 0x000000ffff187224 */ /* 0x100fe200078e0015 */
[----:B------:R-:W-:Y:S01]  /*be40*/  SHF.R.U32.HI R47, RZ, 0x10, R21 ;  /* 0x00000010ff2f7819 */ /* 0x000fe20000011615 */
[----:B----4-:R-:W-:Y:S01]  /*be50*/  IMAD.MOV.U32 R14, RZ, RZ, R12 ;  /* 0x000000ffff0e7224 */ /* 0x010fe200078e000c */
[--C-:B------:R-:W-:Y:S01]  /*be60*/  SHF.R.U64 R45, R12, 0x10, R13.reuse ;  /* 0x000000100c2d7819 */ /* 0x100fe2000000120d */
[--C-:B------:R-:W-:Y:S01]  /*be70*/  IMAD.MOV.U32 R21, RZ, RZ, R13.reuse ;  /* 0x000000ffff157224 */ /* 0x100fe200078e000d */
[----:B------:R-:W-:Y:S01]  /*be80*/  SHF.R.U32.HI R12, RZ, 0x10, R13 ;  /* 0x00000010ff0c7819 */ /* 0x000fe2000001160d */
[----:B------:R-:W-:Y:S01]  /*be90*/  IMAD.MOV.U32 R31, RZ, RZ, R25 ;  /* 0x000000ffff1f7224 */ /* 0x000fe200078e0019 */
[--C-:B------:R-:W-:Y:S01]  /*bea0*/  SHF.R.U64 R40, R28, 0x10, R29.reuse ;  /* 0x000000101c287819 */ /* 0x100fe2000000121d */
[----:B-1----:R-:W-:Y:S01]  /*beb0*/  IMAD.MOV.U32 R3, RZ, RZ, R10 ;  /* 0x000000ffff037224 */ /* 0x002fe200078e000a */
[----:B------:R-:W-:Y:S01]  /*bec0*/  SHF.R.U32.HI R39, RZ, 0x10, R29 ;  /* 0x00000010ff277819 */ /* 0x000fe2000001161d */
[----:B--2---:R-:W-:Y:S01]  /*bed0*/  IMAD.MOV.U32 R4, RZ, RZ, R11 ;  /* 0x000000ffff047224 */ /* 0x004fe200078e000b */
[----:B------:R-:W-:Y:S01]  /*bee0*/  SHF.R.U32.HI R48, RZ, 0x10, R25 ;  /* 0x00000010ff307819 */ /* 0x000fe20000011619 */
[----:B------:R-:W-:Y:S01]  /*bef0*/  IMAD.MOV.U32 R35, RZ, RZ, R8 ;  /* 0x000000ffff237224 */ /* 0x000fe200078e0008 */
[----:B------:R-:W-:Y:S01]  /*bf00*/  SHF.R.U64 R46, R10, 0x10, R11 ;  /* 0x000000100a2e7819 */ /* 0x000fe2000000120b */
[----:B------:R-:W-:Y:S01]  /*bf10*/  IMAD.MOV.U32 R36, RZ, RZ, R9 ;  /* 0x000000ffff247224 */ /* 0x000fe200078e0009 */
[----:B------:R-:W-:Y:S01]  /*bf20*/  SHF.R.U32.HI R43, RZ, 0x10, R11 ;  /* 0x00000010ff2b7819 */ /* 0x000fe2000001160b */
[----:B------:R-:W-:Y:S01]  /*bf30*/  IMAD.MOV.U32 R33, RZ, RZ, R28 ;  /* 0x000000ffff217224 */ /* 0x000fe200078e001c */
[----:B------:R-:W-:Y:S01]  /*bf40*/  SHF.R.U64 R42, R8, 0x10, R9 ;  /* 0x00000010082a7819 */ /* 0x000fe20000001209 */
[----:B------:R-:W-:Y:S01]  /*bf50*/  IMAD.MOV.U32 R34, RZ, RZ, R29 ;  /* 0x000000ffff227224 */ /* 0x000fe200078e001d */
[----:B------:R-:W-:Y:S01]  /*bf60*/  SHF.R.U32.HI R41, RZ, 0x10, R9 ;  /* 0x00000010ff297819 */ /* 0x000fe20000011609 */
[----:B------:R-:W-:Y:S01]  /*bf70*/  BSSY B1, `(.L_x_777) ;  /* 0x0000018000017945 */ /* 0x000fe20003800000 */
[----:B------:R-:W-:Y:S01]  /*bf80*/  VIMNMX R29, R44, 0x80, PT ;  /* 0x000000802c1d7848 */ /* 0x000fe20003fe0100 */
[----:B------:R-:W-:Y:S01]  /*bf90*/  IMAD.MOV.U32 R9, RZ, RZ, R6 ;  /* 0x000000ffff097224 */ /* 0x000fe200078e0006 */
[----:B------:R-:W-:Y:S01]  /*bfa0*/  PRMT R15, R15, 0x5410, R20 ;  /* 0x000054100f0f7816 */ /* 0x000fe20000000014 */
[----:B------:R-:W-:Y:S01]  /*bfb0*/  IMAD.MOV.U32 R13, RZ, RZ, R26 ;  /* 0x000000ffff0d7224 */ /* 0x000fe200078e001a */
[--C-:B------:R-:W-:Y:S01]  /*bfc0*/  SHF.R.U64 R38, R26, 0x10, R27.reuse ;  /* 0x000000101a267819 */ /* 0x100fe2000000121b */
[--C-:B------:R-:W-:Y:S01]  /*bfd0*/  IMAD.MOV.U32 R32, RZ, RZ, R27.reuse ;  /* 0x000000ffff207224 */ /* 0x100fe200078e001b */
[----:B------:R-:W-:Y:S01]  /*bfe0*/  SHF.R.U32.HI R37, RZ, 0x10, R27 ;  /* 0x00000010ff257819 */ /* 0x000fe2000001161b */
[--C-:B------:R-:W-:Y:S01]  /*bff0*/  IMAD.MOV.U32 R10, RZ, RZ, R7.reuse ;  /* 0x000000ffff0a7224 */ /* 0x100fe200078e0007 */
[----:B------:R-:W-:-:S02]  /*c000*/  SHF.R.U64 R6, R6, 0x10, R7 ;  /* 0x0000001006067819 */ /* 0x000fc40000001207 */
[----:B------:R-:W-:Y:S02]  /*c010*/  PRMT R20, R24, 0x5410, R47 ;  /* 0x0000541018147816 */ /* 0x000fe4000000002f */
[----:B------:R-:W-:Y:S02]  /*c020*/  PRMT R12, R21, 0x5410, R12 ;  /* 0x00005410150c7816 */ /* 0x000fe4000000000c */
[----:B------:R-:W-:Y:S02]  /*c030*/  SHF.R.U32.HI R7, RZ, 0x10, R7 ;  /* 0x00000010ff077819 */ /* 0x000fe40000011607 */
[----:B------:R-:W-:Y:S02]  /*c040*/  PRMT R25, R30, 0x5410, R49 ;  /* 0x000054101e197816 */ /* 0x000fe40000000031 */
[----:B------:R-:W-:Y:S02]  /*c050*/  PRMT R26, R31, 0x5410, R48 ;  /* 0x000054101f1a7816 */ /* 0x000fe40000000030 */
[----:B------:R-:W-:-:S02]  /*c060*/  PRMT R11, R14, 0x5410, R45 ;  /* 0x000054100e0b7816 */ /* 0x000fc4000000002d */
[----:B------:R-:W-:Y:S02]  /*c070*/  ISETP.GE.AND P1, PT, R212, R29, PT ;  /* 0x0000001dd400720c */ /* 0x000fe40003f26270 */
[----:B------:R-:W-:Y:S02]  /*c080*/  PRMT R3, R3, 0x5410, R46 ;  /* 0x0000541003037816 */ /* 0x000fe4000000002e */
[----:B------:R-:W-:Y:S02]  /*c090*/  PRMT R8, R4, 0x5410, R43 ;  /* 0x0000541004087816 */ /* 0x000fe4000000002b */
[----:B------:R-:W-:Y:S02]  /*c0a0*/  PRMT R27, R35, 0x5410, R42 ;  /* 0x00005410231b7816 */ /* 0x000fe4000000002a */
[----:B------:R-:W-:Y:S02]  /*c0b0*/  PRMT R28, R36, 0x5410, R41 ;  /* 0x00005410241c7816 */ /* 0x000fe40000000029 */
[----:B------:R-:W-:-:S02]  /*c0c0*/  PRMT R21, R33, 0x5410, R40 ;  /* 0x0000541021157816 */ /* 0x000fc40000000028 */
[----:B------:R-:W-:Y:S01]  /*c0d0*/  PRMT R24, R34, 0x5410, R39 ;  /* 0x0000541022187816 */ /* 0x000fe20000000027 */
[----:B0-----:R-:W-:Y:S06]  /*c0e0*/  @!P0 BRA `(.L_x_778) ;  /* 0x000001c400bc8947 */ /* 0x001fec0003800000 */
.L_x_1058:
[----:B------:R-:W-:Y:S05]  /*c0f0*/  BSYNC B1 ;  /* 0x0000000000017941 */ /* 0x000fea0003800000 */
.L_x_777:
[----:B------:R-:W-:Y:S01]  /*c100*/  BSSY B1, `(.L_x_779) ;  /* 0x00000ad000017945 */ /* 0x000fe20003800000 */
[----:B------:R-:W-:Y:S02]  /*c110*/  PRMT R13, R13, 0x5410, R38 ;  /* 0x000054100d0d7816 */ /* 0x000fe40000000026 */
[----:B------:R-:W-:Y:S02]  /*c120*/  PRMT R14, R32, 0x5410, R37 ;  /* 0x00005410200e7816 */ /* 0x000fe40000000025 */
[----:B------:R-:W-:Y:S02]  /*c130*/  PRMT R9, R9, 0x5410, R6 ;  /* 0x0000541009097816 */ /* 0x000fe40000000006 */
[----:B------:R-:W-:Y:S01]  /*c140*/  PRMT R10, R10, 0x5410, R7 ;  /* 0x000054100a0a7816 */ /* 0x000fe20000000007 */
[----:B------:R-:W-:Y:S06]  /*c150*/  @P1 BRA `(.L_x_780) ;  /* 0x00000008009c1947 */ /* 0x000fec0003800000 */
[----:B0-----:R-:W0:Y:S01]  /*c160*/  LDC R5, c[0x0][0x3f4] ;  /* 0x0000fd00ff057b82 */ /* 0x001e220000000800 */
[----:B------:R-:W-:Y:S01]  /*c170*/  BSSY B2, `(.L_x_781) ;  /* 0x000002c000027945 */ /* 0x000fe20003800000 */
[-C--:B0-----:R-:W-:Y:S02]  /*c180*/  ISETP.GE.AND P0, PT, R22, R5.reuse, PT ;  /* 0x000000051600720c */ /* 0x081fe40003f06270 */
[-C--:B------:R-:W-:Y:S02]  /*c190*/  ISETP.GE.AND P1, PT, R215, R5.reuse, PT ;  /* 0x00000005d700720c */ /* 0x080fe40003f26270 */
[-C--:B------:R-:W-:Y:S02]  /*c1a0*/  ISETP.GE.AND P2, PT, R214, R5.reuse, PT ;  /* 0x00000005d600720c */ /* 0x080fe40003f46270 */
[----:B------:R-:W-:-:S07]  /*c1b0*/  ISETP.GE.AND P3, PT, R216, R5, PT ;  /* 0x00000005d800720c */ /* 0x000fce0003f66270 */
[----:B------:R-:W-:Y:S06]  /*c1c0*/  @P0 BRA `(.L_x_782) ;  /* 0x0000000000980947 */ /* 0x000fec0003800000 */
[----:B------:R-:W0:Y:S01]  /*c1d0*/  LDS.128 R4, [R0] ;  /* 0x0000000000047984 */ /* 0x000e220000000c00 */
[C---:B------:R-:W-:Y:S01]  /*c1e0*/  IMAD.U32 R37, R27.reuse, 0x10000, RZ ;  /* 0x000100001b257824 */ /* 0x040fe200078e00ff */
[----:B------:R-:W-:Y:S01]  /*c1f0*/  LOP3.LUT R36, R27, 0xffff0000, RZ, 0xc0, !PT ;  /* 0xffff00001b247812 */ /* 0x000fe200078ec0ff */
[C---:B------:R-:W-:Y:S01]  /*c200*/  IMAD.U32 R35, R25.reuse, 0x10000, RZ ;  /* 0x0001000019237824 */ /* 0x040fe200078e00ff */
[----:B------:R-:W-:Y:S01]  /*c210*/  LOP3.LUT R34, R25, 0xffff0000, RZ, 0xc0, !PT ;  /* 0xffff000019227812 */ /* 0x000fe200078ec0ff */
[C---:B0-----:R-:W-:Y:S01]  /*c220*/  IMAD.U32 R30, R4.reuse, 0x10000, RZ ;  /* 0x00010000041e7824 */ /* 0x041fe200078e00ff */
[----:B------:R-:W-:Y:S01]  /*c230*/  LOP3.LUT R4, R4, 0xffff0000, RZ, 0xc0, !PT ;  /* 0xffff000004047812 */ /* 0x000fe200078ec0ff */
[C---:B------:R-:W-:Y:S01]  /*c240*/  IMAD.U32 R31, R5.reuse, 0x10000, RZ ;  /* 0x00010000051f7824 */ /* 0x040fe200078e00ff */
[----:B------:R-:W-:Y:S01]  /*c250*/  LOP3.LUT R5, R5, 0xffff0000, RZ, 0xc0, !PT ;  /* 0xffff000005057812 */ /* 0x000fe200078ec0ff */
[C---:B------:R-:W-:Y:S01]  /*c260*/  IMAD.U32 R32, R6.reuse, 0x10000, RZ ;  /* 0x0001000006207824 */ /* 0x040fe200078e00ff */
[----:B------:R-:W-:Y:S01]  /*c270*/  LOP3.LUT R6, R6, 0xffff0000, RZ, 0xc0, !PT ;  /* 0xffff000006067812 */ /* 0x000fe200078ec0ff */
[C---:B------:R-:W-:Y:S01]  /*c280*/  FMUL.FTZ R39, R4.reuse, R37 ;  /* 0x0000002504277220 */ /* 0x040fe20000410000 */
[----:B------:R-:W-:Y:S01]  /*c290*/  FMUL.FTZ R4, R4, R35 ;  /* 0x0000002304047220 */ /* 0x000fe20000410000 */
[----:B------:R-:W-:-:S02]  /*c2a0*/  IMAD.U32 R33, R7, 0x10000, RZ ;  /* 0x0001000007217824 */ /* 0x000fc400078e00ff */
[----:B------:R-:W-:Y:S01]  /*c2b0*/  FMUL.FTZ R40, R5, R36 ;  /* 0x0000002405287220 */ /* 0x000fe20000410000 */
[C---:B------:R-:W-:Y:S01]  /*c2c0*/  FFMA.FTZ R39, R30.reuse, R35, -R39 ;  /* 0x000000231e277223 */ /* 0x040fe20000010827 */
[----:B------:R-:W-:Y:S01]  /*c2d0*/  FFMA.FTZ R38, R30, R37, R4 ;  /* 0x000000251e267223 */ /* 0x000fe20000010004 */
[----:B------:R-:W-:Y:S01]  /*c2e0*/  LOP3.LUT R7, R7, 0xffff0000, RZ, 0xc0, !PT ;  /* 0xffff000007077812 */ /* 0x000fe200078ec0ff */
[-C--:B------:R-:W-:Y:S01]  /*c2f0*/  FMUL.FTZ R42, R5, R34.reuse ;  /* 0x00000022052a7220 */ /* 0x080fe20000410000 */
[C---:B------:R-:W-:Y:S01]  /*c300*/  LOP3.LUT R30, R28.reuse, 0xffff0000, RZ, 0xc0, !PT ;  /* 0xffff00001c1e7812 */ /* 0x040fe200078ec0ff */
[----:B------:R-:W-:Y:S01]  /*c310*/  IMAD.U32 R35, R28, 0x10000, RZ ;  /* 0x000100001c237824 */ /* 0x000fe200078e00ff */
[C---:B------:R-:W-:Y:S01]  /*c320*/  LOP3.LUT R4, R26.reuse, 0xffff0000, RZ, 0xc0, !PT ;  /* 0xffff00001a047812 */ /* 0x040fe200078ec0ff */
[----:B------:R-:W-:Y:S02]  /*c330*/  IMAD.U32 R5, R26, 0x10000, RZ ;  /* 0x000100001a057824 */ /* 0x000fe400078e00ff */
[C---:B------:R-:W-:Y:S01]  /*c340*/  FFMA.FTZ R40, R31.reuse, R34, -R40 ;  /* 0x000000221f287223 */ /* 0x040fe20000010828 */
        /* <DEDUP_REMOVED lines=12> */
[----:B------:R-:W-:-:S05]  /*c410*/  F2FP.BF16.F32.PACK_AB R7, R30, R7 ;  /* 0x000000071e07723e */ /* 0x000fca00000010ff */
[----:B------:R0:W-:Y:S02]  /*c420*/  STS.128 [R0], R4 ;  /* 0x0000000400007388 */ /* 0x0001e40000000c00 */
.L_x_782:
[----:B------:R-:W-:Y:S05]  /*c430*/  BSYNC B2 ;  /* 0x0000000000027941 */ /* 0x000fea0003800000 */
.L_x_781:
[----:B------:R-:W-:Y:S04]  /*c440*/  BSSY B2, `(.L_x_783) ;  /* 0x0000028000027945 */ /* 0x000fe80003800000 */
[----:B------:R-:W-:Y:S05]  /*c450*/  @P1 BRA `(.L_x_784) ;  /* 0x0000000000981947 */ /* 0x000fea0003800000 */
[----:B0-----:R-:W0:Y:S01]  /*c460*/  LDS.128 R4, [R0+0x4000] ;  /* 0x0040000000047984 */ /* 0x001e220000000c00 */
        /* <DEDUP_REMOVED lines=36> */
[----:B------:R1:W-:Y:S02]  /*c6b0*/  STS.128 [R0+0x4000], R4 ;  /* 0x0040000400007388 */ /* 0x0003e40000000c00 */
.L_x_784:
[----:B------:R-:W-:Y:S05]  /*c6c0*/  BSYNC B2 ;  /* 0x0000000000027941 */ /* 0x000fea0003800000 */
.L_x_783:
[----:B------:R-:W-:Y:S04]  /*c6d0*/  BSSY B2, `(.L_x_785) ;  /* 0x0000028000027945 */ /* 0x000fe80003800000 */
[----:B------:R-:W-:Y:S05]  /*c6e0*/  @P2 BRA `(.L_x_786) ;  /* 0x0000000000982947 */ /* 0x000fea0003800000 */
[----:B01----:R-:W0:Y:S01]  /*c6f0*/  LDS.128 R4, [R0+0x8000] ;  /* 0x0080000000047984 */ /* 0x003e220000000c00 */
        /* <DEDUP_REMOVED lines=37> */
.L_x_786:
[----:B------:R-:W-:Y:S05]  /*c950*/  BSYNC B2 ;  /* 0x0000000000027941 */ /* 0x000fea0003800000 */
.L_x_785:
[----:B------:R-:W-:Y:S05]  /*c960*/  @P3 BRA `(.L_x_780) ;  /* 0x0000000000983947 */ /* 0x000fea0003800000 */
[----:B012---:R-:W0:Y:S01]  /*c970*/  LDS.128 R4, [R0+0xc000] ;  /* 0x00c0000000047984 */ /* 0x007e220000000c00 */
        /* <DEDUP_REMOVED lines=37> */
.L_x_780:
[----:B------:R-:W-:Y:S05]  /*cbd0*/  BSYNC B1 ;  /* 0x0000000000017941 */ /* 0x000fea0003800000 */
.L_x_779:
[----:B0123--:R-:W-:Y:S01]  /*cbe0*/  VIADD R4, R212, 0x20 ;  /* 0x00000020d4047836 */ /* 0x00ffe20000000000 */
[----:B------:R-:W-:Y:S04]  /*cbf0*/  BSSY B1, `(.L_x_787) ;  /* 0x00000aa000017945 */ /* 0x000fe80003800000 */
[----:B------:R-:W-:-:S13]  /*cc00*/  ISETP.GE.AND P0, PT, R4, R29, PT ;  /* 0x0000001d0400720c */ /* 0x000fda0003f06270 */
[----:B------:R-:W-:Y:S05]  /*cc10*/  @P0 BRA `(.L_x_788) ;  /* 0x00000008009c0947 */ /* 0x000fea0003800000 */
[----:B------:R-:W0:Y:S01]  /*cc20*/  LDC R5, c[0x0][0x3f4] ;  /* 0x0000fd00ff057b82 */ /* 0x000e220000000800 */
[----:B------:R-:W-:Y:S01]  /*cc30*/  BSSY B2, `(.L_x_789) ;  /* 0x000002c000027945 */ /* 0x000fe20003800000 */
[-C--:B0-----:R-:W-:Y:S02]  /*cc40*/  ISETP.GE.AND P0, PT, R22, R5.reuse, PT ;  /* 0x000000051600720c */ /* 0x081fe40003f06270 */
[-C--:B------:R-:W-:Y:S02]  /*cc50*/  ISETP.GE.AND P1, PT, R215, R5.reuse, PT ;  /* 0x00000005d700720c */ /* 0x080fe40003f26270 */
[-C--:B------:R-:W-:Y:S02]  /*cc60*/  ISETP.GE.AND P2, PT, R214, R5.reuse, PT ;  /* 0x00000005d600720c */ /* 0x080fe40003f46270 */
[----:B------:R-:W-:-:S07]  /*cc70*/  ISETP.GE.AND P3, PT, R216, R5, PT ;  /* 0x00000005d800720c */ /* 0x000fce0003f66270 */
[----:B------:R-:W-:Y:S06]  /*cc80*/  @P0 BRA `(.L_x_790) ;  /* 0x0000000000980947 */ /* 0x000fec0003800000 */
[----:B------:R-:W0:Y:S01]  /*cc90*/  LDS.128 R4, [R0+0x1000] ;  /* 0x0010000000047984 */ /* 0x000e220000000c00 */
[----:B------:R-:W-:Y:S01]  /*cca0*/  IMAD.U32 R36, R25, 0x10000, RZ ;  /* 0x0001000019247824 */ /* 0x000fe200078e00ff */
[C---:B------:R-:W-:Y:S01]  /*ccb0*/  LOP3.LUT R41, R27.reuse, 0xffff0000, RZ, 0xc0, !PT ;  /* 0xffff00001b297812 */ /* 0x040fe200078ec0ff */
[----:B------:R-:W-:Y:S01]  /*ccc0*/  IMAD.U32 R38, R27, 0x10000, RZ ;  /* 0x000100001b267824 */ /* 0x000fe200078e00ff */
        /* <DEDUP_REMOVED lines=9> */
[-C--:B------:R-:W-:Y:S01]  /*cd60*/  FMUL.FTZ R35, R38, R4.reuse ;  /* 0x0000000426237220 */ /* 0x080fe20000410000 */
[----:B------:R-:W-:Y:S01]  /*cd70*/  FMUL.FTZ R37, R36, R4 ;  /* 0x0000000424257220 */ /* 0x000fe20000410000 */
[----:B------:R-:W-:Y:S01]  /*cd80*/  FMUL.FTZ R34, R41, R5 ;  /* 0x0000000529227220 */ /* 0x000fe20000410000 */
[----:B------:R-:W-:-:S02]  /*cd90*/  IMAD.U32 R33, R7, 0x10000, RZ ;  /* 0x0001000007217824 */ /* 0x000fc400078e00ff */
[-C--:B------:R-:W-:Y:S01]  /*cda0*/  FFMA.FTZ R4, R36, R30.reuse, -R35 ;  /* 0x0000001e24047223 */ /* 0x080fe20000010823 */
[----:B------:R-:W-:Y:S01]  /*cdb0*/  FFMA.FTZ R37, R38, R30, R37 ;  /* 0x0000001e26257223 */ /* 0x000fe20000010025 */
[C---:B------:R-:W-:Y:S01]  /*cdc0*/  FMUL.FTZ R30, R39.reuse, R5 ;  /* 0x00000005271e7220 */ /* 0x040fe20000410000 */
[-C--:B------:R-:W-:Y:S01]  /*cdd0*/  FFMA.FTZ R5, R39, R31.reuse, -R34 ;  /* 0x0000001f27057223 */ /* 0x080fe20000010822 */
[----:B------:R-:W-:Y:S01]  /*cde0*/  LOP3.LUT R7, R7, 0xffff0000, RZ, 0xc0, !PT ;  /* 0xffff000007077812 */ /* 0x000fe200078ec0ff */
[C---:B------:R-:W-:Y:S01]  /*cdf0*/  IMAD.U32 R38, R26.reuse, 0x10000, RZ ;  /* 0x000100001a267824 */ /* 0x040fe200078e00ff */
[----:B------:R-:W-:Y:S01]  /*ce00*/  LOP3.LUT R39, R26, 0xffff0000, RZ, 0xc0, !PT ;  /* 0xffff00001a277812 */ /* 0x000fe200078ec0ff */
[----:B------:R-:W-:Y:S01]  /*ce10*/  FFMA.FTZ R30, R41, R31, R30 ;  /* 0x0000001f291e7223 */ /* 0x000fe2000001001e */
[-C--:B------:R-:W-:Y:S01]  /*ce20*/  FMUL.FTZ R31, R40, R6.reuse ;  /* 0x00000006281f7220 */ /* 0x080fe20000410000 */
[C---:B------:R-:W-:Y:S01]  /*ce30*/  FMUL.FTZ R35, R38.reuse, R6 ;  /* 0x0000000626237220 */ /* 0x040fe20000410000 */
[-C--:B------:R-:W-:Y:S01]  /*ce40*/  FMUL.FTZ R34, R43, R7.reuse ;  /* 0x000000072b227220 */ /* 0x080fe20000410000 */
[C---:B------:R-:W-:Y:S01]  /*ce50*/  FMUL.FTZ R36, R39.reuse, R7 ;  /* 0x0000000727247220 */ /* 0x040fe20000410000 */
[-C--:B------:R-:W-:Y:S01]  /*ce60*/  FFMA.FTZ R6, R38, R32.reuse, -R31 ;  /* 0x0000002026067223 */ /* 0x080fe2000001081f */
[----:B------:R-:W-:Y:S01]  /*ce70*/  FFMA.FTZ R35, R40, R32, R35 ;  /* 0x0000002028237223 */ /* 0x000fe20000010023 */
[-C--:B------:R-:W-:Y:S01]  /*ce80*/  FFMA.FTZ R7, R39, R33.reuse, -R34 ;  /* 0x0000002127077223 */ /* 0x080fe20000010822 */
[----:B------:R-:W-:Y:S01]  /*ce90*/  FFMA.FTZ R36, R43, R33, R36 ;  /* 0x000000212b247223 */ /* 0x000fe20000010024 */
[----:B------:R-:W-:-:S02]  /*cea0*/  F2FP.BF16.F32.PACK_AB R4, R37, R4 ;  /* 0x000000042504723e */ /* 0x000fc400000010ff */
[----:B------:R-:W-:Y:S02]  /*ceb0*/  F2FP.BF16.F32.PACK_AB R5, R30, R5 ;  /* 0x000000051e05723e */ /* 0x000fe400000010ff */
[----:B------:R-:W-:Y:S02]  /*cec0*/  F2FP.BF16.F32.PACK_AB R6, R35, R6 ;  /* 0x000000062306723e */ /* 0x000fe400000010ff */
[----:B------:R-:W-:-:S05]  /*ced0*/  F2FP.BF16.F32.PACK_AB R7, R36, R7 ;  /* 0x000000072407723e */ /* 0x000fca00000010ff */
[----:B------:R0:W-:Y:S02]  /*cee0*/  STS.128 [R0+0x1000], R4 ;  /* 0x0010000400007388 */ /* 0x0001e40000000c00 */
.L_x_790:
[----:B------:R-:W-:Y:S05]  /*cef0*/  BSYNC B2 ;  /* 0x0000000000027941 */ /* 0x000fea0003800000 */
.L_x_789:
[----:B------:R-:W-:Y:S04]  /*cf00*/  BSSY B2, `(.L_x_791) ;  /* 0x0000028000027945 */ /* 0x000fe80003800000 */
[----:B------:R-:W-:Y:S05]  /*cf10*/  @P1 BRA `(.L_x_792) ;  /* 0x0000000000981947 */ /* 0x000fea0003800000 */
[----:B0-----:R-:W0:Y:S01]  /*cf20*/  LDS.128 R4, [R0+0x5000] ;  /* 0x0050000000047984 */ /* 0x001e220000000c00 */
        /* <DEDUP_REMOVED lines=37> */
.L_x_792:
[----:B------:R-:W-:Y:S05]  /*d180*/  BSYNC B2 ;  /* 0x0000000000027941 */ /* 0x000fea0003800000 */
.L_x_791:
[----:B------:R-:W-:Y:S04]  /*d190*/  BSSY B2, `(.L_x_793) ;  /* 0x0000028000027945 */ /* 0x000fe80003800000 */
[----:B------:R-:W-:Y:S05]  /*d1a0*/  @P2 BRA `(.L_x_794) ;  /* 0x0000000000982947 */ /* 0x000fea0003800000 */
[----:B01----:R-:W0:Y:S01]  /*d1b0*/  LDS.128 R4, [R0+0x9000] ;  /* 0x0090000000047984 */ /* 0x003e220000000c00 */
        /* <DEDUP_REMOVED lines=37> */
.L_x_794:
[----:B------:R-:W-:Y:S05]  /*d410*/  BSYNC B2 ;  /* 0x0000000000027941 */ /* 0x000fea0003800000 */
.L_x_793:
[----:B------:R-:W-:Y:S05]  /*d420*/  @P3 BRA `(.L_x_788) ;  /* 0x0000000000983947 */ /* 0x000fea0003800000 */
[----:B012---:R-:W0:Y:S01]  /*d430*/  LDS.128 R4, [R0+0xd000] ;  /* 0x00d0000000047984 */ /* 0x007e220000000c00 */
        /* <DEDUP_REMOVED lines=37> */
.L_x_788:
[----:B------:R-:W-:Y:S05]  /*d690*/  BSYNC B1 ;  /* 0x0000000000017941 */ /* 0x000fea0003800000 */
.L_x_787:
        /* <DEDUP_REMOVED lines=49> */
.L_x_798:
[----:B------:R-:W-:Y:S05]  /*d9b0*/  BSYNC B2 ;  /* 0x0000000000027941 */ /* 0x000fea0003800000 */
.L_x_797:
        /* <DEDUP_REMOVED lines=40> */
.L_x_800:
[----:B------:R-:W-:Y:S05]  /*dc40*/  BSYNC B2 ;  /* 0x0000000000027941 */ /* 0x000fea0003800000 */
.L_x_799:
        /* <DEDUP_REMOVED lines=40> */
.L_x_802:
[----:B------:R-:W-:Y:S05]  /*ded0*/  BSYNC B2 ;  /* 0x0000000000027941 */ /* 0x000fea0003800000 */
.L_x_801:
        /* <DEDUP_REMOVED lines=39> */
.L_x_796:
[----:B------:R-:W-:Y:S05]  /*e150*/  BSYNC B1 ;  /* 0x0000000000017941 */ /* 0x000fea0003800000 */
.L_x_795:
[----:B0123--:R-:W-:-:S05]  /*e160*/  VIADD R4, R212, 0x60 ;  /* 0x00000060d4047836 */ /* 0x00ffca0000000000 */
        /* <DEDUP_REMOVED lines=10> */
[C---:B------:R-:W-:Y:S01]  /*e210*/  IMAD.U32 R35, R27.reuse, 0x10000, RZ ;  /* 0x000100001b237824 */ /* 0x040fe200078e00ff */
[----:B------:R-:W-:Y:S01]  /*e220*/  LOP3.LUT R38, R27, 0xffff0000, RZ, 0xc0, !PT ;  /* 0xffff00001b267812 */ /* 0x000fe200078ec0ff */
        /* <DEDUP_REMOVED lines=17> */
[----:B------:R-:W-:Y:S01]  /*e340*/  LOP3.LUT R7, R7, 0xffff0000, RZ, 0xc0, !PT ;  /* 0xffff000007077812 */ /* 0x000fe200078ec0ff */
[----:B------:R-:W-:Y:S01]  /*e350*/  FFMA.FTZ R5, R36, R30, -R31 ;  /* 0x0000001e24057223 */ /* 0x000fe2000001081f */
[C---:B------:R-:W-:Y:S01]  /*e360*/  LOP3.LUT R35, R26.reuse, 0xffff0000, RZ, 0xc0, !PT ;  /* 0xffff00001a237812 */ /* 0x040fe200078ec0ff */
[----:B------:R-:W-:Y:S02]  /*e370*/  IMAD.U32 R31, R26, 0x10000, RZ ;  /* 0x000100001a1f7824 */ /* 0x000fe400078e00ff */
[----:B------:R-:W-:Y:S01]  /*e380*/  FMUL.FTZ R26, R37, R6 ;  /* 0x00000006251a7220 */ /* 0x000fe20000410000 */
[-C--:B------:R-:W-:Y:S01]  /*e390*/  FMUL.FTZ R32, R39, R7.reuse ;  /* 0x0000000727207220 */ /* 0x080fe20000410000 */
[----:B------:R-:W-:Y:S01]  /*e3a0*/  FFMA.FTZ R30, R38, R30, R33 ;  /* 0x0000001e261e7223 */ /* 0x000fe20000010021 */
[----:B------:R-:W-:Y:S01]  /*e3b0*/  FMUL.FTZ R28, R31, R6 ;  /* 0x000000061f1c7220 */ /* 0x000fe20000410000 */
[----:B------:R-:W-:Y:S01]  /*e3c0*/  FMUL.FTZ R34, R35, R7 ;  /* 0x0000000723227220 */ /* 0x000fe20000410000 */
[----:B------:R-:W-:Y:S01]  /*e3d0*/  FFMA.FTZ R6, R31, R25, -R26 ;  /* 0x000000191f067223 */ /* 0x000fe2000001081a */
[----:B------:R-:W-:Y:S01]  /*e3e0*/  FFMA.FTZ R7, R35, R27, -R32 ;  /* 0x0000001b23077223 */ /* 0x000fe20000010820 */
[----:B------:R-:W-:Y:S01]  /*e3f0*/  FFMA.FTZ R25, R37, R25, R28 ;  /* 0x0000001925197223 */ /* 0x000fe2000001001c */
[----:B------:R-:W-:Y:S01]  /*e400*/  FFMA.FTZ R34, R39, R27, R34 ;  /* 0x0000001b27227223 */ /* 0x000fe20000010022 */
[----:B------:R-:W-:-:S02]  /*e410*/  F2FP.BF16.F32.PACK_AB R4, R29, R4 ;  /* 0x000000041d04723e */ /* 0x000fc400000010ff */
[----:B------:R-:W-:Y:S02]  /*e420*/  F2FP.BF16.F32.PACK_AB R5, R30, R5 ;  /* 0x000000051e05723e */ /* 0x000fe400000010ff */
[----:B------:R-:W-:Y:S02]  /*e430*/  F2FP.BF16.F32.PACK_AB R6, R25, R6 ;  /* 0x000000061906723e */ /* 0x000fe400000010ff */
[----:B------:R-:W-:-:S05]  /*e440*/  F2FP.BF16.F32.PACK_AB R7, R34, R7 ;  /* 0x000000072207723e */ /* 0x000fca00000010ff */
[----:B------:R0:W-:Y:S02]  /*e450*/  STS.128 [R0+0x3000], R4 ;  /* 0x0030000400007388 */ /* 0x0001e40000000c00 */
.L_x_805:
[----:B------:R-:W-:Y:S05]  /*e460*/  BSYNC B1 ;  /* 0x0000000000017941 */ /* 0x000fea0003800000 */
.L_x_804:
[----:B------:R-:W-:Y:S04]  /*e470*/  BSSY B1, `(.L_x_806) ;  /* 0x0000028000017945 */ /* 0x000fe80003800000 */
[----:B------:R-:W-:Y:S05]  /*e480*/  @P1 BRA `(.L_x_807) ;  /* 0x0000000000981947 */ /* 0x000fea0003800000 */
[----:B0-----:R-:W0:Y:S01]  /*e490*/  LDS.128 R4, [R0+0x7000] ;  /* 0x0070000000047984 */ /* 0x001e220000000c00 */
        /* <DEDUP_REMOVED lines=37> */
.L_x_807:
[----:B------:R-:W-:Y:S05]  /*e6f0*/  BSYNC B1 ;  /* 0x0000000000017941 */ /* 0x000fea0003800000 */
.L_x_806:
[----:B------:R-:W-:Y:S04]  /*e700*/  BSSY B1, `(.L_x_808) ;  /* 0x0000028000017945 */ /* 0x000fe80003800000 */
[----:B------:R-:W-:Y:S05]  /*e710*/  @P2 BRA `(.L_x_809) ;  /* 0x0000000000982947 */ /* 0x000fea0003800000 */
[----:B01----:R-:W0:Y:S01]  /*e720*/  LDS.128 R4, [R0+0xb000] ;  /* 0x00b0000000047984 */ /* 0x003e220000000c00 */
        /* <DEDUP_REMOVED lines=37> */
.L_x_809:
[----:B------:R-:W-:Y:S05]  /*e980*/  BSYNC B1 ;  /* 0x0000000000017941 */ /* 0x000fea0003800000 */
.L_x_808:
[----:B------:R-:W-:Y:S05]  /*e990*/  @P3 BRA `(.L_x_803) ;  /* 0x0000003800143947 */ /* 0x000fea0003800000 */
[----:B012---:R-:W0:Y:S01]  /*e9a0*/  LDS.128 R4, [R0+0xf000] ;  /* 0x00f0000000047984 */ /* 0x007e220000000c00 */
        /* <DEDUP_REMOVED lines=36> */
[----:B------:R3:W-:Y:S01]  /*ebf0*/  STS.128 [R0+0xf000], R4 ;  /* 0x00f0000400007388 */ /* 0x0007e20000000c00 */
[----:B------:R-:W-:Y:S05]  /*ec00*/  BRA `(.L_x_803) ;  /* 0x0000003400787947 */ /* 0x000fea0003800000 */
.L_x_773:
[----:B------:R-:W-:-:S03]  /*ec10*/  UMOV UR4, 0xffffffff ;  /* 0xffffffff00047882 */ /* 0x000fc60000000000 */
[----:B------:R-:W-:Y:S05]  /*ec20*/  BRA.DIV UR4, `(.L_x_810) ;  /* 0x0000019e04007947 */ /* 0x000fea000b800000 */
[----:B------:R0:W1:Y:S04]  /*ec30*/  SHFL.IDX PT, R3, R25, RZ, 0x181f ;  /* 0x00181fff19037589 */ /* 0x00006800000e0000 */
[----:B------:R0:W2:Y:S04]  /*ec40*/  SHFL.IDX PT, R20, R24, RZ, 0x181f ;  /* 0x00181fff18147589 */ /* 0x0000a800000e0000 */
[----:B------:R0:W3:Y:S04]  /*ec50*/  SHFL.IDX PT, R21, R26, RZ, 0x181f ;  /* 0x00181fff1a157589 */ /* 0x0000e800000e0000 */
[----:B------:R-:W4:Y:S02]  /*ec60*/  SHFL.IDX PT, R28, R28, RZ, 0x181f ;  /* 0x00181fff1c1c7589 */ /* 0x000f2400000e0000 */
.L_x_1064:
[----:B------:R-:W-:Y:S01]  /*ec70*/  ULDC UR4, c[0x0][0x448] ;  /* 0x0001120000047ab9 */ /* 0x000fe20000000800 */
[----:B------:R-:W-:Y:S01]  /*ec80*/  LEA.HI R12, R237, R237, RZ, 0x1 ;  /* 0x000000eded0c7211 */ /* 0x000fe200078f08ff */
[----:B------:R-:W-:Y:S01]  /*ec90*/  IMAD R34, R178, UR4, RZ ;  /* 0x00000004b2227c24 */ /* 0x000fe2000f8e02ff */
[----:B------:R-:W-:Y:S01]  /*eca0*/  BSSY B1, `(.L_x_811) ;  /* 0x000002a000017945 */ /* 0x000fe20003800000 */
[----:B------:R-:W-:Y:S02]  /*ecb0*/  CS2R R4, SRZ ;  /* 0x0000000000047805 */ /* 0x000fe4000001ff00 */
[----:B0-----:R-:W-:Y:S02]  /*ecc0*/  LOP3.LUT R26, R12, 0xfffffffe, RZ, 0xc0, !PT ;  /* 0xfffffffe0c1a7812 */ /* 0x001fe400078ec0ff */
[----:B------:R-:W-:Y:S02]  /*ecd0*/  CS2R R8, SRZ ;  /* 0x0000000000087805 */ /* 0x000fe4000001ff00 */
[----:B------:R-:W-:Y:S01]  /*ece0*/  ISETP.GE.AND P0, PT, R6, R34, PT ;  /* 0x000000220600720c */ /* 0x000fe20003f06270 */
[----:B------:R-:W-:Y:S01]  /*ecf0*/  IMAD R34, R121, -0x80, R34 ;  /* 0xffffff8079227824 */ /* 0x000fe200078e0222 */
[----:B------:R-:W-:Y:S01]  /*ed00*/  CS2R R6, SRZ ;  /* 0x0000000000067805 */ /* 0x000fe2000001ff00 */
[----:B------:R-:W-:Y:S01]  /*ed10*/  IMAD.IADD R35, R237, 0x1, -R26 ;  /* 0x00000001ed237824 */ /* 0x000fe200078e0a1a */
[----:B------:R-:W-:-:S02]  /*ed20*/  CS2R R10, SRZ ;  /* 0x00000000000a7805 */ /* 0x000fc4000001ff00 */
[----:B------:R-:W-:Y:S02]  /*ed30*/  CS2R R12, SRZ ;  /* 0x00000000000c7805 */ /* 0x000fe4000001ff00 */
[----:B------:R-:W-:Y:S02]  /*ed40*/  CS2R R14, SRZ ;  /* 0x00000000000e7805 */ /* 0x000fe4000001ff00 */
[----:B------:R-:W-:Y:S02]  /*ed50*/  CS2R R24, SRZ ;  /* 0x0000000000187805 */ /* 0x000fe4000001ff00 */
[----:B------:R-:W-:Y:S01]  /*ed60*/  CS2R R26, SRZ ;  /* 0x00000000001a7805 */ /* 0x000fe2000001ff00 */
[----:B------:R-:W-:Y:S06]  /*ed70*/  @P0 BRA `(.L_x_812) ;  /* 0x0000000000700947 */ /* 0x000fec0003800000 */
[----:B------:R-:W-:Y:S01]  /*ed80*/  ULDC UR4, c[0x0][0x3f4] ;  /* 0x0000fd0000047ab9 */ /* 0x000fe20000000800 */
[----:B--2---:R-:W-:Y:S01]  /*ed90*/  IMAD.MOV.U32 R4, RZ, RZ, R20 ;  /* 0x000000ffff047224 */ /* 0x004fe200078e0014 */
[----:B------:R-:W-:Y:S01]  /*eda0*/  ISETP.GE.AND P2, PT, R16, UR4, PT ;  /* 0x0000000410007c0c */ /* 0x000fe2000bf46270 */
[----:B-1----:R-:W-:Y:S01]  /*edb0*/  IMAD.MOV.U32 R5, RZ, RZ, R3 ;  /* 0x000000ffff057224 */ /* 0x002fe200078e0003 */
[----:B------:R-:W-:Y:S01]  /*edc0*/  ISETP.GE.AND P3, PT, R213, UR4, PT ;  /* 0x00000004d5007c0c */ /* 0x000fe2000bf66270 */
[----:B---3--:R-:W-:Y:S01]  /*edd0*/  IMAD.MOV.U32 R29, RZ, RZ, R21 ;  /* 0x000000ffff1d7224 */ /* 0x008fe200078e0015 */
[----:B------:R-:W-:Y:S02]  /*ede0*/  CS2R R24, SRZ ;  /* 0x0000000000187805 */ /* 0x000fe4000001ff00 */
[----:B------:R-:W-:Y:S01]  /*edf0*/  CS2R R26, SRZ ;  /* 0x00000000001a7805 */ /* 0x000fe2000001ff00 */
[----:B------:R-:W-:-:S06]  /*ee00*/  ULDC.64 UR6, c[0x0][0x208] ;  /* 0x0000820000067ab9 */ /* 0x000fcc0000000a00 */
[C---:B------:R-:W-:Y:S01]  /*ee10*/  @!P2 IMAD.SHL.U32 R9, R16.reuse, 0x2, RZ ;  /* 0x000000021009a824 */ /* 0x040fe200078e00ff */
[----:B------:R-:W-:Y:S01]  /*ee20*/  @!P2 SHF.L.U64.HI R6, R16, 0x1, R17 ;  /* 0x000000011006a819 */ /* 0x000fe20000010211 */
[----:B------:R-:W-:-:S03]  /*ee30*/  @!P3 IMAD.SHL.U32 R7, R236, 0x8, RZ ;  /* 0x00000008ec07b824 */ /* 0x000fc600078e00ff */
[-C--:B------:R-:W-:Y:S01]  /*ee40*/  @!P2 IADD3 R32, P0, R20, R9.reuse, RZ ;  /* 0x000000091420a210 */ /* 0x080fe20007f1e0ff */
[C---:B------:R-:W-:Y:S01]  /*ee50*/  @!P3 IMAD.WIDE R30, R7.reuse, 0x2, R4 ;  /* 0x00000002071eb825 */ /* 0x040fe200078e0204 */
[----:B----4-:R-:W-:Y:S02]  /*ee60*/  @!P2 IADD3 R20, P1, R28, R9, RZ ;  /* 0x000000091c14a210 */ /* 0x010fe40007f3e0ff */
[----:B------:R-:W-:Y:S02]  /*ee70*/  CS2R R8, SRZ ;  /* 0x0000000000087805 */ /* 0x000fe4000001ff00 */
[----:B------:R-:W-:Y:S01]  /*ee80*/  CS2R R10, SRZ ;  /* 0x00000000000a7805 */ /* 0x000fe2000001ff00 */
[----:B------:R-:W-:Y:S01]  /*ee90*/  @!P3 IMAD.WIDE R28, R7, 0x2, R28 ;  /* 0x00000002071cb825 */ /* 0x000fe200078e021c */
[----:B------:R-:W-:Y:S02]  /*eea0*/  CS2R R12, SRZ ;  /* 0x00000000000c7805 */ /* 0x000fe4000001ff00 */
[----:B------:R-:W-:-:S02]  /*eeb0*/  CS2R R14, SRZ ;  /* 0x00000000000e7805 */ /* 0x000fc4000001ff00 */
[----:B------:R-:W-:Y:S01]  /*eec0*/  CS2R R4, SRZ ;  /* 0x0000000000047805 */ /* 0x000fe2000001ff00 */
[--C-:B------:R-:W-:Y:S01]  /*eed0*/  @!P2 IMAD.X R33, R3, 0x1, R6.reuse, P0 ;  /* 0x000000010321a824 */ /* 0x100fe200000e0606 */
[----:B------:R0:W5:Y:S01]  /*eee0*/  @!P3 LD.E.128 R24, desc[UR6][R30.64] ;  /* 0x000000061e18b980 */ /* 0x000162000c101d00 */
[----:B------:R-:W-:Y:S01]  /*eef0*/  @!P2 IMAD.X R21, R21, 0x1, R6, P1 ;  /* 0x000000011515a824 */ /* 0x000fe200008e0606 */
[----:B------:R-:W-:Y:S02]  /*ef00*/  CS2R R6, SRZ ;  /* 0x0000000000067805 */ /* 0x000fe4000001ff00 */
[----:B------:R0:W5:Y:S04]  /*ef10*/  @!P3 LD.E.128 R8, desc[UR6][R28.64] ;  /* 0x000000061c08b980 */ /* 0x000168000c101d00 */
[----:B------:R0:W5:Y:S04]  /*ef20*/  @!P2 LD.E.128 R12, desc[UR6][R32.64] ;  /* 0x00000006200ca980 */ /* 0x000168000c101d00 */
[----:B------:R0:W5:Y:S02]  /*ef30*/  @!P2 LD.E.128 R4, desc[UR6][R20.64] ;  /* 0x000000061404a980 */ /* 0x000164000c101d00 */
.L_x_812:
[----:B------:R-:W-:Y:S05]  /*ef40*/  BSYNC B1 ;  /* 0x0000000000017941 */ /* 0x000fea0003800000 */
.L_x_811:
[----:B0--3--:R-:W-:Y:S01]  /*ef50*/  SHF.L.U32 R21, R35, 0x1f, RZ ;  /* 0x0000001f23157819 */ /* 0x009fe200000006ff */
[--C-:B----45:R-:W-:Y:S01]  /*ef60*/  IMAD.MOV.U32 R28, RZ, RZ, R13.reuse ;  /* 0x000000ffff1c7224 */ /* 0x130fe200078e000d */
[--C-:B------:R-:W-:Y:S01]  /*ef70*/  SHF.R.U32.HI R33, RZ, 0x10, R13.reuse ;  /* 0x00000010ff217819 */ /* 0x100fe2000001160d */
[----:B-1----:R-:W-:Y:S01]  /*ef80*/  IMAD.MOV.U32 R3, RZ, RZ, R12 ;  /* 0x000000ffff037224 */ /* 0x002fe200078e000c */
[----:B------:R-:W0:Y:S01]  /*ef90*/  SYNCS.PHASECHK.TRANS64.TRYWAIT P0, [R18+URZ+0x38800], R21 ;  /* 0x03880015120075a7 */ /* 0x000e22000800017f */
[----:B------:R-:W-:Y:S01]  /*efa0*/  SHF.R.U64 R48, R12, 0x10, R13 ;  /* 0x000000100c307819 */ /* 0x000fe2000000120d */
[----:B------:R-:W-:Y:S01]  /*efb0*/  IMAD.MOV.U32 R12, RZ, RZ, R14 ;  /* 0x000000ffff0c7224 */ /* 0x000fe200078e000e */
[--C-:B------:R-:W-:Y:S01]  /*efc0*/  SHF.R.U64 R47, R14, 0x10, R15.reuse ;  /* 0x000000100e2f7819 */ /* 0x100fe2000000120f */
[----:B------:R-:W-:Y:S01]  /*efd0*/  IMAD.MOV.U32 R13, RZ, RZ, R15 ;  /* 0x000000ffff0d7224 */ /* 0x000fe200078e000f */
[----:B------:R-:W-:Y:S01]  /*efe0*/  SHF.R.U64 R43, R26, 0x10, R27 ;  /* 0x000000101a2b7819 */ /* 0x000fe2000000121b */
[----:B------:R-:W-:Y:S01]  /*eff0*/  IMAD.MOV.U32 R14, RZ, RZ, R24 ;  /* 0x000000ffff0e7224 */ /* 0x000fe200078e0018 */
[----:B------:R-:W-:Y:S01]  /*f000*/  SHF.R.U32.HI R46, RZ, 0x10, R15 ;  /* 0x00000010ff2e7819 */ /* 0x000fe2000001160f */
[----:B------:R-:W-:Y:S01]  /*f010*/  IMAD.MOV.U32 R36, RZ, RZ, R26 ;  /* 0x000000ffff247224 */ /* 0x000fe200078e001a */
[--C-:B------:R-:W-:Y:S01]  /*f020*/  SHF.R.U64 R45, R24, 0x10, R25.reuse ;  /* 0x00000010182d7819 */ /* 0x100fe20000001219 */
[----:B------:R-:W-:Y:S01]  /*f030*/  IMAD.MOV.U32 R35, RZ, RZ, R25 ;  /* 0x000000ffff237224 */ /* 0x000fe200078e0019 */
[----:B------:R-:W-:Y:S01]  /*f040*/  PRMT R26, R28, 0x5410, R33 ;  /* 0x000054101c1a7816 */ /* 0x000fe20000000021 */
[----:B------:R-:W-:Y:S01]  /*f050*/  IMAD.MOV.U32 R37, RZ, RZ, R27 ;  /* 0x000000ffff257224 */ /* 0x000fe200078e001b */
[----:B------:R-:W-:Y:S01]  /*f060*/  SHF.R.U32.HI R44, RZ, 0x10, R25 ;  /* 0x00000010ff2c7819 */ /* 0x000fe20000011619 */
[----:B------:R-:W-:Y:S01]  /*f070*/  IMAD.MOV.U32 R29, RZ, RZ, R4 ;  /* 0x000000ffff1d7224 */ /* 0x000fe200078e0004 */
[----:B------:R-:W-:Y:S01]  /*f080*/  SHF.R.U32.HI R42, RZ, 0x10, R27 ;  /* 0x00000010ff2a7819 */ /* 0x000fe2000001161b */
[--C-:B------:R-:W-:Y:S01]  /*f090*/  IMAD.MOV.U32 R30, RZ, RZ, R5.reuse ;  /* 0x000000ffff1e7224 */ /* 0x100fe200078e0005 */
[--C-:B------:R-:W-:Y:S01]  /*f0a0*/  SHF.R.U64 R40, R4, 0x10, R5.reuse ;  /* 0x0000001004287819 */ /* 0x100fe20000001205 */
[----:B------:R-:W-:Y:S01]  /*f0b0*/  IMAD.MOV.U32 R31, RZ, RZ, R6 ;  /* 0x000000ffff1f7224 */ /* 0x000fe200078e0006 */
[----:B------:R-:W-:Y:S01]  /*f0c0*/  SHF.R.U32.HI R41, RZ, 0x10, R5 ;  /* 0x00000010ff297819 */ /* 0x000fe20000011605 */
[--C-:B------:R-:W-:Y:S01]  /*f0d0*/  IMAD.MOV.U32 R32, RZ, RZ, R7.reuse ;  /* 0x000000ffff207224 */ /* 0x100fe200078e0007 */
[--C-:B------:R-:W-:Y:S01]  /*f0e0*/  SHF.R.U64 R38, R6, 0x10, R7.reuse ;  /* 0x0000001006267819 */ /* 0x100fe20000001207 */
[----:B------:R-:W-:Y:S01]  /*f0f0*/  BSSY B1, `(.L_x_813) ;  /* 0x0000018000017945 */ /* 0x000fe20003800000 */
[----:B------:R-:W-:Y:S01]  /*f100*/  SHF.R.U32.HI R39, RZ, 0x10, R7 ;  /* 0x00000010ff277819 */ /* 0x000fe20000011607 */
[--C-:B--2---:R-:W-:Y:S01]  /*f110*/  IMAD.MOV.U32 R20, RZ, RZ, R9.reuse ;  /* 0x000000ffff147224 */ /* 0x104fe200078e0009 */
[----:B------:R-:W-:Y:S01]  /*f120*/  VIMNMX R33, R34, 0x80, PT ;  /* 0x0000008022217848 */ /* 0x000fe20003fe0100 */
[----:B------:R-:W-:Y:S01]  /*f130*/  IMAD.MOV.U32 R15, RZ, RZ, R8 ;  /* 0x000000ffff0f7224 */ /* 0x000fe200078e0008 */
[----:B------:R-:W-:Y:S01]  /*f140*/  PRMT R25, R3, 0x5410, R48 ;  /* 0x0000541003197816 */ /* 0x000fe20000000030 */
[----:B------:R-:W-:Y:S01]  /*f150*/  IMAD.MOV.U32 R4, RZ, RZ, R10 ;  /* 0x000000ffff047224 */ /* 0x000fe200078e000a */
[----:B------:R-:W-:Y:S01]  /*f160*/  SHF.R.U64 R6, R8, 0x10, R9 ;  /* 0x0000001008067819 */ /* 0x000fe20000001209 */
[----:B------:R-:W-:Y:S01]  /*f170*/  IMAD.MOV.U32 R24, RZ, RZ, R11 ;  /* 0x000000ffff187224 */ /* 0x000fe200078e000b */
[----:B------:R-:W-:-:S02]  /*f180*/  PRMT R27, R12, 0x5410, R47 ;  /* 0x000054100c1b7816 */ /* 0x000fc4000000002f */
[----:B------:R-:W-:Y:S02]  /*f190*/  PRMT R28, R13, 0x5410, R46 ;  /* 0x000054100d1c7816 */ /* 0x000fe4000000002e */
[----:B------:R-:W-:Y:S02]  /*f1a0*/  PRMT R3, R14, 0x5410, R45 ;  /* 0x000054100e037816 */ /* 0x000fe4000000002d */
[----:B------:R-:W-:Y:S02]  /*f1b0*/  SHF.R.U32.HI R9, RZ, 0x10, R9 ;  /* 0x00000010ff097819 */ /* 0x000fe40000011609 */
[--C-:B------:R-:W-:Y:S02]  /*f1c0*/  SHF.R.U64 R7, R10, 0x10, R11.reuse ;  /* 0x000000100a077819 */ /* 0x100fe4000000120b */
[----:B------:R-:W-:Y:S02]  /*f1d0*/  SHF.R.U32.HI R5, RZ, 0x10, R11 ;  /* 0x00000010ff057819 */ /* 0x000fe4000001160b */
[----:B------:R-:W-:-:S02]  /*f1e0*/  ISETP.GE.AND P1, PT, R212, R33, PT ;  /* 0x00000021d400720c */ /* 0x000fc40003f26270 */
[----:B------:R-:W-:Y:S02]  /*f1f0*/  PRMT R12, R35, 0x5410, R44 ;  /* 0x00005410230c7816 */ /* 0x000fe4000000002c */
[----:B------:R-:W-:Y:S02]  /*f200*/  PRMT R13, R36, 0x5410, R43 ;  /* 0x00005410240d7816 */ /* 0x000fe4000000002b */
[----:B------:R-:W-:Y:S02]  /*f210*/  PRMT R14, R37, 0x5410, R42 ;  /* 0x00005410250e7816 */ /* 0x000fe4000000002a */
[----:B------:R-:W-:Y:S02]  /*f220*/  PRMT R29, R29, 0x5410, R40 ;  /* 0x000054101d1d7816 */ /* 0x000fe40000000028 */
[----:B------:R-:W-:Y:S02]  /*f230*/  PRMT R30, R30, 0x5410, R41 ;  /* 0x000054101e1e7816 */ /* 0x000fe40000000029 */
[----:B------:R-:W-:-:S02]  /*f240*/  PRMT R31, R31, 0x5410, R38 ;  /* 0x000054101f1f7816 */ /* 0x000fc40000000026 */
[----:B------:R-:W-:Y:S01]  /*f250*/  PRMT R32, R32, 0x5410, R39 ;  /* 0x0000541020207816 */ /* 0x000fe20000000027 */
[----:B0-----:R-:W-:Y:S06]  /*f260*/  @!P0 BRA `(.L_x_814) ;  /* 0x0000019400e48947 */ /* 0x001fec0003800000 */
.L_x_1065:
[----:B------:R-:W-:Y:S05]  /*f270*/  BSYNC B1 ;  /* 0x0000000000017941 */ /* 0x000fea0003800000 */
.L_x_813:
[----:B------:R-:W-:Y:S01]  /*f280*/  BSSY B1, `(.L_x_815) ;  /* 0x00000bd000017945 */ /* 0x000fe20003800000 */
[----:B------:R-:W-:Y:S02]  /*f290*/  PRMT R15, R15, 0x5410, R6 ;  /* 0x000054100f0f7816 */ /* 0x000fe40000000006 */
[----:B------:R-:W-:Y:S02]  /*f2a0*/  PRMT R20, R20, 0x5410, R9 ;  /* 0x0000541014147816 */ /* 0x000fe40000000009 */
[----:B0-----:R-:W-:Y:S02]  /*f2b0*/  PRMT R21, R4, 0x5410, R7 ;  /* 0x0000541004157816 */ /* 0x001fe40000000007 */
[----:B------:R-:W-:Y:S01]  /*f2c0*/  PRMT R24, R24, 0x5410, R5 ;  /* 0x0000541018187816 */ /* 0x000fe20000000005 */
[----:B------:R-:W-:Y:S06]  /*f2d0*/  @P1 BRA `(.L_x_816) ;  /* 0x0000000800dc1947 */ /* 0x000fec0003800000 */
[----:B------:R-:W0:Y:S01]  /*f2e0*/  LDC R53, c[0x0][0x3f4] ;  /* 0x0000fd00ff357b82 */ /* 0x000e220000000800 */
[----:B------:R-:W-:Y:S01]  /*f2f0*/  BSSY B2, `(.L_x_817) ;  /* 0x000005c000027945 */ /* 0x000fe20003800000 */
[----:B------:R-:W-:Y:S01]  /*f300*/  IMAD.SHL.U32 R54, R212, 0x40, RZ ;  /* 0x00000040d4367824 */ /* 0x000fe200078e00ff */
[-C--:B0-----:R-:W-:Y:S02]  /*f310*/  ISETP.GE.AND P0, PT, R16, R53.reuse, PT ;  /* 0x000000351000720c */ /* 0x081fe40003f06270 */
[----:B------:R-:W-:-:S11]  /*f320*/  ISETP.GE.AND P1, PT, R213, R53, PT ;  /* 0x00000035d500720c */ /* 0x000fd60003f26270 */
[----:B------:R-:W-:Y:S05]  /*f330*/  @P0 BRA `(.L_x_818) ;  /* 0x00000004005c0947 */ /* 0x000fea0003800000 */
[----:B------:R-:W-:Y:S01]  /*f340*/  LEA.HI R4, R53, R235, RZ, 0x1d ;  /* 0x000000eb35047211 */ /* 0x000fe200078fe8ff */
[C---:B------:R-:W-:Y:S01]  /*f350*/  IMAD.U32 R46, R29.reuse, 0x10000, RZ ;  /* 0x000100001d2e7824 */ /* 0x040fe200078e00ff */
[----:B------:R-:W-:Y:S01]  /*f360*/  LOP3.LUT R43, R29, 0xffff0000, RZ, 0xc0, !PT ;  /* 0xffff00001d2b7812 */ /* 0x000fe200078ec0ff */
[----:B------:R-:W-:Y:S01]  /*f370*/  IMAD.U32 R44, R25, 0x10000, RZ ;  /* 0x00010000192c7824 */ /* 0x000fe200078e00ff */
[----:B------:R-:W-:Y:S01]  /*f380*/  SHF.R.S32.HI R7, RZ, 0x1f, R4 ;  /* 0x0000001fff077819 */ /* 0x000fe20000011404 */
[----:B------:R-:W-:Y:S02]  /*f390*/  IMAD.SHL.U32 R5, R4, 0x8, RZ ;  /* 0x0000000804057824 */ /* 0x000fe400078e00ff */
[----:B------:R-:W-:Y:S01]  /*f3a0*/  IMAD.U32 R45, R30, 0x10000, RZ ;  /* 0x000100001e2d7824 */ /* 0x000fe200078e00ff */
[----:B------:R-:W-:Y:S02]  /*f3b0*/  LEA.HI R7, R7, R4, RZ, 0x3 ;  /* 0x0000000407077211 */ /* 0x000fe400078f18ff */
[----:B------:R-:W-:-:S03]  /*f3c0*/  LOP3.LUT R5, R5, 0x38, RZ, 0xc0, !PT ;  /* 0x0000003805057812 */ /* 0x000fc600078ec0ff */
[----:B------:R-:W-:Y:S01]  /*f3d0*/  IMAD.SHL.U32 R7, R7, 0x400, RZ ;  /* 0x0000040007077824 */ /* 0x000fe200078e00ff */
[----:B------:R-:W-:-:S04]  /*f3e0*/  LOP3.LUT R4, R5, 0x1c0, R54, 0xf8, !PT ;  /* 0x000001c005047812 */ /* 0x000fc800078ef836 */
[----:B------:R-:W-:Y:S02]  /*f3f0*/  LOP3.LUT R4, R4, R231, RZ, 0x3c, !PT ;  /* 0x000000e704047212 */ /* 0x000fe400078e3cff */
[----:B------:R-:W-:-:S04]  /*f400*/  LOP3.LUT R7, R7, 0x7fffe000, RZ, 0xc0, !PT ;  /* 0x7fffe00007077812 */ /* 0x000fc800078ec0ff */
[----:B------:R-:W-:Y:S02]  /*f410*/  IADD3 R9, R4, R7, R230 ;  /* 0x0000000704097210 */ /* 0x000fe40007ffe0e6 */
[----:B------:R-:W0:Y:S03]  /*f420*/  LDS.128 R4, [R0] ;  /* 0x0000000000047984 */ /* 0x000e260000000c00 */
[----:B------:R-:W-:-:S05]  /*f430*/  IMAD R34, R9, 0x2, R18 ;  /* 0x0000000209227824 */ /* 0x000fca00078e0212 */
[----:B------:R-:W1:Y:S01]  /*f440*/  LDS.128 R8, [R34+0x14400] ;  /* 0x0144000022087984 */ /* 0x000e620000000c00 */
[C---:B0-----:R-:W-:Y:S01]  /*f450*/  IMAD.U32 R35, R4.reuse, 0x10000, RZ ;  /* 0x0001000004237824 */ /* 0x041fe200078e00ff */
[----:B------:R-:W-:Y:S01]  /*f460*/  LOP3.LUT R4, R4, 0xffff0000, RZ, 0xc0, !PT ;  /* 0xffff000004047812 */ /* 0x000fe200078ec0ff */
[C---:B------:R-:W-:Y:S01]  /*f470*/  IMAD.U32 R36, R5.reuse, 0x10000, RZ ;  /* 0x0001000005247824 */ /* 0x040fe200078e00ff */
[----:B------:R-:W-:Y:S01]  /*f480*/  LOP3.LUT R5, R5, 0xffff0000, RZ, 0xc0, !PT ;  /* 0xffff000005057812 */ /* 0x000fe200078ec0ff */
[C---:B------:R-:W-:Y:S01]  /*f490*/  IMAD.U32 R37, R6.reuse, 0x10000, RZ ;  /* 0x0001000006257824 */ /* 0x040fe200078e00ff */
[----:B------:R-:W-:Y:S01]  /*f4a0*/  LOP3.LUT R6, R6, 0xffff0000, RZ, 0xc0, !PT ;  /* 0xffff000006067812 */ /* 0x000fe200078ec0ff */
[C---:B------:R-:W-:Y:S01]  /*f4b0*/  IMAD.U32 R38, R7.reuse, 0x10000, RZ ;  /* 0x0001000007267824 */ /* 0x040fe200078e00ff */
[----:B------:R-:W-:Y:S01]  /*f4c0*/  LOP3.LUT R7, R7, 0xffff0000, RZ, 0xc0, !PT ;  /* 0xffff000007077812 */ /* 0x000fe200078ec0ff */
[C---:B-1----:R-:W-:Y:S01]  /*f4d0*/  IMAD.U32 R39, R8.reuse, 0x10000, RZ ;  /* 0x0001000008277824 */ /* 0x042fe200078e00ff */
[----:B------:R-:W-:Y:S01]  /*f4e0*/  LOP3.LUT R8, R8, 0xffff0000, RZ, 0xc0, !PT ;  /* 0xffff000008087812 */ /* 0x000fe200078ec0ff */
[C---:B------:R-:W-:Y:S01]  /*f4f0*/  IMAD.U32 R40, R9.reuse, 0x10000, RZ ;  /* 0x0001000009287824 */ /* 0x040fe200078e00ff */
[----:B------:R-:W-:Y:S01]  /*f500*/  LOP3.LUT R9, R9, 0xffff0000, RZ, 0xc0, !PT ;  /* 0xffff000009097812 */ /* 0x000fe200078ec0ff */
[C---:B------:R-:W-:Y:S01]  /*f510*/  FMUL.FTZ R48, R39.reuse, R46 ;  /* 0x0000002e27307220 */ /* 0x040fe20000410000 */
[-C--:B------:R-:W-:Y:S01]  /*f520*/  FMUL.FTZ R50, R39, R44.reuse ;  /* 0x0000002c27327220 */ /* 0x080fe20000410000 */
[----:B------:R-:W-:Y:S01]  /*f530*/  LOP3.LUT R39, R25, 0xffff0000, RZ, 0xc0, !PT ;  /* 0xffff000019277812 */ /* 0x000fe200078ec0ff */
[----:B------:R-:W-:Y:S01]  /*f540*/  FMUL.FTZ R47, R8, R43 ;  /* 0x0000002b082f7220 */ /* 0x000fe20000410000 */
[C---:B------:R-:W-:Y:S01]  /*f550*/  FFMA.FTZ R48, R35.reuse, R44, -R48 ;  /* 0x0000002c23307223 */ /* 0x040fe20000010830 */
[----:B------:R-:W-:Y:S01]  /*f560*/  FFMA.FTZ R50, R35, R46, R50 ;  /* 0x0000002e23327223 */ /* 0x000fe20000010032 */
[----:B------:R-:W-:-:S02]  /*f570*/  IMAD.U32 R35, R26, 0x10000, RZ ;  /* 0x000100001a237824 */ /* 0x000fc400078e00ff */
[-C--:B------:R-:W-:Y:S01]  /*f580*/  FMUL.FTZ R49, R8, R39.reuse ;  /* 0x0000002708317220 */ /* 0x080fe20000410000 */
[----:B------:R-:W-:Y:S01]  /*f590*/  FFMA.FTZ R47, R4, R39, -R47 ;  /* 0x00000027042f7223 */ /* 0x000fe2000001082f */
[----:B------:R-:W-:Y:S01]  /*f5a0*/  FMUL.FTZ R39, R40, R45 ;  /* 0x0000002d28277220 */ /* 0x000fe20000410000 */
[----:B------:R-:W-:Y:S02]  /*f5b0*/  IMAD.U32 R41, R10, 0x10000, RZ ;  /* 0x000100000a297824 */ /* 0x000fe400078e00ff */
[----:B------:R-:W-:Y:S01]  /*f5c0*/  FMUL.FTZ R44, R40, R35 ;  /* 0x00000023282c7220 */ /* 0x000fe20000410000 */
[----:B------:R-:W-:Y:S01]  /*f5d0*/  FFMA.FTZ R49, R4, R43, R49 ;  /* 0x0000002b04317223 */ /* 0x000fe20000010031 */
[----:B------:R-:W-:Y:S01]  /*f5e0*/  LOP3.LUT R10, R10, 0xffff0000, RZ, 0xc0, !PT ;  /* 0xffff00000a0a7812 */ /* 0x000fe200078ec0ff */
[----:B------:R-:W-:Y:S01]  /*f5f0*/  FFMA.FTZ R40, R36, R35, -R39 ;  /* 0x0000002324287223 */ /* 0x000fe20000010827 */
[C---:B------:R-:W-:Y:S01]  /*f600*/  LOP3.LUT R43, R31.reuse, 0xffff0000, RZ, 0xc0, !PT ;  /* 0xffff00001f2b7812 */ /* 0x040fe200078ec0ff */
[----:B------:R-:W-:Y:S01]  /*f610*/  IMAD.U32 R8, R31, 0x10000, RZ ;  /* 0x000100001f087824 */ /* 0x000fe200078e00ff */
[C---:B------:R-:W-:Y:S01]  /*f620*/  LOP3.LUT R35, R27.reuse, 0xffff0000, RZ, 0xc0, !PT ;  /* 0xffff00001b237812 */ /* 0x040fe200078ec0ff */
[----:B------:R-:W-:-:S02]  /*f630*/  IMAD.U32 R4, R27, 0x10000, RZ ;  /* 0x000100001b047824 */ /* 0x000fc400078e00ff */
[----:B------:R-:W-:Y:S01]  /*f640*/  FFMA.FTZ R44, R36, R45, R44 ;  /* 0x0000002d242c7223 */ /* 0x000fe2000001002c */
[C---:B------:R-:W-:Y:S01]  /*f650*/  FMUL.FTZ R51, R10.reuse, R43 ;  /* 0x0000002b0a337220 */ /* 0x040fe20000410000 */
[C---:B------:R-:W-:Y:S01]  /*f660*/  FMUL.FTZ R36, R41.reuse, R8 ;  /* 0x0000000829247220 */ /* 0x040fe20000410000 */
[-C--:B------:R-:W-:Y:S01]  /*f670*/  FMUL.FTZ R46, R41, R4.reuse ;  /* 0x00000004292e7220 */ /* 0x080fe20000410000 */
[----:B------:R-:W-:Y:S01]  /*f680*/  FMUL.FTZ R10, R10, R35 ;  /* 0x000000230a0a7220 */ /* 0x000fe20000410000 */
[----:B------:R-:W-:Y:S02]  /*f690*/  IMAD.U32 R42, R11, 0x10000, RZ ;  /* 0x000100000b2a7824 */ /* 0x000fe400078e00ff */
[C---:B------:R-:W-:Y:S01]  /*f6a0*/  FFMA.FTZ R45, R37.reuse, R4, -R36 ;  /* 0x00000004252d7223 */ /* 0x040fe20000010824 */
[----:B------:R-:W-:Y:S02]  /*f6b0*/  IMAD.U32 R41, R32, 0x10000, RZ ;  /* 0x0001000020297824 */ /* 0x000fe400078e00ff */
[----:B------:R-:W-:Y:S01]  /*f6c0*/  FFMA.FTZ R46, R37, R8, R46 ;  /* 0x00000008252e7223 */ /* 0x000fe2000001002e */
[----:B------:R-:W-:-:S02]  /*f6d0*/  IMAD.U32 R39, R28, 0x10000, RZ ;  /* 0x000100001c277824 */ /* 0x000fc400078e00ff */
[----:B------:R-:W-:Y:S01]  /*f6e0*/  FFMA.FTZ R43, R6, R43, R10 ;  /* 0x0000002b062b7223 */ /* 0x000fe2000001000a */
[----:B------:R-:W-:Y:S01]  /*f6f0*/  LOP3.LUT R11, R11, 0xffff0000, RZ, 0xc0, !PT ;  /* 0xffff00000b0b7812 */ /* 0x000fe200078ec0ff */
[----:B------:R-:W-:Y:S01]  /*f700*/  FMUL.FTZ R37, R42, R41 ;  /* 0x000000292a257220 */ /* 0x000fe20000410000 */
[----:B------:R-:W-:Y:S01]  /*f710*/  FFMA.FTZ R52, R6, R35, -R51 ;  /* 0x0000002306347223 */ /* 0x000fe20000010833 */
[----:B------:R-:W-:Y:S01]  /*f720*/  LOP3.LUT R8, R30, 0xffff0000, RZ, 0xc0, !PT ;  /* 0xffff00001e087812 */ /* 0x000fe200078ec0ff */
[-C--:B------:R-:W-:Y:S01]  /*f730*/  FMUL.FTZ R35, R42, R39.reuse ;  /* 0x000000272a237220 */ /* 0x080fe20000410000 */
[----:B------:R-:W-:Y:S01]  /*f740*/  LOP3.LUT R10, R32, 0xffff0000, RZ, 0xc0, !PT ;  /* 0xffff0000200a7812 */ /* 0x000fe200078ec0ff */
[----:B------:R-:W-:Y:S01]  /*f750*/  FFMA.FTZ R37, R38, R39, -R37 ;  /* 0x0000002726257223 */ /* 0x000fe20000010825 */
[----:B------:R-:W-:Y:S01]  /*f760*/  LOP3.LUT R4, R26, 0xffff0000, RZ, 0xc0, !PT ;  /* 0xffff00001a047812 */ /* 0x000fe200078ec0ff */
[----:B------:R-:W-:Y:S01]  /*f770*/  FFMA.FTZ R38, R38, R41, R35 ;  /* 0x0000002926267223 */ /* 0x000fe20000010023 */
[----:B------:R-:W-:Y:S01]  /*f780*/  LOP3.LUT R6, R28, 0xffff0000, RZ, 0xc0, !PT ;  /* 0xffff00001c067812 */ /* 0x000fe200078ec0ff */
[----:B------:R-:W-:Y:S01]  /*f790*/  FMUL.FTZ R36, R9, R8 ;  /* 0x0000000809247220 */ /* 0x000fe20000410000 */
[----:B------:R-:W-:Y:S01]  /*f7a0*/  FMUL.FTZ R42, R11, R10 ;  /* 0x0000000a0b2a7220 */ /* 0x000fe20000410000 */
[----:B------:R-:W-:-:S02]  /*f7b0*/  FMUL.FTZ R35, R9, R4 ;  /* 0x0000000409237220 */ /* 0x000fc40000410000 */
[----:B------:R-:W-:Y:S01]  /*f7c0*/  FMUL.FTZ R11, R11, R6 ;  /* 0x000000060b0b7220 */ /* 0x000fe20000410000 */
[----:B------:R-:W-:Y:S01]  /*f7d0*/  FFMA.FTZ R9, R5, R4, -R36 ;  /* 0x0000000405097223 */ /* 0x000fe20000010824 */
[----:B------:R-:W-:Y:S01]  /*f7e0*/  FFMA.FTZ R42, R7, R6, -R42 ;  /* 0x00000006072a7223 */ /* 0x000fe2000001082a */
[----:B------:R-:W-:Y:S01]  /*f7f0*/  FFMA.FTZ R35, R5, R8, R35 ;  /* 0x0000000805237223 */ /* 0x000fe20000010023 */
[----:B------:R-:W-:Y:S01]  /*f800*/  FFMA.FTZ R11, R7, R10, R11 ;  /* 0x0000000a070b7223 */ /* 0x000fe2000001000b */
[----:B------:R-:W-:Y:S02]  /*f810*/  F2FP.BF16.F32.PACK_AB R6, R52, R45 ;  /* 0x0000002d3406723e */ /* 0x000fe400000010ff */
[----:B------:R-:W-:Y:S02]  /*f820*/  F2FP.BF16.F32.PACK_AB R4, R47, R48 ;  /* 0x000000302f04723e */ /* 0x000fe400000010ff */
[----:B------:R-:W-:Y:S02]  /*f830*/  F2FP.BF16.F32.PACK_AB R5, R9, R40 ;  /* 0x000000280905723e */ /* 0x000fe400000010ff */
[----:B------:R-:W-:-:S02]  /*f840*/  F2FP.BF16.F32.PACK_AB R7, R42, R37 ;  /* 0x000000252a07723e */ /* 0x000fc400000010ff */
[----:B------:R-:W-:Y:S02]  /*f850*/  F2FP.BF16.F32.PACK_AB R10, R43, R46 ;  /* 0x0000002e2b0a723e */ /* 0x000fe400000010ff */
[----:B------:R-:W-:Y:S01]  /*f860*/  F2FP.BF16.F32.PACK_AB R8, R49, R50 ;  /* 0x000000323108723e */ /* 0x000fe200000010ff */
[----:B------:R0:W-:Y:S01]  /*f870*/  STS.128 [R0], R4 ;  /* 0x0000000400007388 */ /* 0x0001e20000000c00 */
[----:B------:R-:W-:Y:S02]  /*f880*/  F2FP.BF16.F32.PACK_AB R9, R35, R44 ;  /* 0x0000002c2309723e */ /* 0x000fe400000010ff */
[----:B------:R-:W-:-:S05]  /*f890*/  F2FP.BF16.F32.PACK_AB R11, R11, R38 ;  /* 0x000000260b0b723e */ /* 0x000fca00000010ff */
[----:B------:R0:W-:Y:S02]  /*f8a0*/  STS.128 [R34+0x14400], R8 ;  /* 0x0144000822007388 */ /* 0x0001e40000000c00 */
.L_x_818:
[----:B------:R-:W-:Y:S05]  /*f8b0*/  BSYNC B2 ;  /* 0x0000000000027941 */ /* 0x000fea0003800000 */
.L_x_817:
[----:B------:R-:W-:Y:S05]  /*f8c0*/  @P1 BRA `(.L_x_816) ;  /* 0x0000000400601947 */ /* 0x000fea0003800000 */
[----:B------:R-:W2:Y:S01]  /*f8d0*/  LDL R50, [R1+0x7c] ;  /* 0x00007c0001327983 */ /* 0x000ea20000100800 */
[----:B0-----:R-:W-:Y:S01]  /*f8e0*/  LEA.HI R0, R53, R236, RZ, 0x1d ;  /* 0x000000ec35007211 */ /* 0x001fe200078fe8ff */
[C---:B------:R-:W-:Y:S01]  /*f8f0*/  IMAD.U32 R45, R15.reuse, 0x10000, RZ ;  /* 0x000100000f2d7824 */ /* 0x040fe200078e00ff */
[----:B------:R-:W-:Y:S01]  /*f900*/  LOP3.LUT R47, R15, 0xffff0000, RZ, 0xc0, !PT ;  /* 0xffff00000f2f7812 */ /* 0x000fe200078ec0ff */
[----:B------:R-:W-:Y:S01]  /*f910*/  IMAD.U32 R43, R3, 0x10000, RZ ;  /* 0x00010000032b7824 */ /* 0x000fe200078e00ff */
[----:B------:R-:W-:Y:S01]  /*f920*/  SHF.R.S32.HI R5, RZ, 0x1f, R0 ;  /* 0x0000001fff057819 */ /* 0x000fe20000011400 */
[----:B------:R-:W-:-:S03]  /*f930*/  IMAD.SHL.U32 R4, R0, 0x8, RZ ;  /* 0x0000000800047824 */ /* 0x000fc600078e00ff */
[----:B------:R-:W-:Y:S02]  /*f940*/  LEA.HI R5, R5, R0, RZ, 0x3 ;  /* 0x0000000005057211 */ /* 0x000fe400078f18ff */
[----:B------:R-:W-:-:S03]  /*f950*/  LOP3.LUT R4, R4, 0x38, RZ, 0xc0, !PT ;  /* 0x0000003804047812 */ /* 0x000fc600078ec0ff */
[----:B------:R-:W-:Y:S01]  /*f960*/  IMAD.SHL.U32 R5, R5, 0x400, RZ ;  /* 0x0000040005057824 */ /* 0x000fe200078e00ff */
[----:B------:R-:W-:-:S04]  /*f970*/  LOP3.LUT R4, R4, 0x1c0, R54, 0xf8, !PT ;  /* 0x000001c004047812 */ /* 0x000fc800078ef836 */
[----:B------:R-:W-:Y:S02]  /*f980*/  LOP3.LUT R4, R4, R231, RZ, 0x3c, !PT ;  /* 0x000000e704047212 */ /* 0x000fe400078e3cff */
[----:B------:R-:W-:-:S04]  /*f990*/  LOP3.LUT R5, R5, 0x7fffe000, RZ, 0xc0, !PT ;  /* 0x7fffe00005057812 */ /* 0x000fc800078ec0ff */
[----:B------:R-:W-:-:S05]  /*f9a0*/  IADD3 R9, R4, R5, R230 ;  /* 0x0000000504097210 */ /* 0x000fca0007ffe0e6 */
[----:B------:R-:W-:-:S05]  /*f9b0*/  IMAD R0, R9, 0x2, R18 ;  /* 0x0000000209007824 */ /* 0x000fca00078e0212 */
[----:B------:R-:W0:Y:S02]  /*f9c0*/  LDS.128 R8, [R0+0x14400] ;  /* 0x0144000000087984 */ /* 0x000e240000000c00 */
[C---:B0-----:R-:W-:Y:S01]  /*f9d0*/  IMAD.U32 R38, R8.reuse, 0x10000, RZ ;  /* 0x0001000008267824 */ /* 0x041fe200078e00ff */
[----:B------:R-:W-:Y:S01]  /*f9e0*/  LOP3.LUT R8, R8, 0xffff0000, RZ, 0xc0, !PT ;  /* 0xffff000008087812 */ /* 0x000fe200078ec0ff */
[C---:B------:R-:W-:Y:S01]  /*f9f0*/  IMAD.U32 R39, R9.reuse, 0x10000, RZ ;  /* 0x0001000009277824 */ /* 0x040fe200078e00ff */
[----:B------:R-:W-:Y:S01]  /*fa00*/  LOP3.LUT R9, R9, 0xffff0000, RZ, 0xc0, !PT ;  /* 0xffff000009097812 */ /* 0x000fe200078ec0ff */
[C---:B------:R-:W-:Y:S01]  /*fa10*/  FMUL.FTZ R49, R38.reuse, R45 ;  /* 0x0000002d26317220 */ /* 0x040fe20000410000 */
[----:B------:R-:W-:Y:S01]  /*fa20*/  FMUL.FTZ R51, R38, R43 ;  /* 0x0000002b26337220 */ /* 0x000fe20000410000 */
[----:B------:R-:W-:Y:S01]  /*fa30*/  FMUL.FTZ R53, R8, R47 ;  /* 0x0000002f08357220 */ /* 0x000fe20000410000 */
[----:B------:R-:W-:Y:S02]  /*fa40*/  IMAD.U32 R38, R20, 0x10000, RZ ;  /* 0x0001000014267824 */ /* 0x000fe400078e00ff */
[C---:B------:R-:W-:Y:S01]  /*fa50*/  IMAD.U32 R40, R10.reuse, 0x10000, RZ ;  /* 0x000100000a287824 */ /* 0x040fe200078e00ff */
[----:B------:R-:W-:Y:S01]  /*fa60*/  LOP3.LUT R10, R10, 0xffff0000, RZ, 0xc0, !PT ;  /* 0xffff00000a0a7812 */ /* 0x000fe200078ec0ff */
[C---:B------:R-:W-:Y:S01]  /*fa70*/  IMAD.U32 R41, R11.reuse, 0x10000, RZ ;  /* 0x000100000b297824 */ /* 0x040fe200078e00ff */
[----:B------:R-:W-:Y:S01]  /*fa80*/  LOP3.LUT R11, R11, 0xffff0000, RZ, 0xc0, !PT ;  /* 0xffff00000b0b7812 */ /* 0x000fe200078ec0ff */
[----:B--2---:R-:W0:Y:S02]  /*fa90*/  LDS.128 R4, [R50] ;  /* 0x0000000032047984 */ /* 0x004e240000000c00 */
[C---:B0-----:R-:W-:Y:S01]  /*faa0*/  IMAD.U32 R34, R4.reuse, 0x10000, RZ ;  /* 0x0001000004227824 */ /* 0x041fe200078e00ff */
[----:B------:R-:W-:Y:S01]  /*fab0*/  LOP3.LUT R4, R4, 0xffff0000, RZ, 0xc0, !PT ;  /* 0xffff000004047812 */ /* 0x000fe200078ec0ff */
[C---:B------:R-:W-:Y:S01]  /*fac0*/  IMAD.U32 R35, R5.reuse, 0x10000, RZ ;  /* 0x0001000005237824 */ /* 0x040fe200078e00ff */
[----:B------:R-:W-:Y:S01]  /*fad0*/  LOP3.LUT R5, R5, 0xffff0000, RZ, 0xc0, !PT ;  /* 0xffff000005057812 */ /* 0x000fe200078ec0ff */
[C---:B------:R-:W-:Y:S01]  /*fae0*/  FFMA.FTZ R49, R34.reuse, R43, -R49 ;  /* 0x0000002b22317223 */ /* 0x040fe20000010831 */
[----:B------:R-:W-:Y:S01]  /*faf0*/  LOP3.LUT R43, R3, 0xffff0000, RZ, 0xc0, !PT ;  /* 0xffff0000032b7812 */ /* 0x000fe200078ec0ff */
[----:B------:R-:W-:Y:S01]  /*fb00*/  FFMA.FTZ R51, R34, R45, R51 ;  /* 0x0000002d22337223 */ /* 0x000fe20000010033 */
[----:B------:R-:W-:-:S02]  /*fb10*/  IMAD.U32 R34, R12, 0x10000, RZ ;  /* 0x000100000c227824 */ /* 0x000fc400078e00ff */
[----:B------:R-:W-:Y:S02]  /*fb20*/  IMAD.U32 R36, R6, 0x10000, RZ ;  /* 0x0001000006247824 */ /* 0x000fe400078e00ff */
[-C--:B------:R-:W-:Y:S01]  /*fb30*/  FMUL.FTZ R45, R8, R43.reuse ;  /* 0x0000002b082d7220 */ /* 0x080fe20000410000 */
[C---:B------:R-:W-:Y:S01]  /*fb40*/  FFMA.FTZ R42, R4.reuse, R43, -R53 ;  /* 0x0000002b042a7223 */ /* 0x040fe20000010835 */
[----:B------:R-:W-:Y:S01]  /*fb50*/  FMUL.FTZ R8, R39, R38 ;  /* 0x0000002627087220 */ /* 0x000fe20000410000 */
[----:B------:R-:W-:Y:S02]  /*fb60*/  IMAD.U32 R43, R21, 0x10000, RZ ;  /* 0x00010000152b7824 */ /* 0x000fe400078e00ff */
[-C--:B------:R-:W-:Y:S01]  /*fb70*/  FMUL.FTZ R53, R39, R34.reuse ;  /* 0x0000002227357220 */ /* 0x080fe20000410000 */
[----:B------:R-:W-:Y:S01]  /*fb80*/  FFMA.FTZ R44, R4, R47, R45 ;  /* 0x0000002f042c7223 */ /* 0x000fe2000001002d */
[----:B------:R-:W-:Y:S01]  /*fb90*/  FFMA.FTZ R46, R35, R34, -R8 ;  /* 0x00000022232e7223 */ /* 0x000fe20000010808 */
[----:B------:R-:W-:-:S02]  /*fba0*/  IMAD.U32 R39, R13, 0x10000, RZ ;  /* 0x000100000d277824 */ /* 0x000fc400078e00ff */
[----:B------:R-:W-:Y:S01]  /*fbb0*/  FFMA.FTZ R53, R35, R38, R53 ;  /* 0x0000002623357223 */ /* 0x000fe20000010035 */
[----:B------:R-:W-:Y:S01]  /*fbc0*/  FMUL.FTZ R47, R40, R43 ;  /* 0x0000002b282f7220 */ /* 0x000fe20000410000 */
[----:B------:R-:W-:Y:S01]  /*fbd0*/  LOP3.LUT R45, R21, 0xffff0000, RZ, 0xc0, !PT ;  /* 0xffff0000152d7812 */ /* 0x000fe200078ec0ff */
[----:B------:R-:W-:Y:S01]  /*fbe0*/  IMAD.U32 R34, R24, 0x10000, RZ ;  /* 0x0001000018227824 */ /* 0x000fe200078e00ff */
[----:B------:R-:W-:Y:S01]  /*fbf0*/  LOP3.LUT R35, R13, 0xffff0000, RZ, 0xc0, !PT ;  /* 0xffff00000d237812 */ /* 0x000fe200078ec0ff */
[-C--:B------:R-:W-:Y:S01]  /*fc00*/  FMUL.FTZ R55, R40, R39.reuse ;  /* 0x0000002728377220 */ /* 0x080fe20000410000 */
[----:B------:R-:W-:Y:S01]  /*fc10*/  LOP3.LUT R6, R6, 0xffff0000, RZ, 0xc0, !PT ;  /* 0xffff000006067812 */ /* 0x000fe200078ec0ff */
[----:B------:R-:W-:Y:S01]  /*fc20*/  FFMA.FTZ R47, R36, R39, -R47 ;  /* 0x00000027242f7223 */ /* 0x000fe2000001082f */
[C---:B------:R-:W-:Y:S01]  /*fc30*/  FMUL.FTZ R39, R10.reuse, R45 ;  /* 0x0000002d0a277220 */ /* 0x040fe20000410000 */
[----:B------:R-:W-:Y:S02]  /*fc40*/  IMAD.U32 R37, R7, 0x10000, RZ ;  /* 0x0001000007257824 */ /* 0x000fe400078e00ff */
[----:B------:R-:W-:Y:S01]  /*fc50*/  FMUL.FTZ R10, R10, R35 ;  /* 0x000000230a0a7220 */ /* 0x000fe20000410000 */
[----:B------:R-:W-:-:S02]  /*fc60*/  IMAD.U32 R4, R14, 0x10000, RZ ;  /* 0x000100000e047824 */ /* 0x000fc400078e00ff */
[----:B------:R-:W-:Y:S01]  /*fc70*/  FMUL.FTZ R8, R41, R34 ;  /* 0x0000002229087220 */ /* 0x000fe20000410000 */
[----:B------:R-:W-:Y:S01]  /*fc80*/  FFMA.FTZ R55, R36, R43, R55 ;  /* 0x0000002b24377223 */ /* 0x000fe20000010037 */
[C---:B------:R-:W-:Y:S01]  /*fc90*/  FFMA.FTZ R36, R6.reuse, R35, -R39 ;  /* 0x0000002306247223 */ /* 0x040fe20000010827 */
[----:B------:R-:W-:Y:S01]  /*fca0*/  FFMA.FTZ R38, R6, R45, R10 ;  /* 0x0000002d06267223 */ /* 0x000fe2000001000a */
[-C--:B------:R-:W-:Y:S01]  /*fcb0*/  FFMA.FTZ R39, R37, R4.reuse, -R8 ;  /* 0x0000000425277223 */ /* 0x080fe20000010808 */
[----:B------:R-:W-:Y:S01]  /*fcc0*/  FMUL.FTZ R40, R41, R4 ;  /* 0x0000000429287220 */ /* 0x000fe20000410000 */
[----:B------:R-:W-:Y:S02]  /*fcd0*/  LOP3.LUT R8, R20, 0xffff0000, RZ, 0xc0, !PT ;  /* 0xffff000014087812 */ /* 0x000fe400078ec0ff */
[----:B------:R-:W-:Y:S01]  /*fce0*/  LOP3.LUT R10, R24, 0xffff0000, RZ, 0xc0, !PT ;  /* 0xffff0000180a7812 */ /* 0x000fe200078ec0ff */
[----:B------:R-:W-:Y:S01]  /*fcf0*/  FFMA.FTZ R40, R37, R34, R40 ;  /* 0x0000002225287223 */ /* 0x000fe20000010028 */
[----:B------:R-:W-:Y:S01]  /*fd00*/  LOP3.LUT R4, R12, 0xffff0000, RZ, 0xc0, !PT ;  /* 0xffff00000c047812 */ /* 0x000fe200078ec0ff */
[----:B------:R-:W-:Y:S01]  /*fd10*/  FMUL.FTZ R34, R9, R8 ;  /* 0x0000000809227220 */ /* 0x000fe20000410000 */
[----:B------:R-:W-:Y:S01]  /*fd20*/  LOP3.LUT R6, R14, 0xffff0000, RZ, 0xc0, !PT ;  /* 0xffff00000e067812 */ /* 0x000fe200078ec0ff */
[----:B------:R-:W-:Y:S01]  /*fd30*/  FMUL.FTZ R48, R11, R10 ;  /* 0x0000000a0b307220 */ /* 0x000fe20000410000 */
[----:B------:R-:W-:Y:S01]  /*fd40*/  LOP3.LUT R7, R7, 0xffff0000, RZ, 0xc0, !PT ;  /* 0xffff000007077812 */ /* 0x000fe200078ec0ff */
[-C--:B------:R-:W-:Y:S01]  /*fd50*/  FMUL.FTZ R35, R9, R4.reuse ;  /* 0x0000000409237220 */ /* 0x080fe20000410000 */
[----:B------:R-:W-:Y:S01]  /*fd60*/  FFMA.FTZ R9, R5, R4, -R34 ;  /* 0x0000000405097223 */ /* 0x000fe20000010822 */
[-C--:B------:R-:W-:Y:S01]  /*fd70*/  FMUL.FTZ R11, R11, R6.reuse ;  /* 0x000000060b0b7220 */ /* 0x080fe20000410000 */
[----:B------:R-:W-:Y:S01]  /*fd80*/  F2FP.BF16.F32.PACK_AB R4, R42, R49 ;  /* 0x000000312a04723e */ /* 0x000fe200000010ff */
[----:B------:R-:W-:Y:S01]  /*fd90*/  FFMA.FTZ R48, R7, R6, -R48 ;  /* 0x0000000607307223 */ /* 0x000fe20000010830 */
[----:B------:R-:W-:Y:S01]  /*fda0*/  FFMA.FTZ R34, R5, R8, R35 ;  /* 0x0000000805227223 */ /* 0x000fe20000010023 */
[----:B------:R-:W-:Y:S01]  /*fdb0*/  FFMA.FTZ R11, R7, R10, R11 ;  /* 0x0000000a070b7223 */ /* 0x000fe2000001000b */
[----:B------:R-:W-:-:S02]  /*fdc0*/  F2FP.BF16.F32.PACK_AB R6, R36, R47 ;  /* 0x0000002f2406723e */ /* 0x000fc400000010ff */
[----:B------:R-:W-:Y:S02]  /*fdd0*/  F2FP.BF16.F32.PACK_AB R5, R9, R46 ;  /* 0x0000002e0905723e */ /* 0x000fe400000010ff */
[----:B------:R-:W-:Y:S02]  /*fde0*/  F2FP.BF16.F32.PACK_AB R7, R48, R39 ;  /* 0x000000273007723e */ /* 0x000fe400000010ff */
[----:B------:R-:W-:Y:S02]  /*fdf0*/  F2FP.BF16.F32.PACK_AB R10, R38, R55 ;  /* 0x00000037260a723e */ /* 0x000fe400000010ff */
[----:B------:R-:W-:Y:S01]  /*fe00*/  F2FP.BF16.F32.PACK_AB R8, R44, R51 ;  /* 0x000000332c08723e */ /* 0x000fe200000010ff */
[----:B------:R1:W-:Y:S01]  /*fe10*/  STS.128 [R50], R4 ;  /* 0x0000000432007388 */ /* 0x0003e20000000c00 */
[----:B------:R-:W-:Y:S02]  /*fe20*/  F2FP.BF16.F32.PACK_AB R9, R34, R53 ;  /* 0x000000352209723e */ /* 0x000fe400000010ff */
[----:B------:R-:W-:-:S05]  /*fe30*/  F2FP.BF16.F32.PACK_AB R11, R11, R40 ;  /* 0x000000280b0b723e */ /* 0x000fca00000010ff */
[----:B------:R1:W-:Y:S02]  /*fe40*/  STS.128 [R0+0x14400], R8 ;  /* 0x0144000800007388 */ /* 0x0003e40000000c00 */
.L_x_816:
[----:B------:R-:W-:Y:S05]  /*fe50*/  BSYNC B1 ;  /* 0x0000000000017941 */ /* 0x000fea0003800000 */
.L_x_815:
[----:B01----:R-:W-:Y:S01]  /*fe60*/  VIADD R0, R212, 0x20 ;  /* 0x00000020d4007836 */ /* 0x003fe20000000000 */
[----:B------:R-:W-:Y:S04]  /*fe70*/  BSSY B1, `(.L_x_819) ;  /* 0x00000bc000017945 */ /* 0x000fe80003800000 */
[----:B------:R-:W-:-:S13]  /*fe80*/  ISETP.GE.AND P0, PT, R0, R33, PT ;  /* 0x000000210000720c */ /* 0x000fda0003f06270 */
[----:B------:R-:W-:Y:S05]  /*fe90*/  @P0 BRA `(.L_x_820) ;  /* 0x0000000800e40947 */ /* 0x000fea0003800000 */
[----:B------:R-:W0:Y:S01]  /*fea0*/  LDC R46, c[0x0][0x3f4] ;  /* 0x0000fd00ff2e7b82 */ /* 0x000e220000000800 */
[----:B------:R-:W-:Y:S01]  /*feb0*/  BSSY B2, `(.L_x_821) ;  /* 0x000005f000027945 */ /* 0x000fe20003800000 */
[----:B------:R-:W-:Y:S02]  /*fec0*/  SHF.R.U32.HI R54, RZ, 0x3, R225 ;  /* 0x00000003ff367819 */ /* 0x000fe400000116e1 */
[-C--:B0-----:R-:W-:Y:S02]  /*fed0*/  ISETP.GE.AND P0, PT, R16, R46.reuse, PT ;  /* 0x0000002e1000720c */ /* 0x081fe40003f06270 */
[----:B------:R-:W-:-:S11]  /*fee0*/  ISETP.GE.AND P1, PT, R213, R46, PT ;  /* 0x0000002ed500720c */ /* 0x000fd60003f26270 */
[----:B------:R-:W-:Y:S05]  /*fef0*/  @P0 BRA `(.L_x_822) ;  /* 0x0000000400680947 */ /* 0x000fea0003800000 */
[----:B------:R-:W2:Y:S01]  /*ff00*/  LDL R6, [R1+0x60] ;  /* 0x0000600001067983 */ /* 0x000ea20000100800 */
[----:B------:R-:W-:Y:S01]  /*ff10*/  LEA.HI R0, R46, R235, RZ, 0x1d ;  /* 0x000000eb2e007211 */ /* 0x000fe200078fe8ff */
[----:B------:R-:W-:Y:S01]  /*ff20*/  IMAD.U32 R44, R29, 0x10000, RZ ;  /* 0x000100001d2c7824 */ /* 0x000fe200078e00ff */
[----:B------:R-:W-:Y:S01]  /*ff30*/  LOP3.LUT R7, R225, 0x38, R16, 0xf8, !PT ;  /* 0x00000038e1077812 */ /* 0x000fe200078ef810 */
[----:B------:R-:W-:Y:S01]  /*ff40*/  IMAD.U32 R42, R25, 0x10000, RZ ;  /* 0x00010000192a7824 */ /* 0x000fe200078e00ff */
[----:B------:R-:W-:Y:S01]  /*ff50*/  SHF.R.S32.HI R5, RZ, 0x1f, R0 ;  /* 0x0000001fff057819 */ /* 0x000fe20000011400 */
[----:B------:R-:W-:Y:S01]  /*ff60*/  IMAD.SHL.U32 R4, R0, 0x8, RZ ;  /* 0x0000000800047824 */ /* 0x000fe200078e00ff */
[----:B------:R-:W-:Y:S01]  /*ff70*/  LOP3.LUT R7, R228, R7, R54, 0xf6, !PT ;  /* 0x00000007e4077212 */ /* 0x000fe200078ef636 */
[----:B------:R-:W-:Y:S01]  /*ff80*/  IMAD.U32 R53, R30, 0x10000, RZ ;  /* 0x000100001e357824 */ /* 0x000fe200078e00ff */
[----:B------:R-:W-:Y:S01]  /*ff90*/  LEA.HI R5, R5, R0, RZ, 0x3 ;  /* 0x0000000005057211 */ /* 0x000fe200078f18ff */
[----:B------:R-:W-:Y:S01]  /*ffa0*/  IMAD.U32 R51, R26, 0x10000, RZ ;  /* 0x000100001a337824 */ /* 0x000fe200078e00ff */
[----:B------:R-:W-:Y:S01]  /*ffb0*/  LOP3.LUT R0, R225, 0x38, R4, 0xf8, !PT ;  /* 0x00000038e1007812 */ /* 0x000fe200078ef804 */
[----:B------:R-:W-:Y:S01]  /*ffc0*/  IMAD.U32 R50, R31, 0x10000, RZ ;  /* 0x000100001f327824 */ /* 0x000fe200078e00ff */
[----:B------:R-:W-:Y:S01]  /*ffd0*/  LOP3.LUT R48, R29, 0xffff0000, RZ, 0xc0, !PT ;  /* 0xffff00001d307812 */ /* 0x000fe200078ec0ff */
[----:B------:R-:W-:Y:S01]  /*ffe0*/  IMAD.SHL.U32 R4, R5, 0x400, RZ ;  /* 0x0000040005047824 */ /* 0x000fe200078e00ff */
[----:B------:R-:W-:-:S02]  /*fff0*/  LOP3.LUT R5, R0, R54, RZ, 0x3c, !PT ;  /* 0x0000003600057212 */ /* 0x000fc400078e3cff */
[----:B------:R-:W-:Y:S02]  /*10000*/  LOP3.LUT R55, R32, 0xffff0000, RZ, 0xc0, !PT ;  /* 0xffff000020377812 */ /* 0x000fe400078ec0ff */
        /* <DEDUP_REMOVED lines=8> */
[-C--:B------:R-:W-:Y:S01]  /*10090*/  FMUL.FTZ R43, R44, R38.reuse ;  /* 0x000000262c2b7220 */ /* 0x080fe20000410000 */
[----:B------:R-:W-:Y:S01]  /*100a0*/  FMUL.FTZ R45, R42, R38 ;  /* 0x000000262a2d7220 */ /* 0x000fe20000410000 */
[----:B------:R-:W-:Y:S01]  /*100b0*/  LOP3.LUT R38, R25, 0xffff0000, RZ, 0xc0, !PT ;  /* 0xffff000019267812 */ /* 0x000fe200078ec0ff */
[----:B------:R-:W-:Y:S01]  /*100c0*/  FMUL.FTZ R47, R48, R8 ;  /* 0x00000008302f7220 */ /* 0x000fe20000410000 */
[C---:B------:R-:W-:Y:S01]  /*100d0*/  IMAD.U32 R40, R10.reuse, 0x10000, RZ ;  /* 0x000100000a287824 */ /* 0x040fe200078e00ff */
[----:B------:R-:W-:Y:S01]  /*100e0*/  LOP3.LUT R10, R10, 0xffff0000, RZ, 0xc0, !PT ;  /* 0xffff00000a0a7812 */ /* 0x000fe200078ec0ff */
[----:B------:R-:W-:-:S02]  /*100f0*/  IMAD.U32 R41, R11, 0x10000, RZ ;  /* 0x000100000b297824 */ /* 0x000fc400078e00ff */
[----:B------:R-:W-:Y:S01]  /*10100*/  FMUL.FTZ R49, R38, R8 ;  /* 0x0000000826317220 */ /* 0x000fe20000410000 */
[----:B------:R-:W-:Y:S01]  /*10110*/  LOP3.LUT R11, R11, 0xffff0000, RZ, 0xc0, !PT ;  /* 0xffff00000b0b7812 */ /* 0x000fe200078ec0ff */
[----:B--2---:R-:W-:-:S05]  /*10120*/  IMAD R52, R7, 0x2, R6 ;  /* 0x0000000207347824 */ /* 0x004fca00078e0206 */
[----:B------:R-:W0:Y:S02]  /*10130*/  LDS.128 R4, [R52] ;  /* 0x0000000034047984 */ /* 0x000e240000000c00 */
[C---:B0-----:R-:W-:Y:S01]  /*10140*/  IMAD.U32 R34, R4.reuse, 0x10000, RZ ;  /* 0x0001000004227824 */ /* 0x041fe200078e00ff */
[----:B------:R-:W-:Y:S01]  /*10150*/  LOP3.LUT R4, R4, 0xffff0000, RZ, 0xc0, !PT ;  /* 0xffff000004047812 */ /* 0x000fe200078ec0ff */
[C---:B------:R-:W-:Y:S01]  /*10160*/  IMAD.U32 R35, R5.reuse, 0x10000, RZ ;  /* 0x0001000005237824 */ /* 0x040fe200078e00ff */
[----:B------:R-:W-:Y:S01]  /*10170*/  LOP3.LUT R5, R5, 0xffff0000, RZ, 0xc0, !PT ;  /* 0xffff000005057812 */ /* 0x000fe200078ec0ff */
[----:B------:R-:W-:Y:S01]  /*10180*/  FFMA.FTZ R43, R42, R34, -R43 ;  /* 0x000000222a2b7223 */ /* 0x000fe2000001082b */
[-C--:B------:R-:W-:Y:S01]  /*10190*/  FMUL.FTZ R42, R51, R39.reuse ;  /* 0x00000027332a7220 */ /* 0x080fe20000410000 */
[----:B------:R-:W-:Y:S01]  /*101a0*/  FFMA.FTZ R8, R38, R4, -R47 ;  /* 0x0000000426087223 */ /* 0x000fe2000001082f */
[----:B------:R-:W-:Y:S01]  /*101b0*/  FMUL.FTZ R38, R53, R39 ;  /* 0x0000002735267220 */ /* 0x000fe20000410000 */
[----:B------:R-:W-:Y:S01]  /*101c0*/  FFMA.FTZ R45, R44, R34, R45 ;  /* 0x000000222c2d7223 */ /* 0x000fe2000001002d */
[----:B------:R-:W-:Y:S01]  /*101d0*/  FFMA.FTZ R34, R48, R4, R49 ;  /* 0x0000000430227223 */ /* 0x000fe20000010031 */
[----:B------:R-:W-:-:S02]  /*101e0*/  IMAD.U32 R4, R27, 0x10000, RZ ;  /* 0x000100001b047824 */ /* 0x000fc400078e00ff */
[-C--:B------:R-:W-:Y:S01]  /*101f0*/  FFMA.FTZ R38, R51, R35.reuse, -R38 ;  /* 0x0000002333267223 */ /* 0x080fe20000010826 */
[----:B------:R-:W-:Y:S01]  /*10200*/  FFMA.FTZ R42, R53, R35, R42 ;  /* 0x00000023352a7223 */ /* 0x000fe2000001002a */
[----:B------:R-:W-:Y:S01]  /*10210*/  LOP3.LUT R44, R27, 0xffff0000, RZ, 0xc0, !PT ;  /* 0xffff00001b2c7812 */ /* 0x000fe200078ec0ff */
[----:B------:R-:W-:Y:S01]  /*10220*/  IMAD.U32 R36, R6, 0x10000, RZ ;  /* 0x0001000006247824 */ /* 0x000fe200078e00ff */
[----:B------:R-:W-:Y:S01]  /*10230*/  LOP3.LUT R48, R31, 0xffff0000, RZ, 0xc0, !PT ;  /* 0xffff00001f307812 */ /* 0x000fe200078ec0ff */
[-C--:B------:R-:W-:Y:S01]  /*10240*/  FMUL.FTZ R35, R50, R40.reuse ;  /* 0x0000002832237220 */ /* 0x080fe20000410000 */
[----:B------:R-:W-:Y:S01]  /*10250*/  IMAD.U32 R53, R32, 0x10000, RZ ;  /* 0x0001000020357824 */ /* 0x000fe200078e00ff */
[----:B------:R-:W-:Y:S01]  /*10260*/  LOP3.LUT R6, R6, 0xffff0000, RZ, 0xc0, !PT ;  /* 0xffff000006067812 */ /* 0x000fe200078ec0ff */
[C---:B------:R-:W-:Y:S01]  /*10270*/  FMUL.FTZ R39, R4.reuse, R40 ;  /* 0x0000002804277220 */ /* 0x040fe20000410000 */
[----:B------:R-:W-:Y:S01]  /*10280*/  FFMA.FTZ R35, R4, R36, -R35 ;  /* 0x0000002404237223 */ /* 0x000fe20000010823 */
[-C--:B------:R-:W-:Y:S01]  /*10290*/  FMUL.FTZ R47, R48, R10.reuse ;  /* 0x0000000a302f7220 */ /* 0x080fe20000410000 */
[----:B------:R-:W-:Y:S01]  /*102a0*/  FMUL.FTZ R49, R44, R10 ;  /* 0x0000000a2c317220 */ /* 0x000fe20000410000 */
[----:B------:R-:W-:-:S02]  /*102b0*/  IMAD.U32 R37, R7, 0x10000, RZ ;  /* 0x0001000007257824 */ /* 0x000fc400078e00ff */
[-C--:B------:R-:W-:Y:S01]  /*102c0*/  FMUL.FTZ R4, R53, R41.reuse ;  /* 0x0000002935047220 */ /* 0x080fe20000410000 */
[----:B------:R-:W-:Y:S02]  /*102d0*/  IMAD.U32 R51, R28, 0x10000, RZ ;  /* 0x000100001c337824 */ /* 0x000fe400078e00ff */
[----:B------:R-:W-:Y:S01]  /*102e0*/  FFMA.FTZ R10, R50, R36, R39 ;  /* 0x00000024320a7223 */ /* 0x000fe20000010027 */
[-C--:B------:R-:W-:Y:S01]  /*102f0*/  FFMA.FTZ R36, R44, R6.reuse, -R47 ;  /* 0x000000062c247223 */ /* 0x080fe2000001082f */
[----:B------:R-:W-:Y:S01]  /*10300*/  FFMA.FTZ R49, R48, R6, R49 ;  /* 0x0000000630317223 */ /* 0x000fe20000010031 */
[C---:B------:R-:W-:Y:S01]  /*10310*/  FMUL.FTZ R6, R51.reuse, R41 ;  /* 0x0000002933067220 */ /* 0x040fe20000410000 */
[----:B------:R-:W-:Y:S01]  /*10320*/  FFMA.FTZ R39, R51, R37, -R4 ;  /* 0x0000002533277223 */ /* 0x000fe20000010804 */
[----:B------:R-:W-:Y:S01]  /*10330*/  LOP3.LUT R51, R30, 0xffff0000, RZ, 0xc0, !PT ;  /* 0xffff00001e337812 */ /* 0x000fe200078ec0ff */
[----:B------:R-:W-:Y:S01]  /*10340*/  FMUL.FTZ R40, R55, R11 ;  /* 0x0000000b37287220 */ /* 0x000fe20000410000 */
[----:B------:R-:W-:Y:S01]  /*10350*/  LOP3.LUT R41, R26, 0xffff0000, RZ, 0xc0, !PT ;  /* 0xffff00001a297812 */ /* 0x000fe200078ec0ff */
[----:B------:R-:W-:Y:S01]  /*10360*/  FFMA.FTZ R37, R53, R37, R6 ;  /* 0x0000002535257223 */ /* 0x000fe20000010006 */
[----:B------:R-:W-:Y:S01]  /*10370*/  LOP3.LUT R47, R28, 0xffff0000, RZ, 0xc0, !PT ;  /* 0xffff00001c2f7812 */ /* 0x000fe200078ec0ff */
[-C--:B------:R-:W-:Y:S01]  /*10380*/  FMUL.FTZ R4, R51, R9.reuse ;  /* 0x0000000933047220 */ /* 0x080fe20000410000 */
[----:B------:R-:W-:Y:S01]  /*10390*/  LOP3.LUT R7, R7, 0xffff0000, RZ, 0xc0, !PT ;  /* 0xffff000007077812 */ /* 0x000fe200078ec0ff */
[----:B------:R-:W-:Y:S01]  /*103a0*/  FMUL.FTZ R6, R41, R9 ;  /* 0x0000000929067220 */ /* 0x000fe20000410000 */
[----:B------:R-:W-:Y:S01]  /*103b0*/  F2FP.BF16.F32.PACK_AB R10, R49, R10 ;  /* 0x0000000a310a723e */ /* 0x000fe200000010ff */
[----:B------:R-:W-:Y:S01]  /*103c0*/  FMUL.FTZ R44, R47, R11 ;  /* 0x0000000b2f2c7220 */ /* 0x000fe20000410000 */
[-C--:B------:R-:W-:Y:S01]  /*103d0*/  FFMA.FTZ R9, R41, R5.reuse, -R4 ;  /* 0x0000000529097223 */ /* 0x080fe20000010804 */
[----:B------:R-:W-:Y:S01]  /*103e0*/  FFMA.FTZ R11, R51, R5, R6 ;  /* 0x00000005330b7223 */ /* 0x000fe20000010006 */
[-C--:B------:R-:W-:Y:S01]  /*103f0*/  FFMA.FTZ R40, R47, R7.reuse, -R40 ;  /* 0x000000072f287223 */ /* 0x080fe20000010828 */
[----:B------:R-:W-:Y:S01]  /*10400*/  FFMA.FTZ R44, R55, R7, R44 ;  /* 0x00000007372c7223 */ /* 0x000fe2000001002c */
[----:B------:R-:W-:-:S02]  /*10410*/  F2FP.BF16.F32.PACK_AB R6, R36, R35 ;  /* 0x000000232406723e */ /* 0x000fc400000010ff */
[----:B------:R-:W-:Y:S02]  /*10420*/  F2FP.BF16.F32.PACK_AB R5, R9, R38 ;  /* 0x000000260905723e */ /* 0x000fe400000010ff */
[----:B------:R-:W-:Y:S02]  /*10430*/  F2FP.BF16.F32.PACK_AB R4, R8, R43 ;  /* 0x0000002b0804723e */ /* 0x000fe400000010ff */
[----:B------:R-:W-:Y:S02]  /*10440*/  F2FP.BF16.F32.PACK_AB R9, R11, R42 ;  /* 0x0000002a0b09723e */ /* 0x000fe400000010ff */
[----:B------:R-:W-:Y:S02]  /*10450*/  F2FP.BF16.F32.PACK_AB R7, R40, R39 ;  /* 0x000000272807723e */ /* 0x000fe400000010ff */
[----:B------:R-:W-:Y:S02]  /*10460*/  F2FP.BF16.F32.PACK_AB R8, R34, R45 ;  /* 0x0000002d2208723e */ /* 0x000fe400000010ff */
[----:B------:R-:W-:Y:S01]  /*10470*/  F2FP.BF16.F32.PACK_AB R11, R44, R37 ;  /* 0x000000252c0b723e */ /* 0x000fe200000010ff */
[----:B------:R0:W-:Y:S04]  /*10480*/  STS.128 [R52], R4 ;  /* 0x0000000434007388 */ /* 0x0001e80000000c00 */
[----:B------:R0:W-:Y:S02]  /*10490*/  STS.128 [R0+0x14400], R8 ;  /* 0x0144000800007388 */ /* 0x0001e40000000c00 */
.L_x_822:
[----:B------:R-:W-:Y:S05]  /*104a0*/  BSYNC B2 ;  /* 0x0000000000027941 */ /* 0x000fea0003800000 */
.L_x_821:
[----:B------:R-:W-:Y:S05]  /*104b0*/  @P1 BRA `(.L_x_820) ;  /* 0x00000004005c1947 */ /* 0x000fea0003800000 */
[----:B------:R-:W2:Y:S01]  /*104c0*/  LDL R50, [R1+0x78] ;  /* 0x0000780001327983 */ /* 0x000ea20000100800 */
[----:B------:R-:W-:Y:S01]  /*104d0*/  LEA.HI R46, R46, R236, RZ, 0x1d ;  /* 0x000000ec2e2e7211 */ /* 0x000fe200078fe8ff */
[----:B------:R-:W-:Y:S01]  /*104e0*/  IMAD.U32 R44, R15, 0x10000, RZ ;  /* 0x000100000f2c7824 */ /* 0x000fe200078e00ff */
[----:B------:R-:W-:Y:S01]  /*104f0*/  LOP3.LUT R55, R24, 0xffff0000, RZ, 0xc0, !PT ;  /* 0xffff000018377812 */ /* 0x000fe200078ec0ff */
[----:B------:R-:W-:Y:S01]  /*10500*/  IMAD.U32 R42, R3, 0x10000, RZ ;  /* 0x00010000032a7824 */ /* 0x000fe200078e00ff */
[----:B0-----:R-:W-:Y:S01]  /*10510*/  SHF.R.S32.HI R5, RZ, 0x1f, R46 ;  /* 0x0000001fff057819 */ /* 0x001fe2000001142e */
[----:B------:R-:W-:Y:S02]  /*10520*/  IMAD.SHL.U32 R0, R46, 0x8, RZ ;  /* 0x000000082e007824 */ /* 0x000fe400078e00ff */
[----:B------:R-:W-:Y:S01]  /*10530*/  IMAD.U32 R53, R20, 0x10000, RZ ;  /* 0x0001000014357824 */ /* 0x000fe200078e00ff */
[----:B------:R-:W-:Y:S01]  /*10540*/  LEA.HI R5, R5, R46, RZ, 0x3 ;  /* 0x0000002e05057211 */ /* 0x000fe200078f18ff */
[----:B------:R-:W-:Y:S01]  /*10550*/  IMAD.U32 R51, R12, 0x10000, RZ ;  /* 0x000100000c337824 */ /* 0x000fe200078e00ff */
[----:B------:R-:W-:Y:S01]  /*10560*/  LOP3.LUT R0, R225, 0x38, R0, 0xf8, !PT ;  /* 0x00000038e1007812 */ /* 0x000fe200078ef800 */
[----:B------:R-:W-:Y:S01]  /*10570*/  IMAD.U32 R48, R21, 0x10000, RZ ;  /* 0x0001000015307824 */ /* 0x000fe200078e00ff */
[----:B------:R-:W-:Y:S01]  /*10580*/  LOP3.LUT R46, R15, 0xffff0000, RZ, 0xc0, !PT ;  /* 0xffff00000f2e7812 */ /* 0x000fe200078ec0ff */
[----:B------:R-:W-:Y:S01]  /*10590*/  IMAD.SHL.U32 R4, R5, 0x400, RZ ;  /* 0x0000040005047824 */ /* 0x000fe200078e00ff */
[----:B------:R-:W-:-:S04]  /*105a0*/  LOP3.LUT R5, R0, R54, RZ, 0x3c, !PT ;  /* 0x0000003600057212 */ /* 0x000fc800078e3cff */
        /* <DEDUP_REMOVED lines=17> */
[----:B--2---:R-:W0:Y:S02]  /*106c0*/  LDS.128 R4, [R50] ;  /* 0x0000000032047984 */ /* 0x004e240000000c00 */
        /* <DEDUP_REMOVED lines=54> */
.L_x_820:
[----:B------:R-:W-:Y:S05]  /*10a30*/  BSYNC B1 ;  /* 0x0000000000017941 */ /* 0x000fea0003800000 */
.L_x_819:
        /* <DEDUP_REMOVED lines=12> */
[C---:B------:R-:W-:Y:S01]  /*10b00*/  IMAD.U32 R44, R29.reuse, 0x10000, RZ ;  /* 0x000100001d2c7824 */ /* 0x040fe200078e00ff */
[----:B------:R-:W-:Y:S01]  /*10b10*/  LOP3.LUT R48, R29, 0xffff0000, RZ, 0xc0, !PT ;  /* 0xffff00001d307812 */ /* 0x000fe200078ec0ff */
[----:B------:R-:W-:Y:S01]  /*10b20*/  IMAD.U32 R42, R25, 0x10000, RZ ;  /* 0x00010000192a7824 */ /* 0x000fe200078e00ff */
[----:B------:R-:W-:Y:S01]  /*10b30*/  SHF.R.S32.HI R7, RZ, 0x1f, R0 ;  /* 0x0000001fff077819 */ /* 0x000fe20000011400 */
[----:B------:R-:W-:Y:S01]  /*10b40*/  IMAD.SHL.U32 R5, R0, 0x8, RZ ;  /* 0x0000000800057824 */ /* 0x000fe200078e00ff */
[----:B------:R-:W-:Y:S01]  /*10b50*/  LOP3.LUT R55, R32, 0xffff0000, RZ, 0xc0, !PT ;  /* 0xffff000020377812 */ /* 0x000fe200078ec0ff */
[----:B------:R-:W-:Y:S01]  /*10b60*/  IMAD.U32 R53, R30, 0x10000, RZ ;  /* 0x000100001e357824 */ /* 0x000fe200078e00ff */
[----:B------:R-:W-:Y:S01]  /*10b70*/  LEA.HI R7, R7, R0, RZ, 0x3 ;  /* 0x0000000007077211 */ /* 0x000fe200078f18ff */
[----:B------:R-:W-:Y:S01]  /*10b80*/  IMAD.U32 R51, R26, 0x10000, RZ ;  /* 0x000100001a337824 */ /* 0x000fe200078e00ff */
[----:B------:R-:W-:Y:S01]  /*10b90*/  LOP3.LUT R0, R226, 0x38, R5, 0xf8, !PT ;  /* 0x00000038e2007812 */ /* 0x000fe200078ef805 */
[----:B------:R-:W-:-:S02]  /*10ba0*/  IMAD.U32 R50, R31, 0x10000, RZ ;  /* 0x000100001f327824 */ /* 0x000fc400078e00ff */
        /* <DEDUP_REMOVED lines=74> */
.L_x_826:
[----:B------:R-:W-:Y:S05]  /*11050*/  BSYNC B2 ;  /* 0x0000000000027941 */ /* 0x000fea0003800000 */
.L_x_825:
        /* <DEDUP_REMOVED lines=88> */
.L_x_824:
[----:B------:R-:W-:Y:S05]  /*115e0*/  BSYNC B1 ;  /* 0x0000000000017941 */ /* 0x000fea0003800000 */
.L_x_823:
[----:B01----:R-:W-:-:S05]  /*115f0*/  VIADD R0, R212, 0x60 ;  /* 0x00000060d4007836 */ /* 0x003fca0000000000 */
[----:B------:R-:W-:-:S13]  /*11600*/  ISETP.GE.AND P0, PT, R0, R33, PT ;  /* 0x000000210000720c */ /* 0x000fda0003f06270 */
[----:B------:R-:W-:Y:S05]  /*11610*/  @P0 BRA `(.L_x_803) ;  /* 0x0000000800f40947 */ /* 0x000fea0003800000 */
[----:B------:R0:W5:Y:S01]  /*11620*/  LDL R51, [R1+0x64] ;  /* 0x0000640001337983 */ /* 0x0001620000100800 */
[----:B------:R-:W1:Y:S01]  /*11630*/  LDC R41, c[0x0][0x3f4] ;  /* 0x0000fd00ff297b82 */ /* 0x000e620000000800 */
[C---:B------:R-:W-:Y:S01]  /*11640*/  VIADD R53, R212.reuse, 0x60 ;  /* 0x00000060d4357836 */ /* 0x040fe20000000000 */
[----:B------:R-:W-:Y:S01]  /*11650*/  BSSY B1, `(.L_x_827) ;  /* 0x0000061000017945 */ /* 0x000fe20003800000 */
[----:B------:R-:W-:Y:S02]  /*11660*/  VIADD R54, R212, 0x60 ;  /* 0x00000060d4367836 */ /* 0x000fe40000000000 */
[----:B------:R-:W-:Y:S02]  /*11670*/  IMAD.SHL.U32 R53, R53, 0x40, RZ ;  /* 0x0000004035357824 */ /* 0x000fe400078e00ff */
[----:B------:R-:W-:-:S03]  /*11680*/  IMAD.SHL.U32 R54, R54, 0x40, RZ ;  /* 0x0000004036367824 */ /* 0x000fc600078e00ff */
[----:B------:R-:W-:Y:S02]  /*11690*/  LOP3.LUT R53, R53, 0x1c0, RZ, 0xc0, !PT ;  /* 0x000001c035357812 */ /* 0x000fe400078ec0ff */
[----:B------:R-:W-:Y:S02]  /*116a0*/  LOP3.LUT R54, R54, 0x1c0, RZ, 0xc0, !PT ;  /* 0x000001c036367812 */ /* 0x000fe400078ec0ff */
[----:B------:R-:W-:Y:S02]  /*116b0*/  SHF.R.U32.HI R53, RZ, 0x3, R53 ;  /* 0x00000003ff357819 */ /* 0x000fe40000011635 */
[-C--:B-1----:R-:W-:Y:S02]  /*116c0*/  ISETP.GE.AND P0, PT, R16, R41.reuse, PT ;  /* 0x000000291000720c */ /* 0x082fe40003f06270 */
[----:B------:R-:W-:-:S11]  /*116d0*/  ISETP.GE.AND P1, PT, R213, R41, PT ;  /* 0x00000029d500720c */ /* 0x000fd60003f26270 */
[----:B0-----:R-:W-:Y:S05]  /*116e0*/  @P0 BRA `(.L_x_828) ;  /* 0x00000004005c0947 */ /* 0x001fea0003800000 */
[----:B------:R-:W2:Y:S01]  /*116f0*/  LDL R55, [R1+0x6c] ;  /* 0x00006c0001377983 */ /* 0x000ea20000100800 */
[----:B------:R-:W-:Y:S01]  /*11700*/  LEA.HI R0, R41, R235, RZ, 0x1d ;  /* 0x000000eb29007211 */ /* 0x000fe200078fe8ff */
[C---:B------:R-:W-:Y:S01]  /*11710*/  IMAD.U32 R45, R29.reuse, 0x10000, RZ ;  /* 0x000100001d2d7824 */ /* 0x040fe200078e00ff */
[----:B------:R-:W-:Y:S01]  /*11720*/  LOP3.LUT R50, R29, 0xffff0000, RZ, 0xc0, !PT ;  /* 0xffff00001d327812 */ /* 0x000fe200078ec0ff */
[C---:B------:R-:W-:Y:S01]  /*11730*/  IMAD.U32 R43, R25.reuse, 0x10000, RZ ;  /* 0x00010000192b7824 */ /* 0x040fe200078e00ff */
[----:B------:R-:W-:Y:S01]  /*11740*/  SHF.R.S32.HI R5, RZ, 0x1f, R0 ;  /* 0x0000001fff057819 */ /* 0x000fe20000011400 */
[----:B------:R-:W-:Y:S01]  /*11750*/  IMAD.SHL.U32 R4, R0, 0x8, RZ ;  /* 0x0000000800047824 */ /* 0x000fe200078e00ff */
[----:B------:R-:W-:Y:S01]  /*11760*/  LOP3.LUT R46, R25, 0xffff0000, RZ, 0xc0, !PT ;  /* 0xffff0000192e7812 */ /* 0x000fe200078ec0ff */
[----:B------:R-:W-:Y:S01]  /*11770*/  IMAD.U32 R52, R30, 0x10000, RZ ;  /* 0x000100001e347824 */ /* 0x000fe200078e00ff */
[----:B------:R-:W-:Y:S01]  /*11780*/  LEA.HI R5, R5, R0, RZ, 0x3 ;  /* 0x0000000005057211 */ /* 0x000fe200078f18ff */
[----:B------:R-:W-:Y:S01]  /*11790*/  IMAD.U32 R48, R26, 0x10000, RZ ;  /* 0x000100001a307824 */ /* 0x000fe200078e00ff */
[----:B------:R-:W-:-:S02]  /*117a0*/  LOP3.LUT R0, R54, 0x38, R4, 0xf8, !PT ;  /* 0x0000003836007812 */ /* 0x000fc400078ef804 */
[----:B------:R-:W-:Y:S01]  /*117b0*/  LOP3.LUT R47, R30, 0xffff0000, RZ, 0xc0, !PT ;  /* 0xffff00001e2f7812 */ /* 0x000fe200078ec0ff */
[----:B------:R-:W-:Y:S01]  /*117c0*/  IMAD.SHL.U32 R5, R5, 0x400, RZ ;  /* 0x0000040005057824 */ /* 0x000fe200078e00ff */
[----:B------:R-:W-:Y:S02]  /*117d0*/  LOP3.LUT R0, R0, R53, RZ, 0x3c, !PT ;  /* 0x0000003500007212 */ /* 0x000fe400078e3cff */
[----:B------:R-:W-:Y:S02]  /*117e0*/  LOP3.LUT R49, R32, 0xffff0000, RZ, 0xc0, !PT ;  /* 0xffff000020317812 */ /* 0x000fe400078ec0ff */
[----:B------:R-:W-:-:S04]  /*117f0*/  LOP3.LUT R5, R5, 0x7fffe000, RZ, 0xc0, !PT ;  /* 0x7fffe00005057812 */ /* 0x000fc800078ec0ff */
[----:B-----5:R-:W-:-:S05]  /*11800*/  IADD3 R9, R0, R5, R51 ;  /* 0x0000000500097210 */ /* 0x020fca0007ffe033 */
        /* <DEDUP_REMOVED lines=8> */
[-C--:B------:R-:W-:Y:S01]  /*11890*/  FMUL.FTZ R25, R50, R8.reuse ;  /* 0x0000000832197220 */ /* 0x080fe20000410000 */
[----:B------:R-:W-:Y:S01]  /*118a0*/  FMUL.FTZ R29, R46, R8 ;  /* 0x000000082e1d7220 */ /* 0x000fe20000410000 */
[----:B------:R-:W-:Y:S01]  /*118b0*/  FMUL.FTZ R37, R48, R38 ;  /* 0x0000002630257220 */ /* 0x000fe20000410000 */
[C---:B------:R-:W-:Y:S01]  /*118c0*/  IMAD.U32 R39, R10.reuse, 0x10000, RZ ;  /* 0x000100000a277824 */ /* 0x040fe200078e00ff */
[----:B------:R-:W-:Y:S01]  /*118d0*/  LOP3.LUT R10, R10, 0xffff0000, RZ, 0xc0, !PT ;  /* 0xffff00000a0a7812 */ /* 0x000fe200078ec0ff */
[C---:B------:R-:W-:Y:S01]  /*118e0*/  IMAD.U32 R40, R11.reuse, 0x10000, RZ ;  /* 0x000100000b287824 */ /* 0x040fe200078e00ff */
[----:B------:R-:W-:-:S05]  /*118f0*/  LOP3.LUT R11, R11, 0xffff0000, RZ, 0xc0, !PT ;  /* 0xffff00000b0b7812 */ /* 0x000fca00078ec0ff */
[----:B------:R-:W-:Y:S01]  /*11900*/  FMUL.FTZ R30, R49, R11 ;  /* 0x0000000b311e7220 */ /* 0x000fe20000410000 */
[----:B--2---:R-:W0:Y:S02]  /*11910*/  LDS.128 R4, [R55] ;  /* 0x0000000037047984 */ /* 0x004e240000000c00 */
[C---:B0-----:R-:W-:Y:S01]  /*11920*/  IMAD.U32 R33, R4.reuse, 0x10000, RZ ;  /* 0x0001000004217824 */ /* 0x041fe200078e00ff */
[----:B------:R-:W-:Y:S01]  /*11930*/  LOP3.LUT R4, R4, 0xffff0000, RZ, 0xc0, !PT ;  /* 0xffff000004047812 */ /* 0x000fe200078ec0ff */
[C---:B------:R-:W-:Y:S01]  /*11940*/  IMAD.U32 R34, R5.reuse, 0x10000, RZ ;  /* 0x0001000005227824 */ /* 0x040fe200078e00ff */
[----:B------:R-:W-:Y:S01]  /*11950*/  LOP3.LUT R5, R5, 0xffff0000, RZ, 0xc0, !PT ;  /* 0xffff000005057812 */ /* 0x000fe200078ec0ff */
[-C--:B------:R-:W-:Y:S01]  /*11960*/  FFMA.FTZ R42, R43, R33.reuse, -R42 ;  /* 0x000000212b2a7223 */ /* 0x080fe2000001082a */
[----:B------:R-:W-:Y:S01]  /*11970*/  FFMA.FTZ R44, R45, R33, R44 ;  /* 0x000000212d2c7223 */ /* 0x000fe2000001002c */
[----:B------:R-:W-:Y:S01]  /*11980*/  FMUL.FTZ R33, R52, R38 ;  /* 0x0000002634217220 */ /* 0x000fe20000410000 */
[----:B------:R-:W-:-:S02]  /*11990*/  IMAD.U32 R45, R31, 0x10000, RZ ;  /* 0x000100001f2d7824 */ /* 0x000fc400078e00ff */
[-C--:B------:R-:W-:Y:S01]  /*119a0*/  FFMA.FTZ R25, R46, R4.reuse, -R25 ;  /* 0x000000042e197223 */ /* 0x080fe20000010819 */
[C---:B------:R-:W-:Y:S01]  /*119b0*/  IMAD.U32 R43, R27.reuse, 0x10000, RZ ;  /* 0x000100001b2b7824 */ /* 0x040fe200078e00ff */
[----:B------:R-:W-:Y:S01]  /*119c0*/  LOP3.LUT R38, R27, 0xffff0000, RZ, 0xc0, !PT ;  /* 0xffff00001b267812 */ /* 0x000fe200078ec0ff */
[----:B------:R-:W-:Y:S01]  /*119d0*/  FFMA.FTZ R29, R50, R4, R29 ;  /* 0x00000004321d7223 */ /* 0x000fe2000001001d */
[----:B------:R-:W-:Y:S01]  /*119e0*/  LOP3.LUT R46, R31, 0xffff0000, RZ, 0xc0, !PT ;  /* 0xffff00001f2e7812 */ /* 0x000fe200078ec0ff */
[-C--:B------:R-:W-:Y:S01]  /*119f0*/  FFMA.FTZ R33, R48, R34.reuse, -R33 ;  /* 0x0000002230217223 */ /* 0x080fe20000010821 */
[----:B------:R-:W-:Y:S01]  /*11a00*/  FFMA.FTZ R37, R52, R34, R37 ;  /* 0x0000002234257223 */ /* 0x000fe20000010025 */
[----:B------:R-:W-:Y:S02]  /*11a10*/  IMAD.U32 R35, R6, 0x10000, RZ ;  /* 0x0001000006237824 */ /* 0x000fe400078e00ff */
[-C--:B------:R-:W-:Y:S01]  /*11a20*/  FMUL.FTZ R4, R45, R39.reuse ;  /* 0x000000272d047220 */ /* 0x080fe20000410000 */
[----:B------:R-:W-:Y:S01]  /*11a30*/  FMUL.FTZ R34, R43, R39 ;  /* 0x000000272b227220 */ /* 0x000fe20000410000 */
[----:B------:R-:W-:-:S02]  /*11a40*/  IMAD.U32 R48, R32, 0x10000, RZ ;  /* 0x0001000020307824 */ /* 0x000fc400078e00ff */
[-C--:B------:R-:W-:Y:S01]  /*11a50*/  FMUL.FTZ R27, R46, R10.reuse ;  /* 0x0000000a2e1b7220 */ /* 0x080fe20000410000 */
[----:B------:R-:W-:Y:S01]  /*11a60*/  FMUL.FTZ R31, R38, R10 ;  /* 0x0000000a261f7220 */ /* 0x000fe20000410000 */
[-C--:B------:R-:W-:Y:S01]  /*11a70*/  FFMA.FTZ R8, R43, R35.reuse, -R4 ;  /* 0x000000232b087223 */ /* 0x080fe20000010804 */
[----:B------:R-:W-:Y:S01]  /*11a80*/  FFMA.FTZ R10, R45, R35, R34 ;  /* 0x000000232d0a7223 */ /* 0x000fe20000010022 */
[----:B------:R-:W-:Y:S01]  /*11a90*/  LOP3.LUT R6, R6, 0xffff0000, RZ, 0xc0, !PT ;  /* 0xffff000006067812 */ /* 0x000fe200078ec0ff */
[C---:B------:R-:W-:Y:S02]  /*11aa0*/  IMAD.U32 R36, R7.reuse, 0x10000, RZ ;  /* 0x0001000007247824 */ /* 0x040fe400078e00ff */
[----:B------:R-:W-:Y:S01]  /*11ab0*/  FMUL.FTZ R35, R48, R40 ;  /* 0x0000002830237220 */ /* 0x000fe20000410000 */
[----:B------:R-:W-:Y:S01]  /*11ac0*/  IMAD.U32 R4, R28, 0x10000, RZ ;  /* 0x000100001c047824 */ /* 0x000fe200078e00ff */
[----:B------:R-:W-:Y:S01]  /*11ad0*/  LOP3.LUT R43, R26, 0xffff0000, RZ, 0xc0, !PT ;  /* 0xffff00001a2b7812 */ /* 0x000fe200078ec0ff */
[----:B------:R-:W-:Y:S01]  /*11ae0*/  FFMA.FTZ R27, R38, R6, -R27 ;  /* 0x00000006261b7223 */ /* 0x000fe2000001081b */
[----:B------:R-:W-:Y:S01]  /*11af0*/  LOP3.LUT R45, R28, 0xffff0000, RZ, 0xc0, !PT ;  /* 0xffff00001c2d7812 */ /* 0x000fe200078ec0ff */
[C---:B------:R-:W-:Y:S01]  /*11b00*/  FMUL.FTZ R39, R4.reuse, R40 ;  /* 0x0000002804277220 */ /* 0x040fe20000410000 */
[----:B------:R-:W-:Y:S01]  /*11b10*/  LOP3.LUT R7, R7, 0xffff0000, RZ, 0xc0, !PT ;  /* 0xffff000007077812 */ /* 0x000fe200078ec0ff */
[----:B------:R-:W-:Y:S01]  /*11b20*/  FFMA.FTZ R35, R4, R36, -R35 ;  /* 0x0000002404237223 */ /* 0x000fe20000010823 */
[----:B------:R-:W-:Y:S01]  /*11b30*/  FFMA.FTZ R31, R46, R6, R31 ;  /* 0x000000062e1f7223 */ /* 0x000fe2000001001f */
[-C--:B------:R-:W-:Y:S01]  /*11b40*/  FMUL.FTZ R4, R47, R9.reuse ;  /* 0x000000092f047220 */ /* 0x080fe20000410000 */
[----:B------:R-:W-:Y:S01]  /*11b50*/  FMUL.FTZ R6, R43, R9 ;  /* 0x000000092b067220 */ /* 0x000fe20000410000 */
[C---:B------:R-:W-:Y:S01]  /*11b60*/  FMUL.FTZ R32, R45.reuse, R11 ;  /* 0x0000000b2d207220 */ /* 0x040fe20000410000 */
[----:B------:R-:W-:Y:S01]  /*11b70*/  FFMA.FTZ R30, R45, R7, -R30 ;  /* 0x000000072d1e7223 */ /* 0x000fe2000001081e */
[-C--:B------:R-:W-:Y:S01]  /*11b80*/  FFMA.FTZ R26, R43, R5.reuse, -R4 ;  /* 0x000000052b1a7223 */ /* 0x080fe20000010804 */
[----:B------:R-:W-:Y:S01]  /*11b90*/  FFMA.FTZ R39, R48, R36, R39 ;  /* 0x0000002430277223 */ /* 0x000fe20000010027 */
[----:B------:R-:W-:Y:S01]  /*11ba0*/  FFMA.FTZ R28, R47, R5, R6 ;  /* 0x000000052f1c7223 */ /* 0x000fe20000010006 */
[----:B------:R-:W-:Y:S01]  /*11bb0*/  FFMA.FTZ R32, R49, R7, R32 ;  /* 0x0000000731207223 */ /* 0x000fe20000010020 */
[----:B------:R-:W-:-:S02]  /*11bc0*/  F2FP.BF16.F32.PACK_AB R6, R27, R8 ;  /* 0x000000081b06723e */ /* 0x000fc400000010ff */
[----:B------:R-:W-:Y:S02]  /*11bd0*/  F2FP.BF16.F32.PACK_AB R4, R25, R42 ;  /* 0x0000002a1904723e */ /* 0x000fe400000010ff */
[----:B------:R-:W-:Y:S02]  /*11be0*/  F2FP.BF16.F32.PACK_AB R5, R26, R33 ;  /* 0x000000211a05723e */ /* 0x000fe400000010ff */
[----:B------:R-:W-:Y:S02]  /*11bf0*/  F2FP.BF16.F32.PACK_AB R7, R30, R35 ;  /* 0x000000231e07723e */ /* 0x000fe400000010ff */
[----:B------:R-:W-:Y:S02]  /*11c00*/  F2FP.BF16.F32.PACK_AB R10, R31, R10 ;  /* 0x0000000a1f0a723e */ /* 0x000fe400000010ff */
[----:B------:R-:W-:Y:S01]  /*11c10*/  F2FP.BF16.F32.PACK_AB R8, R29, R44 ;  /* 0x0000002c1d08723e */ /* 0x000fe200000010ff */
[----:B------:R0:W-:Y:S01]  /*11c20*/  STS.128 [R55], R4 ;  /* 0x0000000437007388 */ /* 0x0001e20000000c00 */
[----:B------:R-:W-:-:S02]  /*11c30*/  F2FP.BF16.F32.PACK_AB R9, R28, R37 ;  /* 0x000000251c09723e */ /* 0x000fc400000010ff */
[----:B------:R-:W-:-:S05]  /*11c40*/  F2FP.BF16.F32.PACK_AB R11, R32, R39 ;  /* 0x00000027200b723e */ /* 0x000fca00000010ff */
[----:B------:R0:W-:Y:S02]  /*11c50*/  STS.128 [R0+0x14400], R8 ;  /* 0x0144000800007388 */ /* 0x0001e40000000c00 */
.L_x_828:
[----:B------:R-:W-:Y:S05]  /*11c60*/  BSYNC B1 ;  /* 0x0000000000017941 */ /* 0x000fea0003800000 */
.L_x_827:
[----:B------:R-:W-:Y:S05]  /*11c70*/  @P1 BRA `(.L_x_803) ;  /* 0x00000004005c1947 */ /* 0x000fea0003800000 */
[----:B------:R-:W2:Y:S01]  /*11c80*/  LDL R43, [R1+0x68] ;  /* 0x00006800012b7983 */ /* 0x000ea20000100800 */
[----:B------:R-:W-:Y:S01]  /*11c90*/  LEA.HI R41, R41, R236, RZ, 0x1d ;  /* 0x000000ec29297211 */ /* 0x000fe200078fe8ff */
[C---:B------:R-:W-:Y:S01]  /*11ca0*/  IMAD.U32 R35, R15.reuse, 0x10000, RZ ;  /* 0x000100000f237824 */ /* 0x040fe200078e00ff */
[----:B------:R-:W-:Y:S01]  /*11cb0*/  LOP3.LUT R42, R15, 0xffff0000, RZ, 0xc0, !PT ;  /* 0xffff00000f2a7812 */ /* 0x000fe200078ec0ff */
[----:B------:R-:W-:Y:S01]  /*11cc0*/  IMAD.U32 R33, R3, 0x10000, RZ ;  /* 0x0001000003217824 */ /* 0x000fe200078e00ff */
[----:B0-----:R-:W-:Y:S01]  /*11cd0*/  SHF.R.S32.HI R4, RZ, 0x1f, R41 ;  /* 0x0000001fff047819 */ /* 0x001fe20000011429 */
        /* <DEDUP_REMOVED lines=81> */
.L_x_803:
[----:B------:R-:W-:Y:S05]  /*121f0*/  BSYNC B0 ;  /* 0x0000000000007941 */ /* 0x000fea0003800000 */
.L_x_772:
[----:B------:R-:W-:Y:S01]  /*12200*/  @!PT LDS RZ, [RZ] ;  /* 0x00000000fffff984 */ /* 0x000fe20000000800 */
[----:B------:R-:W-:Y:S01]  /*12210*/  @!PT LDS RZ, [RZ] ;  /* 0x00000000fffff984 */ /* 0x000fe20000000800 */
[----:B------:R-:W-:Y:S01]  /*12220*/  @!PT LDS RZ, [RZ] ;  /* 0x00000000fffff984 */ /* 0x000fe20000000800 */
[----:B------:R-:W-:Y:S01]  /*12230*/  @!PT LDS RZ, [RZ] ;  /* 0x00000000fffff984 */ /* 0x000fe20000000800 */
[----:B------:R0:W-:Y:S06]  /*12240*/  MEMBAR.ALL.CTA ;  /* 0x0000000000007992 */ /* 0x0001ec0000008000 */
[----:B0-----:R-:W0:Y:S01]  /*12250*/  FENCE.VIEW.ASYNC.S ;  /* 0x00000000000073c6 */ /* 0x001e220000000000 */
[----:B------:R-:W-:Y:S05]  /*12260*/  WARPSYNC.ALL ;  /* 0x0000000000007948 */ /* 0x000fea0003800000 */
[----:B0-----:R-:W-:Y:S06]  /*12270*/  BAR.SYNC.DEFER_BLOCKING 0xd, 0x100 ;  /* 0x0344000000007b1d */ /* 0x001fec0000010000 */
.L_x_770:
[----:B------:R-:W-:-:S13]  /*12280*/  ISETP.NE.AND P0, PT, R220, 0x3, PT ;  /* 0x00000003dc00780c */ /* 0x000fda0003f05270 */
[----:B------:R-:W-:Y:S05]  /*12290*/  @!P0 BRA `(.L_x_829) ;  /* 0x0000000000048947 */ /* 0x000fea0003800000 */
[----:B------:R-:W-:Y:S01]  /*122a0*/  BPT.TRAP 0x1 ;  /* 0x000000040000795c */ /* 0x000fe20000300000 */
.L_x_829:
[----:B-1234-:R-:W-:Y:S01]  /*122b0*/  IMAD R0, R223, 0x8, R18 ;  /* 0x00000008df007824 */ /* 0x01efe200078e0212 */
[----:B0-----:R-:W-:-:S04]  /*122c0*/  SHF.L.U32 R3, R224, 0x1f, RZ ;  /* 0x0000001fe0037819 */ /* 0x001fc800000006ff */
[----:B------:R0:W1:Y:S01]  /*122d0*/  SYNCS.PHASECHK.TRANS64.TRYWAIT P2, [R0+URZ+0x38830], R3 ;  /* 0x03883003000075a7 */ /* 0x000062000804017f */
[----:B------:R-:W-:Y:S05]  /*122e0*/  @!P0 BRA `(.L_x_830) ;  /* 0x0000000000048947 */ /* 0x000fea0003800000 */
[----:B------:R-:W-:Y:S01]  /*122f0*/  BPT.TRAP 0x1 ;  /* 0x000000040000795c */ /* 0x000fe20000300000 */
.L_x_830:
[----:B------:R-:W2:Y:S01]  /*12300*/  S2R R4, SR_TID.X ;  /* 0x0000000000047919 */ /* 0x000ea20000002100 */
[----:B------:R-:W-:Y:S01]  /*12310*/  IMAD.MOV.U32 R151, RZ, RZ, RZ ;  /* 0x000000ffff977224 */ /* 0x000fe200078e00ff */
[----:B--2---:R-:W-:-:S04]  /*12320*/  LOP3.LUT R4, R4, 0x7f, RZ, 0xc0, !PT ;  /* 0x0000007f04047812 */ /* 0x004fc800078ec0ff */
[----:B------:R-:W-:Y:S01]  /*12330*/  ISETP.NE.AND P1, PT, R4, RZ, PT ;  /* 0x000000ff0400720c */ /* 0x000fe20003f25270 */
[----:B-1----:R-:W-:-:S12]  /*12340*/  @P2 BRA `(.L_x_831) ;  /* 0x0000000000082947 */ /* 0x002fd80003800000 */
[----:B------:R-:W1:Y:S02]  /*12350*/  SYNCS.PHASECHK.TRANS64.TRYWAIT P2, [R0+URZ+0x38830], R3 ;  /* 0x03883003000075a7 */ /* 0x000e64000804017f */
[----:B-1----:R-:W-:Y:S05]  /*12360*/  @!P2 BRA `(.L_x_832) ;  /* 0x0000016400b8a947 */ /* 0x002fea0003800000 */
.L_x_831:
[----:B------:R-:W-:Y:S05]  /*12370*/  WARPSYNC.ALL ;  /* 0x0000000000007948 */ /* 0x000fea0003800000 */
[----:B01----:R-:W-:Y:S01]  /*12380*/  VIADD R3, R18, 0x24400 ;  /* 0x0002440012037836 */ /* 0x003fe20000000000 */
[----:B------:R-:W-:Y:S01]  /*12390*/  R2UR UR12, R2 ;  /* 0x00000000020c72ca */ /* 0x000fe200000e0000 */
[----:B------:R-:W-:Y:S01]  /*123a0*/  WARPGROUP.ARRIVE ;  /* 0x00000000000079c5 */ /* 0x000fe20000000000 */
[----:B------:R-:W-:Y:S01]  /*123b0*/  UMOV UR9, 0x40000040 ;  /* 0x4000004000097882 */ /* 0x000fe20000000000 */
[----:B------:R-:W-:Y:S01]  /*123c0*/  IMAD.MOV.U32 R5, RZ, RZ, 0x40000040 ;  /* 0x40000040ff057424 */ /* 0x000fe200078e00ff */
[----:B------:R-:W-:Y:S01]  /*123d0*/  SHF.R.U32.HI R3, RZ, 0x4, R3 ;  /* 0x00000004ff037819 */ /* 0x000fe20000011603 */
[----:B------:R-:W-:Y:S01]  /*123e0*/  UMOV UR5, UR9 ;  /* 0x0000000900057c82 */ /* 0x000fe20008000000 */
[----:B------:R-:W-:Y:S01]  /*123f0*/  IMAD.MOV.U32 R7, RZ, RZ, 0x40000040 ;  /* 0x40000040ff077424 */ /* 0x000fe200078e00ff */
[----:B------:R-:W-:Y:S01]  /*12400*/  UMOV UR17, 0x40000040 ;  /* 0x4000004000117882 */ /* 0x000fe20000000000 */
[----:B------:R-:W-:Y:S01]  /*12410*/  LOP3.LUT R3, R3, 0x3fff, RZ, 0xc0, !PT ;  /* 0x00003fff03037812 */ /* 0x000fe200078ec0ff */
[----:B------:R-:W-:Y:S01]  /*12420*/  IMAD.U32 R9, RZ, RZ, UR9 ;  /* 0x00000009ff097e24 */ /* 0x000fe2000f8e00ff */
[----:B------:R-:W-:Y:S01]  /*12430*/  R2UR UR7, R5 ;  /* 0x00000000050772ca */ /* 0x000fe200000e0000 */
[----:B------:R-:W-:Y:S01]  /*12440*/  IMAD.MOV.U32 R5, RZ, RZ, 0x40000040 ;  /* 0x40000040ff057424 */ /* 0x000fe200078e00ff */
[----:B------:R-:W-:Y:S01]  /*12450*/  LOP3.LUT R227, R3, 0x10000, RZ, 0xfc, !PT ;  /* 0x0001000003e37812 */ /* 0x000fe200078efcff */
[----:B------:R-:W-:Y:S01]  /*12460*/  IMAD.MOV.U32 R3, RZ, RZ, 0x40000040 ;  /* 0x40000040ff037424 */ /* 0x000fe200078e00ff */
[----:B------:R-:W-:Y:S01]  /*12470*/  ULOP3.LUT UR12, UR12, 0x10000, URZ, 0xfc, !UPT ;  /* 0x000100000c0c7892 */ /* 0x000fe2000f8efc3f */
[----:B------:R-:W-:Y:S01]  /*12480*/  P2R R12, PR, RZ, 0x1 ;  /* 0x00000001ff0c7803 */ /* 0x000fe20000000000 */
[----:B------:R-:W-:Y:S01]  /*12490*/  UMOV UR53, 0x40000040 ;  /* 0x4000004000357882 */ /* 0x000fe20000000000 */
[----:B------:R-:W-:Y:S01]  /*124a0*/  IMAD R2, R223, 0xa00, R227 ;  /* 0x00000a00df027824 */ /* 0x000fe200078e02e3 */
[----:B------:R-:W-:Y:S01]  /*124b0*/  R2UR UR11, R3 ;  /* 0x00000000030b72ca */ /* 0x000fe200000e0000 */
[----:B------:R-:W-:Y:S01]  /*124c0*/  UMOV UR49, 0x40000040 ;  /* 0x4000004000317882 */ /* 0x000fe20000000000 */
[----:B------:R-:W-:Y:S01]  /*124d0*/  UMOV UR45, 0x40000040 ;  /* 0x40000040002d7882 */ /* 0x000fe20000000000 */
[----:B------:R-:W-:Y:S01]  /*124e0*/  UMOV UR8, UR12 ;  /* 0x0000000c00087c82 */ /* 0x000fe20008000000 */
[C---:B------:R-:W-:Y:S01]  /*124f0*/  R2UR UR10, R2.reuse ;  /* 0x00000000020a72ca */ /* 0x040fe200000e0000 */
[C---:B------:R-:W-:Y:S01]  /*12500*/  VIADD R4, R2.reuse, 0x80 ;  /* 0x0000008002047836 */ /* 0x040fe20000000000 */
[----:B------:R-:W-:Y:S01]  /*12510*/  UMOV UR4, UR8 ;  /* 0x0000000800047c82 */ /* 0x000fe20008000000 */
[----:B------:R-:W-:Y:S01]  /*12520*/  VIADD R6, R2, 0x200 ;  /* 0x0000020002067836 */ /* 0x000fe20000000000 */
[----:B------:R-:W-:Y:S01]  /*12530*/  UMOV UR41, 0x40000040 ;  /* 0x4000004000297882 */ /* 0x000fe20000000000 */
[----:B------:R-:W-:Y:S01]  /*12540*/  IMAD.U32 R8, RZ, RZ, UR8 ;  /* 0x00000008ff087e24 */ /* 0x000fe2000f8e00ff */
[----:B------:R-:W-:Y:S01]  /*12550*/  R2UR UR6, R4 ;  /* 0x00000000040672ca */ /* 0x000fe200000e0000 */
[----:B------:R-:W-:Y:S01]  /*12560*/  VIADD R4, R2, 0x100 ;  /* 0x0000010002047836 */ /* 0x000fe20000000000 */
[----:B------:R-:W-:Y:S01]  /*12570*/  UMOV UR37, 0x40000040 ;  /* 0x4000004000257882 */ /* 0x000fe20000000000 */
[----:B------:R-:W-:Y:S01]  /*12580*/  @!P1 VIADD R0, R0, 0x38840 ;  /* 0x0003884000009836 */ /* 0x000fe20000000000 */
[----:B------:R0:W-:Y:S01]  /*12590*/  STL.64 [R1+0x58], R8 ;  /* 0x0000580801007387 */ /* 0x0001e20000100a00 */
[----:B------:R-:W-:-:S02]  /*125a0*/  ULDC UR61, c[0x0][0x988] ;  /* 0x00026200003d7ab9 */ /* 0x000fc40000000800 */
[----:B------:R-:W-:Y:S01]  /*125b0*/  HGMMA.64x16x16.F32.BF16 R56, gdesc[UR8], RZ, !UPT, gsb0 ;  /* 0x00200000083879f0 */ /* 0x000fe2000c0018ff */
[----:B------:R-:W-:Y:S01]  /*125c0*/  R2UR UR10, R6 ;  /* 0x00000000060a72ca */ /* 0x000fe200000e0000 */
[----:B------:R-:W-:Y:S01]  /*125d0*/  VIADD R6, R2, 0x202 ;  /* 0x0000020202067836 */ /* 0x000fe20000000000 */
[----:B------:R-:W-:Y:S01]  /*125e0*/  R2UR UR11, R7 ;  /* 0x00000000070b72ca */ /* 0x000fe200000e0000 */
[----:B------:R-:W-:Y:S02]  /*125f0*/  IMAD.MOV.U32 R7, RZ, RZ, 0x40000040 ;  /* 0x40000040ff077424 */ /* 0x000fe400078e00ff */
[----:B0-----:R-:W-:Y:S01]  /*12600*/  IMAD.U32 R9, RZ, RZ, UR17 ;  /* 0x00000011ff097e24 */ /* 0x001fe2000f8e00ff */
[----:B------:R-:W-:Y:S02]  /*12610*/  WARPGROUP.DEPBAR.LE gsb0, 0x0 ;  /* 0x00008000000079c5 */ /* 0x000fe40000010000 */
[----:B-----5:R-:W-:-:S06]  /*12620*/  WARPGROUP.ARRIVE ;  /* 0x00000000000079c5 */ /* 0x020fcc0000000000 */
[----:B------:R-:W-:Y:S01]  /*12630*/  HGMMA.64x16x16.F32.BF16 R48, gdesc[UR4], RZ, !UPT, gsb0 ;  /* 0x00200000043079f0 */ /* 0x000fe2000c0018ff */
[----:B------:R-:W-:Y:S01]  /*12640*/  R2UR UR6, R4 ;  /* 0x00000000040672ca */ /* 0x000fe200000e0000 */
[----:B------:R-:W-:Y:S01]  /*12650*/  UMOV UR4, UR8 ;  /* 0x0000000800047c82 */ /* 0x000fe20008000000 */
[----:B------:R-:W-:Y:S01]  /*12660*/  R2UR UR7, R5 ;  /* 0x00000000050772ca */ /* 0x000fe200000e0000 */
[----:B------:R-:W-:Y:S01]  /*12670*/  UMOV UR5, UR9 ;  /* 0x0000000900057c82 */ /* 0x000fe20008000000 */
[----:B------:R-:W-:Y:S02]  /*12680*/  VIADD R4, R2, 0x180 ;  /* 0x0000018002047836 */ /* 0x000fe40000000000 */
[----:B------:R-:W-:Y:S01]  /*12690*/  IMAD.MOV.U32 R5, RZ, RZ, 0x40000040 ;  /* 0x40000040ff057424 */ /* 0x000fe200078e00ff */
[----:B------:R-:W-:Y:S02]  /*126a0*/  WARPGROUP.DEPBAR.LE gsb0, 0x0 ;  /* 0x00008000000079c5 */ /* 0x000fe40000010000 */
[----:B------:R-:W-:-:S06]  /*126b0*/  WARPGROUP.ARRIVE ;  /* 0x00000000000079c5 */ /* 0x000fcc0000000000 */
[----:B------:R-:W-:Y:S01]  /*126c0*/  HGMMA.64x16x16.F32.BF16 R40, gdesc[UR4], RZ, !UPT, gsb0 ;  /* 0x00200000042879f0 */ /* 0x000fe2000c0018ff */
[----:B------:R-:W-:Y:S01]  /*126d0*/  R2UR UR6, R4 ;  /* 0x00000000040672ca */ /* 0x000fe200000e0000 */
[----:B------:R-:W-:Y:S01]  /*126e0*/  UMOV UR4, UR8 ;  /* 0x0000000800047c82 */ /* 0x000fe20008000000 */
[----:B------:R-:W-:Y:S01]  /*126f0*/  R2UR UR7, R5 ;  /* 0x00000000050772ca */ /* 0x000fe200000e0000 */
[----:B------:R-:W-:Y:S01]  /*12700*/  UMOV UR5, UR9 ;  /* 0x0000000900057c82 */ /* 0x000fe20008000000 */
[----:B------:R-:W-:Y:S02]  /*12710*/  VIADD R4, R2, 0x2 ;  /* 0x0000000202047836 */ /* 0x000fe40000000000 */
[----:B------:R-:W-:-:S03]  /*12720*/  IMAD.MOV.U32 R5, RZ, RZ, 0x40000040 ;  /* 0x40000040ff057424 */ /* 0x000fc600078e00ff */
[----:B------:R-:W-:Y:S01]  /*12730*/  R2UR UR18, R4 ;  /* 0x00000000041272ca */ /* 0x000fe200000e0000 */
[----:B------:R-:W-:Y:S01]  /*12740*/  VIADD R4, R2, 0x82 ;  /* 0x0000008202047836 */ /* 0x000fe20000000000 */
[----:B------:R-:W-:Y:S01]  /*12750*/  R2UR UR19, R5 ;  /* 0x00000000051372ca */ /* 0x000fe200000e0000 */
[----:B------:R-:W-:Y:S01]  /*12760*/  IMAD.MOV.U32 R5, RZ, RZ, 0x40000040 ;  /* 0x40000040ff057424 */ /* 0x000fe200078e00ff */
[----:B------:R-:W-:Y:S02]  /*12770*/  WARPGROUP.DEPBAR.LE gsb0, 0x0 ;  /* 0x00008000000079c5 */ /* 0x000fe40000010000 */
[----:B------:R-:W-:-:S06]  /*12780*/  WARPGROUP.ARRIVE ;  /* 0x00000000000079c5 */ /* 0x000fcc0000000000 */
[----:B------:R-:W-:Y:S01]  /*12790*/  HGMMA.64x16x16.F32.BF16 R32, gdesc[UR4], RZ, !UPT, gsb0 ;  /* 0x00200000042079f0 */ /* 0x000fe2000c0018ff */
[----:B------:R-:W-:Y:S01]  /*127a0*/  UIADD3 UR4, UR12, 0x2, URZ ;  /* 0x000000020c047890 */ /* 0x000fe2000fffe03f */
[----:B------:R-:W-:Y:S01]  /*127b0*/  R2UR UR6, R4 ;  /* 0x00000000040672ca */ /* 0x000fe200000e0000 */
[----:B------:R-:W-:Y:S01]  /*127c0*/  VIADD R4, R2, 0x102 ;  /* 0x0000010202047836 */ /* 0x000fe20000000000 */
[----:B------:R-:W-:Y:S01]  /*127d0*/  R2UR UR7, R5 ;  /* 0x00000000050772ca */ /* 0x000fe200000e0000 */
[----:B------:R-:W-:-:S03]  /*127e0*/  IMAD.MOV.U32 R5, RZ, RZ, 0x40000040 ;  /* 0x40000040ff057424 */ /* 0x000fc600078e00ff */
[----:B------:R-:W-:Y:S02]  /*127f0*/  UMOV UR16, UR4 ;  /* 0x0000000400107c82 */ /* 0x000fe40008000000 */
[----:B------:R-:W-:-:S05]  /*12800*/  IMAD.U32 R8, RZ, RZ, UR16 ;  /* 0x00000010ff087e24 */ /* 0x000fca000f8e00ff */
[----:B------:R0:W-:Y:S01]  /*12810*/  STL.64 [R1], R8 ;  /* 0x0000000801007387 */ /* 0x0001e20000100a00 */
[----:B------:R-:W-:Y:S02]  /*12820*/  WARPGROUP.DEPBAR.LE gsb0, 0x0 ;  /* 0x00008000000079c5 */ /* 0x000fe40000010000 */
[----:B------:R-:W-:-:S06]  /*12830*/  WARPGROUP.ARRIVE ;  /* 0x00000000000079c5 */ /* 0x000fcc0000000000 */
[----:B------:R-:W-:Y:S01]  /*12840*/  HGMMA.64x16x16.F32.BF16 R24, gdesc[UR8], RZ, !UPT, gsb0 ;  /* 0x00200000081879f0 */ /* 0x000fe2000c0018ff */
[----:B------:R-:W-:Y:S01]  /*12850*/  UMOV UR8, UR16 ;  /* 0x0000001000087c82 */ /* 0x000fe20008000000 */
[----:B------:R-:W-:Y:S01]  /*12860*/  UMOV UR9, UR17 ;  /* 0x0000001100097c82 */ /* 0x000fe20008000000 */
[----:B------:R-:W-:Y:S01]  /*12870*/  UMOV UR4, UR8 ;  /* 0x0000000800047c82 */ /* 0x000fe20008000000 */
[----:B------:R-:W-:Y:S01]  /*12880*/  UMOV UR5, UR9 ;  /* 0x0000000900057c82 */ /* 0x000fe20008000000 */
[----:B------:R-:W-:Y:S01]  /*12890*/  R2UR UR10, R6 ;  /* 0x00000000060a72ca */ /* 0x000fe200000e0000 */
[----:B------:R-:W-:Y:S01]  /*128a0*/  VIADD R6, R2, 0x204 ;  /* 0x0000020402067836 */ /* 0x000fe20000000000 */
[----:B------:R-:W-:Y:S01]  /*128b0*/  R2UR UR11, R7 ;  /* 0x00000000070b72ca */ /* 0x000fe200000e0000 */
[----:B------:R-:W-:Y:S01]  /*128c0*/  IMAD.MOV.U32 R7, RZ, RZ, 0x40000040 ;  /* 0x40000040ff077424 */ /* 0x000fe200078e00ff */
[----:B------:R-:W-:Y:S02]  /*128d0*/  WARPGROUP.DEPBAR.LE gsb0, 0x0 ;  /* 0x00008000000079c5 */ /* 0x000fe40000010000 */
[----:B------:R-:W-:-:S06]  /*128e0*/  WARPGROUP.ARRIVE ;  /* 0x00000000000079c5 */ /* 0x000fcc0000000000 */
[----:B------:R-:W-:Y:S01]  /*128f0*/  HGMMA.64x16x16.F32.BF16 R56, gdesc[UR16], R56, gsb0 ;  /* 0x00200000103879f0 */ /* 0x000fe20008001838 */
[----:B------:R-:W-:Y:S02]  /*12900*/  UMOV UR17, 0x40000040 ;  /* 0x4000004000117882 */ /* 0x000fe40000000000 */
[----:B0-----:R-:W-:Y:S01]  /*12910*/  IMAD.U32 R9, RZ, RZ, UR17 ;  /* 0x00000011ff097e24 */ /* 0x001fe2000f8e00ff */
[----:B------:R-:W-:Y:S02]  /*12920*/  WARPGROUP.DEPBAR.LE gsb0, 0x0 ;  /* 0x00008000000079c5 */ /* 0x000fe40000010000 */
[----:B------:R-:W-:-:S06]  /*12930*/  WARPGROUP.ARRIVE ;  /* 0x00000000000079c5 */ /* 0x000fcc0000000000 */
[----:B------:R-:W-:Y:S01]  /*12940*/  HGMMA.64x16x16.F32.BF16 R48, gdesc[UR4], R48, gsb0 ;  /* 0x00200000043079f0 */ /* 0x000fe20008001830 */
        /* <DEDUP_REMOVED lines=21> */
[----:B------:R-:W-:Y:S01]  /*12aa0*/  HGMMA.64x16x16.F32.BF16 R32, gdesc[UR4], R32, gsb0 ;  /* 0x00200000042079f0 */ /* 0x000fe20008001820 */
[----:B------:R-:W-:Y:S01]  /*12ab0*/  UIADD3 UR4, UR12, 0x4, URZ ;  /* 0x000000040c047890 */ /* 0x000fe2000fffe03f */
[----:B------:R-:W-:Y:S01]  /*12ac0*/  R2UR UR6, R4 ;  /* 0x00000000040672ca */ /* 0x000fe200000e0000 */
[----:B------:R-:W-:Y:S01]  /*12ad0*/  VIADD R4, R2, 0x104 ;  /* 0x0000010402047836 */ /* 0x000fe20000000000 */
[----:B------:R-:W-:Y:S01]  /*12ae0*/  R2UR UR7, R5 ;  /* 0x00000000050772ca */ /* 0x000fe200000e0000 */
[----:B------:R-:W-:-:S03]  /*12af0*/  IMAD.MOV.U32 R5, RZ, RZ, 0x40000040 ;  /* 0x40000040ff057424 */ /* 0x000fc600078e00ff */
[----:B------:R-:W-:Y:S02]  /*12b00*/  UMOV UR16, UR4 ;  /* 0x0000000400107c82 */ /* 0x000fe40008000000 */
[----:B------:R-:W-:-:S05]  /*12b10*/  IMAD.U32 R8, RZ, RZ, UR16 ;  /* 0x00000010ff087e24 */ /* 0x000fca000f8e00ff */
[----:B------:R0:W-:Y:S01]  /*12b20*/  STL.64 [R1+0x50], R8 ;  /* 0x0000500801007387 */ /* 0x0001e20000100a00 */
[----:B------:R-:W-:Y:S02]  /*12b30*/  WARPGROUP.DEPBAR.LE gsb0, 0x0 ;  /* 0x00008000000079c5 */ /* 0x000fe40000010000 */
[----:B------:R-:W-:-:S06]  /*12b40*/  WARPGROUP.ARRIVE ;  /* 0x00000000000079c5 */ /* 0x000fcc0000000000 */
[----:B------:R-:W-:Y:S01]  /*12b50*/  HGMMA.64x16x16.F32.BF16 R24, gdesc[UR8], R24, gsb0 ;  /* 0x00200000081879f0 */ /* 0x000fe20008001818 */
        /* <DEDUP_REMOVED lines=159> */
[----:B------:R-:W-:Y:S01]  /*13550*/  UMOV UR15, UR17 ;  /* 0x00000011000f7c82 */ /* 0x000fe20008000000 */
        /* <DEDUP_REMOVED lines=28> */
[----:B------:R-:W-:Y:S01]  /*13720*/  UMOV UR5, UR15 ;  /* 0x0000000f00057c82 */ /* 0x000fe20008000000 */
[----:B------:R-:W-:Y:S01]  /*13730*/  R2UR UR7, R5 ;  /* 0x00000000050772ca */ /* 0x000fe200000e0000 */
[----:B------:R-:W-:Y:S02]  /*13740*/  VIADD R4, R2, 0x384 ;  /* 0x0000038402047836 */ /* 0x000fe40000000000 */
[----:B------:R-:W-:Y:S01]  /*13750*/  IMAD.MOV.U32 R5, RZ, RZ, 0x40000040 ;  /* 0x40000040ff057424 */ /* 0x000fe200078e00ff */
[----:B------:R-:W-:Y:S02]  /*13760*/  UMOV UR16, UR4 ;  /* 0x0000000400107c82 */ /* 0x000fe40008000000 */
[----:B------:R-:W-:Y:S01]  /*13770*/  UMOV UR14, UR16 ;  /* 0x00000010000e7c82 */ /* 0x000fe20008000000 */
[----:B------:R-:W-:Y:S01]  /*13780*/  IMAD.U32 R8, RZ, RZ, UR16 ;  /* 0x00000010ff087e24 */ /* 0x000fe2000f8e00ff */
[----:B------:R-:W-:-:S04]  /*13790*/  UMOV UR4, UR14 ;  /* 0x0000000e00047c82 */ /* 0x000fc80008000000 */
[----:B------:R0:W-:Y:S01]  /*137a0*/  STL.64 [R1+0x30], R8 ;  /* 0x0000300801007387 */ /* 0x0001e20000100a00 */
[----:B------:R-:W-:Y:S02]  /*137b0*/  WARPGROUP.DEPBAR.LE gsb0, 0x0 ;  /* 0x00008000000079c5 */ /* 0x000fe40000010000 */
[----:B------:R-:W-:-:S06]  /*137c0*/  WARPGROUP.ARRIVE ;  /* 0x00000000000079c5 */ /* 0x000fcc0000000000 */
[----:B------:R-:W-:Y:S01]  /*137d0*/  HGMMA.64x16x16.F32.BF16 R24, gdesc[UR8], R24, gsb0 ;  /* 0x00200000081879f0 */ /* 0x000fe20008001818 */
[----:B------:R-:W-:Y:S01]  /*137e0*/  UMOV UR8, UR14 ;  /* 0x0000000e00087c82 */ /* 0x000fe20008000000 */
[----:B------:R-:W-:Y:S01]  /*137f0*/  UMOV UR9, UR15 ;  /* 0x0000000f00097c82 */ /* 0x000fe20008000000 */
        /* <DEDUP_REMOVED lines=42> */
[----:B------:R-:W-:-:S05]  /*13aa0*/  IMAD.U32 R8, RZ, RZ, UR16 ;  /* 0x00000010ff087e24 */ /* 0x000fca000f8e00ff */
[----:B------:R0:W-:Y:S01]  /*13ab0*/  STL.64 [R1+0x28], R8 ;  /* 0x0000280801007387 */ /* 0x0001e20000100a00 */
        /* <DEDUP_REMOVED lines=94> */
[----:B------:R-:W-:Y:S01]  /*140a0*/  IMAD.U32 R8, RZ, RZ, UR16 ;  /* 0x00000010ff087e24 */ /* 0x000fe2000f8e00ff */
[----:B------:R-:W-:Y:S02]  /*140b0*/  UIADD3 UR52, UR12, 0x806, URZ ;  /* 0x000008060c347890 */ /* 0x000fe4000fffe03f */
[----:B------:R-:W-:Y:S02]  /*140c0*/  UIADD3 UR48, UR12, 0xc00, URZ ;  /* 0x00000c000c307890 */ /* 0x000fe4000fffe03f */
[----:B------:R-:W-:Y:S01]  /*140d0*/  UIADD3 UR44, UR12, 0xc02, URZ ;  /* 0x00000c020c2c7890 */ /* 0x000fe2000fffe03f */
[----:B------:R0:W-:Y:S01]  /*140e0*/  STL.64 [R1+0x10], R8 ;  /* 0x0000100801007387 */ /* 0x0001e20000100a00 */
[----:B------:R-:W-:-:S03]  /*140f0*/  UIADD3 UR40, UR12, 0xc04, URZ ;  /* 0x00000c040c287890 */ /* 0x000fc6000fffe03f */
[----:B0-----:R-:W2:Y:S01]  /*14100*/  LDL R8, [R1+0x84] ;  /* 0x0000840001087983 */ /* 0x001ea20000100800 */
        /* <DEDUP_REMOVED lines=12> */
[----:B------:R-:W-:Y:S02]  /*141d0*/  UMOV UR17, 0x40000040 ;  /* 0x4000004000117882 */ /* 0x000fe40000000000 */
[----:B------:R-:W-:Y:S02]  /*141e0*/  WARPGROUP.DEPBAR.LE gsb0, 0x0 ;  /* 0x00008000000079c5 */ /* 0x000fe40000010000 */
[----:B------:R-:W-:Y:S01]  /*141f0*/  WARPGROUP.ARRIVE ;  /* 0x00000000000079c5 */ /* 0x000fe20000000000 */
[----:B------:R-:W-:Y:S01]  /*14200*/  UMOV UR15, UR17 ;  /* 0x00000011000f7c82 */ /* 0x000fe20008000000 */
[----:B------:R-:W-:Y:S02]  /*14210*/  VIADD R6, R2, 0x704 ;  /* 0x0000070402067836 */ /* 0x000fe40000000000 */
[----:B------:R-:W-:Y:S02]  /*14220*/  IMAD.MOV.U32 R7, RZ, RZ, 0x40000040 ;  /* 0x40000040ff077424 */ /* 0x000fe400078e00ff */
[----:B------:R-:W-:Y:S01]  /*14230*/  HGMMA.64x16x16.F32.BF16 R48, gdesc[UR4], R48, gsb0 ;  /* 0x00200000043079f0 */ /* 0x000fe20008001830 */
[----:B------:R-:W-:Y:S01]  /*14240*/  R2UR UR6, R4 ;  /* 0x00000000040672ca */ /* 0x000fe200000e0000 */
[----:B------:R-:W-:Y:S01]  /*14250*/  UMOV UR4, UR8 ;  /* 0x0000000800047c82 */ /* 0x000fe20008000000 */
[----:B------:R-:W-:Y:S01]  /*14260*/  R2UR UR7, R5 ;  /* 0x00000000050772ca */ /* 0x000fe200000e0000 */
[----:B------:R-:W-:Y:S01]  /*14270*/  UMOV UR5, UR9 ;  /* 0x0000000900057c82 */ /* 0x000fe20008000000 */
[----:B------:R-:W-:-:S02]  /*14280*/  VIADD R4, R2, 0x682 ;  /* 0x0000068202047836 */ /* 0x000fc40000000000 */
[----:B------:R-:W-:Y:S01]  /*14290*/  IMAD.MOV.U32 R5, RZ, RZ, 0x40000040 ;  /* 0x40000040ff057424 */ /* 0x000fe200078e00ff */
[----:B------:R-:W-:Y:S01]  /*142a0*/  UIADD3 UR36, UR12, 0xc06, URZ ;  /* 0x00000c060c247890 */ /* 0x000fe2000fffe03f */
[----:B------:R-:W-:Y:S01]  /*142b0*/  IMAD.U32 R11, RZ, RZ, UR17 ;  /* 0x00000011ff0b7e24 */ /* 0x000fe2000f8e00ff */
        /* <DEDUP_REMOVED lines=17> */
[----:B------:R-:W-:Y:S02]  /*143d0*/  R2UR UR6, R4 ;  /* 0x00000000040672ca */ /* 0x000fe400000e0000 */
[----:B------:R-:W-:-:S04]  /*143e0*/  R2UR UR7, R5 ;  /* 0x00000000050772ca */ /* 0x000fc800000e0000 */
[----:B------:R-:W-:Y:S01]  /*143f0*/  UMOV UR16, UR4 ;  /* 0x0000000400107c82 */ /* 0x000fe20008000000 */
[----:B------:R-:W-:Y:S02]  /*14400*/  WARPGROUP.DEPBAR.LE gsb0, 0x0 ;  /* 0x00008000000079c5 */ /* 0x000fe40000010000 */
[----:B------:R-:W-:Y:S01]  /*14410*/  WARPGROUP.ARRIVE ;  /* 0x00000000000079c5 */ /* 0x000fe20000000000 */
[----:B------:R-:W-:Y:S01]  /*14420*/  UMOV UR14, UR16 ;  /* 0x00000010000e7c82 */ /* 0x000fe20008000000 */
[----:B------:R-:W-:Y:S01]  /*14430*/  UMOV UR5, UR15 ;  /* 0x0000000f00057c82 */ /* 0x000fe20008000000 */
[----:B------:R-:W-:Y:S02]  /*14440*/  VIADD R4, R2, 0x604 ;  /* 0x0000060402047836 */ /* 0x000fe40000000000 */
[----:B------:R-:W-:Y:S01]  /*14450*/  IMAD.MOV.U32 R5, RZ, RZ, 0x40000040 ;  /* 0x40000040ff057424 */ /* 0x000fe200078e00ff */
[----:B------:R-:W-:Y:S01]  /*14460*/  HGMMA.64x16x16.F32.BF16 R24, gdesc[UR8], R24, gsb0 ;  /* 0x00200000081879f0 */ /* 0x000fe20008001818 */
[----:B--2---:R-:W-:-:S02]  /*14470*/  IMAD.IADD R3, R8, 0x1, R179 ;  /* 0x0000000108037824 */ /* 0x004fc400078e02b3 */
[----:B------:R-:W-:Y:S01]  /*14480*/  IMAD.U32 R10, RZ, RZ, UR16 ;  /* 0x00000010ff0a7e24 */ /* 0x000fe2000f8e00ff */
[----:B------:R-:W-:Y:S02]  /*14490*/  WARPGROUP.DEPBAR.LE gsb0, 0x0 ;  /* 0x00008000000079c5 */ /* 0x000fe40000010000 */
[----:B------:R-:W-:-:S06]  /*144a0*/  WARPGROUP.ARRIVE ;  /* 0x00000000000079c5 */ /* 0x000fcc0000000000 */
[----:B------:R-:W-:Y:S01]  /*144b0*/  HGMMA.64x16x16.F32.BF16 R56, gdesc[UR16], R56, gsb0 ;  /* 0x00200000103879f0 */ /* 0x000fe20008001838 */
[----:B------:R-:W-:Y:S02]  /*144c0*/  UMOV UR4, UR14 ;  /* 0x0000000e00047c82 */ /* 0x000fe40008000000 */
[----:B------:R-:W-:Y:S02]  /*144d0*/  WARPGROUP.DEPBAR.LE gsb0, 0x0 ;  /* 0x00008000000079c5 */ /* 0x000fe40000010000 */
[----:B------:R-:W-:-:S06]  /*144e0*/  WARPGROUP.ARRIVE ;  /* 0x00000000000079c5 */ /* 0x000fcc0000000000 */
[----:B------:R-:W-:Y:S01]  /*144f0*/  HGMMA.64x16x16.F32.BF16 R48, gdesc[UR4], R48, gsb0 ;  /* 0x00200000043079f0 */ /* 0x000fe20008001830 */
[----:B------:R-:W-:Y:S02]  /*14500*/  R2UR UR6, R4 ;  /* 0x00000000040672ca */ /* 0x000fe400000e0000 */
[----:B------:R-:W-:Y:S01]  /*14510*/  R2UR UR7, R5 ;  /* 0x00000000050772ca */ /* 0x000fe200000e0000 */
[----:B------:R-:W-:Y:S01]  /*14520*/  UMOV UR4, UR14 ;  /* 0x0000000e00047c82 */ /* 0x000fe20008000000 */
[----:B------:R-:W-:Y:S01]  /*14530*/  UMOV UR5, UR15 ;  /* 0x0000000f00057c82 */ /* 0x000fe20008000000 */
[----:B------:R-:W-:Y:S02]  /*14540*/  WARPGROUP.DEPBAR.LE gsb0, 0x0 ;  /* 0x00008000000079c5 */ /* 0x000fe40000010000 */
[----:B------:R-:W-:-:S08]  /*14550*/  WARPGROUP.ARRIVE ;  /* 0x00000000000079c5 */ /* 0x000fd00000000000 */
[----:B------:R-:W-:Y:S01]  /*14560*/  HGMMA.64x16x16.F32.BF16 R40, gdesc[UR4], R40, gsb0 ;  /* 0x00200000042879f0 */ /* 0x000fe20008001828 */
[----:B------:R-:W-:Y:S02]  /*14570*/  VIADD R4, R2, 0x684 ;  /* 0x0000068402047836 */ /* 0x000fe40000000000 */
[----:B------:R-:W-:-:S03]  /*14580*/  IMAD.MOV.U32 R5, RZ, RZ, 0x40000040 ;  /* 0x40000040ff057424 */ /* 0x000fc600078e00ff */
[----:B------:R-:W-:Y:S02]  /*14590*/  R2UR UR10, R4 ;  /* 0x00000000040a72ca */ /* 0x000fe400000e0000 */
[----:B------:R-:W-:Y:S01]  /*145a0*/  R2UR UR11, R5 ;  /* 0x00000000050b72ca */ /* 0x000fe200000e0000 */
[----:B------:R-:W-:Y:S01]  /*145b0*/  UMOV UR8, UR14 ;  /* 0x0000000e00087c82 */ /* 0x000fe20008000000 */
[----:B------:R-:W-:Y:S01]  /*145c0*/  UMOV UR9, UR15 ;  /* 0x0000000f00097c82 */ /* 0x000fe20008000000 */
[----:B------:R-:W-:Y:S02]  /*145d0*/  WARPGROUP.DEPBAR.LE gsb0, 0x0 ;  /* 0x00008000000079c5 */ /* 0x000fe40000010000 */
[----:B------:R-:W-:-:S08]  /*145e0*/  WARPGROUP.ARRIVE ;  /* 0x00000000000079c5 */ /* 0x000fd00000000000 */
        /* <DEDUP_REMOVED lines=12> */
[----:B------:R-:W-:Y:S02]  /*146b0*/  WARPGROUP.DEPBAR.LE gsb0, 0x0 ;  /* 0x00008000000079c5 */ /* 0x000fe40000010000 */
[----:B------:R-:W-:-:S10]  /*146c0*/  WARPGROUP.ARRIVE ;  /* 0x00000000000079c5 */ /* 0x000fd40000000000 */
        /* <DEDUP_REMOVED lines=166> */
[----:B------:R-:W-:Y:S01]  /*15130*/  VIADD R4, R2, 0x886 ;  /* 0x0000088602047836 */ /* 0x000fe20000000000 */
[----:B------:R0:W-:Y:S01]  /*15140*/  STL.64 [R1+0x8], R10 ;  /* 0x0000080a01007387 */ /* 0x0001e20000100a00 */
[----:B------:R-:W-:Y:S01]  /*15150*/  IMAD.MOV.U32 R5, RZ, RZ, 0x40000040 ;  /* 0x40000040ff057424 */ /* 0x000fe200078e00ff */
[----:B------:R-:W-:Y:S02]  /*15160*/  ULDC UR4, c[0x0][0x988] ;  /* 0x0002620000047ab9 */ /* 0x000fe40000000800 */
        /* <DEDUP_REMOVED lines=12> */
[----:B------:R-:W-:Y:S02]  /*15230*/  IMAD R4, R180, -0x50, R3 ;  /* 0xffffffb0b4047824 */ /* 0x000fe400078e0203 */
[----:B------:R-:W-:Y:S02]  /*15240*/  VIADD R2, R2, 0x986 ;  /* 0x0000098602027836 */ /* 0x000fe40000000000 */
[----:B------:R-:W-:Y:S01]  /*15250*/  IMAD.MOV.U32 R3, RZ, RZ, 0x40000040 ;  /* 0x40000040ff037424 */ /* 0x000fe200078e00ff */
[----:B------:R-:W-:Y:S02]  /*15260*/  ISETP.GT.AND P6, PT, R4, RZ, PT ;  /* 0x000000ff0400720c */ /* 0x000fe40003fc4270 */
[----:B------:R-:W-:Y:S02]  /*15270*/  R2UR UR38, R2 ;  /* 0x00000000022672ca */ /* 0x000fe400000e0000 */
[----:B------:R-:W-:-:S02]  /*15280*/  R2UR UR39, R3 ;  /* 0x00000000032772ca */ /* 0x000fc400000e0000 */
[C---:B------:R-:W-:Y:S02]  /*15290*/  ISETP.GT.AND P5, PT, R4.reuse, 0x1, PT ;  /* 0x000000010400780c */ /* 0x040fe40003fa4270 */
[----:B------:R-:W-:Y:S02]  /*152a0*/  ISETP.GT.AND P4, PT, R4, 0x8, PT ;  /* 0x000000080400780c */ /* 0x000fe40003f84270 */
[----:B------:R-:W-:Y:S02]  /*152b0*/  FSEL R65, R56, -INF , P6 ;  /* 0xff80000038417808 */ /* 0x000fe40003000000 */
[----:B------:R-:W-:Y:S02]  /*152c0*/  FSEL R57, R57, -INF , P5 ;  /* 0xff80000039397808 */ /* 0x000fe40002800000 */
[----:B------:R-:W-:Y:S02]  /*152d0*/  ISETP.GT.AND P3, PT, R4, 0x9, PT ;  /* 0x000000090400780c */ /* 0x000fe40003f64270 */
[----:B------:R-:W-:-:S02]  /*152e0*/  FSEL R67, R60, -INF , P4 ;  /* 0xff8000003c437808 */ /* 0x000fc40002000000 */
[----:B------:R-:W-:Y:S02]  /*152f0*/  FMNMX.FTZ R2, R65, R57, !PT ;  /* 0x0000003941027209 */ /* 0x000fe40007810000 */
[----:B------:R-:W-:Y:S02]  /*15300*/  ISETP.GT.AND P2, PT, R4, 0x10, PT ;  /* 0x000000100400780c */ /* 0x000fe40003f44270 */
[----:B------:R-:W-:Y:S02]  /*15310*/  FSEL R61, R61, -INF , P3 ;  /* 0xff8000003d3d7808 */ /* 0x000fe40001800000 */
[----:B------:R-:W-:Y:S02]  /*15320*/  FMNMX.FTZ R2, R67, R2, !PT ;  /* 0x0000000243027209 */ /* 0x000fe40007810000 */
[----:B------:R-:W-:Y:S02]  /*15330*/  FSEL R3, R58, -INF , P6 ;  /* 0xff8000003a037808 */ /* 0x000fe40003000000 */
[----:B------:R-:W-:-:S02]  /*15340*/  ISETP.GT.AND P6, PT, R4, 0x11, PT ;  /* 0x000000110400780c */ /* 0x000fc40003fc4270 */
[----:B------:R-:W-:Y:S02]  /*15350*/  FSEL R69, R48, -INF , P2 ;  /* 0xff80000030457808 */ /* 0x000fe40001000000 */
[----:B------:R-:W-:Y:S01]  /*15360*/  FMNMX.FTZ R2, R61, R2, !PT ;  /* 0x000000023d027209 */ /* 0x000fe20007810000 */
[----:B------:R-:W-:Y:S02]  /*15370*/  WARPGROUP.DEPBAR.LE gsb0, 0x0 ;  /* 0x00008000000079c5 */ /* 0x000fe40000010000 */
[----:B------:R-:W-:-:S06]  /*15380*/  WARPGROUP.ARRIVE ;  /* 0x00000000000079c5 */ /* 0x000fcc0000000000 */
[----:B------:R-:W-:Y:S01]  /*15390*/  HGMMA.64x16x16.F32.BF16 R24, gdesc[UR36], R24, gsb0 ;  /* 0x00200000241879f0 */ /* 0x000fe20008001818 */
        /* <DEDUP_REMOVED lines=20> */
[----:B0-----:R-:W-:Y:S02]  /*154e0*/  FSEL R11, R54, -INF , P5 ;  /* 0xff800000360b7808 */ /* 0x001fe40002800000 */
        /* <DEDUP_REMOVED lines=37> */
[----:B------:R-:W-:-:S04]  /*15740*/  FMNMX.FTZ R2, R87, R2, !PT ;  /* 0x0000000257027209 */ /* 0x000fc80007810000 */
[----:B------:R-:W-:-:S05]  /*15750*/  FMNMX.FTZ R6, R89, R2, !PT ;  /* 0x0000000259067209 */ /* 0x000fca0007810000 */
[----:B------:R-:W0:Y:S02]  /*15760*/  SHFL.BFLY PT, R5, R6, 0x2, 0x1f ;  /* 0x0c401f0006057f89 */ /* 0x000e2400000e0000 */
[----:B0-----:R-:W-:-:S05]  /*15770*/  FMNMX.FTZ R8, R6, R5, !PT ;  /* 0x0000000506087209 */ /* 0x001fca0007810000 */
[----:B------:R-:W0:Y:S01]  /*15780*/  SHFL.BFLY PT, R5, R8, 0x1, 0x1f ;  /* 0x0c201f0008057f89 */ /* 0x000e2200000e0000 */
[----:B------:R-:W-:Y:S01]  /*15790*/  IMAD.U32 R2, RZ, RZ, UR4 ;  /* 0x00000004ff027e24 */ /* 0x000fe2000f8e00ff */
[----:B0-----:R-:W-:-:S04]  /*157a0*/  FMNMX.FTZ R5, R8, R5, !PT ;  /* 0x0000000508057209 */ /* 0x001fc80007810000 */
[C---:B------:R-:W-:Y:S01]  /*157b0*/  FSETP.NEU.FTZ.AND P0, PT, R5.reuse, -INF , PT ;  /* 0xff8000000500780b */ /* 0x040fe20003f1d000 */
[----:B------:R-:W-:-:S05]  /*157c0*/  FMUL.FTZ R4, R5, R2 ;  /* 0x0000000205047220 */ /* 0x000fca0000410000 */
[----:B------:R-:W-:Y:S02]  /*157d0*/  FSEL R10, R4, RZ, P0 ;  /* 0x000000ff040a7208 */ /* 0x000fe40000000000 */
        /* <DEDUP_REMOVED lines=13> */
[----:B------:R-:W-:Y:S02]  /*158b0*/  FSEL R39, R39, -INF , P6 ;  /* 0xff80000027277808 */ /* 0x000fe40003000000 */
[----:B------:R-:W-:Y:S01]  /*158c0*/  FMNMX.FTZ R4, R25, R4, !PT ;  /* 0x0000000419047209 */ /* 0x000fe20007810000 */
[----:B------:R-:W-:Y:S01]  /*158d0*/  FFMA.FTZ R29, R57, R2, -R10 ;  /* 0x00000002391d7223 */ /* 0x000fe2000001080a */
[----:B------:R-:W-:Y:S02]  /*158e0*/  FSEL R57, R26, -INF , P5 ;  /* 0xff8000001a397808 */ /* 0x000fe40002800000 */
[----:B------:R-:W-:Y:S02]  /*158f0*/  FMNMX.FTZ R4, R39, R4, !PT ;  /* 0x0000000427047209 */ /* 0x000fe40007810000 */
[----:B------:R-:W-:-:S02]  /*15900*/  FSEL R27, R27, -INF , P4 ;  /* 0xff8000001b1b7808 */ /* 0x000fc40002000000 */
[----:B------:R-:W-:Y:S01]  /*15910*/  FMNMX.FTZ R4, R57, R4, !PT ;  /* 0x0000000439047209 */ /* 0x000fe20007810000 */
[----:B------:R-:W-:Y:S01]  /*15920*/  FFMA.FTZ R33, R61, R2, -R10 ;  /* 0x000000023d217223 */ /* 0x000fe2000001080a */
[----:B------:R-:W-:Y:S02]  /*15930*/  FSEL R61, R30, -INF , P3 ;  /* 0xff8000001e3d7808 */ /* 0x000fe40001800000 */
[----:B------:R-:W-:Y:S02]  /*15940*/  FMNMX.FTZ R4, R27, R4, !PT ;  /* 0x000000041b047209 */ /* 0x000fe40007810000 */
[----:B------:R-:W-:Y:S02]  /*15950*/  FSEL R31, R31, -INF , P2 ;  /* 0xff8000001f1f7808 */ /* 0x000fe40001000000 */
[----:B------:R-:W-:-:S04]  /*15960*/  FMNMX.FTZ R4, R61, R4, !PT ;  /* 0x000000043d047209 */ /* 0x000fc80007810000 */
[----:B------:R-:W-:Y:S01]  /*15970*/  FMNMX.FTZ R4, R31, R4, !PT ;  /* 0x000000041f047209 */ /* 0x000fe20007810000 */
[----:B------:R-:W-:-:S04]  /*15980*/  FFMA.FTZ R6, R49, R2, -R10 ;  /* 0x0000000231067223 */ /* 0x000fc8000001080a */
[----:B------:R-:W0:Y:S02]  /*15990*/  SHFL.BFLY PT, R49, R4, 0x2, 0x1f ;  /* 0x0c401f0004317f89 */ /* 0x000e2400000e0000 */
[----:B0-----:R-:W-:-:S05]  /*159a0*/  FMNMX.FTZ R49, R4, R49, !PT ;  /* 0x0000003104317209 */ /* 0x001fca0007810000 */
[----:B------:R-:W0:Y:S01]  /*159b0*/  SHFL.BFLY PT, R4, R49, 0x1, 0x1f ;  /* 0x0c201f0031047f89 */ /* 0x000e2200000e0000 */
[-CC-:B------:R-:W-:Y:S01]  /*159c0*/  FFMA.FTZ R208, R65, R2.reuse, -R10.reuse ;  /* 0x0000000241d07223 */ /* 0x180fe2000001080a */
[-CC-:B------:R-:W-:Y:S01]  /*159d0*/  FFMA.FTZ R210, R67, R2.reuse, -R10.reuse ;  /* 0x0000000243d27223 */ /* 0x180fe2000001080a */
[----:B------:R-:W-:Y:S01]  /*159e0*/  MUFU.EX2 R29, R29 ;  /* 0x0000001d001d7308 */ /* 0x000fe20000000800 */
[----:B------:R-:W-:-:S07]  /*159f0*/  FFMA.FTZ R69, R69, R2, -R10 ;  /* 0x0000000245457223 */ /* 0x000fce000001080a */
[----:B------:R-:W1:Y:S01]  /*15a00*/  MUFU.EX2 R208, R208 ;  /* 0x000000d000d07308 */ /* 0x000e620000000800 */
[----:B0-----:R-:W-:-:S04]  /*15a10*/  FMNMX.FTZ R4, R49, R4, !PT ;  /* 0x0000000431047209 */ /* 0x001fc80007810000 */
[C---:B------:R-:W-:Y:S01]  /*15a20*/  FSETP.NEU.FTZ.AND P2, PT, R4.reuse, -INF , PT ;  /* 0xff8000000400780b */ /* 0x040fe20003f5d000 */
[----:B------:R-:W-:Y:S02]  /*15a30*/  FMUL.FTZ R8, R4, R2 ;  /* 0x0000000204087220 */ /* 0x000fe40000410000 */
[----:B------:R-:W0:Y:S03]  /*15a40*/  MUFU.EX2 R210, R210 ;  /* 0x000000d200d27308 */ /* 0x000e260000000800 */
[----:B------:R-:W-:-:S05]  /*15a50*/  FSEL R8, R8, RZ, P2 ;  /* 0x000000ff08087208 */ /* 0x000fca0001000000 */
[----:B------:R-:W2:Y:S01]  /*15a60*/  MUFU.EX2 R33, R33 ;  /* 0x0000002100217308 */ /* 0x000ea20000000800 */
[-CC-:B------:R-:W-:Y:S01]  /*15a70*/  FFMA.FTZ R3, R3, R2.reuse, -R8.reuse ;  /* 0x0000000203037223 */ /* 0x180fe20000010808 */
[-CC-:B------:R-:W-:Y:S01]  /*15a80*/  FFMA.FTZ R59, R59, R2.reuse, -R8.reuse ;  /* 0x000000023b3b7223 */ /* 0x180fe20000010808 */
[-C--:B------:R-:W-:Y:S01]  /*15a90*/  FFMA.FTZ R7, R7, R2.reuse, -R8 ;  /* 0x0000000207077223 */ /* 0x080fe20000010808 */
[----:B------:R-:W-:Y:S01]  /*15aa0*/  ISETP.NE.AND P0, PT, R12, RZ, PT ;  /* 0x000000ff0c00720c */ /* 0x000fe20003f05270 */
[-CC-:B------:R-:W-:Y:S01]  /*15ab0*/  FFMA.FTZ R37, R37, R2.reuse, -R10.reuse ;  /* 0x0000000225257223 */ /* 0x180fe2000001080a */
[-C--:B------:R-:W-:Y:S02]  /*15ac0*/  FFMA.FTZ R71, R71, R2.reuse, -R10 ;  /* 0x0000000247477223 */ /* 0x080fe4000001080a */
[----:B------:R-:W3:Y:S01]  /*15ad0*/  MUFU.EX2 R69, R69 ;  /* 0x0000004500457308 */ /* 0x000ee20000000800 */
[-CC-:B------:R-:W-:Y:S01]  /*15ae0*/  FFMA.FTZ R63, R63, R2.reuse, -R8.reuse ;  /* 0x000000023f3f7223 */ /* 0x180fe20000010808 */
[----:B------:R-:W-:-:S06]  /*15af0*/  FFMA.FTZ R9, R9, R2, -R8 ;  /* 0x0000000209097223 */ /* 0x000fcc0000010808 */
[----:B------:R-:W-:Y:S01]  /*15b00*/  MUFU.EX2 R3, R3 ;  /* 0x0000000300037308 */ /* 0x000fe20000000800 */
[----:B------:R-:W-:-:S07]  /*15b10*/  FFMA.FTZ R53, R53, R2, -R10 ;  /* 0x0000000235357223 */ /* 0x000fce000001080a */
[----:B------:R-:W4:Y:S01]  /*15b20*/  MUFU.EX2 R12, R59 ;  /* 0x0000003b000c7308 */ /* 0x000f220000000800 */
[----:B------:R-:W-:-:S07]  /*15b30*/  FFMA.FTZ R73, R73, R2, -R10 ;  /* 0x0000000249497223 */ /* 0x000fce000001080a */
[----:B------:R-:W4:Y:S08]  /*15b40*/  MUFU.EX2 R6, R6 ;  /* 0x0000000600067308 */ /* 0x000f300000000800 */
[----:B------:R1:W-:Y:S08]  /*15b50*/  MUFU.EX2 R198, R37 ;  /* 0x0000002500c67308 */ /* 0x0003f00000000800 */
[----:B------:R-:W4:Y:S01]  /*15b60*/  MUFU.EX2 R7, R7 ;  /* 0x0000000700077308 */ /* 0x000f220000000800 */
[----:B-1----:R-:W-:-:S04]  /*15b70*/  FADD.FTZ R37, R208, R29 ;  /* 0x0000001dd0257221 */ /* 0x002fc80000010000 */
[----:B0-----:R-:W-:-:S03]  /*15b80*/  FADD.FTZ R30, R210, R37 ;  /* 0x00000025d21e7221 */ /* 0x001fc60000010000 */
[----:B------:R-:W0:Y:S01]  /*15b90*/  MUFU.EX2 R71, R71 ;  /* 0x0000004700477308 */ /* 0x000e220000000800 */
[----:B------:R-:W-:Y:S01]  /*15ba0*/  FFMA.FTZ R51, R51, R2, -R8 ;  /* 0x0000000233337223 */ /* 0x000fe20000010808 */
[----:B--2---:R-:W-:-:S06]  /*15bb0*/  FADD.FTZ R30, R33, R30 ;  /* 0x0000001e211e7221 */ /* 0x004fcc0000010000 */
[----:B------:R-:W1:Y:S01]  /*15bc0*/  MUFU.EX2 R14, R63 ;  /* 0x0000003f000e7308 */ /* 0x000e620000000800 */
[-C--:B------:R-:W-:Y:S01]  /*15bd0*/  FFMA.FTZ R11, R11, R2.reuse, -R8 ;  /* 0x000000020b0b7223 */ /* 0x080fe20000010808 */
[----:B------:R-:W-:Y:S01]  /*15be0*/  FFMA.FTZ R41, R41, R2, -R10 ;  /* 0x0000000229297223 */ /* 0x000fe2000001080a */
[----:B---3--:R-:W-:-:S05]  /*15bf0*/  FADD.FTZ R37, R69, R30 ;  /* 0x0000001e45257221 */ /* 0x008fca0000010000 */
[----:B------:R-:W2:Y:S01]  /*15c00*/  MUFU.EX2 R206, R53 ;  /* 0x0000003500ce7308 */ /* 0x000ea20000000800 */
[----:B------:R-:W-:Y:S01]  /*15c10*/  FFMA.FTZ R75, R75, R2, -R10 ;  /* 0x000000024b4b7223 */ /* 0x000fe2000001080a */
[----:B----4-:R-:W-:-:S06]  /*15c20*/  FADD.FTZ R30, R3, R12 ;  /* 0x0000000c031e7221 */ /* 0x010fcc0000010000 */
[----:B------:R-:W3:Y:S01]  /*15c30*/  MUFU.EX2 R9, R9 ;  /* 0x0000000900097308 */ /* 0x000ee20000000800 */
[----:B------:R-:W-:Y:S01]  /*15c40*/  FFMA.FTZ R55, R55, R2, -R8 ;  /* 0x0000000237377223 */ /* 0x000fe20000010808 */
[----:B------:R-:W-:-:S06]  /*15c50*/  FADD.FTZ R32, R6, R37 ;  /* 0x0000002506207221 */ /* 0x000fcc0000010000 */
[----:B------:R-:W4:Y:S01]  /*15c60*/  MUFU.EX2 R73, R73 ;  /* 0x0000004900497308 */ /* 0x000f220000000800 */
[----:B------:R-:W-:Y:S01]  /*15c70*/  FADD.FTZ R37, R7, R30 ;  /* 0x0000001e07257221 */ /* 0x000fe20000010000 */
[----:B------:R-:W-:-:S06]  /*15c80*/  FFMA.FTZ R13, R13, R2, -R8 ;  /* 0x000000020d0d7223 */ /* 0x000fcc0000010808 */
[----:B------:R-:W4:Y:S01]  /*15c90*/  MUFU.EX2 R20, R51 ;  /* 0x0000003300147308 */ /* 0x000f220000000800 */
[-CC-:B------:R-:W-:Y:S01]  /*15ca0*/  FFMA.FTZ R45, R45, R2.reuse, -R10.reuse ;  /* 0x000000022d2d7223 */ /* 0x180fe2000001080a */
[----:B------:R-:W-:-:S06]  /*15cb0*/  FFMA.FTZ R77, R77, R2, -R10 ;  /* 0x000000024d4d7223 */ /* 0x000fcc000001080a */
[----:B------:R0:W4:Y:S08]  /*15cc0*/  MUFU.EX2 R200, R41 ;  /* 0x0000002900c87308 */ /* 0x0001300000000800 */
[----:B------:R-:W-:Y:S01]  /*15cd0*/  MUFU.EX2 R11, R11 ;  /* 0x0000000b000b7308 */ /* 0x000fe20000000800 */
[----:B0-----:R-:W-:Y:S01]  /*15ce0*/  FADD.FTZ R41, R71, R32 ;  /* 0x0000002047297221 */ /* 0x001fe20000010000 */
[----:B-1----:R-:W-:Y:S01]  /*15cf0*/  FADD.FTZ R32, R14, R37 ;  /* 0x000000250e207221 */ /* 0x002fe20000010000 */
[----:B------:R-:W-:-:S05]  /*15d00*/  FFMA.FTZ R43, R43, R2, -R8 ;  /* 0x000000022b2b7223 */ /* 0x000fca0000010808 */
[----:B------:R-:W0:Y:S01]  /*15d10*/  MUFU.EX2 R75, R75 ;  /* 0x0000004b004b7308 */ /* 0x000e220000000800 */
[----:B--2---:R-:W-:Y:S01]  /*15d20*/  FADD.FTZ R34, R206, R41 ;  /* 0x00000029ce227221 */ /* 0x004fe20000010000 */
[----:B---3--:R-:W-:-:S06]  /*15d30*/  FADD.FTZ R37, R9, R32 ;  /* 0x0000002009257221 */ /* 0x008fcc0000010000 */
[----:B------:R-:W-:Y:S01]  /*15d40*/  MUFU.EX2 R24, R55 ;  /* 0x0000003700187308 */ /* 0x000fe20000000800 */
[-C--:B------:R-:W-:Y:S01]  /*15d50*/  FFMA.FTZ R15, R15, R2.reuse, -R8 ;  /* 0x000000020f0f7223 */ /* 0x080fe20000010808 */
[-C--:B------:R-:W-:Y:S01]  /*15d60*/  FFMA.FTZ R79, R79, R2.reuse, -R10 ;  /* 0x000000024f4f7223 */ /* 0x080fe2000001080a */
[----:B------:R-:W-:-:S05]  /*15d70*/  FFMA.FTZ R35, R35, R2, -R8 ;  /* 0x0000000223237223 */ /* 0x000fca0000010808 */
[----:B------:R-:W1:Y:S01]  /*15d80*/  MUFU.EX2 R202, R45 ;  /* 0x0000002d00ca7308 */ /* 0x000e620000000800 */
[----:B----4-:R-:W-:Y:S01]  /*15d90*/  FADD.FTZ R41, R73, R34 ;  /* 0x0000002249297221 */ /* 0x010fe20000010000 */
[----:B------:R-:W-:Y:S01]  /*15da0*/  FFMA.FTZ R81, R81, R2, -R10 ;  /* 0x0000000251517223 */ /* 0x000fe2000001080a */
[----:B------:R-:W-:-:S05]  /*15db0*/  FADD.FTZ R32, R20, R37 ;  /* 0x0000002514207221 */ /* 0x000fca0000010000 */
[----:B------:R-:W2:Y:S01]  /*15dc0*/  MUFU.EX2 R13, R13 ;  /* 0x0000000d000d7308 */ /* 0x000ea20000000800 */
[----:B------:R-:W-:Y:S01]  /*15dd0*/  FFMA.FTZ R47, R47, R2, -R8 ;  /* 0x000000022f2f7223 */ /* 0x000fe20000010808 */
[----:B------:R-:W-:-:S06]  /*15de0*/  FADD.FTZ R34, R200, R41 ;  /* 0x00000029c8227221 */ /* 0x000fcc0000010000 */
[----:B------:R-:W3:Y:S01]  /*15df0*/  MUFU.EX2 R77, R77 ;  /* 0x0000004d004d7308 */ /* 0x000ee20000000800 */
[----:B------:R-:W-:-:S07]  /*15e00*/  FFMA.FTZ R21, R21, R2, -R8 ;  /* 0x0000000215157223 */ /* 0x000fce0000010808 */
[----:B------:R-:W4:Y:S01]  /*15e10*/  MUFU.EX2 R26, R43 ;  /* 0x0000002b001a7308 */ /* 0x000f220000000800 */
[----:B0-----:R-:W-:Y:S01]  /*15e20*/  FADD.FTZ R37, R75, R34 ;  /* 0x000000224b257221 */ /* 0x001fe20000010000 */
[----:B------:R-:W-:-:S06]  /*15e30*/  FFMA.FTZ R83, R83, R2, -R10 ;  /* 0x0000000253537223 */ /* 0x000fcc000001080a */
[----:B------:R-:W0:Y:S08]  /*15e40*/  MUFU.EX2 R196, R79 ;  /* 0x0000004f00c47308 */ /* 0x000e300000000800 */
[----:B------:R-:W0:Y:S08]  /*15e50*/  MUFU.EX2 R15, R15 ;  /* 0x0000000f000f7308 */ /* 0x000e300000000800 */
[----:B------:R2:W-:Y:S01]  /*15e60*/  MUFU.EX2 R30, R35 ;  /* 0x00000023001e7308 */ /* 0x0005e20000000800 */
[----:B-1----:R-:W-:Y:S01]  /*15e70*/  FADD.FTZ R34, R202, R37 ;  /* 0x00000025ca227221 */ /* 0x002fe20000010000 */
[----:B--2---:R-:W-:-:S06]  /*15e80*/  FADD.FTZ R35, R11, R32 ;  /* 0x000000200b237221 */ /* 0x004fcc0000010000 */
[----:B------:R-:W1:Y:S01]  /*15e90*/  MUFU.EX2 R81, R81 ;  /* 0x0000005100517308 */ /* 0x000e620000000800 */
[----:B------:R-:W-:-:S07]  /*15ea0*/  FADD.FTZ R32, R24, R35 ;  /* 0x0000002318207221 */ /* 0x000fce0000010000 */
[----:B------:R-:W2:Y:S01]  /*15eb0*/  MUFU.EX2 R28, R47 ;  /* 0x0000002f001c7308 */ /* 0x000ea20000000800 */
[----:B------:R-:W-:Y:S01]  /*15ec0*/  FADD.FTZ R35, R13, R32 ;  /* 0x000000200d237221 */ /* 0x000fe20000010000 */
[-C--:B------:R-:W-:Y:S01]  /*15ed0*/  FFMA.FTZ R25, R25, R2.reuse, -R8 ;  /* 0x0000000219197223 */ /* 0x080fe20000010808 */
[----:B------:R-:W-:Y:S01]  /*15ee0*/  FFMA.FTZ R85, R85, R2, -R10 ;  /* 0x0000000255557223 */ /* 0x000fe2000001080a */
[----:B---3--:R-:W-:-:S04]  /*15ef0*/  FADD.FTZ R37, R77, R34 ;  /* 0x000000224d257221 */ /* 0x008fc80000010000 */
[----:B------:R-:W3:Y:S01]  /*15f00*/  MUFU.EX2 R21, R21 ;  /* 0x0000001500157308 */ /* 0x000ee20000000800 */
[-C--:B------:R-:W-:Y:S01]  /*15f10*/  FFMA.FTZ R87, R87, R2.reuse, -R10 ;  /* 0x0000000257577223 */ /* 0x080fe2000001080a */
[----:B----4-:R-:W-:Y:S01]  /*15f20*/  FADD.FTZ R32, R26, R35 ;  /* 0x000000231a207221 */ /* 0x010fe20000010000 */
[----:B------:R-:W-:Y:S01]  /*15f30*/  @!P1 PRMT R0, RZ, 0x654, R0 ;  /* 0x00000654ff009816 */ /* 0x000fe20000000000 */
[----:B------:R-:W-:-:S04]  /*15f40*/  FFMA.FTZ R39, R39, R2, -R8 ;  /* 0x0000000227277223 */ /* 0x000fc80000010808 */
[----:B------:R-:W4:Y:S01]  /*15f50*/  MUFU.EX2 R83, R83 ;  /* 0x0000005300537308 */ /* 0x000f220000000800 */
[-CC-:B------:R-:W-:Y:S01]  /*15f60*/  FFMA.FTZ R57, R57, R2.reuse, -R8.reuse ;  /* 0x0000000239397223 */ /* 0x180fe20000010808 */
[-CC-:B------:R-:W-:Y:S01]  /*15f70*/  FFMA.FTZ R27, R27, R2.reuse, -R8.reuse ;  /* 0x000000021b1b7223 */ /* 0x180fe20000010808 */
[-CC-:B------:R-:W-:Y:S01]  /*15f80*/  FFMA.FTZ R61, R61, R2.reuse, -R8.reuse ;  /* 0x000000023d3d7223 */ /* 0x180fe20000010808 */
[----:B------:R-:W-:Y:S01]  /*15f90*/  FFMA.FTZ R31, R31, R2, -R8 ;  /* 0x000000021f1f7223 */ /* 0x000fe20000010808 */
[----:B0-----:R-:W-:Y:S01]  /*15fa0*/  FADD.FTZ R8, R196, R37 ;  /* 0x00000025c4087221 */ /* 0x001fe20000010000 */
[----:B------:R-:W-:Y:S02]  /*15fb0*/  F2FP.BF16.F32.PACK_AB R208, R29, R208 ;  /* 0x000000d01dd0723e */ /* 0x000fe400000010ff */
[----:B------:R-:W0:Y:S01]  /*15fc0*/  MUFU.EX2 R192, R85 ;  /* 0x0000005500c07308 */ /* 0x000e220000000800 */
[----:B------:R-:W-:Y:S01]  /*15fd0*/  FADD.FTZ R29, R15, R32 ;  /* 0x000000200f1d7221 */ /* 0x000fe20000010000 */
[----:B------:R4:W-:Y:S01]  /*15fe0*/  @!P1 SYNCS.ARRIVE.TRANS64.RED.A1T0 RZ, [R0+URZ], RZ ;  /* 0x000000ff00ff99a7 */ /* 0x0009e2000810043f */
[----:B------:R-:W-:Y:S01]  /*15ff0*/  F2FP.BF16.F32.PACK_AB R210, R33, R210 ;  /* 0x000000d221d2723e */ /* 0x000fe200000010ff */
[----:B-1----:R-:W-:-:S04]  /*16000*/  FADD.FTZ R33, R81, R8 ;  /* 0x0000000851217221 */ /* 0x002fc80000010000 */
[----:B------:R-:W-:Y:S01]  /*16010*/  MUFU.EX2 R25, R25 ;  /* 0x0000001900197308 */ /* 0x000fe20000000800 */
[----:B------:R-:W-:Y:S01]  /*16020*/  FFMA.FTZ R10, R89, R2, -R10 ;  /* 0x00000002590a7223 */ /* 0x000fe2000001080a */
[----:B--2---:R-:W-:Y:S01]  /*16030*/  FADD.FTZ R32, R28, R29 ;  /* 0x0000001d1c207221 */ /* 0x004fe20000010000 */
[----:B------:R-:W-:-:S05]  /*16040*/  F2FP.BF16.F32.PACK_AB R204, R6, R69 ;  /* 0x0000004506cc723e */ /* 0x000fca00000010ff */
[----:B------:R-:W1:Y:S01]  /*16050*/  MUFU.EX2 R87, R87 ;  /* 0x0000005700577308 */ /* 0x000e620000000800 */
[----:B------:R-:W-:Y:S01]  /*16060*/  FADD.FTZ R6, R198, R33 ;  /* 0x00000021c6067221 */ /* 0x000fe20000010000 */
[----:B---3--:R-:W-:-:S06]  /*16070*/  FADD.FTZ R29, R21, R32 ;  /* 0x00000020151d7221 */ /* 0x008fcc0000010000 */
[----:B----4-:R-:W2:Y:S01]  /*16080*/  MUFU.EX2 R0, R39 ;  /* 0x0000002700007308 */ /* 0x010ea20000000800 */
[----:B------:R-:W-:Y:S01]  /*16090*/  FADD.FTZ R33, R83, R6 ;  /* 0x0000000653217221 */ /* 0x000fe20000010000 */
[----:B------:R-:W-:-:S06]  /*160a0*/  FADD.FTZ R6, R30, R29 ;  /* 0x0000001d1e067221 */ /* 0x000fcc0000010000 */
[----:B------:R-:W3:Y:S01]  /*160b0*/  MUFU.EX2 R57, R57 ;  /* 0x0000003900397308 */ /* 0x000ee20000000800 */
[----:B0-----:R-:W-:-:S07]  /*160c0*/  FADD.FTZ R32, R192, R33 ;  /* 0x00000021c0207221 */ /* 0x001fce0000010000 */
[----:B------:R-:W0:Y:S08]  /*160d0*/  MUFU.EX2 R10, R10 ;  /* 0x0000000a000a7308 */ /* 0x000e300000000800 */
[----:B------:R4:W0:Y:S01]  /*160e0*/  MUFU.EX2 R8, R27 ;  /* 0x0000001b00087308 */ /* 0x0008220000000800 */
[----:B-1----:R-:W-:Y:S01]  /*160f0*/  FADD.FTZ R29, R87, R32 ;  /* 0x00000020571d7221 */ /* 0x002fe20000010000 */
[----:B------:R-:W-:-:S06]  /*16100*/  ISETP.GE.AND P2, PT, R179, 0x51, PT ;  /* 0x00000051b300780c */ /* 0x000fcc0003f46270 */
[----:B------:R-:W1:Y:S01]  /*16110*/  MUFU.EX2 R61, R61 ;  /* 0x0000003d003d7308 */ /* 0x000e620000000800 */
[----:B----4-:R-:W-:-:S04]  /*16120*/  FADD.FTZ R27, R25, R6 ;  /* 0x00000006191b7221 */ /* 0x010fc80000010000 */
[----:B--2---:R-:W-:-:S03]  /*16130*/  FADD.FTZ R32, R0, R27 ;  /* 0x0000001b00207221 */ /* 0x004fc60000010000 */
[----:B------:R-:W2:Y:S01]  /*16140*/  MUFU.EX2 R6, R31 ;  /* 0x0000001f00067308 */ /* 0x000ea20000000800 */
[----:B---3--:R-:W-:Y:S01]  /*16150*/  FADD.FTZ R27, R57, R32 ;  /* 0x00000020391b7221 */ /* 0x008fe20000010000 */
[C---:B0-----:R-:W-:Y:S01]  /*16160*/  FADD.FTZ R222, R10.reuse, R29 ;  /* 0x0000001d0ade7221 */ /* 0x041fe20000010000 */
[----:B------:R-:W-:Y:S02]  /*16170*/  F2FP.BF16.F32.PACK_AB R194, R10, R87 ;  /* 0x000000570ac2723e */ /* 0x000fe400000010ff */
[----:B------:R-:W-:Y:S01]  /*16180*/  FADD.FTZ R10, R8, R27 ;  /* 0x0000001b080a7221 */ /* 0x000fe20000010000 */
[----:B------:R-:W-:Y:S03]  /*16190*/  BSSY B0, `(.L_x_833) ;  /* 0x0000557000007945 */ /* 0x000fe60003800000 */
[----:B-1----:R-:W-:Y:S01]  /*161a0*/  FADD.FTZ R221, R61, R10 ;  /* 0x0000000a3ddd7221 */ /* 0x002fe20000010000 */
[----:B------:R-:W-:Y:S01]  /*161b0*/  F2FP.BF16.F32.PACK_AB R206, R206, R71 ;  /* 0x00000047cece723e */ /* 0x000fe200000010ff */
[--C-:B------:R-:W-:Y:S01]  /*161c0*/  IMAD.MOV.U32 R150, RZ, RZ, R151.reuse ;  /* 0x000000ffff967224 */ /* 0x100fe200078e0097 */
[----:B------:R-:W-:Y:S01]  /*161d0*/  F2FP.BF16.F32.PACK_AB R200, R200, R73 ;  /* 0x00000049c8c8723e */ /* 0x000fe200000010ff */
[--C-:B------:R-:W-:Y:S01]  /*161e0*/  IMAD.MOV.U32 R149, RZ, RZ, R151.reuse ;  /* 0x000000ffff957224 */ /* 0x100fe200078e0097 */
[----:B------:R-:W-:Y:S01]  /*161f0*/  F2FP.BF16.F32.PACK_AB R202, R202, R75 ;  /* 0x0000004bcaca723e */ /* 0x000fe200000010ff */
[----:B------:R-:W-:Y:S01]  /*16200*/  IMAD.MOV.U32 R148, RZ, RZ, R151 ;  /* 0x000000ffff947224 */ /* 0x000fe200078e0097 */
[----:B------:R-:W-:Y:S01]  /*16210*/  F2FP.BF16.F32.PACK_AB R196, R196, R77 ;  /* 0x0000004dc4c4723e */ /* 0x000fe200000010ff */
[----:B--2---:R-:W-:Y:S01]  /*16220*/  FADD.FTZ R221, R6, R221 ;  /* 0x000000dd06dd7221 */ /* 0x004fe20000010000 */
[----:B------:R-:W-:Y:S01]  /*16230*/  F2FP.BF16.F32.PACK_AB R198, R198, R81 ;  /* 0x00000051c6c6723e */ /* 0x000fe200000010ff */
[--C-:B------:R-:W-:Y:S01]  /*16240*/  IMAD.MOV.U32 R147, RZ, RZ, R151.reuse ;  /* 0x000000ffff937224 */ /* 0x100fe200078e0097 */
[----:B------:R-:W-:Y:S01]  /*16250*/  F2FP.BF16.F32.PACK_AB R192, R192, R83 ;  /* 0x00000053c0c0723e */ /* 0x000fe200000010ff */
[--C-:B------:R-:W-:Y:S01]  /*16260*/  IMAD.MOV.U32 R146, RZ, RZ, R151.reuse ;  /* 0x000000ffff927224 */ /* 0x100fe200078e0097 */
[----:B------:R-:W-:Y:S01]  /*16270*/  F2FP.BF16.F32.PACK_AB R209, R12, R3 ;  /* 0x000000030cd1723e */ /* 0x000fe200000010ff */
[----:B------:R-:W-:Y:S01]  /*16280*/  IMAD.MOV.U32 R3, RZ, RZ, 0x3f800000 ;  /* 0x3f800000ff037424 */ /* 0x000fe200078e00ff */
[----:B------:R-:W-:Y:S01]  /*16290*/  F2FP.BF16.F32.PACK_AB R207, R24, R11 ;  /* 0x0000000b18cf723e */ /* 0x000fe200000010ff */
[--C-:B------:R-:W-:Y:S01]  /*162a0*/  IMAD.MOV.U32 R145, RZ, RZ, R151.reuse ;  /* 0x000000ffff917224 */ /* 0x100fe200078e0097 */
[----:B------:R-:W-:Y:S01]  /*162b0*/  F2FP.BF16.F32.PACK_AB R201, R26, R13 ;  /* 0x0000000d1ac9723e */ /* 0x000fe200000010ff */
[--C-:B------:R-:W-:Y:S01]  /*162c0*/  IMAD.MOV.U32 R144, RZ, RZ, R151.reuse ;  /* 0x000000ffff907224 */ /* 0x100fe200078e0097 */
        /* <DEDUP_REMOVED lines=127> */
[----:B------:R-:W-:Y:S01]  /*16ac0*/  IMAD.MOV.U32 R24, RZ, RZ, R151 ;  /* 0x000000ffff187224 */ /* 0x000fe200078e0097 */
[----:B------:R-:W-:Y:S06]  /*16ad0*/  @!P2 BRA `(.L_x_834) ;  /* 0x0000004c0008a947 */ /* 0x000fec0003800000 */
[----:B------:R-:W-:Y:S01]  /*16ae0*/  VIADD R6, R180, 0xfffffffe ;  /* 0xfffffffeb4067836 */ /* 0x000fe20000000000 */
[----:B------:R-:W-:Y:S01]  /*16af0*/  CS2R R150, SRZ ;  /* 0x0000000000967805 */ /* 0x000fe2000001ff00 */
[----:B------:R-:W-:Y:S01]  /*16b00*/  IMAD.MOV.U32 R7, RZ, RZ, R4 ;  /* 0x000000ffff077224 */ /* 0x000fe200078e0004 */
[----:B------:R-:W-:Y:S01]  /*16b10*/  CS2R R146, SRZ ;  /* 0x0000000000927805 */ /* 0x000fe2000001ff00 */
[----:B------:R-:W-:Y:S01]  /*16b20*/  IMAD.MOV.U32 R8, RZ, RZ, R5 ;  /* 0x000000ffff087224 */ /* 0x000fe200078e0005 */
[----:B------:R-:W-:Y:S01]  /*16b30*/  CS2R R142, SRZ ;  /* 0x00000000008e7805 */ /* 0x000fe2000001ff00 */
[----:B------:R-:W-:Y:S01]  /*16b40*/  IMAD.MOV.U32 R9, RZ, RZ, R224 ;  /* 0x000000ffff097224 */ /* 0x000fe200078e00e0 */
[----:B------:R-:W-:Y:S01]  /*16b50*/  CS2R R138, SRZ ;  /* 0x00000000008a7805 */ /* 0x000fe2000001ff00 */
[----:B------:R-:W-:Y:S01]  /*16b60*/  IMAD.MOV.U32 R10, RZ, RZ, R223 ;  /* 0x000000ffff0a7224 */ /* 0x000fe200078e00df */
        /* <DEDUP_REMOVED lines=60> */
[----:B------:R-:W-:-:S07]  /*16f30*/  CS2R R24, SRZ ;  /* 0x0000000000187805 */ /* 0x000fce000001ff00 */
.L_x_845:
[----:B------:R-:W-:-:S05]  /*16f40*/  VIADD R2, R10, 0x1 ;  /* 0x000000010a027836 */ /* 0x000fca0000000000 */
[----:B------:R-:W-:-:S04]  /*16f50*/  ISETP.NE.AND P2, PT, R2, 0x2, PT ;  /* 0x000000020200780c */ /* 0x000fc80003f45270 */
[----:B------:R-:W-:Y:S02]  /*16f60*/  SEL R224, RZ, 0x1, P2 ;  /* 0x00000001ffe07807 */ /* 0x000fe40001000000 */
[----:B------:R-:W-:Y:S02]  /*16f70*/  SEL R223, R2, RZ, P2 ;  /* 0x000000ff02df7207 */ /* 0x000fe40001000000 */
[----:B------:R-:W-:Y:S01]  /*16f80*/  LOP3.LUT R224, R9, R224, RZ, 0x3c, !PT ;  /* 0x000000e009e07212 */ /* 0x000fe200078e3cff */
[----:B------:R-:W-:Y:S06]  /*16f90*/  @!P0 BRA `(.L_x_835) ;  /* 0x0000000000048947 */ /* 0x000fec0003800000 */
[----:B------:R-:W-:Y:S01]  /*16fa0*/  BPT.TRAP 0x1 ;  /* 0x000000040000795c */ /* 0x000fe20000300000 */
.L_x_835:
[----:B------:R-:W-:Y:S01]  /*16fb0*/  IMAD R11, R223, 0x8, R18 ;  /* 0x00000008df0b7824 */ /* 0x000fe200078e0212 */
[----:B------:R-:W-:-:S04]  /*16fc0*/  SHF.L.U32 R2, R224, 0x1f, RZ ;  /* 0x0000001fe0027819 */ /* 0x000fc800000006ff */
[----:B------:R0:W1:Y:S01]  /*16fd0*/  SYNCS.PHASECHK.TRANS64.TRYWAIT P2, [R11+URZ+0x38830], R2 ;  /* 0x038830020b0075a7 */ /* 0x000062000804017f */
[----:B------:R-:W-:Y:S05]  /*16fe0*/  @!P0 BRA `(.L_x_836) ;  /* 0x0000000000048947 */ /* 0x000fea0003800000 */
[----:B------:R-:W-:Y:S01]  /*16ff0*/  BPT.TRAP 0x1 ;  /* 0x000000040000795c */ /* 0x000fe20000300000 */
.L_x_836:
[----:B------:R-:W-:Y:S01]  /*17000*/  IMAD R4, R223, 0xa00, R227 ;  /* 0x00000a00df047824 */ /* 0x000fe200078e02e3 */
[----:B------:R-:W-:Y:S01]  /*17010*/  BSSY B1, `(.L_x_837) ;  /* 0x0000006000017945 */ /* 0x000fe20003800000 */
[----:B------:R-:W-:Y:S02]  /*17020*/  IMAD.MOV.U32 R5, RZ, RZ, 0x40000040 ;  /* 0x40000040ff057424 */ /* 0x000fe400078e00ff */
[----:B------:R-:W-:Y:S01]  /*17030*/  VIADD R12, R4, 0x80 ;  /* 0x00000080040c7836 */ /* 0x000fe20000000000 */
[----:B-1----:R-:W-:Y:S06]  /*17040*/  @P2 BRA `(.L_x_838) ;  /* 0x0000000000082947 */ /* 0x002fec0003800000 */
[----:B------:R-:W1:Y:S02]  /*17050*/  SYNCS.PHASECHK.TRANS64.TRYWAIT P2, [R11+URZ+0x38830], R2 ;  /* 0x038830020b0075a7 */ /* 0x000e64000804017f */
[----:B-1----:R-:W-:Y:S05]  /*17060*/  @!P2 BRA `(.L_x_839) ;  /* 0x00000118008ca947 */ /* 0x002fea0003800000 */
.L_x_838:
[----:B------:R-:W-:Y:S05]  /*17070*/  BSYNC B1 ;  /* 0x0000000000017941 */ /* 0x000fea0003800000 */
.L_x_837:
[----:B------:R-:W2:Y:S04]  /*17080*/  LDL.64 R152, [R1+0x50] ;  /* 0x0000500001987983 */ /* 0x000ea80000100a00 */
[----:B------:R-:W3:Y:S04]  /*17090*/  LDL.64 R156, [R1+0x58] ;  /* 0x00005800019c7983 */ /* 0x000ee80000100a00 */
[----:B------:R-:W4:Y:S01]  /*170a0*/  LDL.64 R154, [R1] ;  /* 0x00000000019a7983 */ /* 0x000f220000100a00 */
[----:B------:R-:W-:Y:S02]  /*170b0*/  R2UR UR10, R4 ;  /* 0x00000000040a72ca */ /* 0x000fe400000e0000 */
[----:B------:R-:W-:Y:S01]  /*170c0*/  R2UR UR11, R5 ;  /* 0x00000000050b72ca */ /* 0x000fe200000e0000 */
[----:B------:R-:W-:Y:S01]  /*170d0*/  WARPGROUP.ARRIVE ;  /* 0x00000000000079c5 */ /* 0x000fe20000000000 */
[----:B------:R-:W-:Y:S01]  /*170e0*/  IMAD.MOV.U32 R13, RZ, RZ, 0x40000040 ;  /* 0x40000040ff0d7424 */ /* 0x000fe200078e00ff */
[----:B------:R-:W-:-:S04]  /*170f0*/  R2UR UR6, R12 ;  /* 0x000000000c0672ca */ /* 0x000fc800000e0000 */
[----:B------:R-:W-:Y:S01]  /*17100*/  R2UR UR7, R13 ;  /* 0x000000000d0772ca */ /* 0x000fe200000e0000 */
[----:B------:R-:W-:Y:S02]  /*17110*/  VIADD R12, R4, 0x100 ;  /* 0x00000100040c7836 */ /* 0x000fe40000000000 */
[----:B------:R-:W-:-:S03]  /*17120*/  IMAD.MOV.U32 R13, RZ, RZ, 0x40000040 ;  /* 0x40000040ff0d7424 */ /* 0x000fc600078e00ff */
[----:B------:R-:W-:Y:S02]  /*17130*/  R2UR UR26, R12 ;  /* 0x000000000c1a72ca */ /* 0x000fe400000e0000 */
[----:B------:R-:W-:Y:S01]  /*17140*/  R2UR UR27, R13 ;  /* 0x000000000d1b72ca */ /* 0x000fe200000e0000 */
[----:B------:R-:W-:Y:S02]  /*17150*/  VIADD R14, R4, 0x180 ;  /* 0x00000180040e7836 */ /* 0x000fe40000000000 */
[----:B------:R-:W-:Y:S01]  /*17160*/  IMAD.MOV.U32 R15, RZ, RZ, 0x40000040 ;  /* 0x40000040ff0f7424 */ /* 0x000fe200078e00ff */
[----:B--2---:R-:W-:Y:S02]  /*17170*/  R2UR UR46, R152 ;  /* 0x00000000982e72ca */ /* 0x004fe400000e0000 */
[----:B------:R-:W-:Y:S02]  /*17180*/  R2UR UR47, R153 ;  /* 0x00000000992f72ca */ /* 0x000fe400000e0000 */
[----:B------:R-:W2:Y:S01]  /*17190*/  LDL.64 R152, [R1+0x48] ;  /* 0x0000480001987983 */ /* 0x000ea20000100a00 */
[----:B---3--:R-:W-:-:S02]  /*171a0*/  R2UR UR12, R156 ;  /* 0x000000009c0c72ca */ /* 0x008fc400000e0000 */
[----:B------:R-:W-:-:S11]  /*171b0*/  R2UR UR13, R157 ;  /* 0x000000009d0d72ca */ /* 0x000fd600000e0000 */
[----:B------:R-:W-:Y:S02]  /*171c0*/  UMOV UR8, UR12 ;  /* 0x0000000c00087c82 */ /* 0x000fe40008000000 */
[----:B------:R-:W-:Y:S02]  /*171d0*/  UMOV UR9, UR13 ;  /* 0x0000000d00097c82 */ /* 0x000fe40008000000 */
[----:B------:R-:W-:Y:S01]  /*171e0*/  HGMMA.64x16x16.F32.BF16 R184, gdesc[UR8], RZ, !UPT, gsb0 ;  /* 0x0020000008b879f0 */ /* 0x000fe2000c0018ff */
[----:B------:R-:W-:Y:S01]  /*171f0*/  UMOV UR4, UR12 ;  /* 0x0000000c00047c82 */ /* 0x000fe20008000000 */
[----:B------:R-:W-:Y:S01]  /*17200*/  UMOV UR5, UR13 ;  /* 0x0000000d00057c82 */ /* 0x000fe20008000000 */
[----:B------:R-:W-:Y:S02]  /*17210*/  WARPGROUP.DEPBAR.LE gsb0, 0x0 ;  /* 0x00008000000079c5 */ /* 0x000fe40000010000 */
[----:B------:R-:W-:-:S06]  /*17220*/  WARPGROUP.ARRIVE ;  /* 0x00000000000079c5 */ /* 0x000fcc0000000000 */
[----:B------:R-:W-:Y:S01]  /*17230*/  HGMMA.64x16x16.F32.BF16 R176, gdesc[UR4], RZ, !UPT, gsb0 ;  /* 0x0020000004b079f0 */ /* 0x000fe2000c0018ff */
[----:B------:R-:W-:Y:S01]  /*17240*/  UMOV UR24, UR12 ;  /* 0x0000000c00187c82 */ /* 0x000fe20008000000 */
[----:B------:R-:W-:Y:S01]  /*17250*/  UMOV UR25, UR13 ;  /* 0x0000000d00197c82 */ /* 0x000fe20008000000 */
[----:B------:R-:W-:Y:S02]  /*17260*/  WARPGROUP.DEPBAR.LE gsb0, 0x0 ;  /* 0x00008000000079c5 */ /* 0x000fe40000010000 */
[----:B------:R-:W-:-:S06]  /*17270*/  WARPGROUP.ARRIVE ;  /* 0x00000000000079c5 */ /* 0x000fcc0000000000 */
[----:B------:R-:W-:Y:S01]  /*17280*/  HGMMA.64x16x16.F32.BF16 R168, gdesc[UR24], RZ, !UPT, gsb0 ;  /* 0x0020000018a879f0 */ /* 0x000fe2000c0018ff */
[----:B------:R-:W-:Y:S02]  /*17290*/  R2UR UR6, R14 ;  /* 0x000000000e0672ca */ /* 0x000fe400000e0000 */
[----:B------:R-:W-:Y:S01]  /*172a0*/  R2UR UR7, R15 ;  /* 0x000000000f0772ca */ /* 0x000fe200000e0000 */
[----:B------:R-:W-:Y:S01]  /*172b0*/  UMOV UR4, UR12 ;  /* 0x0000000c00047c82 */ /* 0x000fe20008000000 */
[----:B------:R-:W-:Y:S01]  /*172c0*/  UMOV UR5, UR13 ;  /* 0x0000000d00057c82 */ /* 0x000fe20008000000 */
[----:B------:R-:W-:Y:S02]  /*172d0*/  WARPGROUP.DEPBAR.LE gsb0, 0x0 ;  /* 0x00008000000079c5 */ /* 0x000fe40000010000 */
[----:B------:R-:W-:-:S08]  /*172e0*/  WARPGROUP.ARRIVE ;  /* 0x00000000000079c5 */ /* 0x000fd00000000000 */
[----:B------:R-:W-:Y:S01]  /*172f0*/  HGMMA.64x16x16.F32.BF16 R160, gdesc[UR4], RZ, !UPT, gsb0 ;  /* 0x0020000004a079f0 */ /* 0x000fe2000c0018ff */
[----:B------:R-:W-:Y:S02]  /*17300*/  VIADD R12, R4, 0x200 ;  /* 0x00000200040c7836 */ /* 0x000fe40000000000 */
[----:B------:R-:W-:-:S03]  /*17310*/  IMAD.MOV.U32 R13, RZ, RZ, 0x40000040 ;  /* 0x40000040ff0d7424 */ /* 0x000fc600078e00ff */
[----:B------:R-:W-:Y:S02]  /*17320*/  R2UR UR30, R12 ;  /* 0x000000000c1e72ca */ /* 0x000fe400000e0000 */
[----:B------:R-:W-:Y:S02]  /*17330*/  R2UR UR31, R13 ;  /* 0x000000000d1f72ca */ /* 0x000fe400000e0000 */
[----:B----4-:R-:W-:Y:S02]  /*17340*/  R2UR UR32, R154 ;  /* 0x000000009a2072ca */ /* 0x010fe400000e0000 */
[----:B------:R-:W-:Y:S01]  /*17350*/  R2UR UR33, R155 ;  /* 0x000000009b2172ca */ /* 0x000fe200000e0000 */
[----:B------:R-:W-:Y:S01]  /*17360*/  UMOV UR28, UR12 ;  /* 0x0000000c001c7c82 */ /* 0x000fe20008000000 */
[----:B------:R-:W-:Y:S01]  /*17370*/  UMOV UR29, UR13 ;  /* 0x0000000d001d7c82 */ /* 0x000fe20008000000 */
[----:B------:R-:W-:Y:S02]  /*17380*/  WARPGROUP.DEPBAR.LE gsb0, 0x0 ;  /* 0x00008000000079c5 */ /* 0x000fe40000010000 */
[----:B------:R-:W-:Y:S01]  /*17390*/  VIADD R20, R4, 0x2 ;  /* 0x0000000204147836 */ /* 0x000fe20000000000 */
[----:B--2---:R-:W-:-:S02]  /*173a0*/  R2UR UR42, R152 ;  /* 0x00000000982a72ca */ /* 0x004fc400000e0000 */
[----:B------:R-:W-:Y:S02]  /*173b0*/  R2UR UR43, R153 ;  /* 0x00000000992b72ca */ /* 0x000fe400000e0000 */
[----:B------:R-:W-:-:S06]  /*173c0*/  WARPGROUP.ARRIVE ;  /* 0x00000000000079c5 */ /* 0x000fcc0000000000 */
[----:B------:R-:W-:Y:S01]  /*173d0*/  HGMMA.64x16x16.F32.BF16 R152, gdesc[UR28], RZ, !UPT, gsb0 ;  /* 0x002000001c9879f0 */ /* 0x000fe2000c0018ff */
[----:B------:R-:W-:Y:S01]  /*173e0*/  IMAD.MOV.U32 R21, RZ, RZ, 0x40000040 ;  /* 0x40000040ff157424 */ /* 0x000fe200078e00ff */
[----:B------:R-:W-:-:S04]  /*173f0*/  R2UR UR22, R20 ;  /* 0x00000000141672ca */ /* 0x000fc800000e0000 */
        /* <DEDUP_REMOVED lines=30> */
[C---:B------:R-:W-:Y:S02]  /*175e0*/  VIADD R20, R4.reuse, 0x202 ;  /* 0x0000020204147836 */ /* 0x040fe40000000000 */
[----:B------:R-:W-:Y:S01]  /*175f0*/  IMAD.MOV.U32 R21, RZ, RZ, 0x40000040 ;  /* 0x40000040ff157424 */ /* 0x000fe200078e00ff */
[----:B------:R-:W-:Y:S01]  /*17600*/  UMOV UR24, UR46 ;  /* 0x0000002e00187c82 */ /* 0x000fe20008000000 */
[----:B------:R-:W-:Y:S01]  /*17610*/  VIADD R12, R4, 0x4 ;  /* 0x00000004040c7836 */ /* 0x000fe20000000000 */
[----:B------:R-:W-:-:S02]  /*17620*/  WARPGROUP.DEPBAR.LE gsb0, 0x0 ;  /* 0x00008000000079c5 */ /* 0x000fc40000010000 */
[----:B------:R-:W-:Y:S01]  /*17630*/  WARPGROUP.ARRIVE ;  /* 0x00000000000079c5 */ /* 0x000fe20000000000 */
[----:B------:R-:W-:Y:S01]  /*17640*/  IMAD.MOV.U32 R13, RZ, RZ, 0x40000040 ;  /* 0x40000040ff0d7424 */ /* 0x000fe200078e00ff */
[----:B------:R-:W-:Y:S01]  /*17650*/  UMOV UR25, UR47 ;  /* 0x0000002f00197c82 */ /* 0x000fe20008000000 */
[----:B------:R-:W-:Y:S01]  /*17660*/  UMOV UR4, UR46 ;  /* 0x0000002e00047c82 */ /* 0x000fe20008000000 */
[----:B------:R-:W-:Y:S01]  /*17670*/  UMOV UR5, UR47 ;  /* 0x0000002f00057c82 */ /* 0x000fe20008000000 */
[----:B------:R-:W-:Y:S01]  /*17680*/  UMOV UR20, UR46 ;  /* 0x0000002e00147c82 */ /* 0x000fe20008000000 */
[----:B------:R-:W-:Y:S01]  /*17690*/  HGMMA.64x16x16.F32.BF16 R160, gdesc[UR8], R160, gsb0 ;  /* 0x0020000008a079f0 */ /* 0x000fe200080018a0 */
[----:B------:R-:W-:Y:S01]  /*176a0*/  R2UR UR34, R20 ;  /* 0x00000000142272ca */ /* 0x000fe200000e0000 */
[----:B------:R-:W-:Y:S01]  /*176b0*/  UMOV UR21, UR47 ;  /* 0x0000002f00157c82 */ /* 0x000fe20008000000 */
[----:B------:R-:W-:Y:S01]  /*176c0*/  R2UR UR35, R21 ;  /* 0x00000000152372ca */ /* 0x000fe200000e0000 */
[----:B------:R-:W-:Y:S01]  /*176d0*/  UMOV UR16, UR46 ;  /* 0x0000002e00107c82 */ /* 0x000fe20008000000 */
[----:B------:R-:W-:Y:S01]  /*176e0*/  R2UR UR26, R12 ;  /* 0x000000000c1a72ca */ /* 0x000fe200000e0000 */
[----:B------:R-:W-:Y:S01]  /*176f0*/  UMOV UR17, UR47 ;  /* 0x0000002f00117c82 */ /* 0x000fe20008000000 */
[----:B------:R-:W-:Y:S01]  /*17700*/  UMOV UR28, UR46 ;  /* 0x0000002e001c7c82 */ /* 0x000fe20008000000 */
[----:B------:R-:W-:Y:S01]  /*17710*/  UMOV UR29, UR47 ;  /* 0x0000002f001d7c82 */ /* 0x000fe20008000000 */
[----:B------:R-:W2:Y:S01]  /*17720*/  LDL.64 R14, [R1+0x40] ;  /* 0x00004000010e7983 */ /* 0x000ea20000100a00 */
[----:B------:R-:W-:-:S02]  /*17730*/  WARPGROUP.DEPBAR.LE gsb0, 0x0 ;  /* 0x00008000000079c5 */ /* 0x000fc40000010000 */
[----:B------:R-:W-:Y:S01]  /*17740*/  WARPGROUP.ARRIVE ;  /* 0x00000000000079c5 */ /* 0x000fe20000000000 */
[----:B------:R-:W-:Y:S01]  /*17750*/  R2UR UR27, R13 ;  /* 0x000000000d1b72ca */ /* 0x000fe200000e0000 */
[----:B------:R-:W-:Y:S01]  /*17760*/  UMOV UR12, UR42 ;  /* 0x0000002a000c7c82 */ /* 0x000fe20008000000 */
[----:B------:R-:W-:Y:S01]  /*17770*/  UMOV UR13, UR43 ;  /* 0x0000002b000d7c82 */ /* 0x000fe20008000000 */
[----:B------:R-:W-:Y:S01]  /*17780*/  UMOV UR8, UR42 ;  /* 0x0000002a00087c82 */ /* 0x000fe20008000000 */
[----:B------:R-:W-:Y:S01]  /*17790*/  UMOV UR9, UR43 ;  /* 0x0000002b00097c82 */ /* 0x000fe20008000000 */
[----:B------:R-:W-:Y:S01]  /*177a0*/  HGMMA.64x16x16.F32.BF16 R152, gdesc[UR32], R152, gsb0 ;  /* 0x00200000209879f0 */ /* 0x000fe20008001898 */
[----:B------:R-:W-:Y:S01]  /*177b0*/  VIADD R12, R4, 0x84 ;  /* 0x00000084040c7836 */ /* 0x000fe20000000000 */
[----:B------:R-:W3:Y:S01]  /*177c0*/  LDL.64 R20, [R1+0x38] ;  /* 0x0000380001147983 */ /* 0x000ee20000100a00 */
[----:B------:R-:W-:Y:S01]  /*177d0*/  IMAD.MOV.U32 R13, RZ, RZ, 0x40000040 ;  /* 0x40000040ff0d7424 */ /* 0x000fe200078e00ff */
[----:B------:R-:W-:-:S02]  /*177e0*/  WARPGROUP.DEPBAR.LE gsb0, 0x0 ;  /* 0x00008000000079c5 */ /* 0x000fc40000010000 */
[----:B------:R-:W-:-:S06]  /*177f0*/  WARPGROUP.ARRIVE ;  /* 0x00000000000079c5 */ /* 0x000fcc0000000000 */
[----:B------:R-:W-:Y:S01]  /*17800*/  HGMMA.64x16x16.F32.BF16 R184, gdesc[UR24], R184, gsb0 ;  /* 0x0020000018b879f0 */ /* 0x000fe200080018b8 */
[----:B------:R-:W-:Y:S02]  /*17810*/  R2UR UR6, R12 ;  /* 0x000000000c0672ca */ /* 0x000fe400000e0000 */
[----:B------:R-:W-:Y:S01]  /*17820*/  R2UR UR7, R13 ;  /* 0x000000000d0772ca */ /* 0x000fe200000e0000 */
[----:B------:R-:W-:Y:S01]  /*17830*/  VIADD R12, R4, 0x104 ;  /* 0x00000104040c7836 */ /* 0x000fe20000000000 */
[----:B------:R-:W-:Y:S02]  /*17840*/  WARPGROUP.DEPBAR.LE gsb0, 0x0 ;  /* 0x00008000000079c5 */ /* 0x000fe40000010000 */
[----:B------:R-:W-:-:S09]  /*17850*/  WARPGROUP.ARRIVE ;  /* 0x00000000000079c5 */ /* 0x000fd20000000000 */
[----:B------:R-:W-:Y:S01]  /*17860*/  HGMMA.64x16x16.F32.BF16 R176, gdesc[UR4], R176, gsb0 ;  /* 0x0020000004b079f0 */ /* 0x000fe200080018b0 */
[----:B------:R-:W-:Y:S01]  /*17870*/  IMAD.MOV.U32 R13, RZ, RZ, 0x40000040 ;  /* 0x40000040ff0d7424 */ /* 0x000fe200078e00ff */
[----:B------:R-:W-:-:S04]  /*17880*/  R2UR UR22, R12 ;  /* 0x000000000c1672ca */ /* 0x000fc800000e0000 */
        /* <DEDUP_REMOVED lines=60> */
[----:B------:R-:W-:Y:S01]  /*17c50*/  IMAD.MOV.U32 R13, RZ, RZ, 0x40000040 ;  /* 0x40000040ff0d7424 */ /* 0x000fe200078e00ff */
[----:B--2---:R-:W-:Y:S02]  /*17c60*/  R2UR UR38, R14 ;  /* 0x000000000e2672ca */ /* 0x004fe400000e0000 */
[----:B------:R-:W-:Y:S02]  /*17c70*/  R2UR UR39, R15 ;  /* 0x000000000f2772ca */ /* 0x000fe400000e0000 */
[----:B------:R-:W-:Y:S01]  /*17c80*/  R2UR UR22, R12 ;  /* 0x000000000c1672ca */ /* 0x000fe200000e0000 */
[----:B------:R-:W2:Y:S01]  /*17c90*/  LDL.64 R14, [R1+0x30] ;  /* 0x00003000010e7983 */ /* 0x000ea20000100a00 */
[----:B------:R-:W-:-:S07]  /*17ca0*/  R2UR UR23, R13 ;  /* 0x000000000d1772ca */ /* 0x000fce00000e0000 */
[----:B------:R-:W-:Y:S02]  /*17cb0*/  UMOV UR20, UR38 ;  /* 0x0000002600147c82 */ /* 0x000fe40008000000 */
[----:B------:R-:W-:Y:S01]  /*17cc0*/  UMOV UR21, UR39 ;  /* 0x0000002700157c82 */ /* 0x000fe20008000000 */
[----:B------:R-:W-:Y:S02]  /*17cd0*/  WARPGROUP.DEPBAR.LE gsb0, 0x0 ;  /* 0x00008000000079c5 */ /* 0x000fe40000010000 */
[----:B------:R-:W-:-:S06]  /*17ce0*/  WARPGROUP.ARRIVE ;  /* 0x00000000000079c5 */ /* 0x000fcc0000000000 */
        /* <DEDUP_REMOVED lines=39> */
[----:B---3--:R-:W-:Y:S02]  /*17f60*/  R2UR UR46, R20 ;  /* 0x00000000142e72ca */ /* 0x008fe400000e0000 */
[----:B------:R-:W-:Y:S02]  /*17f70*/  R2UR UR47, R21 ;  /* 0x00000000152f72ca */ /* 0x000fe400000e0000 */
[----:B------:R-:W-:Y:S01]  /*17f80*/  R2UR UR26, R12 ;  /* 0x000000000c1a72ca */ /* 0x000fe200000e0000 */
[----:B------:R-:W3:Y:S01]  /*17f90*/  LDL.64 R20, [R1+0x28] ;  /* 0x0000280001147983 */ /* 0x000ee20000100a00 */
        /* <DEDUP_REMOVED lines=190> */
[----:B------:R-:W-:Y:S02]  /*18b80*/  R2UR UR14, R12 ;  /* 0x000000000c0e72ca */ /* 0x000fe400000e0000 */
        /* <DEDUP_REMOVED lines=435> */
.L_x_840:
[----:B------:R-:W-:Y:S01]  /*1a6c0*/  SHF.L.U32 R0, R9, 0x1f, RZ ;  /* 0x0000001f09007819 */ /* 0x000fe200000006ff */
[----:B------:R-:W-:-:S04]  /*1a6d0*/  IMAD R9, R10, 0x8, R18 ;  /* 0x000000080a097824 */ /* 0x000fc800078e0212 */
[----:B------:R2:W3:Y:S01]  /*1a6e0*/  SYNCS.PHASECHK.TRANS64.TRYWAIT P2, [R9+URZ+0x38850], R0 ;  /* 0x03885000090075a7 */ /* 0x0004e2000804017f */
[----:B------:R-:W-:Y:S05]  /*1a6f0*/  @!P0 BRA `(.L_x_841) ;  /* 0x0000000000048947 */ /* 0x000fea0003800000 */
[----:B------:R-:W-:Y:S01]  /*1a700*/  BPT.TRAP 0x1 ;  /* 0x000000040000795c */ /* 0x000fe20000300000 */
.L_x_841:
[----:B------:R-:W-:Y:S04]  /*1a710*/  BSSY B1, `(.L_x_842) ;  /* 0x0000004000017945 */ /* 0x000fe80003800000 */
[----:B---3--:R-:W-:Y:S05]  /*1a720*/  @P2 BRA `(.L_x_843) ;  /* 0x0000000000082947 */ /* 0x008fea0003800000 */
[----:B------:R-:W3:Y:S02]  /*1a730*/  SYNCS.PHASECHK.TRANS64.TRYWAIT P2, [R9+URZ+0x38850], R0 ;  /* 0x03885000090075a7 */ /* 0x000ee4000804017f */
[----:B---3--:R-:W-:Y:S05]  /*1a740*/  @!P2 BRA `(.L_x_844) ;  /* 0x000000e000e8a947 */ /* 0x008fea0003800000 */
.L_x_843:
[----:B------:R-:W-:Y:S05]  /*1a750*/  BSYNC B1 ;  /* 0x0000000000017941 */ /* 0x000fea0003800000 */
.L_x_842:
[----:B--23--:R-:W-:Y:S01]  /*1a760*/  VIADD R0, R18, 0x400 ;  /* 0x0000040012007836 */ /* 0x00cfe20000000000 */
[----:B------:R-:W-:Y:S01]  /*1a770*/  WARPGROUP.ARRIVE ;  /* 0x00000000000079c5 */ /* 0x000fe20000000000 */
[----:B------:R-:W-:Y:S01]  /*1a780*/  IMAD.MOV.U32 R3, RZ, RZ, 0x40000040 ;  /* 0x40000040ff037424 */ /* 0x000fe200078e00ff */
[----:B------:R-:W-:Y:S01]  /*1a790*/  ISETP.GT.AND P2, PT, R6, RZ, PT ;  /* 0x000000ff0600720c */ /* 0x000fe20003f44270 */
[----:B------:R-:W-:Y:S01]  /*1a7a0*/  IMAD.MOV.U32 R5, RZ, RZ, 0x40000040 ;  /* 0x40000040ff057424 */ /* 0x000fe200078e00ff */
[----:B------:R-:W-:Y:S01]  /*1a7b0*/  SHF.R.U32.HI R0, RZ, 0x4, R0 ;  /* 0x00000004ff007819 */ /* 0x000fe20000011600 */
[----:B01----:R-:W-:Y:S01]  /*1a7c0*/  @!P1 VIADD R11, R11, 0x38840 ;  /* 0x000388400b0b9836 */ /* 0x003fe20000000000 */
[----:B------:R-:W-:Y:S01]  /*1a7d0*/  R2UR UR7, R3 ;  /* 0x00000000030772ca */ /* 0x000fe200000e0000 */
[----:B------:R-:W-:Y:S01]  /*1a7e0*/  IMAD.MOV.U32 R3, RZ, RZ, 0x40000040 ;  /* 0x40000040ff037424 */ /* 0x000fe200078e00ff */
[----:B------:R-:W-:Y:S01]  /*1a7f0*/  LOP3.LUT R0, R0, 0x3fff, RZ, 0xc0, !PT ;  /* 0x00003fff00007812 */ /* 0x000fe200078ec0ff */
[----:B------:R-:W-:-:S02]  /*1a800*/  @!P1 VIADD R9, R9, 0x38860 ;  /* 0x0003886009099836 */ /* 0x000fc40000000000 */
[----:B------:R-:W-:Y:S01]  /*1a810*/  VIADD R6, R6, 0xffffffff ;  /* 0xffffffff06067836 */ /* 0x000fe20000000000 */
[----:B------:R-:W-:Y:S02]  /*1a820*/  LOP3.LUT R0, R0, 0x2800000, RZ, 0xfc, !PT ;  /* 0x0280000000007812 */ /* 0x000fe400078efcff */
[----:B------:R-:W-:-:S03]  /*1a830*/  @!P1 PRMT R9, RZ, 0x654, R9 ;  /* 0x00000654ff099816 */ /* 0x000fc60000000009 */
[----:B------:R-:W-:Y:S01]  /*1a840*/  IMAD R2, R10, 0xa00, R0 ;  /* 0x00000a000a027824 */ /* 0x000fe200078e0200 */
[----:B------:R-:W-:-:S03]  /*1a850*/  FMNMX.FTZ R0, R184, R8, !PT ;  /* 0x00000008b8007209 */ /* 0x000fc60007810000 */
[C---:B------:R-:W-:Y:S01]  /*1a860*/  VIADD R4, R2.reuse, 0x80 ;  /* 0x0000008002047836 */ /* 0x040fe20000000000 */
[----:B------:R-:W-:Y:S02]  /*1a870*/  R2UR UR6, R2 ;  /* 0x00000000020672ca */ /* 0x000fe400000e0000 */
[----:B------:R-:W-:-:S04]  /*1a880*/  FMNMX.FTZ R0, R185, R0, !PT ;  /* 0x00000000b9007209 */ /* 0x000fc80007810000 */
[----:B------:R-:W-:-:S04]  /*1a890*/  FMNMX.FTZ R0, R188, R0, !PT ;  /* 0x00000000bc007209 */ /* 0x000fc80007810000 */
[----:B------:R-:W-:-:S03]  /*1a8a0*/  FMNMX.FTZ R0, R189, R0, !PT ;  /* 0x00000000bd007209 */ /* 0x000fc60007810000 */
[----:B------:R-:W-:Y:S01]  /*1a8b0*/  HGMMA.64x256x16.F32.BF16 R24, R208, gdesc[UR4].tnspB, R24, gsb0 ;  /* 0x43e00004d0187df0 */ /* 0x000fe20008001818 */
[----:B------:R-:W-:Y:S01]  /*1a8c0*/  R2UR UR6, R4 ;  /* 0x00000000040672ca */ /* 0x000fe200000e0000 */
[----:B------:R-:W-:Y:S01]  /*1a8d0*/  VIADD R4, R2, 0x100 ;  /* 0x0000010002047836 */ /* 0x000fe20000000000 */
[----:B------:R-:W-:Y:S01]  /*1a8e0*/  R2UR UR7, R5 ;  /* 0x00000000050772ca */ /* 0x000fe200000e0000 */
[----:B------:R-:W-:Y:S01]  /*1a8f0*/  IMAD.MOV.U32 R5, RZ, RZ, 0x40000040 ;  /* 0x40000040ff057424 */ /* 0x000fe200078e00ff */
        /* <DEDUP_REMOVED lines=14> */
[----:B------:R-:W-:Y:S01]  /*1a9e0*/  FMNMX.FTZ R0, R156, R0, !PT ;  /* 0x000000009c007209 */ /* 0x000fe20007810000 */
[----:B------:R-:W-:Y:S02]  /*1a9f0*/  WARPGROUP.DEPBAR.LE gsb0, 0x0 ;  /* 0x00008000000079c5 */ /* 0x000fe40000010000 */
[----:B------:R-:W-:-:S06]  /*1aa00*/  WARPGROUP.ARRIVE ;  /* 0x00000000000079c5 */ /* 0x000fcc0000000000 */
        /* <DEDUP_REMOVED lines=11> */
[----:B------:R-:W-:Y:S02]  /*1aac0*/  R2UR UR7, R5 ;  /* 0x00000000050772ca */ /* 0x000fe400000e0000 */
[----:B------:R-:W-:-:S05]  /*1aad0*/  FMNMX.FTZ R5, R157, R0, !PT ;  /* 0x000000009d057209 */ /* 0x000fca0007810000 */
[----:B------:R-:W0:Y:S02]  /*1aae0*/  SHFL.BFLY PT, R0, R5, 0x2, 0x1f ;  /* 0x0c401f0005007f89 */ /* 0x000e2400000e0000 */
[----:B0-----:R-:W-:-:S05]  /*1aaf0*/  FMNMX.FTZ R5, R5, R0, !PT ;  /* 0x0000000005057209 */ /* 0x001fca0007810000 */
[----:B------:R-:W0:Y:S02]  /*1ab00*/  SHFL.BFLY PT, R0, R5, 0x1, 0x1f ;  /* 0x0c201f0005007f89 */ /* 0x000e2400000e0000 */
[----:B0-----:R-:W-:Y:S02]  /*1ab10*/  FMNMX.FTZ R5, R5, R0, !PT ;  /* 0x0000000005057209 */ /* 0x001fe40007810000 */
        /* <DEDUP_REMOVED lines=24> */
[----:B------:R-:W-:Y:S01]  /*1aca0*/  FADD.FTZ R0, -R4, R7 ;  /* 0x0000000704007221 */ /* 0x000fe20000010100 */
[----:B------:R-:W-:Y:S02]  /*1acb0*/  WARPGROUP.DEPBAR.LE gsb0, 0x0 ;  /* 0x00008000000079c5 */ /* 0x000fe40000010000 */
[----:B------:R-:W-:-:S06]  /*1acc0*/  WARPGROUP.ARRIVE ;  /* 0x00000000000079c5 */ /* 0x000fcc0000000000 */
[----:B------:R-:W-:Y:S01]  /*1acd0*/  HGMMA.64x256x16.F32.BF16 R24, R196, gdesc[UR4].tnspB, R24, gsb0 ;  /* 0x43e00004c4187df0 */ /* 0x000fe20008001818 */
[----:B------:R-:W-:Y:S01]  /*1ace0*/  R2UR UR6, R2 ;  /* 0x00000000020672ca */ /* 0x000fe200000e0000 */
[----:B------:R-:W-:Y:S01]  /*1acf0*/  IMAD.U32 R2, RZ, RZ, UR61 ;  /* 0x0000003dff027e24 */ /* 0x000fe2000f8e00ff */
[----:B------:R-:W-:Y:S01]  /*1ad00*/  R2UR UR7, R3 ;  /* 0x00000000030772ca */ /* 0x000fe200000e0000 */
[C---:B------:R-:W-:Y:S02]  /*1ad10*/  FADD.FTZ R3, -R5.reuse, R8 ;  /* 0x0000000805037221 */ /* 0x040fe40000010100 */
[-C--:B------:R-:W-:Y:S01]  /*1ad20*/  FMUL.FTZ R13, R5, R2.reuse ;  /* 0x00000002050d7220 */ /* 0x080fe20000410000 */
[-C--:B------:R-:W-:Y:S01]  /*1ad30*/  FMUL.FTZ R0, R0, R2.reuse ;  /* 0x0000000200007220 */ /* 0x080fe20000410000 */
[-C--:B------:R-:W-:Y:S02]  /*1ad40*/  FMUL.FTZ R3, R3, R2.reuse ;  /* 0x0000000203037220 */ /* 0x080fe40000410000 */
[-CC-:B------:R-:W-:Y:S01]  /*1ad50*/  FFMA.FTZ R208, R184, R2.reuse, -R13.reuse ;  /* 0x00000002b8d07223 */ /* 0x180fe2000001080d */
        /* <DEDUP_REMOVED lines=12> */
[----:B------:R-:W-:Y:S01]  /*1ae20*/  FFMA.FTZ R21, R165, R2, -R13 ;  /* 0x00000002a5157223 */ /* 0x000fe2000001080d */
[----:B------:R-:W-:Y:S08]  /*1ae30*/  MUFU.EX2 R3, R3 ;  /* 0x0000000300037308 */ /* 0x000ff00000000800 */
[----:B------:R-:W0:Y:S08]  /*1ae40*/  MUFU.EX2 R208, R208 ;  /* 0x000000d000d07308 */ /* 0x000e300000000800 */
[----:B------:R-:W-:Y:S08]  /*1ae50*/  MUFU.EX2 R0, R0 ;  /* 0x0000000000007308 */ /* 0x000ff00000000800 */
[----:B------:R-:W1:Y:S01]  /*1ae60*/  MUFU.EX2 R8, R8 ;  /* 0x0000000800087308 */ /* 0x000e620000000800 */
[----:B0-----:R-:W-:-:S07]  /*1ae70*/  FFMA.FTZ R222, R3, R222, R208 ;  /* 0x000000de03de7223 */ /* 0x001fce00000100d0 */
[----:B------:R-:W0:Y:S08]  /*1ae80*/  MUFU.EX2 R210, R210 ;  /* 0x000000d200d27308 */ /* 0x000e300000000800 */
[----:B------:R-:W2:Y:S01]  /*1ae90*/  MUFU.EX2 R184, R184 ;  /* 0x000000b800b87308 */ /* 0x000ea20000000800 */
[C---:B-1----:R-:W-:Y:S01]  /*1aea0*/  FADD.FTZ R222, R8.reuse, R222 ;  /* 0x000000de08de7221 */ /* 0x042fe20000010000 */
[----:B------:R-:W-:Y:S01]  /*1aeb0*/  F2FP.BF16.F32.PACK_AB R208, R8, R208 ;  /* 0x000000d008d0723e */ /* 0x000fe200000010ff */
[----:B------:R-:W-:-:S05]  /*1aec0*/  IMAD.MOV.U32 R8, RZ, RZ, R5 ;  /* 0x000000ffff087224 */ /* 0x000fca00078e0005 */
[----:B------:R-:W1:Y:S01]  /*1aed0*/  MUFU.EX2 R204, R204 ;  /* 0x000000cc00cc7308 */ /* 0x000e620000000800 */
[----:B0-----:R-:W-:-:S07]  /*1aee0*/  FADD.FTZ R222, R210, R222 ;  /* 0x000000ded2de7221 */ /* 0x001fce0000010000 */
[----:B------:R-:W0:Y:S01]  /*1aef0*/  MUFU.EX2 R10, R10 ;  /* 0x0000000a000a7308 */ /* 0x000e220000000800 */
[C---:B--2---:R-:W-:Y:S01]  /*1af00*/  FADD.FTZ R222, R184.reuse, R222 ;  /* 0x000000deb8de7221 */ /* 0x044fe20000010000 */
[----:B------:R-:W-:-:S06]  /*1af10*/  F2FP.BF16.F32.PACK_AB R210, R184, R210 ;  /* 0x000000d2b8d2723e */ /* 0x000fcc00000010ff */
[----:B------:R-:W2:Y:S01]  /*1af20*/  MUFU.EX2 R206, R206 ;  /* 0x000000ce00ce7308 */ /* 0x000ea20000000800 */
[----:B-1----:R-:W-:-:S07]  /*1af30*/  FADD.FTZ R222, R204, R222 ;  /* 0x000000deccde7221 */ /* 0x002fce0000010000 */
[----:B------:R-:W1:Y:S01]  /*1af40*/  MUFU.EX2 R12, R12 ;  /* 0x0000000c000c7308 */ /* 0x000e620000000800 */
[C---:B0-----:R-:W-:Y:S01]  /*1af50*/  FADD.FTZ R222, R10.reuse, R222 ;  /* 0x000000de0ade7221 */ /* 0x041fe20000010000 */
[----:B------:R-:W-:Y:S01]  /*1af60*/  F2FP.BF16.F32.PACK_AB R204, R10, R204 ;  /* 0x000000cc0acc723e */ /* 0x000fe200000010ff */
[----:B------:R-:W-:-:S05]  /*1af70*/  IMAD.MOV.U32 R10, RZ, RZ, R223 ;  /* 0x000000ffff0a7224 */ /* 0x000fca00078e00df */
[----:B------:R-:W0:Y:S01]  /*1af80*/  MUFU.EX2 R200, R200 ;  /* 0x000000c800c87308 */ /* 0x000e220000000800 */
[----:B--2---:R-:W-:-:S07]  /*1af90*/  FADD.FTZ R222, R206, R222 ;  /* 0x000000decede7221 */ /* 0x004fce0000010000 */
[----:B------:R-:W2:Y:S01]  /*1afa0*/  MUFU.EX2 R14, R14 ;  /* 0x0000000e000e7308 */ /* 0x000ea20000000800 */
[C---:B-1----:R-:W-:Y:S01]  /*1afb0*/  FADD.FTZ R222, R12.reuse, R222 ;  /* 0x000000de0cde7221 */ /* 0x042fe20000010000 */
[----:B------:R-:W-:-:S06]  /*1afc0*/  F2FP.BF16.F32.PACK_AB R206, R12, R206 ;  /* 0x000000ce0cce723e */ /* 0x000fcc00000010ff */
[----:B------:R-:W1:Y:S01]  /*1afd0*/  MUFU.EX2 R202, R202 ;  /* 0x000000ca00ca7308 */ /* 0x000e620000000800 */
[----:B0-----:R-:W-:-:S07]  /*1afe0*/  FADD.FTZ R222, R200, R222 ;  /* 0x000000dec8de7221 */ /* 0x001fce0000010000 */
[----:B------:R-:W0:Y:S01]  /*1aff0*/  MUFU.EX2 R15, R15 ;  /* 0x0000000f000f7308 */ /* 0x000e220000000800 */
[C---:B--2---:R-:W-:Y:S01]  /*1b000*/  FADD.FTZ R222, R14.reuse, R222 ;  /* 0x000000de0ede7221 */ /* 0x044fe20000010000 */
[----:B------:R-:W-:-:S06]  /*1b010*/  F2FP.BF16.F32.PACK_AB R200, R14, R200 ;  /* 0x000000c80ec8723e */ /* 0x000fcc00000010ff */
[----:B------:R-:W-:Y:S01]  /*1b020*/  MUFU.EX2 R20, R20 ;  /* 0x0000001400147308 */ /* 0x000fe20000000800 */
[----:B-1----:R-:W-:-:S07]  /*1b030*/  FADD.FTZ R222, R202, R222 ;  /* 0x000000decade7221 */ /* 0x002fce0000010000 */
[----:B------:R-:W-:Y:S01]  /*1b040*/  MUFU.EX2 R21, R21 ;  /* 0x0000001500157308 */ /* 0x000fe20000000800 */
[C---:B0-----:R-:W-:Y:S01]  /*1b050*/  FADD.FTZ R222, R15.reuse, R222 ;  /* 0x000000de0fde7221 */ /* 0x041fe20000010000 */
[----:B------:R-:W-:Y:S01]  /*1b060*/  F2FP.BF16.F32.PACK_AB R202, R15, R202 ;  /* 0x000000ca0fca723e */ /* 0x000fe200000010ff */
[----:B------:R-:W-:Y:S02]  /*1b070*/  WARPGROUP.DEPBAR.LE gsb0, 0x0 ;  /* 0x00008000000079c5 */ /* 0x000fe40000010000 */
[----:B------:R-:W-:Y:S01]  /*1b080*/  WARPGROUP.ARRIVE ;  /* 0x00000000000079c5 */ /* 0x000fe20000000000 */
[-CC-:B------:R-:W-:Y:S01]  /*1b090*/  FFMA.FTZ R196, R160, R2.reuse, -R13.reuse ;  /* 0x00000002a0c47223 */ /* 0x180fe2000001080d */
[----:B------:R-:W-:Y:S01]  /*1b0a0*/  FFMA.FTZ R198, R164, R2, -R13 ;  /* 0x00000002a4c67223 */ /* 0x000fe2000001080d */
[----:B------:R-:W-:-:S03]  /*1b0b0*/  @!P1 PRMT R164, RZ, 0x654, R11 ;  /* 0x00000654ffa49816 */ /* 0x000fc6000000000b */
[----:B------:R-:W-:Y:S01]  /*1b0c0*/  HGMMA.64x256x16.F32.BF16 R24, R192, gdesc[UR4].tnspB, R24, gsb0 ;  /* 0x43e00004c0187df0 */ /* 0x000fe20008001818 */
[----:B------:R-:W0:Y:S08]  /*1b0d0*/  MUFU.EX2 R196, R196 ;  /* 0x000000c400c47308 */ /* 0x000e300000000800 */
[----:B------:R-:W1:Y:S01]  /*1b0e0*/  MUFU.EX2 R198, R198 ;  /* 0x000000c600c67308 */ /* 0x000e620000000800 */
[----:B0-----:R-:W-:Y:S01]  /*1b0f0*/  FADD.FTZ R222, R196, R222 ;  /* 0x000000dec4de7221 */ /* 0x001fe20000010000 */
[----:B------:R-:W-:-:S03]  /*1b100*/  F2FP.BF16.F32.PACK_AB R196, R20, R196 ;  /* 0x000000c414c4723e */ /* 0x000fc600000010ff */
[----:B------:R-:W-:-:S04]  /*1b110*/  FADD.FTZ R222, R20, R222 ;  /* 0x000000de14de7221 */ /* 0x000fc80000010000 */
[----:B-1----:R-:W-:Y:S01]  /*1b120*/  FADD.FTZ R222, R198, R222 ;  /* 0x000000dec6de7221 */ /* 0x002fe20000010000 */
[----:B------:R-:W-:-:S03]  /*1b130*/  F2FP.BF16.F32.PACK_AB R198, R21, R198 ;  /* 0x000000c615c6723e */ /* 0x000fc600000010ff */
[----:B------:R-:W-:Y:S01]  /*1b140*/  FADD.FTZ R222, R21, R222 ;  /* 0x000000de15de7221 */ /* 0x000fe20000010000 */
[----:B------:R-:W-:Y:S02]  /*1b150*/  WARPGROUP.DEPBAR.LE gsb0, 0x0 ;  /* 0x00008000000079c5 */ /* 0x000fe40000010000 */
[-CC-:B------:R-:W-:Y:S01]  /*1b160*/  FFMA.FTZ R192, R152, R2.reuse, -R13.reuse ;  /* 0x0000000298c07223 */ /* 0x180fe2000001080d */
[-CC-:B------:R-:W-:Y:S01]  /*1b170*/  FFMA.FTZ R152, R153, R2.reuse, -R13.reuse ;  /* 0x0000000299987223 */ /* 0x180fe2000001080d */
[-CC-:B------:R-:W-:Y:S01]  /*1b180*/  FFMA.FTZ R194, R156, R2.reuse, -R13.reuse ;  /* 0x000000029cc27223 */ /* 0x180fe2000001080d */
[-C--:B------:R-:W-:Y:S01]  /*1b190*/  FFMA.FTZ R13, R157, R2.reuse, -R13 ;  /* 0x000000029d0d7223 */ /* 0x080fe2000001080d */
[----:B------:R-:W-:Y:S02]  /*1b1a0*/  @!P1 SYNCS.ARRIVE.TRANS64.RED.A1T0 RZ, [R164+URZ], RZ ;  /* 0x000000ffa4ff99a7 */ /* 0x000fe4000810043f */
[----:B------:R-:W0:Y:S01]  /*1b1b0*/  MUFU.EX2 R192, R192 ;  /* 0x000000c000c07308 */ /* 0x000e220000000800 */
[----:B------:R1:W-:Y:S07]  /*1b1c0*/  @!P1 SYNCS.ARRIVE.TRANS64.RED.A1T0 RZ, [R9+URZ], RZ ;  /* 0x000000ff09ff99a7 */ /* 0x0003ee000810043f */
[----:B------:R2:W-:Y:S08]  /*1b1d0*/  MUFU.EX2 R7, R13 ;  /* 0x0000000d00077308 */ /* 0x0005f00000000800 */
[----:B------:R-:W-:Y:S01]  /*1b1e0*/  MUFU.EX2 R152, R152 ;  /* 0x0000009800987308 */ /* 0x000fe20000000800 */
[----:B--2---:R-:W-:Y:S01]  /*1b1f0*/  FMUL.FTZ R13, R4, R2 ;  /* 0x00000002040d7220 */ /* 0x004fe20000410000 */
[----:B0-----:R-:W-:-:S03]  /*1b200*/  FADD.FTZ R222, R192, R222 ;  /* 0x000000dec0de7221 */ /* 0x001fc60000010000 */
[-CC-:B------:R-:W-:Y:S01]  /*1b210*/  FFMA.FTZ R209, R186, R2.reuse, -R13.reuse ;  /* 0x00000002bad17223 */ /* 0x180fe2000001080d */
[-CC-:B------:R-:W-:Y:S01]  /*1b220*/  FFMA.FTZ R153, R187, R2.reuse, -R13.reuse ;  /* 0x00000002bb997223 */ /* 0x180fe2000001080d */
[-CC-:B------:R-:W-:Y:S01]  /*1b230*/  FFMA.FTZ R211, R190, R2.reuse, -R13.reuse ;  /* 0x00000002bed37223 */ /* 0x180fe2000001080d */
[-CC-:B------:R-:W-:Y:S01]  /*1b240*/  FFMA.FTZ R157, R191, R2.reuse, -R13.reuse ;  /* 0x00000002bf9d7223 */ /* 0x180fe2000001080d */
[-CC-:B------:R-:W-:Y:S01]  /*1b250*/  FFMA.FTZ R205, R178, R2.reuse, -R13.reuse ;  /* 0x00000002b2cd7223 */ /* 0x180fe2000001080d */
[-CC-:B------:R-:W-:Y:S01]  /*1b260*/  FFMA.FTZ R160, R179, R2.reuse, -R13.reuse ;  /* 0x00000002b3a07223 */ /* 0x180fe2000001080d */
[----:B------:R-:W0:Y:S01]  /*1b270*/  MUFU.EX2 R209, R209 ;  /* 0x000000d100d17308 */ /* 0x000e220000000800 */
[-CC-:B------:R-:W-:Y:S01]  /*1b280*/  FFMA.FTZ R207, R182, R2.reuse, -R13.reuse ;  /* 0x00000002b6cf7223 */ /* 0x180fe2000001080d */
[-CC-:B------:R-:W-:Y:S01]  /*1b290*/  FFMA.FTZ R156, R183, R2.reuse, -R13.reuse ;  /* 0x00000002b79c7223 */ /* 0x180fe2000001080d */
[-CC-:B------:R-:W-:Y:S01]  /*1b2a0*/  FFMA.FTZ R201, R170, R2.reuse, -R13.reuse ;  /* 0x00000002aac97223 */ /* 0x180fe2000001080d */
[-CC-:B------:R-:W-:Y:S01]  /*1b2b0*/  FFMA.FTZ R161, R171, R2.reuse, -R13.reuse ;  /* 0x00000002aba17223 */ /* 0x180fe2000001080d */
[-CC-:B------:R-:W-:Y:S01]  /*1b2c0*/  FFMA.FTZ R203, R174, R2.reuse, -R13.reuse ;  /* 0x00000002aecb7223 */ /* 0x180fe2000001080d */
[-CC-:B------:R-:W-:Y:S01]  /*1b2d0*/  FFMA.FTZ R175, R175, R2.reuse, -R13.reuse ;  /* 0x00000002afaf7223 */ /* 0x180fe2000001080d */
[-CC-:B------:R-:W-:Y:S01]  /*1b2e0*/  FFMA.FTZ R197, R162, R2.reuse, -R13.reuse ;  /* 0x00000002a2c57223 */ /* 0x180fe2000001080d */
[----:B------:R-:W2:Y:S01]  /*1b2f0*/  MUFU.EX2 R153, R153 ;  /* 0x0000009900997308 */ /* 0x000ea20000000800 */
[-CC-:B------:R-:W-:Y:S01]  /*1b300*/  FFMA.FTZ R163, R163, R2.reuse, -R13.reuse ;  /* 0x00000002a3a37223 */ /* 0x180fe2000001080d */
[-CC-:B------:R-:W-:Y:S01]  /*1b310*/  FFMA.FTZ R199, R166, R2.reuse, -R13.reuse ;  /* 0x00000002a6c77223 */ /* 0x180fe2000001080d */
[-CC-:B------:R-:W-:Y:S01]  /*1b320*/  FFMA.FTZ R167, R167, R2.reuse, -R13.reuse ;  /* 0x00000002a7a77223 */ /* 0x180fe2000001080d */
[-CC-:B------:R-:W-:Y:S01]  /*1b330*/  FFMA.FTZ R193, R154, R2.reuse, -R13.reuse ;  /* 0x000000029ac17223 */ /* 0x180fe2000001080d */
[-CC-:B------:R-:W-:Y:S01]  /*1b340*/  FFMA.FTZ R155, R155, R2.reuse, -R13.reuse ;  /* 0x000000029b9b7223 */ /* 0x180fe2000001080d */
[-CC-:B------:R-:W-:Y:S01]  /*1b350*/  FFMA.FTZ R158, R158, R2.reuse, -R13.reuse ;  /* 0x000000029e9e7223 */ /* 0x180fe2000001080d */
[----:B------:R-:W-:Y:S01]  /*1b360*/  FFMA.FTZ R159, R159, R2, -R13 ;  /* 0x000000029f9f7223 */ /* 0x000fe2000001080d */
[----:B------:R-:W3:Y:S01]  /*1b370*/  MUFU.EX2 R211, R211 ;  /* 0x000000d300d37308 */ /* 0x000ee20000000800 */
[----:B0-----:R-:W-:Y:S01]  /*1b380*/  FFMA.FTZ R221, R0, R221, R209 ;  /* 0x000000dd00dd7223 */ /* 0x001fe200000100d1 */
[C---:B------:R-:W-:Y:S01]  /*1b390*/  FADD.FTZ R222, R152.reuse, R222 ;  /* 0x000000de98de7221 */ /* 0x040fe20000010000 */
[----:B------:R-:W-:-:S05]  /*1b3a0*/  F2FP.BF16.F32.PACK_AB R192, R152, R192 ;  /* 0x000000c098c0723e */ /* 0x000fca00000010ff */
[----:B------:R-:W0:Y:S01]  /*1b3b0*/  MUFU.EX2 R157, R157 ;  /* 0x0000009d009d7308 */ /* 0x000e220000000800 */
[C---:B--2---:R-:W-:Y:S01]  /*1b3c0*/  FADD.FTZ R221, R153.reuse, R221 ;  /* 0x000000dd99dd7221 */ /* 0x044fe20000010000 */
[----:B------:R-:W-:-:S06]  /*1b3d0*/  F2FP.BF16.F32.PACK_AB R209, R153, R209 ;  /* 0x000000d199d1723e */ /* 0x000fcc00000010ff */
[----:B------:R-:W2:Y:S01]  /*1b3e0*/  MUFU.EX2 R205, R205 ;  /* 0x000000cd00cd7308 */ /* 0x000ea20000000800 */
[----:B---3--:R-:W-:-:S07]  /*1b3f0*/  FADD.FTZ R221, R211, R221 ;  /* 0x000000ddd3dd7221 */ /* 0x008fce0000010000 */
[----:B------:R-:W3:Y:S01]  /*1b400*/  MUFU.EX2 R160, R160 ;  /* 0x000000a000a07308 */ /* 0x000ee20000000800 */
[C---:B0-----:R-:W-:Y:S01]  /*1b410*/  FADD.FTZ R221, R157.reuse, R221 ;  /* 0x000000dd9ddd7221 */ /* 0x041fe20000010000 */
[----:B------:R-:W-:-:S06]  /*1b420*/  F2FP.BF16.F32.PACK_AB R211, R157, R211 ;  /* 0x000000d39dd3723e */ /* 0x000fcc00000010ff */
[----:B------:R-:W0:Y:S01]  /*1b430*/  MUFU.EX2 R207, R207 ;  /* 0x000000cf00cf7308 */ /* 0x000e220000000800 */
[----:B--2---:R-:W-:-:S07]  /*1b440*/  FADD.FTZ R221, R205, R221 ;  /* 0x000000ddcddd7221 */ /* 0x004fce0000010000 */
[----:B------:R-:W2:Y:S01]  /*1b450*/  MUFU.EX2 R156, R156 ;  /* 0x0000009c009c7308 */ /* 0x000ea20000000800 */
[C---:B---3--:R-:W-:Y:S01]  /*1b460*/  FADD.FTZ R221, R160.reuse, R221 ;  /* 0x000000dda0dd7221 */ /* 0x048fe20000010000 */
[----:B------:R-:W-:-:S06]  /*1b470*/  F2FP.BF16.F32.PACK_AB R205, R160, R205 ;  /* 0x000000cda0cd723e */ /* 0x000fcc00000010ff */
[----:B------:R-:W3:Y:S01]  /*1b480*/  MUFU.EX2 R201, R201 ;  /* 0x000000c900c97308 */ /* 0x000ee20000000800 */
[----:B0-----:R-:W-:-:S07]  /*1b490*/  FADD.FTZ R221, R207, R221 ;  /* 0x000000ddcfdd7221 */ /* 0x001fce0000010000 */
        /* <DEDUP_REMOVED lines=10> */
[----:B-1----:R-:W1:Y:S01]  /*1b540*/  MUFU.EX2 R9, R163 ;  /* 0x000000a300097308 */ /* 0x002e620000000800 */
[C---:B---3--:R-:W-:Y:S01]  /*1b550*/  FADD.FTZ R221, R11.reuse, R221 ;  /* 0x000000dd0bdd7221 */ /* 0x048fe20000010000 */
[----:B------:R-:W-:-:S06]  /*1b560*/  F2FP.BF16.F32.PACK_AB R203, R11, R203 ;  /* 0x000000cb0bcb723e */ /* 0x000fcc00000010ff */
[----:B------:R-:W2:Y:S01]  /*1b570*/  MUFU.EX2 R199, R199 ;  /* 0x000000c700c77308 */ /* 0x000ea20000000800 */
[----:B0-----:R-:W-:-:S07]  /*1b580*/  FADD.FTZ R221, R197, R221 ;  /* 0x000000ddc5dd7221 */ /* 0x001fce0000010000 */
[----:B------:R-:W0:Y:S01]  /*1b590*/  MUFU.EX2 R13, R167 ;  /* 0x000000a7000d7308 */ /* 0x000e220000000800 */
[C---:B-1----:R-:W-:Y:S01]  /*1b5a0*/  FADD.FTZ R221, R9.reuse, R221 ;  /* 0x000000dd09dd7221 */ /* 0x042fe20000010000 */
[----:B------:R-:W-:Y:S01]  /*1b5b0*/  F2FP.BF16.F32.PACK_AB R197, R9, R197 ;  /* 0x000000c509c5723e */ /* 0x000fe200000010ff */
[----:B------:R-:W-:-:S05]  /*1b5c0*/  IMAD.MOV.U32 R9, RZ, RZ, R224 ;  /* 0x000000ffff097224 */ /* 0x000fca00078e00e0 */
[----:B------:R-:W1:Y:S01]  /*1b5d0*/  MUFU.EX2 R193, R193 ;  /* 0x000000c100c17308 */ /* 0x000e620000000800 */
[----:B--2---:R-:W-:-:S07]  /*1b5e0*/  FADD.FTZ R221, R199, R221 ;  /* 0x000000ddc7dd7221 */ /* 0x004fce0000010000 */
[----:B------:R-:W2:Y:S01]  /*1b5f0*/  MUFU.EX2 R155, R155 ;  /* 0x0000009b009b7308 */ /* 0x000ea20000000800 */
[C---:B0-----:R-:W-:Y:S01]  /*1b600*/  FADD.FTZ R221, R13.reuse, R221 ;  /* 0x000000dd0ddd7221 */ /* 0x041fe20000010000 */
[----:B------:R-:W-:-:S06]  /*1b610*/  F2FP.BF16.F32.PACK_AB R199, R13, R199 ;  /* 0x000000c70dc7723e */ /* 0x000fcc00000010ff */
[----:B------:R-:W0:Y:S01]  /*1b620*/  MUFU.EX2 R194, R194 ;  /* 0x000000c200c27308 */ /* 0x000e220000000800 */
[----:B-1----:R-:W-:-:S07]  /*1b630*/  FADD.FTZ R221, R193, R221 ;  /* 0x000000ddc1dd7221 */ /* 0x002fce0000010000 */
[----:B------:R-:W1:Y:S01]  /*1b640*/  MUFU.EX2 R158, R158 ;  /* 0x0000009e009e7308 */ /* 0x000e620000000800 */
[C---:B--2---:R-:W-:Y:S01]  /*1b650*/  FADD.FTZ R221, R155.reuse, R221 ;  /* 0x000000dd9bdd7221 */ /* 0x044fe20000010000 */
[----:B------:R-:W-:-:S06]  /*1b660*/  F2FP.BF16.F32.PACK_AB R193, R155, R193 ;  /* 0x000000c19bc1723e */ /* 0x000fcc00000010ff */
[----:B------:R-:W2:Y:S01]  /*1b670*/  MUFU.EX2 R159, R159 ;  /* 0x0000009f009f7308 */ /* 0x000ea20000000800 */
[----:B0-----:R-:W-:Y:S01]  /*1b680*/  FADD.FTZ R222, R194, R222 ;  /* 0x000000dec2de7221 */ /* 0x001fe20000010000 */
[----:B------:R-:W-:-:S03]  /*1b690*/  F2FP.BF16.F32.PACK_AB R194, R7, R194 ;  /* 0x000000c207c2723e */ /* 0x000fc600000010ff */
[----:B------:R-:W-:Y:S01]  /*1b6a0*/  FADD.FTZ R222, R7, R222 ;  /* 0x000000de07de7221 */ /* 0x000fe20000010000 */
[----:B------:R-:W-:Y:S02]  /*1b6b0*/  IMAD.MOV.U32 R7, RZ, RZ, R4 ;  /* 0x000000ffff077224 */ /* 0x000fe400078e0004 */
[----:B-1----:R-:W-:-:S04]  /*1b6c0*/  FADD.FTZ R221, R158, R221 ;  /* 0x000000dd9edd7221 */ /* 0x002fc80000010000 */
[C---:B--2---:R-:W-:Y:S01]  /*1b6d0*/  FADD.FTZ R221, R159.reuse, R221 ;  /* 0x000000dd9fdd7221 */ /* 0x044fe20000010000 */
[----:B------:R-:W-:Y:S01]  /*1b6e0*/  F2FP.BF16.F32.PACK_AB R195, R159, R158 ;  /* 0x0000009e9fc3723e */ /* 0x000fe200000010ff */
[----:B------:R-:W-:Y:S06]  /*1b6f0*/  @P2 BRA `(.L_x_845) ;  /* 0xffffffb800102947 */ /* 0x000fec000383ffff */
.L_x_834:
[----:B------:R-:W-:Y:S05]  /*1b700*/  BSYNC B0 ;  /* 0x0000000000007941 */ /* 0x000fea0003800000 */
.L_x_833:
        /* <DEDUP_REMOVED lines=131> */
.L_x_846:
[----:B------:R-:W-:Y:S01]  /*1bf40*/  IMAD R0, R223, 0x8, R18 ;  /* 0x00000008df007824 */ /* 0x000fe200078e0212 */
[----:B------:R-:W-:-:S04]  /*1bf50*/  SHF.L.U32 R7, R224, 0x1f, RZ ;  /* 0x0000001fe0077819 */ /* 0x000fc800000006ff */
[----:B------:R0:W1:Y:S01]  /*1bf60*/  SYNCS.PHASECHK.TRANS64.TRYWAIT P2, [R0+URZ+0x38850], R7 ;  /* 0x03885007000075a7 */ /* 0x000062000804017f */
[----:B------:R-:W-:Y:S05]  /*1bf70*/  @!P0 BRA `(.L_x_847) ;  /* 0x0000000000048947 */ /* 0x000fea0003800000 */
[----:B------:R-:W-:Y:S01]  /*1bf80*/  BPT.TRAP 0x1 ;  /* 0x000000040000795c */ /* 0x000fe20000300000 */
.L_x_847:
[----:B------:R-:W-:Y:S01]  /*1bf90*/  VIADD R18, R18, 0x400 ;  /* 0x0000040012127836 */ /* 0x000fe20000000000 */
[----:B------:R-:W-:Y:S04]  /*1bfa0*/  BSSY B0, `(.L_x_848) ;  /* 0x0000008000007945 */ /* 0x000fe80003800000 */
[----:B------:R-:W-:-:S04]  /*1bfb0*/  SHF.R.U32.HI R18, RZ, 0x4, R18 ;  /* 0x00000004ff127819 */ /* 0x000fc80000011612 */
[----:B------:R-:W-:-:S04]  /*1bfc0*/  LOP3.LUT R18, R18, 0x3fff, RZ, 0xc0, !PT ;  /* 0x00003fff12127812 */ /* 0x000fc800078ec0ff */
[----:B------:R-:W-:-:S05]  /*1bfd0*/  LOP3.LUT R18, R18, 0x2800000, RZ, 0xfc, !PT ;  /* 0x0280000012127812 */ /* 0x000fca00078efcff */
[----:B------:R-:W-:Y:S01]  /*1bfe0*/  IMAD R3, R223, 0xa00, R18 ;  /* 0x00000a00df037824 */ /* 0x000fe200078e0212 */
[----:B-1----:R-:W-:Y:S06]  /*1bff0*/  @P2 BRA `(.L_x_849) ;  /* 0x0000000000082947 */ /* 0x002fec0003800000 */
[----:B------:R-:W1:Y:S02]  /*1c000*/  SYNCS.PHASECHK.TRANS64.TRYWAIT P0, [R0+URZ+0x38850], R7 ;  /* 0x03885007000075a7 */ /* 0x000e64000800017f */
[----:B-1----:R-:W-:Y:S05]  /*1c010*/  @!P0 BRA `(.L_x_850) ;  /* 0x000000c800c88947 */ /* 0x002fea0003800000 */
.L_x_849:
[----:B------:R-:W-:Y:S05]  /*1c020*/  BSYNC B0 ;  /* 0x0000000000007941 */ /* 0x000fea0003800000 */
.L_x_848:
[----:B------:R-:W-:Y:S01]  /*1c030*/  IMAD.MOV.U32 R6, RZ, RZ, R3 ;  /* 0x000000ffff067224 */ /* 0x000fe200078e0003 */
[----:B------:R-:W-:Y:S01]  /*1c040*/  WARPGROUP.ARRIVE ;  /* 0x00000000000079c5 */ /* 0x000fe20000000000 */
[----:B01----:R-:W-:Y:S02]  /*1c050*/  IMAD.MOV.U32 R7, RZ, RZ, 0x40000040 ;  /* 0x40000040ff077424 */ /* 0x003fe400078e00ff */
[----:B------:R-:W-:Y:S01]  /*1c060*/  VIADD R223, R223, 0x1 ;  /* 0x00000001dfdf7836 */ /* 0x000fe20000000000 */
[----:B------:R-:W-:Y:S01]  /*1c070*/  R2UR UR6, R6 ;  /* 0x00000000060672ca */ /* 0x000fe200000e0000 */
[----:B------:R-:W-:Y:S01]  /*1c080*/  VIADD R6, R3, 0x80 ;  /* 0x0000008003067836 */ /* 0x000fe20000000000 */
[----:B------:R-:W-:Y:S01]  /*1c090*/  R2UR UR7, R7 ;  /* 0x00000000070772ca */ /* 0x000fe200000e0000 */
[----:B------:R-:W-:Y:S01]  /*1c0a0*/  IMAD.MOV.U32 R7, RZ, RZ, 0x40000040 ;  /* 0x40000040ff077424 */ /* 0x000fe200078e00ff */
[----:B------:R-:W-:Y:S01]  /*1c0b0*/  ISETP.NE.AND P2, PT, R223, 0x2, PT ;  /* 0x00000002df00780c */ /* 0x000fe20003f45270 */
[----:B------:R-:W-:-:S02]  /*1c0c0*/  @!P1 VIADD R12, R0, 0x38860 ;  /* 0x00038860000c9836 */ /* 0x000fc40000000000 */
[----:B------:R-:W-:Y:S01]  /*1c0d0*/  IMAD.MOV.U32 R0, RZ, RZ, -0x800000 ;  /* 0xff800000ff007424 */ /* 0x000fe200078e00ff */
[----:B------:R-:W-:Y:S01]  /*1c0e0*/  SEL R223, R223, RZ, P2 ;  /* 0x000000ffdfdf7207 */ /* 0x000fe20001000000 */
[----:B------:R-:W-:Y:S01]  /*1c0f0*/  VIADD R237, R237, 0x1 ;  /* 0x00000001eded7836 */ /* 0x000fe20000000000 */
[----:B------:R-:W-:-:S05]  /*1c100*/  @!P1 PRMT R12, RZ, 0x654, R12 ;  /* 0x00000654ff0c9816 */ /* 0x000fca000000000c */
[----:B------:R-:W-:Y:S01]  /*1c110*/  HGMMA.64x256x16.F32.BF16 R24, R208, gdesc[UR4].tnspB, R24, gsb0 ;  /* 0x43e00004d0187df0 */ /* 0x000fe20008001818 */
[----:B------:R-:W-:Y:S01]  /*1c120*/  R2UR UR6, R6 ;  /* 0x00000000060672ca */ /* 0x000fe200000e0000 */
[----:B------:R-:W-:Y:S01]  /*1c130*/  VIADD R6, R3, 0x100 ;  /* 0x0000010003067836 */ /* 0x000fe20000000000 */
[----:B------:R-:W-:Y:S01]  /*1c140*/  R2UR UR7, R7 ;  /* 0x00000000070772ca */ /* 0x000fe200000e0000 */
[----:B------:R-:W-:Y:S01]  /*1c150*/  IMAD.MOV.U32 R7, RZ, RZ, 0x40000040 ;  /* 0x40000040ff077424 */ /* 0x000fe200078e00ff */
[----:B------:R-:W-:Y:S02]  /*1c160*/  WARPGROUP.DEPBAR.LE gsb0, 0x0 ;  /* 0x00008000000079c5 */ /* 0x000fe40000010000 */
[----:B------:R-:W-:-:S15]  /*1c170*/  WARPGROUP.ARRIVE ;  /* 0x00000000000079c5 */ /* 0x000fde0000000000 */
[----:B------:R-:W-:-:S06]  /*1c180*/  NOP ;  /* 0x0000000000007918 */ /* 0x000fcc0000000000 */
        /* <DEDUP_REMOVED lines=13> */
[----:B------:R-:W0:Y:S02]  /*1c260*/  SHFL.BFLY PT, R3, R222, 0x2, 0x1f ;  /* 0x0c401f00de037f89 */ /* 0x000e2400000e0000 */
[----:B0-----:R-:W-:Y:S01]  /*1c270*/  FADD.FTZ R3, R3, R222 ;  /* 0x000000de03037221 */ /* 0x001fe20000010000 */
[----:B------:R-:W-:Y:S02]  /*1c280*/  WARPGROUP.DEPBAR.LE gsb0, 0x0 ;  /* 0x00008000000079c5 */ /* 0x000fe40000010000 */
[----:B------:R-:W-:-:S15]  /*1c290*/  WARPGROUP.ARRIVE ;  /* 0x00000000000079c5 */ /* 0x000fde0000000000 */
[----:B------:R-:W-:-:S03]  /*1c2a0*/  NOP ;  /* 0x0000000000007918 */ /* 0x000fc60000000000 */
[----:B------:R-:W-:Y:S01]  /*1c2b0*/  HGMMA.64x256x16.F32.BF16 R24, R196, gdesc[UR4].tnspB, R24, gsb0 ;  /* 0x43e00004c4187df0 */ /* 0x000fe20008001818 */
[----:B------:R-:W-:Y:S02]  /*1c2c0*/  R2UR UR6, R6 ;  /* 0x00000000060672ca */ /* 0x000fe400000e0000 */
[----:B------:R-:W-:Y:S01]  /*1c2d0*/  R2UR UR7, R7 ;  /* 0x00000000070772ca */ /* 0x000fe200000e0000 */
[----:B------:R-:W0:Y:S02]  /*1c2e0*/  SHFL.BFLY PT, R6, R221, 0x2, 0x1f ;  /* 0x0c401f00dd067f89 */ /* 0x000e2400000e0000 */
[----:B0-----:R-:W-:Y:S02]  /*1c2f0*/  FADD.FTZ R8, R6, R221 ;  /* 0x000000dd06087221 */ /* 0x001fe40000010000 */
[----:B------:R-:W0:Y:S04]  /*1c300*/  SHFL.BFLY PT, R6, R3, 0x1, 0x1f ;  /* 0x0c201f0003067f89 */ /* 0x000e2800000e0000 */
[----:B------:R-:W1:Y:S01]  /*1c310*/  SHFL.BFLY PT, R7, R8, 0x1, 0x1f ;  /* 0x0c201f0008077f89 */ /* 0x000e6200000e0000 */
[----:B0-----:R-:W-:Y:S01]  /*1c320*/  FADD.FTZ R13, R3, R6 ;  /* 0x00000006030d7221 */ /* 0x001fe20000010000 */
[----:B------:R-:W-:Y:S01]  /*1c330*/  SEL R3, RZ, 0x1, P2 ;  /* 0x00000001ff037807 */ /* 0x000fe20001000000 */
[----:B-1----:R-:W-:-:S03]  /*1c340*/  FADD.FTZ R15, R8, R7 ;  /* 0x00000007080f7221 */ /* 0x002fc60000010000 */
[----:B------:R-:W-:Y:S02]  /*1c350*/  FSETP.NE.FTZ.AND P0, PT, R13, RZ, PT ;  /* 0x000000ff0d00720b */ /* 0x000fe40003f15000 */
[----:B------:R-:W-:Y:S02]  /*1c360*/  CS2R R6, SRZ ;  /* 0x0000000000067805 */ /* 0x000fe4000001ff00 */
[----:B------:R-:W-:Y:S01]  /*1c370*/  LOP3.LUT R224, R224, R3, RZ, 0x3c, !PT ;  /* 0x00000003e0e07212 */ /* 0x000fe200078e3cff */
[----:B------:R-:W-:Y:S01]  /*1c380*/  IMAD.MOV.U32 R3, RZ, RZ, -0x800000 ;  /* 0xff800000ff037424 */ /* 0x000fe200078e00ff */
[----:B------:R-:W-:-:S07]  /*1c390*/  FSETP.NE.FTZ.AND P3, PT, R15, RZ, PT ;  /* 0x000000ff0f00720b */ /* 0x000fce0003f75000 */
[----:B------:R-:W0:Y:S01]  /*1c3a0*/  @P0 MUFU.LG2 R9, R13 ;  /* 0x0000000d00090308 */ /* 0x000e220000000c00 */
[----:B------:R-:W-:-:S05]  /*1c3b0*/  @P0 FMUL.FTZ R8, R2, 0.69314718246459960938 ;  /* 0x3f31721802080820 */ /* 0x000fca0000410000 */
[----:B------:R-:W-:Y:S02]  /*1c3c0*/  @P3 FMUL.FTZ R2, R2, 0.69314718246459960938 ;  /* 0x3f31721802023820 */ /* 0x000fe40000410000 */
[----:B------:R-:W1:Y:S08]  /*1c3d0*/  @P3 MUFU.LG2 R10, R15 ;  /* 0x0000000f000a3308 */ /* 0x000e700000000c00 */
[----:B------:R-:W2:Y:S01]  /*1c3e0*/  @P0 MUFU.RCP R7, R13 ;  /* 0x0000000d00070308 */ /* 0x000ea20000001000 */
[----:B0-----:R-:W-:-:S04]  /*1c3f0*/  @P0 FMUL.FTZ R9, R9, 0.69314718246459960938 ;  /* 0x3f31721809090820 */ /* 0x001fc80000410000 */
[----:B------:R-:W-:Y:S01]  /*1c400*/  @P0 FFMA.FTZ R0, R8, R5, R9 ;  /* 0x0000000508000223 */ /* 0x000fe20000010009 */
[----:B------:R-:W-:Y:S02]  /*1c410*/  PLOP3.LUT P0, PT, PT, PT, PT, 0x8, 0x0 ;  /* 0x000000000000781c */ /* 0x000fe40003f0e170 */
[----:B------:R-:W0:Y:S01]  /*1c420*/  @P3 MUFU.RCP R6, R15 ;  /* 0x0000000f00063308 */ /* 0x000e220000001000 */
[----:B-1----:R-:W-:-:S04]  /*1c430*/  @P3 FMUL.FTZ R11, R10, 0.69314718246459960938 ;  /* 0x3f3172180a0b3820 */ /* 0x002fc80000410000 */
[----:B------:R-:W-:Y:S01]  /*1c440*/  @P3 FFMA.FTZ R3, R2, R4, R11 ;  /* 0x0000000402033223 */ /* 0x000fe2000001000b */
[----:B------:R-:W-:Y:S02]  /*1c450*/  WARPGROUP.DEPBAR.LE gsb0, 0x0 ;  /* 0x00008000000079c5 */ /* 0x000fe40000010000 */
[----:B------:R-:W-:-:S06]  /*1c460*/  WARPGROUP.ARRIVE ;  /* 0x00000000000079c5 */ /* 0x000fcc0000000000 */
[----:B------:R-:W-:Y:S03]  /*1c470*/  HGMMA.64x256x16.F32.BF16 R24, R192, gdesc[UR4].tnspB, R24, gsb0 ;  /* 0x43e00004c0187df0 */ /* 0x000fe60008001818 */
[----:B------:R-:W-:Y:S02]  /*1c480*/  WARPGROUP.DEPBAR.LE gsb0, 0x0 ;  /* 0x00008000000079c5 */ /* 0x000fe40000010000 */
[----:B------:R1:W-:Y:S01]  /*1c490*/  @!P1 SYNCS.ARRIVE.TRANS64.RED.A1T0 RZ, [R12+URZ], RZ ;  /* 0x000000ff0cff99a7 */ /* 0x0003e2000810043f */
[-C--:B--2---:R-:W-:Y:S01]  /*1c4a0*/  FMUL.FTZ R166, R88, R7.reuse ;  /* 0x0000000758a67220 */ /* 0x084fe20000410000 */
[-C--:B------:R-:W-:Y:S01]  /*1c4b0*/  FMUL.FTZ R167, R92, R7.reuse ;  /* 0x000000075ca77220 */ /* 0x080fe20000410000 */
[-C--:B------:R-:W-:Y:S01]  /*1c4c0*/  FMUL.FTZ R168, R96, R7.reuse ;  /* 0x0000000760a87220 */ /* 0x080fe20000410000 */
[-C--:B------:R-:W-:Y:S01]  /*1c4d0*/  FMUL.FTZ R169, R100, R7.reuse ;  /* 0x0000000764a97220 */ /* 0x080fe20000410000 */
[-C--:B------:R-:W-:Y:S01]  /*1c4e0*/  FMUL.FTZ R24, R24, R7.reuse ;  /* 0x0000000718187220 */ /* 0x080fe20000410000 */
[-C--:B------:R-:W-:Y:S01]  /*1c4f0*/  FMUL.FTZ R25, R25, R7.reuse ;  /* 0x0000000719197220 */ /* 0x080fe20000410000 */
[-C--:B------:R-:W-:Y:S01]  /*1c500*/  FMUL.FTZ R28, R28, R7.reuse ;  /* 0x000000071c1c7220 */ /* 0x080fe20000410000 */
[-C--:B------:R-:W-:Y:S01]  /*1c510*/  FMUL.FTZ R29, R29, R7.reuse ;  /* 0x000000071d1d7220 */ /* 0x080fe20000410000 */
        /* <DEDUP_REMOVED lines=56> */
[-C--:B0-----:R-:W-:Y:S01]  /*1c8a0*/  FMUL.FTZ R8, R31, R6.reuse ;  /* 0x000000061f087220 */ /* 0x081fe20000410000 */
        /* <DEDUP_REMOVED lines=62> */
[----:B------:R-:W-:-:S07]  /*1cc90*/  FMUL.FTZ R151, R151, R6 ;  /* 0x0000000697977220 */ /* 0x000fce0000410000 */
.L_x_764:
[----:B------:R-:W0:Y:S08]  /*1cca0*/  S2UR UR5, SR_CgaCtaId ;  /* 0x00000000000579c3 */ /* 0x000e300000008800 */
[----:B------:R-:W-:Y:S06]  /*1ccb0*/  BAR.SYNC.DEFER_BLOCKING 0x5, 0x180 ;  /* 0x0146000000007b1d */ /* 0x000fec0000010000 */
[----:B------:R-:W-:Y:S01]  /*1ccc0*/  UMOV UR4, 0x400 ;  /* 0x0000040000047882 */ /* 0x000fe20000000000 */
[----:B------:R-:W-:Y:S01]  /*1ccd0*/  BSSY B0, `(.L_x_851) ;  /* 0x00002e5000007945 */ /* 0x000fe20003800000 */
[----:B0-----:R-:W-:-:S06]  /*1cce0*/  ULEA UR4, UR5, UR4, 0x18 ;  /* 0x0000000405047291 */ /* 0x001fcc000f8ec03f */
[----:B------:R-:W-:-:S05]  /*1ccf0*/  IMAD.U32 R18, RZ, RZ, UR4 ;  /* 0x00000004ff127e24 */ /* 0x000fca000f8e00ff */
[----:B------:R0:W1:Y:S01]  /*1cd00*/  LDS.128 R120, [R18+0x388d0] ;  /* 0x0388d00012787984 */ /* 0x0000620000000c00 */
[----:B------:R-:W-:Y:S06]  /*1cd10*/  BAR.ARV 0x4, 0x180 ;  /* 0x0106000000007b1d */ /* 0x000fec0000002000 */
[----:B------:R-:W-:Y:S05]  /*1cd20*/  @P0 BRA `(.L_x_852) ;  /* 0x0000002000100947 */ /* 0x000fea0003800000 */
[----:B------:R-:W2:Y:S01]  /*1cd30*/  LDL R6, [R1+0x8c] ;  /* 0x00008c0001067983 */ /* 0x000ea20000100800 */
[----:B------:R-:W-:Y:S01]  /*1cd40*/  F2FP.BF16.F32.PACK_AB R24, R25, R24 ;  /* 0x000000181918723e */ /* 0x000fe200000010ff */
[----:B------:R-:W-:Y:S01]  /*1cd50*/  ULDC.64 UR4, c[0x0][0xc00] ;  /* 0x0003000000047ab9 */ /* 0x000fe20000000a00 */
[----:B------:R-:W-:Y:S01]  /*1cd60*/  F2FP.BF16.F32.PACK_AB R25, R10, R4 ;  /* 0x000000040a19723e */ /* 0x000fe200000010ff */
[----:B------:R-:W3:Y:S01]  /*1cd70*/  S2R R27, SR_SWINHI ;  /* 0x00000000001b7919 */ /* 0x000ee20000002f00 */
[----:B------:R-:W-:Y:S01]  /*1cd80*/  F2FP.BF16.F32.PACK_AB R5, R35, R5 ;  /* 0x000000052305723e */ /* 0x000fe200000010ff */
[----:B------:R-:W-:Y:S01]  /*1cd90*/  ULDC.64 UR6, c[0x0][0x208] ;  /* 0x0000820000067ab9 */ /* 0x000fe20000000a00 */
[----:B------:R-:W-:Y:S02]  /*1cda0*/  F2FP.BF16.F32.PACK_AB R7, R39, R7 ;  /* 0x000000072707723e */ /* 0x000fe400000010ff */
        /* <DEDUP_REMOVED lines=13> */
[----:B---3--:R-:W-:Y:S01]  /*1ce80*/  MOV R21, R27 ;  /* 0x0000001b00157202 */ /* 0x008fe20000000f00 */
[----:B------:R-:W-:Y:S02]  /*1ce90*/  BAR.SYNC.DEFER_BLOCKING 0x1, 0x100 ;  /* 0x0044000000007b1d */ /* 0x000fe40000010000 */
[----:B--2---:R-:W-:-:S04]  /*1cea0*/  IMAD.WIDE R130, R6, 0x2, R20 ;  /* 0x0000000206827825 */ /* 0x004fc800078e0214 */
[----:B------:R-:W-:Y:S01]  /*1ceb0*/  IMAD.MOV.U32 R27, RZ, RZ, R131 ;  /* 0x000000ffff1b7224 */ /* 0x000fe200078e0083 */
[C---:B------:R-:W-:Y:S02]  /*1cec0*/  IADD3 R129, P1, R130.reuse, 0x20, RZ ;  /* 0x0000002082817810 */ /* 0x040fe40007f3e0ff */
[C---:B------:R-:W-:Y:S02]  /*1ced0*/  IADD3 R119, P5, R130.reuse, 0x4040, RZ ;  /* 0x0000404082777810 */ /* 0x040fe40007fbe0ff */
[----:B------:R-:W-:Y:S02]  /*1cee0*/  LOP3.LUT R128, R129, 0x380, RZ, 0xc0, !PT ;  /* 0x0000038081807812 */ /* 0x000fe400078ec0ff */
[----:B------:R-:W-:Y:S02]  /*1cef0*/  IADD3 R116, P2, R130, 0x4060, RZ ;  /* 0x0000406082747810 */ /* 0x000fe40007f5e0ff */
[----:B------:R-:W-:Y:S02]  /*1cf00*/  SHF.R.U64 R128, R128, 0x3, RZ ;  /* 0x0000000380807819 */ /* 0x000fe400000012ff */
[----:B------:R-:W-:-:S02]  /*1cf10*/  LOP3.LUT R26, R130, 0x380, RZ, 0xc0, !PT ;  /* 0x00000380821a7812 */ /* 0x000fc400078ec0ff */
[----:B------:R-:W-:Y:S01]  /*1cf20*/  LOP3.LUT R128, R128, R129, RZ, 0x3c, !PT ;  /* 0x0000008180807212 */ /* 0x000fe200078e3cff */
[----:B------:R-:W-:Y:S01]  /*1cf30*/  IMAD.X R129, RZ, RZ, R131, P1 ;  /* 0x000000ffff817224 */ /* 0x000fe200008e0683 */
[----:B------:R-:W-:Y:S02]  /*1cf40*/  IADD3 R114, P1, R130, 0x8000, RZ ;  /* 0x0000800082727810 */ /* 0x000fe40007f3e0ff */
[----:B------:R-:W-:Y:S02]  /*1cf50*/  LOP3.LUT R118, R119, 0x380, RZ, 0xc0, !PT ;  /* 0x0000038077767812 */ /* 0x000fe400078ec0ff */
[----:B------:R-:W-:Y:S02]  /*1cf60*/  LOP3.LUT R117, R116, 0x380, RZ, 0xc0, !PT ;  /* 0x0000038074757812 */ /* 0x000fe400078ec0ff */
[----:B------:R-:W-:Y:S02]  /*1cf70*/  LOP3.LUT R115, R114, 0x380, RZ, 0xc0, !PT ;  /* 0x0000038072737812 */ /* 0x000fe400078ec0ff */
[----:B------:R-:W-:-:S02]  /*1cf80*/  SHF.R.U64 R26, R26, 0x3, RZ ;  /* 0x000000031a1a7819 */ /* 0x000fc400000012ff */
[----:B------:R-:W-:Y:S02]  /*1cf90*/  SHF.R.U64 R118, R118, 0x3, RZ ;  /* 0x0000000376767819 */ /* 0x000fe400000012ff */
[----:B------:R-:W-:Y:S02]  /*1cfa0*/  IADD3 R103, P0, R130, 0x40, RZ ;  /* 0x0000004082677810 */ /* 0x000fe40007f1e0ff */
[----:B------:R-:W-:Y:S02]  /*1cfb0*/  SHF.R.U64 R117, R117, 0x3, RZ ;  /* 0x0000000375757819 */ /* 0x000fe400000012ff */
[----:B------:R-:W-:Y:S02]  /*1cfc0*/  SHF.R.U64 R115, R115, 0x3, RZ ;  /* 0x0000000373737819 */ /* 0x000fe400000012ff */
[----:B------:R-:W-:Y:S02]  /*1cfd0*/  LOP3.LUT R26, R26, R130, RZ, 0x3c, !PT ;  /* 0x000000821a1a7212 */ /* 0x000fe400078e3cff */
[----:B------:R-:W-:-:S02]  /*1cfe0*/  IADD3 R127, P4, R130, 0x60, RZ ;  /* 0x00000060827f7810 */ /* 0x000fc40007f9e0ff */
[C---:B------:R-:W-:Y:S02]  /*1cff0*/  IADD3 R113, P3, R130.reuse, 0x4000, RZ ;  /* 0x0000400082717810 */ /* 0x040fe40007f7e0ff */
[----:B------:R-:W-:Y:S02]  /*1d000*/  IADD3 R125, P6, R130, 0x4020, RZ ;  /* 0x00004020827d7810 */ /* 0x000fe40007fde0ff */
[----:B------:R-:W-:Y:S01]  /*1d010*/  LOP3.LUT R118, R118, R119, RZ, 0x3c, !PT ;  /* 0x0000007776767212 */ /* 0x000fe200078e3cff */
[--C-:B------:R-:W-:Y:S01]  /*1d020*/  IMAD.X R119, RZ, RZ, R131.reuse, P5 ;  /* 0x000000ffff777224 */ /* 0x100fe200028e0683 */
[----:B------:R-:W-:Y:S02]  /*1d030*/  LOP3.LUT R102, R103, 0x380, RZ, 0xc0, !PT ;  /* 0x0000038067667812 */ /* 0x000fe400078ec0ff */
[----:B------:R-:W-:Y:S01]  /*1d040*/  LOP3.LUT R116, R117, R116, RZ, 0x3c, !PT ;  /* 0x0000007475747212 */ /* 0x000fe200078e3cff */
[--C-:B------:R-:W-:Y:S01]  /*1d050*/  IMAD.X R117, RZ, RZ, R131.reuse, P2 ;  /* 0x000000ffff757224 */ /* 0x100fe200010e0683 */
[----:B------:R-:W-:Y:S01]  /*1d060*/  LOP3.LUT R114, R115, R114, RZ, 0x3c, !PT ;  /* 0x0000007273727212 */ /* 0x000fe200078e3cff */
[----:B------:R-:W-:Y:S01]  /*1d070*/  IMAD.X R115, RZ, RZ, R131, P1 ;  /* 0x000000ffff737224 */ /* 0x000fe200008e0683 */
[----:B------:R-:W-:-:S02]  /*1d080*/  MOV R6, R26 ;  /* 0x0000001a00067202 */ /* 0x000fc40000000f00 */
[----:B------:R-:W-:Y:S02]  /*1d090*/  LOP3.LUT R126, R127, 0x380, RZ, 0xc0, !PT ;  /* 0x000003807f7e7812 */ /* 0x000fe400078ec0ff */
[----:B------:R-:W-:Y:S02]  /*1d0a0*/  F2FP.BF16.F32.PACK_AB R27, R8, R30 ;  /* 0x0000001e081b723e */ /* 0x000fe400000010ff */
[C---:B------:R-:W-:Y:S02]  /*1d0b0*/  IADD3 R4, P5, R130.reuse, 0xc020, RZ ;  /* 0x0000c02082047810 */ /* 0x040fe40007fbe0ff */
[----:B------:R-:W-:Y:S02]  /*1d0c0*/  LOP3.LUT R112, R113, 0x380, RZ, 0xc0, !PT ;  /* 0x0000038071707812 */ /* 0x000fe400078ec0ff */
[C---:B------:R-:W-:Y:S01]  /*1d0d0*/  IADD3 R8, P2, R130.reuse, 0xc040, RZ ;  /* 0x0000c04082087810 */ /* 0x040fe20007f5e0ff */
[----:B------:R-:W-:Y:S01]  /*1d0e0*/  IMAD.X R133, RZ, RZ, R131, P5 ;  /* 0x000000ffff857224 */ /* 0x000fe200028e0683 */
[----:B------:R-:W-:-:S02]  /*1d0f0*/  IADD3 R10, P1, R130, 0xc060, RZ ;  /* 0x0000c060820a7810 */ /* 0x000fc40007f3e0ff */
[----:B------:R-:W-:Y:S02]  /*1d100*/  LOP3.LUT R124, R125, 0x380, RZ, 0xc0, !PT ;  /* 0x000003807d7c7812 */ /* 0x000fe400078ec0ff */
[----:B------:R-:W-:Y:S02]  /*1d110*/  SHF.R.U64 R102, R102, 0x3, RZ ;  /* 0x0000000366667819 */ /* 0x000fe400000012ff */
[----:B------:R-:W-:Y:S01]  /*1d120*/  F2FP.BF16.F32.PACK_AB R26, R29, R28 ;  /* 0x0000001c1d1a723e */ /* 0x000fe200000010ff */
[----:B------:R-:W-:Y:S01]  /*1d130*/  IMAD.X R29, RZ, RZ, R131, P2 ;  /* 0x000000ffff1d7224 */ /* 0x000fe200010e0683 */
[----:B------:R-:W-:Y:S02]  /*1d140*/  SHF.R.U64 R126, R126, 0x3, RZ ;  /* 0x000000037e7e7819 */ /* 0x000fe400000012ff */
[----:B------:R-:W-:Y:S01]  /*1d150*/  LOP3.LUT R28, R4, 0x380, RZ, 0xc0, !PT ;  /* 0x00000380041c7812 */ /* 0x000fe200078ec0ff */
[----:B------:R2:W-:Y:S01]  /*1d160*/  STSM.16.M88.4 [R6], R24 ;  /* 0x0000001806007844 */ /* 0x0005e20000000200 */
[----:B------:R-:W-:-:S02]  /*1d170*/  SHF.R.U64 R112, R112, 0x3, RZ ;  /* 0x0000000370707819 */ /* 0x000fc400000012ff */
[----:B------:R-:W-:Y:S02]  /*1d180*/  LOP3.LUT R30, R8, 0x380, RZ, 0xc0, !PT ;  /* 0x00000380081e7812 */ /* 0x000fe400078ec0ff */
[----:B------:R-:W-:Y:S02]  /*1d190*/  LOP3.LUT R42, R10, 0x380, RZ, 0xc0, !PT ;  /* 0x000003800a2a7812 */ /* 0x000fe400078ec0ff */
[----:B------:R-:W-:Y:S02]  /*1d1a0*/  SHF.R.U64 R124, R124, 0x3, RZ ;  /* 0x000000037c7c7819 */ /* 0x000fe400000012ff */
[----:B------:R-:W-:Y:S01]  /*1d1b0*/  LOP3.LUT R102, R102, R103, RZ, 0x3c, !PT ;  /* 0x0000006766667212 */ /* 0x000fe200078e3cff */
[--C-:B------:R-:W-:Y:S01]  /*1d1c0*/  IMAD.X R103, RZ, RZ, R131.reuse, P0 ;  /* 0x000000ffff677224 */ /* 0x100fe200000e0683 */
[----:B------:R-:W-:Y:S01]  /*1d1d0*/  LOP3.LUT R126, R126, R127, RZ, 0x3c, !PT ;  /* 0x0000007f7e7e7212 */ /* 0x000fe200078e3cff */
[----:B------:R-:W-:Y:S01]  /*1d1e0*/  IMAD.X R127, RZ, RZ, R131, P4 ;  /* 0x000000ffff7f7224 */ /* 0x000fe200020e0683 */
[----:B------:R-:W-:-:S02]  /*1d1f0*/  SHF.R.U64 R28, R28, 0x3, RZ ;  /* 0x000000031c1c7819 */ /* 0x000fc400000012ff */
[----:B------:R-:W-:Y:S01]  /*1d200*/  LOP3.LUT R112, R112, R113, RZ, 0x3c, !PT ;  /* 0x0000007170707212 */ /* 0x000fe200078e3cff */
[--C-:B------:R-:W-:Y:S01]  /*1d210*/  IMAD.X R113, RZ, RZ, R131.reuse, P3 ;  /* 0x000000ffff717224 */ /* 0x100fe200018e0683 */
[----:B------:R-:W-:Y:S02]  /*1d220*/  IADD3 R104, P0, R130, 0x8020, RZ ;  /* 0x0000802082687810 */ /* 0x000fe40007f1e0ff */
[----:B------:R-:W-:Y:S02]  /*1d230*/  SHF.R.U64 R30, R30, 0x3, RZ ;  /* 0x000000031e1e7819 */ /* 0x000fe400000012ff */
[----:B------:R-:W-:Y:S02]  /*1d240*/  SHF.R.U64 R42, R42, 0x3, RZ ;  /* 0x000000032a2a7819 */ /* 0x000fe400000012ff */
[----:B------:R-:W-:Y:S01]  /*1d250*/  LOP3.LUT R124, R124, R125, RZ, 0x3c, !PT ;  /* 0x0000007d7c7c7212 */ /* 0x000fe200078e3cff */
[----:B------:R-:W-:Y:S01]  /*1d260*/  IMAD.X R125, RZ, RZ, R131, P6 ;  /* 0x000000ffff7d7224 */ /* 0x000fe200030e0683 */
[----:B------:R-:W-:-:S02]  /*1d270*/  IADD3 R110, P4, R130, 0x8040, RZ ;  /* 0x00008040826e7810 */ /* 0x000fc40007f9e0ff */
[C---:B------:R-:W-:Y:S02]  /*1d280*/  IADD3 R108, P3, R130.reuse, 0x8060, RZ ;  /* 0x00008060826c7810 */ /* 0x040fe40007f7e0ff */
[----:B------:R-:W-:Y:S02]  /*1d290*/  IADD3 R106, P6, R130, 0xc000, RZ ;  /* 0x0000c000826a7810 */ /* 0x000fe40007fde0ff */
[----:B------:R-:W-:Y:S02]  /*1d2a0*/  LOP3.LUT R132, R28, R4, RZ, 0x3c, !PT ;  /* 0x000000041c847212 */ /* 0x000fe400078e3cff */
[----:B------:R-:W-:Y:S02]  /*1d2b0*/  LOP3.LUT R105, R104, 0x380, RZ, 0xc0, !PT ;  /* 0x0000038068697812 */ /* 0x000fe400078ec0ff */
[----:B------:R-:W-:Y:S02]  /*1d2c0*/  LOP3.LUT R28, R30, R8, RZ, 0x3c, !PT ;  /* 0x000000081e1c7212 */ /* 0x000fe400078e3cff */
[----:B------:R-:W-:-:S02]  /*1d2d0*/  LOP3.LUT R130, R42, R10, RZ, 0x3c, !PT ;  /* 0x0000000a2a827212 */ /* 0x000fc400078e3cff */
[----:B------:R-:W-:Y:S02]  /*1d2e0*/  MOV R128, R128 ;  /* 0x0000008000807202 */ /* 0x000fe40000000f00 */
[----:B------:R-:W-:Y:S02]  /*1d2f0*/  F2FP.BF16.F32.PACK_AB R4, R33, R12 ;  /* 0x0000000c2104723e */ /* 0x000fe400000010ff */
[----:B--2---:R-:W-:Y:S02]  /*1d300*/  F2FP.BF16.F32.PACK_AB R6, R37, R14 ;  /* 0x0000000e2506723e */ /* 0x004fe400000010ff */
[----:B------:R-:W-:Y:S02]  /*1d310*/  LOP3.LUT R111, R110, 0x380, RZ, 0xc0, !PT ;  /* 0x000003806e6f7812 */ /* 0x000fe400078ec0ff */
[----:B------:R-:W-:Y:S01]  /*1d320*/  MOV R102, R102 ;  /* 0x0000006600667202 */ /* 0x000fe20000000f00 */
[----:B------:R-:W-:Y:S01]  /*1d330*/  STSM.16.M88.4 [R128], R4 ;  /* 0x0000000480007844 */ /* 0x000fe20000000200 */
[----:B------:R-:W-:-:S02]  /*1d340*/  F2FP.BF16.F32.PACK_AB R8, R41, R40 ;  /* 0x000000282908723e */ /* 0x000fc400000010ff */
[----:B------:R-:W-:Y:S02]  /*1d350*/  F2FP.BF16.F32.PACK_AB R10, R45, R156 ;  /* 0x0000009c2d0a723e */ /* 0x000fe400000010ff */
[----:B------:R-:W-:Y:S02]  /*1d360*/  LOP3.LUT R109, R108, 0x380, RZ, 0xc0, !PT ;  /* 0x000003806c6d7812 */ /* 0x000fe400078ec0ff */
[----:B------:R-:W-:Y:S01]  /*1d370*/  LOP3.LUT R107, R106, 0x380, RZ, 0xc0, !PT ;  /* 0x000003806a6b7812 */ /* 0x000fe200078ec0ff */
[----:B------:R2:W-:Y:S01]  /*1d380*/  STSM.16.M88.4 [R102], R8 ;  /* 0x0000000866007844 */ /* 0x0005e20000000200 */
[----:B------:R-:W-:Y:S02]  /*1d390*/  SHF.R.U64 R105, R105, 0x3, RZ ;  /* 0x0000000369697819 */ /* 0x000fe400000012ff */
[----:B------:R-:W-:Y:S02]  /*1d3a0*/  SHF.R.U64 R111, R111, 0x3, RZ ;  /* 0x000000036f6f7819 */ /* 0x000fe400000012ff */
[----:B------:R-:W-:-:S02]  /*1d3b0*/  SHF.R.U64 R109, R109, 0x3, RZ ;  /* 0x000000036d6d7819 */ /* 0x000fc400000012ff */
[----:B------:R-:W-:Y:S02]  /*1d3c0*/  SHF.R.U64 R107, R107, 0x3, RZ ;  /* 0x000000036b6b7819 */ /* 0x000fe400000012ff */
[----:B------:R-:W-:Y:S02]  /*1d3d0*/  MOV R126, R126 ;  /* 0x0000007e007e7202 */ /* 0x000fe40000000f00 */
[----:B------:R-:W-:Y:S02]  /*1d3e0*/  F2FP.BF16.F32.PACK_AB R12, R49, R157 ;  /* 0x0000009d310c723e */ /* 0x000fe400000010ff */
[----:B------:R-:W-:Y:S02]  /*1d3f0*/  F2FP.BF16.F32.PACK_AB R14, R53, R52 ;  /* 0x00000034350e723e */ /* 0x000fe400000010ff */
[----:B------:R-:W-:Y:S01]  /*1d400*/  LOP3.LUT R104, R105, R104, RZ, 0x3c, !PT ;  /* 0x0000006869687212 */ /* 0x000fe200078e3cff */
[----:B------:R-:W-:Y:S01]  /*1d410*/  IMAD.X R105, RZ, RZ, R131, P0 ;  /* 0x000000ffff697224 */ /* 0x000fe200000e0683 */
[----:B--2---:R-:W-:Y:S01]  /*1d420*/  F2FP.BF16.F32.PACK_AB R11, R79, R78 ;  /* 0x0000004e4f0b723e */ /* 0x004fe200000010ff */
[----:B------:R-:W-:Y:S01]  /*1d430*/  STSM.16.M88.4 [R126], R12 ;  /* 0x0000000c7e007844 */ /* 0x000fe20000000200 */
[----:B------:R-:W-:Y:S01]  /*1d440*/  MOV R112, R112 ;  /* 0x0000007000707202 */ /* 0x000fe20000000f00 */
[----:B------:R-:W2:Y:S01]  /*1d450*/  LDC R78, c[0x0][0xbe8] ;  /* 0x0002fa00ff4e7b82 */ /* 0x000ea20000000800 */
[----:B------:R-:W-:-:S02]  /*1d460*/  F2FP.BF16.F32.PACK_AB R24, R57, R158 ;  /* 0x0000009e3918723e */ /* 0x000fc400000010ff */
[----:B------:R-:W-:Y:S02]  /*1d470*/  F2FP.BF16.F32.PACK_AB R25, R59, R58 ;  /* 0x0000003a3b19723e */ /* 0x000fe400000010ff */
[----:B------:R-:W-:Y:S02]  /*1d480*/  F2FP.BF16.F32.PACK_AB R26, R61, R159 ;  /* 0x0000009f3d1a723e */ /* 0x000fe400000010ff */
[----:B------:R-:W-:Y:S02]  /*1d490*/  F2FP.BF16.F32.PACK_AB R27, R63, R62 ;  /* 0x0000003e3f1b723e */ /* 0x000fe400000010ff */
[----:B------:R-:W-:Y:S01]  /*1d4a0*/  LOP3.LUT R110, R111, R110, RZ, 0x3c, !PT ;  /* 0x0000006e6f6e7212 */ /* 0x000fe200078e3cff */
[----:B------:R-:W-:Y:S01]  /*1d4b0*/  IMAD.X R111, RZ, RZ, R131, P4 ;  /* 0x000000ffff6f7224 */ /* 0x000fe200020e0683 */
[----:B------:R-:W-:Y:S01]  /*1d4c0*/  MOV R124, R124 ;  /* 0x0000007c007c7202 */ /* 0x000fe20000000f00 */
[----:B------:R-:W-:Y:S01]  /*1d4d0*/  STSM.16.M88.4 [R112], R24 ;  /* 0x0000001870007844 */ /* 0x000fe20000000200 */
[----:B------:R-:W-:-:S02]  /*1d4e0*/  F2FP.BF16.F32.PACK_AB R4, R65, R160 ;  /* 0x000000a04104723e */ /* 0x000fc400000010ff */
[----:B------:R-:W-:Y:S02]  /*1d4f0*/  F2FP.BF16.F32.PACK_AB R5, R67, R66 ;  /* 0x000000424305723e */ /* 0x000fe400000010ff */
[----:B------:R-:W-:Y:S02]  /*1d500*/  F2FP.BF16.F32.PACK_AB R6, R69, R161 ;  /* 0x000000a14506723e */ /* 0x000fe400000010ff */
[----:B------:R-:W-:Y:S02]  /*1d510*/  F2FP.BF16.F32.PACK_AB R7, R71, R70 ;  /* 0x000000464707723e */ /* 0x000fe400000010ff */
[----:B------:R-:W-:Y:S01]  /*1d520*/  LOP3.LUT R108, R109, R108, RZ, 0x3c, !PT ;  /* 0x0000006c6d6c7212 */ /* 0x000fe200078e3cff */
[----:B------:R-:W-:Y:S01]  /*1d530*/  IMAD.X R109, RZ, RZ, R131, P3 ;  /* 0x000000ffff6d7224 */ /* 0x000fe200018e0683 */
[----:B------:R-:W-:Y:S01]  /*1d540*/  MOV R118, R118 ;  /* 0x0000007600767202 */ /* 0x000fe20000000f00 */
[----:B------:R3:W-:Y:S01]  /*1d550*/  STSM.16.M88.4 [R124], R4 ;  /* 0x000000047c007844 */ /* 0x0007e20000000200 */
[----:B------:R-:W-:-:S02]  /*1d560*/  F2FP.BF16.F32.PACK_AB R8, R73, R162 ;  /* 0x000000a24908723e */ /* 0x000fc400000010ff */
[----:B------:R-:W-:Y:S02]  /*1d570*/  F2FP.BF16.F32.PACK_AB R9, R75, R74 ;  /* 0x0000004a4b09723e */ /* 0x000fe400000010ff */
[----:B------:R-:W-:Y:S02]  /*1d580*/  F2FP.BF16.F32.PACK_AB R10, R77, R163 ;  /* 0x000000a34d0a723e */ /* 0x000fe400000010ff */
[----:B------:R-:W-:Y:S01]  /*1d590*/  LOP3.LUT R106, R107, R106, RZ, 0x3c, !PT ;  /* 0x0000006a6b6a7212 */ /* 0x000fe200078e3cff */
[--C-:B------:R-:W-:Y:S01]  /*1d5a0*/  IMAD.X R107, RZ, RZ, R131.reuse, P6 ;  /* 0x000000ffff6b7224 */ /* 0x100fe200030e0683 */
[----:B------:R-:W-:Y:S01]  /*1d5b0*/  MOV R33, R28 ;  /* 0x0000001c00217202 */ /* 0x000fe20000000f00 */
[----:B------:R4:W-:Y:S01]  /*1d5c0*/  STSM.16.M88.4 [R118], R8 ;  /* 0x0000000876007844 */ /* 0x0009e20000000200 */
[----:B------:R-:W-:Y:S01]  /*1d5d0*/  MOV R116, R116 ;  /* 0x0000007400747202 */ /* 0x000fe20000000f00 */
[----:B------:R-:W-:Y:S01]  /*1d5e0*/  IMAD.X R131, RZ, RZ, R131, P1 ;  /* 0x000000ffff837224 */ /* 0x000fe200008e0683 */
[----:B------:R-:W-:-:S02]  /*1d5f0*/  F2FP.BF16.F32.PACK_AB R28, R81, R164 ;  /* 0x000000a4511c723e */ /* 0x000fc400000010ff */
[----:B------:R-:W-:Y:S02]  /*1d600*/  F2FP.BF16.F32.PACK_AB R29, R83, R82 ;  /* 0x00000052531d723e */ /* 0x000fe400000010ff */
[----:B------:R-:W-:Y:S02]  /*1d610*/  F2FP.BF16.F32.PACK_AB R30, R85, R165 ;  /* 0x000000a5551e723e */ /* 0x000fe400000010ff */
[----:B------:R-:W-:Y:S02]  /*1d620*/  MOV R114, R114 ;  /* 0x0000007200727202 */ /* 0x000fe40000000f00 */
[----:B------:R-:W-:Y:S01]  /*1d630*/  F2FP.BF16.F32.PACK_AB R40, R89, R166 ;  /* 0x000000a65928723e */ /* 0x000fe200000010ff */
[----:B------:R-:W-:Y:S01]  /*1d640*/  STSM.16.M88.4 [R116], R28 ;  /* 0x0000001c74007844 */ /* 0x000fe20000000200 */
[----:B------:R-:W-:Y:S02]  /*1d650*/  F2FP.BF16.F32.PACK_AB R41, R91, R90 ;  /* 0x0000005a5b29723e */ /* 0x000fe400000010ff */
[----:B------:R-:W-:-:S02]  /*1d660*/  F2FP.BF16.F32.PACK_AB R42, R93, R167 ;  /* 0x000000a75d2a723e */ /* 0x000fc400000010ff */
[----:B------:R-:W-:Y:S02]  /*1d670*/  MOV R104, R104 ;  /* 0x0000006800687202 */ /* 0x000fe40000000f00 */
[----:B------:R-:W-:Y:S01]  /*1d680*/  F2FP.BF16.F32.PACK_AB R52, R97, R168 ;  /* 0x000000a86134723e */ /* 0x000fe200000010ff */
[----:B------:R-:W-:Y:S01]  /*1d690*/  STSM.16.M88.4 [R114], R40 ;  /* 0x0000002872007844 */ /* 0x000fe20000000200 */
[----:B------:R-:W-:Y:S02]  /*1d6a0*/  F2FP.BF16.F32.PACK_AB R53, R99, R98 ;  /* 0x000000626335723e */ /* 0x000fe400000010ff */
[----:B------:R-:W-:Y:S02]  /*1d6b0*/  MOV R110, R110 ;  /* 0x0000006e006e7202 */ /* 0x000fe40000000f00 */
[----:B---3--:R-:W-:Y:S01]  /*1d6c0*/  F2FP.BF16.F32.PACK_AB R4, R88, R170 ;  /* 0x000000aa5804723e */ /* 0x008fe200000010ff */
[----:B------:R-:W-:Y:S01]  /*1d6d0*/  STSM.16.M88.4 [R104], R52 ;  /* 0x0000003468007844 */ /* 0x000fe20000000200 */
[----:B------:R-:W-:-:S02]  /*1d6e0*/  F2FP.BF16.F32.PACK_AB R5, R38, R36 ;  /* 0x000000242605723e */ /* 0x000fc400000010ff */
[----:B------:R-:W-:Y:S02]  /*1d6f0*/  F2FP.BF16.F32.PACK_AB R6, R92, R171 ;  /* 0x000000ab5c06723e */ /* 0x000fe400000010ff */
[----:B------:R-:W-:Y:S02]  /*1d700*/  F2FP.BF16.F32.PACK_AB R7, R46, R44 ;  /* 0x0000002c2e07723e */ /* 0x000fe400000010ff */
[----:B------:R-:W-:Y:S02]  /*1d710*/  MOV R108, R108 ;  /* 0x0000006c006c7202 */ /* 0x000fe40000000f00 */
[----:B----4-:R-:W-:Y:S01]  /*1d720*/  F2FP.BF16.F32.PACK_AB R8, R96, R172 ;  /* 0x000000ac6008723e */ /* 0x010fe200000010ff */
[----:B------:R-:W-:Y:S01]  /*1d730*/  STSM.16.M88.4 [R110], R4 ;  /* 0x000000046e007844 */ /* 0x000fe20000000200 */
[----:B------:R-:W-:Y:S02]  /*1d740*/  F2FP.BF16.F32.PACK_AB R9, R50, R48 ;  /* 0x000000303209723e */ /* 0x000fe400000010ff */
[----:B------:R-:W-:-:S02]  /*1d750*/  F2FP.BF16.F32.PACK_AB R10, R100, R173 ;  /* 0x000000ad640a723e */ /* 0x000fc400000010ff */
[----:B------:R-:W-:Y:S02]  /*1d760*/  F2FP.BF16.F32.PACK_AB R11, R60, R56 ;  /* 0x000000383c0b723e */ /* 0x000fe400000010ff */
[----:B------:R-:W-:Y:S02]  /*1d770*/  MOV R106, R106 ;  /* 0x0000006a006a7202 */ /* 0x000fe40000000f00 */
[----:B------:R-:W-:Y:S01]  /*1d780*/  F2FP.BF16.F32.PACK_AB R12, R152, R174 ;  /* 0x000000ae980c723e */ /* 0x000fe200000010ff */
[----:B------:R3:W-:Y:S01]  /*1d790*/  STSM.16.M88.4 [R108], R8 ;  /* 0x000000086c007844 */ /* 0x0007e20000000200 */
[----:B------:R-:W-:Y:S02]  /*1d7a0*/  F2FP.BF16.F32.PACK_AB R13, R68, R64 ;  /* 0x00000040440d723e */ /* 0x000fe400000010ff */
[----:B------:R-:W-:Y:S02]  /*1d7b0*/  F2FP.BF16.F32.PACK_AB R14, R153, R175 ;  /* 0x000000af990e723e */ /* 0x000fe400000010ff */
[----:B------:R-:W-:Y:S01]  /*1d7c0*/  F2FP.BF16.F32.PACK_AB R15, R76, R72 ;  /* 0x000000484c0f723e */ /* 0x000fe200000010ff */
[----:B------:R-:W-:Y:S01]  /*1d7d0*/  IMAD.MOV.U32 R76, RZ, RZ, RZ ;  /* 0x000000ffff4c7224 */ /* 0x000fe200078e00ff */
[----:B------:R-:W-:-:S02]  /*1d7e0*/  ISETP.NE.U32.AND P0, PT, RZ, UR4, PT ;  /* 0x00000004ff007c0c */ /* 0x000fc4000bf05070 */
[----:B------:R-:W-:Y:S01]  /*1d7f0*/  MOV R132, R132 ;  /* 0x0000008400847202 */ /* 0x000fe20000000f00 */
[----:B------:R4:W-:Y:S01]  /*1d800*/  STSM.16.M88.4 [R106], R12 ;  /* 0x0000000c6a007844 */ /* 0x0009e20000000200 */
[----:B------:R-:W-:Y:S02]  /*1d810*/  F2FP.BF16.F32.PACK_AB R24, R154, R176 ;  /* 0x000000b09a18723e */ /* 0x000fe400000010ff */
[----:B------:R-:W-:Y:S02]  /*1d820*/  F2FP.BF16.F32.PACK_AB R25, R84, R80 ;  /* 0x000000505419723e */ /* 0x000fe400000010ff */
[----:B------:R-:W-:Y:S01]  /*1d830*/  F2FP.BF16.F32.PACK_AB R26, R155, R177 ;  /* 0x000000b19b1a723e */ /* 0x000fe200000010ff */
[----:B---3--:R-:W-:Y:S01]  /*1d840*/  IMAD.SHL.U32 R8, R233, 0x4, RZ ;  /* 0x00000004e9087824 */ /* 0x008fe200078e00ff */
[----:B------:R-:W-:Y:S02]  /*1d850*/  F2FP.BF16.F32.PACK_AB R27, R135, R134 ;  /* 0x00000086871b723e */ /* 0x000fe400000010ff */
[----:B------:R-:W-:-:S02]  /*1d860*/  MOV R130, R130 ;  /* 0x0000008200827202 */ /* 0x000fc40000000f00 */
[----:B------:R-:W-:Y:S01]  /*1d870*/  IADD3 R10, P1, R8, UR4, RZ ;  /* 0x00000004080a7c10 */ /* 0x000fe2000ff3e0ff */
[----:B------:R-:W-:Y:S01]  /*1d880*/  STSM.16.M88.4 [R132], R24 ;  /* 0x0000001884007844 */ /* 0x000fe20000000200 */
[----:B------:R-:W-:Y:S02]  /*1d890*/  F2FP.BF16.F32.PACK_AB R4, R145, R2 ;  /* 0x000000029104723e */ /* 0x000fe400000010ff */
[----:B------:R-:W-:Y:S01]  /*1d8a0*/  F2FP.BF16.F32.PACK_AB R5, R147, R146 ;  /* 0x000000929305723e */ /* 0x000fe200000010ff */
[----:B------:R-:W-:Y:S01]  /*1d8b0*/  STSM.16.M88.4 [R33], R136 ;  /* 0x0000008821007844 */ /* 0x000fe20000000200 */
[----:B----4-:R-:W-:Y:S02]  /*1d8c0*/  SHF.R.S32.HI R12, RZ, 0x1f, R233 ;  /* 0x0000001fff0c7819 */ /* 0x010fe400000114e9 */
[----:B------:R-:W-:Y:S02]  /*1d8d0*/  F2FP.BF16.F32.PACK_AB R6, R149, R148 ;  /* 0x000000949506723e */ /* 0x000fe400000010ff */
[----:B------:R-:W-:-:S02]  /*1d8e0*/  SHF.L.U64.HI R9, R233, 0x2, R12 ;  /* 0x00000002e9097819 */ /* 0x000fc4000001020c */
[----:B------:R-:W-:Y:S02]  /*1d8f0*/  F2FP.BF16.F32.PACK_AB R7, R151, R150 ;  /* 0x000000969707723e */ /* 0x000fe400000010ff */
[----:B------:R-:W-:Y:S02]  /*1d900*/  IADD3.X R11, R9, UR5, RZ, P1, !PT ;  /* 0x00000005090b7c10 */ /* 0x000fe40008ffe4ff */
[----:B--2---:R-:W-:Y:S01]  /*1d910*/  ISETP.NE.AND P1, PT, R78, 0x1, PT ;  /* 0x000000014e00780c */ /* 0x004fe20003f25270 */
[----:B------:R2:W-:Y:S01]  /*1d920*/  STSM.16.M88.4 [R130], R4 ;  /* 0x0000000482007844 */ /* 0x0005e20000000200 */
[----:B------:R-:W-:Y:S01]  /*1d930*/  BAR.SYNC.DEFER_BLOCKING 0x1, 0x100 ;  /* 0x0044000000007b1d */ /* 0x000fe20000010000 */
[----:B------:R-:W-:-:S05]  /*1d940*/  ISETP.NE.AND.EX P0, PT, RZ, UR5, PT, P0 ;  /* 0x00000005ff007c0c */ /* 0x000fca000bf05300 */
[----:B------:R-:W-:Y:S02]  /*1d950*/  ULDC.64 UR4, c[0x0][0xc08] ;  /* 0x0003020000047ab9 */ /* 0x000fe40000000a00 */
[----:B------:R-:W-:-:S03]  /*1d960*/  ISETP.NE.U32.AND P2, PT, RZ, UR4, PT ;  /* 0x00000004ff007c0c */ /* 0x000fc6000bf45070 */
[----:B------:R-:W3:Y:S01]  /*1d970*/  @P1 LDC R2, c[0x0][0xbec] ;  /* 0x0002fb00ff021b82 */ /* 0x000ee20000000800 */
[----:B------:R-:W-:-:S07]  /*1d980*/  ISETP.NE.AND.EX P2, PT, RZ, UR5, PT, P2 ;  /* 0x00000005ff007c0c */ /* 0x000fce000bf45320 */
[----:B------:R-:W4:Y:S01]  /*1d990*/  @P1 LDC R15, c[0x0][0xbf0] ;  /* 0x0002fc00ff0f1b82 */ /* 0x000f220000000800 */
[----:B------:R0:W5:Y:S05]  /*1d9a0*/  @P0 LDG.E R76, desc[UR6][R10.64] ;  /* 0x000000060a4c0981 */ /* 0x00016a000c1e1900 */
[----:B------:R-:W-:Y:S01]  /*1d9b0*/  @P2 IADD3 R8, P3, R8, UR4, RZ ;  /* 0x0000000408082c10 */ /* 0x000fe2000ff7e0ff */
[----:B------:R-:W-:Y:S02]  /*1d9c0*/  ULDC UR4, c[0x0][0xa88] ;  /* 0x0002a20000047ab9 */ /* 0x000fe40000000800 */
[----:B--2---:R-:W-:Y:S01]  /*1d9d0*/  IMAD.U32 R7, RZ, RZ, UR4 ;  /* 0x00000004ff077e24 */ /* 0x004fe2000f8e00ff */
[----:B------:R-:W-:-:S05]  /*1d9e0*/  @P2 IADD3.X R9, R9, UR5, RZ, P3, !PT ;  /* 0x0000000509092c10 */ /* 0x000fca0009ffe4ff */
[----:B------:R0:W5:Y:S01]  /*1d9f0*/  @P2 LDG.E R7, desc[UR6][R8.64] ;  /* 0x0000000608072981 */ /* 0x000162000c1e1900 */
[----:B------:R-:W-:Y:S05]  /*1da00*/  @P2 BRA `(.L_x_853) ;  /* 0x0000000000142947 */ /* 0x000fea0003800000 */
[----:B------:R-:W-:Y:S05]  /*1da10*/  @!P0 BRA `(.L_x_853) ;  /* 0x0000000000108947 */ /* 0x000fea0003800000 */
[----:B------:R-:W-:Y:S02]  /*1da20*/  ULDC.64 UR4, c[0x0][0x208] ;  /* 0x0000820000047ab9 */ /* 0x000fe40000000a00 */
[----:B------:R-:W2:Y:S04]  /*1da30*/  LDG.E R4, desc[UR4][R10.64] ;  /* 0x000000040a047981 */ /* 0x000ea8000c1e1900 */
[----:B-----5:R-:W2:Y:S02]  /*1da40*/  LDG.E R7, desc[UR4][R10.64+0x4] ;  /* 0x000004040a077981 */ /* 0x020ea4000c1e1900 */
[----:B--2---:R-:W-:-:S07]  /*1da50*/  IMAD.IADD R7, R7, 0x1, -R4 ;  /* 0x0000000107077824 */ /* 0x004fce00078e0a04 */
.L_x_853:
[----:B------:R-:W2:Y:S01]  /*1da60*/  LDL R4, [R1+0x88] ;  /* 0x0000880001047983 */ /* 0x000ea20000100800 */
[----:B------:R-:W-:Y:S01]  /*1da70*/  SHF.R.S32.HI R80, RZ, 0x1f, R234 ;  /* 0x0000001fff507819 */ /* 0x000fe200000114ea */
[----:B------:R-:W-:Y:S01]  /*1da80*/  ULDC.64 UR4, c[0x0][0xb90] ;  /* 0x0002e40000047ab9 */ /* 0x000fe20000000a00 */
[----:B-----5:R-:W-:Y:S01]  /*1da90*/  SHF.R.S32.HI R77, RZ, 0x1f, R76 ;  /* 0x0000001fff4d7819 */ /* 0x020fe2000001144c */
[----:B------:R-:W2:Y:S01]  /*1daa0*/  LDL.LU R82, [R1+0x24] ;  /* 0x0000240001527983 */ /* 0x000ea20000300800 */
[----:B------:R-:W-:Y:S01]  /*1dab0*/  IMAD.SHL.U32 R6, R212, 0x40, RZ ;  /* 0x00000040d4067824 */ /* 0x000fe200078e00ff */
[----:B------:R-:W-:Y:S01]  /*1dac0*/  SEL R79, R12, RZ, !P0 ;  /* 0x000000ff0c4f7207 */ /* 0x000fe20004000000 */
[----:B------:R-:W-:Y:S01]  /*1dad0*/  IMAD R5, R80, UR4, RZ ;  /* 0x0000000450057c24 */ /* 0x000fe2000f8e02ff */
[----:B0-----:R-:W4:Y:S01]  /*1dae0*/  LDL R10, [R1+0x80] ;  /* 0x00008000010a7983 */ /* 0x001f220000100800 */
[----:B------:R-:W-:Y:S01]  /*1daf0*/  IMAD.IADD R11, R16, 0x1, R6 ;  /* 0x00000001100b7824 */ /* 0x000fe200078e0206 */
[----:B------:R-:W-:Y:S01]  /*1db00*/  SEL R233, R233, RZ, !P0 ;  /* 0x000000ffe9e97207 */ /* 0x000fe20004000000 */
[----:B------:R-:W-:Y:S01]  /*1db10*/  IMAD R13, R234, UR5, R5 ;  /* 0x00000005ea0d7c24 */ /* 0x000fe2000f8e0205 */
[----:B------:R-:W0:Y:S01]  /*1db20*/  S2R R14, SR_TID.X ;  /* 0x00000000000e7919 */ /* 0x000e220000002100 */
[----:B------:R-:W-:Y:S01]  /*1db30*/  IMAD.WIDE R20, R11, 0x2, R20 ;  /* 0x000000020b147825 */ /* 0x000fe200078e0214 */
[----:B------:R-:W-:Y:S01]  /*1db40*/  ULDC.64 UR6, c[0x0][0x208] ;  /* 0x0000820000067ab9 */ /* 0x000fe20000000a00 */
[----:B------:R-:W1:Y:S01]  /*1db50*/  @P1 LDC R81, c[0x0][0xbec] ;  /* 0x0002fb00ff511b82 */ /* 0x000e620000000800 */
[----:B------:R-:W-:-:S04]  /*1db60*/  IADD3 R33, P2, R20, 0x5000, RZ ;  /* 0x0000500014217810 */ /* 0x000fc80007f5e0ff */
[----:B------:R-:W-:Y:S02]  /*1db70*/  LOP3.LUT R32, R33, 0x380, RZ, 0xc0, !PT ;  /* 0x0000038021207812 */ /* 0x000fe400078ec0ff */
[----:B------:R-:W-:Y:S02]  /*1db80*/  IADD3 R29, P3, R20, 0x4000, RZ ;  /* 0x00004000141d7810 */ /* 0x000fe40007f7e0ff */
[----:B------:R-:W-:Y:S02]  /*1db90*/  SHF.R.U64 R32, R32, 0x3, RZ ;  /* 0x0000000320207819 */ /* 0x000fe400000012ff */
[----:B------:R-:W-:Y:S02]  /*1dba0*/  LOP3.LUT R28, R29, 0x380, RZ, 0xc0, !PT ;  /* 0x000003801d1c7812 */ /* 0x000fe400078ec0ff */
[----:B------:R-:W-:Y:S01]  /*1dbb0*/  LOP3.LUT R32, R32, R33, RZ, 0x3c, !PT ;  /* 0x0000002120207212 */ /* 0x000fe200078e3cff */
[----:B------:R-:W-:Y:S02]  /*1dbc0*/  IMAD.X R33, RZ, RZ, R21, P2 ;  /* 0x000000ffff217224 */ /* 0x000fe400010e0615 */
[----:B0-----:R-:W-:Y:S01]  /*1dbd0*/  VIADD R14, R14, 0xffffff80 ;  /* 0xffffff800e0e7836 */ /* 0x001fe20000000000 */
[----:B------:R-:W-:-:S02]  /*1dbe0*/  IADD3 R57, P2, R20, 0xb000, RZ ;  /* 0x0000b00014397810 */ /* 0x000fc40007f5e0ff */
[----:B------:R-:W-:Y:S02]  /*1dbf0*/  SHF.R.U64 R28, R28, 0x3, RZ ;  /* 0x000000031c1c7819 */ /* 0x000fe400000012ff */
[----:B------:R-:W-:Y:S02]  /*1dc00*/  LOP3.LUT R56, R57, 0x380, RZ, 0xc0, !PT ;  /* 0x0000038039387812 */ /* 0x000fe400078ec0ff */
[----:B------:R-:W-:Y:S01]  /*1dc10*/  LOP3.LUT R28, R28, R29, RZ, 0x3c, !PT ;  /* 0x0000001d1c1c7212 */ /* 0x000fe200078e3cff */
[----:B------:R-:W-:Y:S01]  /*1dc20*/  IMAD.X R29, RZ, RZ, R21, P3 ;  /* 0x000000ffff1d7224 */ /* 0x000fe200018e0615 */
[----:B------:R-:W-:Y:S02]  /*1dc30*/  SHF.R.U64 R56, R56, 0x3, RZ ;  /* 0x0000000338387819 */ /* 0x000fe400000012ff */
[C---:B------:R-:W-:Y:S02]  /*1dc40*/  IADD3 R53, P3, R20.reuse, 0xa000, RZ ;  /* 0x0000a00014357810 */ /* 0x040fe40007f7e0ff */
[----:B------:R-:W-:-:S02]  /*1dc50*/  IADD3 R37, P6, R20, 0x6000, RZ ;  /* 0x0000600014257810 */ /* 0x000fc40007fde0ff */
[----:B------:R-:W-:Y:S01]  /*1dc60*/  LOP3.LUT R56, R56, R57, RZ, 0x3c, !PT ;  /* 0x0000003938387212 */ /* 0x000fe200078e3cff */
[--C-:B------:R-:W-:Y:S01]  /*1dc70*/  IMAD.X R57, RZ, RZ, R21.reuse, P2 ;  /* 0x000000ffff397224 */ /* 0x100fe200010e0615 */
[----:B------:R-:W-:Y:S02]  /*1dc80*/  LOP3.LUT R52, R53, 0x380, RZ, 0xc0, !PT ;  /* 0x0000038035347812 */ /* 0x000fe400078ec0ff */
[----:B------:R-:W-:Y:S02]  /*1dc90*/  LOP3.LUT R36, R37, 0x380, RZ, 0xc0, !PT ;  /* 0x0000038025247812 */ /* 0x000fe400078ec0ff */
[----:B------:R-:W-:Y:S02]  /*1dca0*/  SHF.R.U64 R52, R52, 0x3, RZ ;  /* 0x0000000334347819 */ /* 0x000fe400000012ff */
[----:B------:R-:W-:Y:S02]  /*1dcb0*/  SHF.R.U64 R36, R36, 0x3, RZ ;  /* 0x0000000324247819 */ /* 0x000fe400000012ff */
[----:B------:R-:W-:Y:S01]  /*1dcc0*/  LOP3.LUT R52, R52, R53, RZ, 0x3c, !PT ;  /* 0x0000003534347212 */ /* 0x000fe200078e3cff */
[--C-:B------:R-:W-:Y:S01]  /*1dcd0*/  IMAD.X R53, RZ, RZ, R21.reuse, P3 ;  /* 0x000000ffff357224 */ /* 0x100fe200018e0615 */
[----:B------:R-:W-:Y:S01]  /*1dce0*/  LOP3.LUT R36, R36, R37, RZ, 0x3c, !PT ;  /* 0x0000002524247212 */ /* 0x000fe200078e3cff */
[----:B------:R-:W-:Y:S01]  /*1dcf0*/  IMAD.X R37, RZ, RZ, R21, P6 ;  /* 0x000000ffff257224 */ /* 0x000fe200030e0615 */
[----:B------:R-:W-:-:S04]  /*1dd00*/  IADD3 R61, P6, R20, 0xc000, RZ ;  /* 0x0000c000143d7810 */ /* 0x000fc80007fde0ff */
[----:B------:R-:W-:-:S04]  /*1dd10*/  LOP3.LUT R60, R61, 0x380, RZ, 0xc0, !PT ;  /* 0x000003803d3c7812 */ /* 0x000fc800078ec0ff */
[----:B------:R-:W-:-:S04]  /*1dd20*/  SHF.R.U64 R60, R60, 0x3, RZ ;  /* 0x000000033c3c7819 */ /* 0x000fc800000012ff */
[----:B------:R-:W-:Y:S01]  /*1dd30*/  LOP3.LUT R60, R60, R61, RZ, 0x3c, !PT ;  /* 0x0000003d3c3c7212 */ /* 0x000fe200078e3cff */
[----:B------:R-:W-:Y:S01]  /*1dd40*/  IMAD.X R61, RZ, RZ, R21, P6 ;  /* 0x000000ffff3d7224 */ /* 0x000fe200030e0615 */
[----:B------:R-:W-:Y:S01]  /*1dd50*/  BSSY B1, `(.L_x_854) ;  /* 0x00000b9000017945 */ /* 0x000fe20003800000 */
[----:B------:R-:W-:Y:S02]  /*1dd60*/  SHF.R.S32.HI R86, RZ, 0x1f, R218 ;  /* 0x0000001fff567819 */ /* 0x000fe400000114da */
[----:B------:R-:W-:Y:S01]  /*1dd70*/  SHF.R.S32.HI R88, RZ, 0x1f, R219 ;  /* 0x0000001fff587819 */ /* 0x000fe200000114db */
[----:B--2---:R-:W-:Y:S02]  /*1dd80*/  IMAD R25, R82, 0x80, R4 ;  /* 0x0000008052197824 */ /* 0x004fe400078e0204 */
[----:B------:R-:W-:Y:S01]  /*1dd90*/  IMAD.WIDE.U32 R4, R234, UR4, R76 ;  /* 0x00000004ea047c25 */ /* 0x000fe2000f8e004c */
[----:B------:R-:W-:-:S03]  /*1dda0*/  ULDC.64 UR4, c[0x0][0xb98] ;  /* 0x0002e60000047ab9 */ /* 0x000fc60000000a00 */
[----:B---3--:R-:W-:-:S04]  /*1ddb0*/  @P1 IMAD.HI.U32 R2, R25, R2, RZ ;  /* 0x0000000219021227 */ /* 0x008fc800078e00ff */
[----:B------:R-:W-:Y:S01]  /*1ddc0*/  IMAD.MOV.U32 R9, RZ, RZ, R25 ;  /* 0x000000ffff097224 */ /* 0x000fe200078e0019 */
[----:B----4-:R-:W-:Y:S01]  /*1ddd0*/  @P1 SHF.R.U32.HI R9, RZ, R15, R2 ;  /* 0x0000000fff091219 */ /* 0x010fe20000011602 */
[----:B------:R-:W-:-:S04]  /*1dde0*/  IMAD.IADD R5, R5, 0x1, R13 ;  /* 0x0000000105057824 */ /* 0x000fc800078e020d */
[----:B------:R-:W-:Y:S02]  /*1ddf0*/  IMAD.MOV R13, RZ, RZ, -R9 ;  /* 0x000000ffff0d7224 */ /* 0x000fe400078e0a09 */
[----:B------:R-:W-:Y:S02]  /*1de00*/  IMAD R2, R79, UR4, RZ ;  /* 0x000000044f027c24 */ /* 0x000fe4000f8e02ff */
[----:B------:R-:W-:-:S04]  /*1de10*/  IMAD.WIDE.U32 R4, R233, UR4, R4 ;  /* 0x00000004e9047c25 */ /* 0x000fc8000f8e0004 */
[----:B------:R-:W-:Y:S01]  /*1de20*/  IMAD R11, R78, R13, R25 ;  /* 0x0000000d4e0b7224 */ /* 0x000fe200078e0219 */
[----:B------:R-:W-:Y:S01]  /*1de30*/  SHF.R.S32.HI R13, RZ, 0x1f, R9 ;  /* 0x0000001fff0d7819 */ /* 0x000fe20000011409 */
[----:B------:R-:W-:Y:S01]  /*1de40*/  IMAD R6, R233, UR5, R2 ;  /* 0x00000005e9067c24 */ /* 0x000fe2000f8e0202 */
[----:B------:R-:W-:Y:S01]  /*1de50*/  IADD3 R4, P0, R9, R4, RZ ;  /* 0x0000000409047210 */ /* 0x000fe20007f1e0ff */
[----:B------:R-:W-:Y:S01]  /*1de60*/  ULDC.64 UR4, c[0x0][0xb88] ;  /* 0x0002e20000047ab9 */ /* 0x000fe20000000a00 */
[----:B------:R-:W-:Y:S02]  /*1de70*/  SHF.R.S32.HI R2, RZ, 0x1f, R11 ;  /* 0x0000001fff027819 */ /* 0x000fe4000001140b */
[----:B------:R-:W-:-:S03]  /*1de80*/  IADD3.X R5, R13, R5, R6, P0, !PT ;  /* 0x000000050d057210 */ /* 0x000fc600007fe406 */
[----:B------:R-:W-:Y:S02]  /*1de90*/  IMAD R2, R2, UR4, RZ ;  /* 0x0000000402027c24 */ /* 0x000fe4000f8e02ff */
[----:B------:R-:W-:-:S04]  /*1dea0*/  IMAD.WIDE.U32 R4, R11, UR4, R4 ;  /* 0x000000040b047c25 */ /* 0x000fc8000f8e0004 */
[----:B------:R-:W-:Y:S01]  /*1deb0*/  IMAD R15, R11, UR5, R2 ;  /* 0x000000050b0f7c24 */ /* 0x000fe2000f8e0202 */
[----:B------:R-:W-:Y:S02]  /*1dec0*/  ULDC.64 UR4, c[0x0][0xb50] ;  /* 0x0002d40000047ab9 */ /* 0x000fe40000000a00 */
[----:B------:R-:W-:Y:S01]  /*1ded0*/  LEA R6, P0, R4, UR4, 0x2 ;  /* 0x0000000404067c11 */ /* 0x000fe2000f8010ff */
[----:B------:R-:W-:-:S05]  /*1dee0*/  IMAD.IADD R5, R5, 0x1, R15 ;  /* 0x0000000105057824 */ /* 0x000fca00078e020f */
[----:B------:R-:W-:Y:S01]  /*1def0*/  LEA.HI.X R4, R4, UR5, R5, 0x2, P0 ;  /* 0x0000000504047c11 */ /* 0x000fe200080f1405 */
[----:B------:R-:W-:Y:S01]  /*1df00*/  IMAD R15, R82, 0x80, R10 ;  /* 0x00000080520f7824 */ /* 0x000fe200078e020a */
[C---:B------:R-:W-:Y:S02]  /*1df10*/  IADD3 R25, P0, R20.reuse, 0x3000, RZ ;  /* 0x0000300014197810 */ /* 0x040fe40007f1e0ff */
[C---:B------:R-:W-:Y:S02]  /*1df20*/  IADD3 R9, P5, R20.reuse, 0x1000, RZ ;  /* 0x0000100014097810 */ /* 0x040fe40007fbe0ff */
[----:B------:R-:W-:Y:S01]  /*1df30*/  IADD3 R13, P4, R20, 0x2000, RZ ;  /* 0x00002000140d7810 */ /* 0x000fe20007f9e0ff */
[----:B------:R-:W-:Y:S01]  /*1df40*/  SHFL.IDX PT, R50, R6, RZ, 0x1c1f ;  /* 0x001c1fff06327589 */ /* 0x000fe200000e0000 */
[----:B------:R-:W-:Y:S01]  /*1df50*/  LOP3.LUT R24, R25, 0x380, RZ, 0xc0, !PT ;  /* 0x0000038019187812 */ /* 0x000fe200078ec0ff */
[----:B------:R-:W-:Y:S01]  /*1df60*/  IMAD R2, R7, R78, RZ ;  /* 0x0000004e07027224 */ /* 0x000fe200078e02ff */
[----:B------:R-:W-:Y:S01]  /*1df70*/  SHF.R.S32.HI R10, RZ, 0x1f, R14 ;  /* 0x0000001fff0a7819 */ /* 0x000fe2000001140e */
[----:B------:R-:W-:Y:S01]  /*1df80*/  SHFL.IDX PT, R54, R6, 0x1, 0x1c1f ;  /* 0x003c1f0006367f89 */ /* 0x000fe200000e0000 */
[----:B------:R-:W-:Y:S01]  /*1df90*/  SHF.R.U64 R24, R24, 0x3, RZ ;  /* 0x0000000318187819 */ /* 0x000fe200000012ff */
[----:B------:R-:W-:Y:S01]  /*1dfa0*/  ULDC.64 UR4, c[0x0][0xaa0] ;  /* 0x0002a80000047ab9 */ /* 0x000fe20000000a00 */
[----:B------:R-:W-:-:S02]  /*1dfb0*/  LEA.HI R10, R10, R14, RZ, 0x7 ;  /* 0x0000000e0a0a7211 */ /* 0x000fc400078f38ff */
[----:B------:R-:W-:Y:S01]  /*1dfc0*/  LOP3.LUT R24, R24, R25, RZ, 0x3c, !PT ;  /* 0x0000001918187212 */ /* 0x000fe200078e3cff */
[----:B------:R-:W-:Y:S01]  /*1dfd0*/  IMAD.X R25, RZ, RZ, R21, P0 ;  /* 0x000000ffff197224 */ /* 0x000fe200000e0615 */
[----:B------:R-:W-:Y:S02]  /*1dfe0*/  IADD3 R49, P0, R20, 0x9000, RZ ;  /* 0x0000900014317810 */ /* 0x000fe40007f1e0ff */
[----:B------:R-:W-:Y:S02]  /*1dff0*/  LOP3.LUT R10, R10, 0xffffff80, RZ, 0xc0, !PT ;  /* 0xffffff800a0a7812 */ /* 0x000fe400078ec0ff */
[----:B------:R-:W-:Y:S02]  /*1e000*/  LOP3.LUT R48, R49, 0x380, RZ, 0xc0, !PT ;  /* 0x0000038031307812 */ /* 0x000fe400078ec0ff */
[----:B------:R-:W-:Y:S02]  /*1e010*/  LOP3.LUT R8, R9, 0x380, RZ, 0xc0, !PT ;  /* 0x0000038009087812 */ /* 0x000fe400078ec0ff */
[----:B------:R-:W-:Y:S01]  /*1e020*/  LOP3.LUT R12, R13, 0x380, RZ, 0xc0, !PT ;  /* 0x000003800d0c7812 */ /* 0x000fe200078ec0ff */
[----:B------:R-:W0:Y:S01]  /*1e030*/  SHFL.IDX PT, R51, R4, RZ, 0x1c1f ;  /* 0x001c1fff04337589 */ /* 0x000e2200000e0000 */
[----:B------:R-:W-:Y:S01]  /*1e040*/  SHF.R.U64 R48, R48, 0x3, RZ ;  /* 0x0000000330307819 */ /* 0x000fe200000012ff */
[----:B------:R-:W-:Y:S01]  /*1e050*/  IMAD.IADD R10, R14, 0x1, -R10 ;  /* 0x000000010e0a7824 */ /* 0x000fe200078e0a0a */
[----:B------:R-:W-:Y:S01]  /*1e060*/  SHF.R.U64 R8, R8, 0x3, RZ ;  /* 0x0000000308087819 */ /* 0x000fe200000012ff */
[----:B------:R2:W3:Y:S01]  /*1e070*/  SHFL.IDX PT, R55, R4, 0x1, 0x1c1f ;  /* 0x003c1f0004377f89 */ /* 0x0004e200000e0000 */
[----:B------:R-:W-:-:S02]  /*1e080*/  SHF.R.U64 R12, R12, 0x3, RZ ;  /* 0x000000030c0c7819 */ /* 0x000fc400000012ff */
[----:B------:R-:W-:Y:S01]  /*1e090*/  LOP3.LUT R48, R48, R49, RZ, 0x3c, !PT ;  /* 0x0000003130307212 */ /* 0x000fe200078e3cff */
[--C-:B------:R-:W-:Y:S01]  /*1e0a0*/  IMAD.X R49, RZ, RZ, R21.reuse, P0 ;  /* 0x000000ffff317224 */ /* 0x100fe200000e0615 */
[----:B------:R-:W-:Y:S01]  /*1e0b0*/  LOP3.LUT R8, R8, R9, RZ, 0x3c, !PT ;  /* 0x0000000908087212 */ /* 0x000fe200078e3cff */
[--C-:B------:R-:W-:Y:S01]  /*1e0c0*/  IMAD.X R9, RZ, RZ, R21.reuse, P5 ;  /* 0x000000ffff097224 */ /* 0x100fe200028e0615 */
[----:B------:R-:W-:Y:S01]  /*1e0d0*/  LOP3.LUT R12, R12, R13, RZ, 0x3c, !PT ;  /* 0x0000000d0c0c7212 */ /* 0x000fe200078e3cff */
[----:B------:R-:W-:Y:S01]  /*1e0e0*/  IMAD.X R13, RZ, RZ, R21, P4 ;  /* 0x000000ffff0d7224 */ /* 0x000fe200020e0615 */
[----:B------:R-:W-:Y:S01]  /*1e0f0*/  LOP3.LUT P0, RZ, R10, 0x3, RZ, 0xc0, !PT ;  /* 0x000000030aff7812 */ /* 0x000fe2000780c0ff */
[----:B------:R-:W-:Y:S01]  /*1e100*/  VIADD R5, R15, 0x8 ;  /* 0x000000080f057836 */ /* 0x000fe20000000000 */
[C---:B------:R-:W-:Y:S02]  /*1e110*/  IADD3 R41, P5, R20.reuse, 0x7000, RZ ;  /* 0x0000700014297810 */ /* 0x040fe40007fbe0ff */
[----:B------:R-:W-:-:S02]  /*1e120*/  IADD3 R45, P4, R20, 0x8000, RZ ;  /* 0x00008000142d7810 */ /* 0x000fc40007f9e0ff */
[-C--:B------:R-:W-:Y:S02]  /*1e130*/  ISETP.GE.OR P2, PT, R15, R2.reuse, P0 ;  /* 0x000000020f00720c */ /* 0x080fe40000746670 */
[----:B------:R-:W-:Y:S02]  /*1e140*/  LOP3.LUT R40, R41, 0x380, RZ, 0xc0, !PT ;  /* 0x0000038029287812 */ /* 0x000fe400078ec0ff */
[----:B------:R-:W-:Y:S02]  /*1e150*/  LOP3.LUT R44, R45, 0x380, RZ, 0xc0, !PT ;  /* 0x000003802d2c7812 */ /* 0x000fe400078ec0ff */
[----:B------:R-:W-:Y:S02]  /*1e160*/  ISETP.GE.OR P0, PT, R5, R2, P0 ;  /* 0x000000020500720c */ /* 0x000fe40000706670 */
[----:B------:R-:W-:Y:S02]  /*1e170*/  SHF.R.U64 R40, R40, 0x3, RZ ;  /* 0x0000000328287819 */ /* 0x000fe400000012ff */
[----:B------:R-:W-:-:S02]  /*1e180*/  SHF.R.U64 R44, R44, 0x3, RZ ;  /* 0x000000032c2c7819 */ /* 0x000fc400000012ff */
[----:B------:R-:W-:Y:S01]  /*1e190*/  LOP3.LUT R40, R40, R41, RZ, 0x3c, !PT ;  /* 0x0000002928287212 */ /* 0x000fe200078e3cff */
[--C-:B------:R-:W-:Y:S01]  /*1e1a0*/  IMAD.X R41, RZ, RZ, R21.reuse, P5 ;  /* 0x000000ffff297224 */ /* 0x100fe200028e0615 */
[----:B------:R-:W-:Y:S01]  /*1e1b0*/  LOP3.LUT R44, R44, R45, RZ, 0x3c, !PT ;  /* 0x0000002d2c2c7212 */ /* 0x000fe200078e3cff */
[----:B------:R-:W-:Y:S01]  /*1e1c0*/  IMAD.X R45, RZ, RZ, R21, P4 ;  /* 0x000000ffff2d7224 */ /* 0x000fe200020e0615 */
[C---:B------:R-:W-:Y:S02]  /*1e1d0*/  IADD3 R7, P3, R20.reuse, 0xf000, RZ ;  /* 0x0000f00014077810 */ /* 0x040fe40007f7e0ff */
[C---:B------:R-:W-:Y:S02]  /*1e1e0*/  IADD3 R65, P5, R20.reuse, 0xd000, RZ ;  /* 0x0000d00014417810 */ /* 0x040fe40007fbe0ff */
[C---:B------:R-:W-:Y:S02]  /*1e1f0*/  IADD3 R69, P4, R20.reuse, 0xe000, RZ ;  /* 0x0000e00014457810 */ /* 0x040fe40007f9e0ff */
[----:B------:R-:W-:Y:S01]  /*1e200*/  LOP3.LUT R11, R20, 0x380, RZ, 0xc0, !PT ;  /* 0x00000380140b7812 */ /* 0x000fe200078ec0ff */
[----:B0-----:R-:W-:Y:S01]  /*1e210*/  @!P2 ST.E desc[UR6][R50.64], R0 ;  /* 0x000000003200a985 */ /* 0x001fe2000c101906 */
[----:B--2---:R-:W-:-:S02]  /*1e220*/  LOP3.LUT R4, R7, 0x380, RZ, 0xc0, !PT ;  /* 0x0000038007047812 */ /* 0x004fc400078ec0ff */
[----:B------:R-:W-:Y:S01]  /*1e230*/  LOP3.LUT R64, R65, 0x380, RZ, 0xc0, !PT ;  /* 0x0000038041407812 */ /* 0x000fe200078ec0ff */
[----:B---3--:R0:W-:Y:S01]  /*1e240*/  @!P0 ST.E desc[UR6][R54.64], R3 ;  /* 0x0000000336008985 */ /* 0x0081e2000c101906 */
[----:B------:R-:W-:Y:S02]  /*1e250*/  LOP3.LUT R68, R69, 0x380, RZ, 0xc0, !PT ;  /* 0x0000038045447812 */ /* 0x000fe400078ec0ff */
[----:B------:R-:W-:Y:S01]  /*1e260*/  SHF.R.U64 R11, R11, 0x3, RZ ;  /* 0x000000030b0b7819 */ /* 0x000fe200000012ff */
[----:B------:R-:W-:Y:S01]  /*1e270*/  IMAD.X R73, RZ, RZ, R21, P3 ;  /* 0x000000ffff497224 */ /* 0x000fe200018e0615 */
[----:B------:R-:W-:Y:S01]  /*1e280*/  SHF.R.U64 R4, R4, 0x3, RZ ;  /* 0x0000000304047819 */ /* 0x000fe200000012ff */
[----:B------:R-:W5:Y:S01]  /*1e290*/  LD.E.128 R12, desc[UR6][R12.64] ;  /* 0x000000060c0c7980 */ /* 0x000f62000c101d00 */
[----:B------:R-:W-:Y:S01]  /*1e2a0*/  SHF.R.U64 R64, R64, 0x3, RZ ;  /* 0x0000000340407819 */ /* 0x000fe200000012ff */
[----:B0-----:R-:W-:Y:S02]  /*1e2b0*/  IMAD R3, R77, UR4, RZ ;  /* 0x000000044d037c24 */ /* 0x001fe4000f8e02ff */
[----:B------:R-:W5:Y:S01]  /*1e2c0*/  LD.E.128 R24, desc[UR6][R24.64] ;  /* 0x0000000618187980 */ /* 0x000f62000c101d00 */
[----:B------:R-:W0:Y:S01]  /*1e2d0*/  @P1 LDC R77, c[0x0][0xbf0] ;  /* 0x0002fc00ff4d1b82 */ /* 0x000e220000000800 */
[----:B------:R-:W-:-:S02]  /*1e2e0*/  SHF.R.U64 R68, R68, 0x3, RZ ;  /* 0x0000000344447819 */ /* 0x000fc400000012ff */
[----:B------:R-:W-:Y:S01]  /*1e2f0*/  LOP3.LUT R20, R11, R20, RZ, 0x3c, !PT ;  /* 0x000000140b147212 */ /* 0x000fe200078e3cff */
[----:B------:R-:W-:Y:S01]  /*1e300*/  IMAD R0, R235, 0x20, R212 ;  /* 0x00000020eb007824 */ /* 0x000fe200078e02d4 */
[----:B------:R-:W-:Y:S01]  /*1e310*/  LOP3.LUT R64, R64, R65, RZ, 0x3c, !PT ;  /* 0x0000004140407212 */ /* 0x000fe200078e3cff */
[--C-:B------:R-:W-:Y:S01]  /*1e320*/  IMAD.X R65, RZ, RZ, R21.reuse, P5 ;  /* 0x000000ffff417224 */ /* 0x100fe200028e0615 */
[----:B------:R-:W-:Y:S01]  /*1e330*/  LOP3.LUT R68, R68, R69, RZ, 0x3c, !PT ;  /* 0x0000004544447212 */ /* 0x000fe200078e3cff */
[----:B------:R-:W-:Y:S01]  /*1e340*/  IMAD.X R69, RZ, RZ, R21, P4 ;  /* 0x000000ffff457224 */ /* 0x000fe200020e0615 */
[----:B------:R-:W-:Y:S01]  /*1e350*/  LOP3.LUT R72, R4, R7, RZ, 0x3c, !PT ;  /* 0x0000000704487212 */ /* 0x000fe200078e3cff */
[C---:B------:R-:W-:Y:S01]  /*1e360*/  IMAD R3, R76.reuse, UR5, R3 ;  /* 0x000000054c037c24 */ /* 0x040fe2000f8e0203 */
[----:B------:R2:W5:Y:S04]  /*1e370*/  LD.E.128 R4, desc[UR6][R20.64] ;  /* 0x0000000614047980 */ /* 0x000568000c101d00 */
[----:B------:R-:W5:Y:S04]  /*1e380*/  LD.E.128 R8, desc[UR6][R8.64] ;  /* 0x0000000608087980 */ /* 0x000f68000c101d00 */
[----:B------:R-:W5:Y:S01]  /*1e390*/  LD.E.128 R28, desc[UR6][R28.64] ;  /* 0x000000061c1c7980 */ /* 0x000f62000c101d00 */
[----:B--2---:R-:W-:Y:S01]  /*1e3a0*/  IMAD.WIDE.U32 R20, R76, UR4, RZ ;  /* 0x000000044c147c25 */ /* 0x004fe2000f8e00ff */
[----:B------:R-:W-:-:S02]  /*1e3b0*/  ULDC.64 UR4, c[0x0][0xae8] ;  /* 0x0002ba0000047ab9 */ /* 0x000fc40000000a00 */
[----:B------:R-:W5:Y:S01]  /*1e3c0*/  LD.E.128 R32, desc[UR6][R32.64] ;  /* 0x0000000620207980 */ /* 0x000f62000c101d00 */
[----:B------:R-:W-:Y:S02]  /*1e3d0*/  IMAD.IADD R21, R21, 0x1, R3 ;  /* 0x0000000115157824 */ /* 0x000fe400078e0203 */
[----:B------:R-:W-:Y:S01]  /*1e3e0*/  IMAD R3, R80, UR4, RZ ;  /* 0x0000000450037c24 */ /* 0x000fe2000f8e02ff */
[----:B------:R-:W5:Y:S01]  /*1e3f0*/  LD.E.128 R36, desc[UR6][R36.64] ;  /* 0x0000000624247980 */ /* 0x000f62000c101d00 */
[----:B------:R-:W-:Y:S02]  /*1e400*/  IMAD R80, R82, 0x80, R0 ;  /* 0x0000008052507824 */ /* 0x000fe400078e0200 */
[C---:B------:R-:W-:Y:S01]  /*1e410*/  IMAD R3, R234.reuse, UR5, R3 ;  /* 0x00000005ea037c24 */ /* 0x040fe2000f8e0203 */
[----:B------:R-:W5:Y:S01]  /*1e420*/  LD.E.128 R40, desc[UR6][R40.64] ;  /* 0x0000000628287980 */ /* 0x000f62000c101d00 */
[----:B------:R-:W-:Y:S01]  /*1e430*/  IMAD.WIDE.U32 R20, R234, UR4, R20 ;  /* 0x00000004ea147c25 */ /* 0x000fe2000f8e0014 */
[----:B------:R-:W-:-:S02]  /*1e440*/  ULDC.64 UR4, c[0x0][0xaf0] ;  /* 0x0002bc0000047ab9 */ /* 0x000fc40000000a00 */
[----:B------:R-:W5:Y:S01]  /*1e450*/  LD.E.128 R44, desc[UR6][R44.64] ;  /* 0x000000062c2c7980 */ /* 0x000f62000c101d00 */
[----:B-1----:R-:W-:-:S03]  /*1e460*/  @P1 IMAD.HI.U32 R0, R80, R81, RZ ;  /* 0x0000005150001227 */ /* 0x002fc600078e00ff */
[----:B------:R-:W5:Y:S01]  /*1e470*/  LD.E.128 R48, desc[UR6][R48.64] ;  /* 0x0000000630307980 */ /* 0x000f62000c101d00 */
[----:B------:R-:W-:Y:S02]  /*1e480*/  IMAD.IADD R21, R21, 0x1, R3 ;  /* 0x0000000115157824 */ /* 0x000fe400078e0203 */
[----:B------:R-:W-:Y:S01]  /*1e490*/  IMAD.MOV.U32 R3, RZ, RZ, R80 ;  /* 0x000000ffff037224 */ /* 0x000fe200078e0050 */
[----:B0-----:R-:W-:Y:S01]  /*1e4a0*/  @P1 SHF.R.U32.HI R3, RZ, R77, R0 ;  /* 0x0000004dff031219 */ /* 0x001fe20000011600 */
[----:B------:R-:W-:Y:S01]  /*1e4b0*/  IMAD R76, R79, UR4, RZ ;  /* 0x000000044f4c7c24 */ /* 0x000fe2000f8e02ff */
[----:B------:R-:W5:Y:S01]  /*1e4c0*/  LD.E.128 R52, desc[UR6][R52.64] ;  /* 0x0000000634347980 */ /* 0x000f62000c101d00 */
[C---:B------:R-:W-:Y:S01]  /*1e4d0*/  IMAD.WIDE.U32 R20, R233.reuse, UR4, R20 ;  /* 0x00000004e9147c25 */ /* 0x040fe2000f8e0014 */
[--C-:B------:R-:W-:Y:S02]  /*1e4e0*/  SHF.R.S32.HI R0, RZ, 0x1f, R3.reuse ;  /* 0x0000001fff007819 */ /* 0x100fe40000011403 */
[----:B------:R-:W5:Y:S01]  /*1e4f0*/  LD.E.128 R56, desc[UR6][R56.64] ;  /* 0x0000000638387980 */ /* 0x000f62000c101d00 */
[----:B------:R-:W-:Y:S01]  /*1e500*/  IMAD R77, R233, UR5, R76 ;  /* 0x00000005e94d7c24 */ /* 0x000fe2000f8e024c */
[----:B------:R-:W-:Y:S01]  /*1e510*/  ULDC.64 UR4, c[0x0][0xae0] ;  /* 0x0002b80000047ab9 */ /* 0x000fe20000000a00 */
[----:B------:R-:W-:Y:S01]  /*1e520*/  IMAD.MOV R79, RZ, RZ, -R3 ;  /* 0x000000ffff4f7224 */ /* 0x000fe200078e0a03 */
[----:B------:R-:W5:Y:S01]  /*1e530*/  LD.E.128 R60, desc[UR6][R60.64] ;  /* 0x000000063c3c7980 */ /* 0x000f62000c101d00 */
[----:B------:R-:W-:-:S02]  /*1e540*/  IMAD.IADD R21, R21, 0x1, R77 ;  /* 0x0000000115157824 */ /* 0x000fc400078e024d */
[----:B------:R-:W-:Y:S01]  /*1e550*/  IMAD R0, R0, UR4, RZ ;  /* 0x0000000400007c24 */ /* 0x000fe2000f8e02ff */
[----:B------:R-:W5:Y:S01]  /*1e560*/  LD.E.128 R64, desc[UR6][R64.64] ;  /* 0x0000000640407980 */ /* 0x000f62000c101d00 */
[----:B------:R-:W-:Y:S02]  /*1e570*/  IMAD R77, R78, R79, R80 ;  /* 0x0000004f4e4d7224 */ /* 0x000fe400078e0250 */
[C---:B------:R-:W-:Y:S01]  /*1e580*/  IMAD R79, R3.reuse, UR5, R0 ;  /* 0x00000005034f7c24 */ /* 0x040fe2000f8e0200 */
[----:B------:R-:W5:Y:S01]  /*1e590*/  LD.E.128 R68, desc[UR6][R68.64] ;  /* 0x0000000644447980 */ /* 0x000f62000c101d00 */
[----:B------:R-:W-:Y:S01]  /*1e5a0*/  IMAD.WIDE.U32 R20, R3, UR4, R20 ;  /* 0x0000000403147c25 */ /* 0x000fe2000f8e0014 */
[----:B------:R-:W-:Y:S01]  /*1e5b0*/  SHF.R.S32.HI R0, RZ, 0x1f, R77 ;  /* 0x0000001fff007819 */ /* 0x000fe2000001144d */
[----:B------:R-:W-:Y:S01]  /*1e5c0*/  ULDC.64 UR4, c[0x0][0xad8] ;  /* 0x0002b60000047ab9 */ /* 0x000fe20000000a00 */
[----:B------:R-:W5:Y:S01]  /*1e5d0*/  LD.E.128 R72, desc[UR6][R72.64] ;  /* 0x0000000648487980 */ /* 0x000f62000c101d00 */
[----:B------:R-:W-:-:S02]  /*1e5e0*/  IMAD.IADD R21, R21, 0x1, R79 ;  /* 0x0000000115157824 */ /* 0x000fc400078e024f */
[----:B------:R-:W-:Y:S01]  /*1e5f0*/  IMAD R0, R0, UR4, RZ ;  /* 0x0000000400007c24 */ /* 0x000fe2000f8e02ff */
[----:B------:R-:W-:Y:S01]  /*1e600*/  @!PT LDS RZ, [RZ] ;  /* 0x00000000fffff984 */ /* 0x000fe20000000800 */
[----:B------:R-:W-:Y:S01]  /*1e610*/  @!PT LDS RZ, [RZ] ;  /* 0x00000000fffff984 */ /* 0x000fe20000000800 */
[----:B------:R-:W-:Y:S01]  /*1e620*/  @!PT LDS RZ, [RZ] ;  /* 0x00000000fffff984 */ /* 0x000fe20000000800 */
[----:B------:R-:W-:Y:S01]  /*1e630*/  @!PT LDS RZ, [RZ] ;  /* 0x00000000fffff984 */ /* 0x000fe20000000800 */
[----:B------:R0:W-:Y:S06]  /*1e640*/  MEMBAR.ALL.CTA ;  /* 0x0000000000007992 */ /* 0x0001ec0000008000 */
[----:B0-----:R-:W0:Y:S01]  /*1e650*/  FENCE.VIEW.ASYNC.S ;  /* 0x00000000000073c6 */ /* 0x001e220000000000 */
[----:B------:R-:W-:-:S04]  /*1e660*/  IMAD.WIDE.U32 R20, R77, UR4, R20 ;  /* 0x000000044d147c25 */ /* 0x000fc8000f8e0014 */
[----:B------:R-:W-:Y:S01]  /*1e670*/  IMAD R79, R77, UR5, R0 ;  /* 0x000000054d4f7c24 */ /* 0x000fe2000f8e0200 */
[----:B------:R-:W-:Y:S01]  /*1e680*/  ULDC.64 UR4, c[0x0][0xa80] ;  /* 0x0002a00000047ab9 */ /* 0x000fe20000000a00 */
[----:B------:R-:W-:Y:S01]  /*1e690*/  IMAD R85, R82, 0x80, R212 ;  /* 0x0000008052557824 */ /* 0x000fe200078e02d4 */
[----:B------:R-:W-:Y:S01]  /*1e6a0*/  LEA R82, P2, R20, UR4, 0x1 ;  /* 0x0000000414527c11 */ /* 0x000fe2000f8408ff */
[----:B------:R-:W-:Y:S02]  /*1e6b0*/  IMAD.IADD R21, R21, 0x1, R79 ;  /* 0x0000000115157824 */ /* 0x000fe400078e024f */
[----:B------:R-:W-:-:S03]  /*1e6c0*/  VIADD R3, R85, 0x20 ;  /* 0x0000002055037836 */ /* 0x000fc60000000000 */
[----:B------:R-:W-:Y:S02]  /*1e6d0*/  LEA.HI.X R83, R20, UR5, R21, 0x1, P2 ;  /* 0x0000000514537c11 */ /* 0x000fe400090f0c15 */
[-C--:B------:R-:W-:Y:S01]  /*1e6e0*/  ISETP.GE.AND P2, PT, R85, R2.reuse, PT ;  /* 0x000000025500720c */ /* 0x080fe20003f46270 */
[----:B------:R-:W-:Y:S01]  /*1e6f0*/  VIADD R0, R18, 0x38820 ;  /* 0x0003882012007836 */ /* 0x000fe20000000000 */
[----:B------:R-:W-:Y:S02]  /*1e700*/  SHF.R.S32.HI R76, RZ, 0x1f, R213 ;  /* 0x0000001fff4c7819 */ /* 0x000fe400000114d5 */
[-C--:B------:R-:W-:Y:S01]  /*1e710*/  ISETP.GE.AND P1, PT, R3, R2.reuse, PT ;  /* 0x000000020300720c */ /* 0x080fe20003f26270 */
[----:B------:R-:W-:Y:S01]  /*1e720*/  VIADD R3, R85, 0x40 ;  /* 0x0000004055037836 */ /* 0x000fe20000000000 */
[----:B------:R-:W-:Y:S02]  /*1e730*/  LEA.HI R76, R76, R213, RZ, 0x3 ;  /* 0x000000d54c4c7211 */ /* 0x000fe400078f18ff */
[----:B------:R-:W-:Y:S01]  /*1e740*/  PRMT R0, RZ, 0x654, R0 ;  /* 0x00000654ff007816 */ /* 0x000fe20000000000 */
[----:B0-----:R0:W1:Y:S01]  /*1e750*/  SHFL.IDX PT, R81, R82, RZ, 0x181f ;  /* 0x00181fff52517589 */ /* 0x00106200000e0000 */
[----:B------:R-:W-:-:S02]  /*1e760*/  ISETP.GE.AND P0, PT, R3, R2, PT ;  /* 0x000000020300720c */ /* 0x000fc40003f06270 */
[----:B------:R-:W-:Y:S01]  /*1e770*/  LOP3.LUT R84, R76, 0xfffffff8, RZ, 0xc0, !PT ;  /* 0xfffffff84c547812 */ /* 0x000fe200078ec0ff */
[----:B------:R2:W-:Y:S01]  /*1e780*/  SYNCS.ARRIVE.TRANS64.RED.A1T0 RZ, [R0+URZ], RZ ;  /* 0x000000ff00ff79a7 */ /* 0x0005e2000810043f */
[----:B------:R0:W3:Y:S02]  /*1e790*/  SHFL.IDX PT, R3, R83, RZ, 0x181f ;  /* 0x00181fff53037589 */ /* 0x0000e400000e0000 */
[----:B--2---:R-:W-:Y:S01]  /*1e7a0*/  SHF.R.S32.HI R0, RZ, 0x1f, R84 ;  /* 0x0000001fff007819 */ /* 0x004fe20000011454 */
[----:B0-----:R-:W-:Y:S06]  /*1e7b0*/  @P2 BRA `(.L_x_855) ;  /* 0x0000000000482947 */ /* 0x001fec0003800000 */
[----:B------:R-:W-:Y:S01]  /*1e7c0*/  ULDC UR4, c[0x0][0xac8] ;  /* 0x0002b20000047ab9 */ /* 0x000fe20000000800 */
[----:B------:R-:W-:Y:S01]  /*1e7d0*/  ULDC.64 UR6, c[0x0][0x208] ;  /* 0x0000820000067ab9 */ /* 0x000fe20000000a00 */
[----:B------:R-:W-:Y:S02]  /*1e7e0*/  ISETP.GE.AND P5, PT, R16, UR4, PT ;  /* 0x0000000410007c0c */ /* 0x000fe4000bfa6270 */
[----:B------:R-:W-:Y:S02]  /*1e7f0*/  ISETP.GE.AND P4, PT, R213, UR4, PT ;  /* 0x00000004d5007c0c */ /* 0x000fe4000bf86270 */
[----:B------:R-:W-:Y:S02]  /*1e800*/  ISETP.GE.AND P3, PT, R218, UR4, PT ;  /* 0x00000004da007c0c */ /* 0x000fe4000bf66270 */
[----:B------:R-:W-:-:S07]  /*1e810*/  ISETP.GE.AND P2, PT, R219, UR4, PT ;  /* 0x00000004db007c0c */ /* 0x000fce000bf46270 */
[----:B-1----:R-:W-:-:S04]  /*1e820*/  @!P5 LEA R20, P6, R16, R81, 0x1 ;  /* 0x000000511014d211 */ /* 0x002fc800078c08ff */
[----:B---3--:R-:W-:Y:S02]  /*1e830*/  @!P5 LEA.HI.X R21, R16, R3, R17, 0x1, P6 ;  /* 0x000000031015d211 */ /* 0x008fe400030f0c11 */
        /* <DEDUP_REMOVED lines=10> */
.L_x_855:
[----:B------:R-:W-:Y:S05]  /*1e8e0*/  BSYNC B1 ;  /* 0x0000000000017941 */ /* 0x000fea0003800000 */
.L_x_854:
[----:B---3--:R2:W3:Y:S01]  /*1e8f0*/  SHFL.IDX PT, R3, R83, 0x1, 0x181f ;  /* 0x00381f0053037f89 */ /* 0x0084e200000e0000 */
[----:B------:R-:W-:Y:S03]  /*1e900*/  BSSY B1, `(.L_x_856) ;  /* 0x0000015000017945 */ /* 0x000fe60003800000 */
[----:B0----5:R2:W0:Y:S01]  /*1e910*/  SHFL.IDX PT, R29, R82, 0x1, 0x181f ;  /* 0x00381f00521d7f89 */ /* 0x02142200000e0000 */
        /* <DEDUP_REMOVED lines=8> */
[----:B------:R-:W-:Y:S02]  /*1e9a0*/  @!P3 LEA R6, P5, R84, R29, 0x1 ;  /* 0x0000001d5406b211 */ /* 0x000fe400078a08ff */
[----:B---3--:R-:W-:Y:S02]  /*1e9b0*/  @!P4 LEA.HI.X R5, R16, R3, R17, 0x1, P6 ;  /* 0x000000031005c211 */ /* 0x008fe400030f0c11 */
        /* <DEDUP_REMOVED lines=9> */
.L_x_857:
[----:B------:R-:W-:Y:S05]  /*1ea50*/  BSYNC B1 ;  /* 0x0000000000017941 */ /* 0x000fea0003800000 */
.L_x_856:
[----:B---3--:R3:W0:Y:S01]  /*1ea60*/  SHFL.IDX PT, R3, R83, 0x2, 0x181f ;  /* 0x00581f0053037f89 */ /* 0x00862200000e0000 */
[----:B------:R-:W-:Y:S03]  /*1ea70*/  BSSY B1, `(.L_x_858) ;  /* 0x0000015000017945 */ /* 0x000fe60003800000 */
[----:B----4-:R3:W4:Y:S01]  /*1ea80*/  SHFL.IDX PT, R11, R82, 0x2, 0x181f ;  /* 0x00581f00520b7f89 */ /* 0x01072200000e0000 */
[----:B------:R-:W-:Y:S05]  /*1ea90*/  @P0 BRA `(.L_x_859) ;  /* 0x0000000000480947 */ /* 0x000fea0003800000 */
[----:B------:R-:W-:Y:S01]  /*1eaa0*/  ULDC UR4, c[0x0][0xac8] ;  /* 0x0002b20000047ab9 */ /* 0x000fe20000000800 */
[----:B------:R-:W-:Y:S01]  /*1eab0*/  ULDC.64 UR6, c[0x0][0x208] ;  /* 0x0000820000067ab9 */ /* 0x000fe20000000a00 */
[----:B------:R-:W-:Y:S02]  /*1eac0*/  ISETP.GE.AND P3, PT, R16, UR4, PT ;  /* 0x0000000410007c0c */ /* 0x000fe4000bf66270 */
[----:B------:R-:W-:Y:S02]  /*1ead0*/  ISETP.GE.AND P2, PT, R213, UR4, PT ;  /* 0x00000004d5007c0c */ /* 0x000fe4000bf46270 */
[----:B------:R-:W-:Y:S02]  /*1eae0*/  ISETP.GE.AND P1, PT, R218, UR4, PT ;  /* 0x00000004da007c0c */ /* 0x000fe4000bf26270 */
[----:B------:R-:W-:-:S07]  /*1eaf0*/  ISETP.GE.AND P0, PT, R219, UR4, PT ;  /* 0x00000004db007c0c */ /* 0x000fce000bf06270 */
[-C--:B----4-:R-:W-:Y:S02]  /*1eb00*/  @!P3 LEA R4, P6, R16, R11.reuse, 0x1 ;  /* 0x0000000b1004b211 */ /* 0x090fe400078c08ff */
[-C--:B------:R-:W-:Y:S02]  /*1eb10*/  @!P2 LEA R6, P5, R84, R11.reuse, 0x1 ;  /* 0x0000000b5406a211 */ /* 0x080fe400078a08ff */
[----:B------:R-:W-:Y:S02]  /*1eb20*/  @!P1 LEA R8, P4, R218, R11, 0x1 ;  /* 0x0000000bda089211 */ /* 0x000fe400078808ff */
[----:B0-----:R-:W-:Y:S02]  /*1eb30*/  @!P3 LEA.HI.X R5, R16, R3, R17, 0x1, P6 ;  /* 0x000000031005b211 */ /* 0x001fe400030f0c11 */
        /* <DEDUP_REMOVED lines=8> */
.L_x_859:
[----:B------:R-:W-:Y:S05]  /*1ebc0*/  BSYNC B1 ;  /* 0x0000000000017941 */ /* 0x000fea0003800000 */
.L_x_858:
[----:B0-----:R-:W-:Y:S01]  /*1ebd0*/  VIADD R3, R85, 0x60 ;  /* 0x0000006055037836 */ /* 0x001fe20000000000 */
[----:B--23--:R-:W0:Y:S04]  /*1ebe0*/  SHFL.IDX PT, R83, R83, 0x3, 0x181f ;  /* 0x00781f0053537f89 */ /* 0x00ce2800000e0000 */
[----:B------:R-:W-:Y:S01]  /*1ebf0*/  ISETP.GE.AND P0, PT, R3, R2, PT ;  /* 0x000000020300720c */ /* 0x000fe20003f06270 */
[----:B------:R2:W3:-:S12]  /*1ec00*/  SHFL.IDX PT, R9, R82, 0x3, 0x181f ;  /* 0x00781f0052097f89 */ /* 0x0004d800000e0000 */
[----:B--2---:R-:W-:Y:S05]  /*1ec10*/  @P0 BRA `(.L_x_860) ;  /* 0x0000000c00c00947 */ /* 0x004fea0003800000 */
[----:B------:R-:W-:Y:S01]  /*1ec20*/  ULDC UR4, c[0x0][0xac8] ;  /* 0x0002b20000047ab9 */ /* 0x000fe20000000800 */
[----:B------:R-:W-:Y:S01]  /*1ec30*/  ULDC.64 UR6, c[0x0][0x208] ;  /* 0x0000820000067ab9 */ /* 0x000fe20000000a00 */
[----:B------:R-:W-:Y:S02]  /*1ec40*/  ISETP.GE.AND P3, PT, R16, UR4, PT ;  /* 0x0000000410007c0c */ /* 0x000fe4000bf66270 */
[----:B------:R-:W-:Y:S02]  /*1ec50*/  ISETP.GE.AND P4, PT, R213, UR4, PT ;  /* 0x00000004d5007c0c */ /* 0x000fe4000bf86270 */
[----:B------:R-:W-:-:S09]  /*1ec60*/  ISETP.GE.AND P5, PT, R218, UR4, PT ;  /* 0x00000004da007c0c */ /* 0x000fd2000bfa6270 */
[-C--:B---3--:R-:W-:Y:S02]  /*1ec70*/  @!P3 LEA R2, P0, R16, R9.reuse, 0x1 ;  /* 0x000000091002b211 */ /* 0x088fe400078008ff */
[----:B------:R-:W-:Y:S02]  /*1ec80*/  @!P4 LEA R4, P1, R84, R9, 0x1 ;  /* 0x000000095404c211 */ /* 0x000fe400078208ff */
        /* <DEDUP_REMOVED lines=9> */
[----:B0-----:R-:W-:Y:S01]  /*1ed20*/  LEA R2, P0, R219, R9, 0x1 ;  /* 0x00000009db027211 */ /* 0x001fe200078008ff */
[----:B------:R-:W-:-:S03]  /*1ed30*/  ULDC.64 UR4, c[0x0][0x208] ;  /* 0x0000820000047ab9 */ /* 0x000fc60000000a00 */
[----:B------:R-:W-:-:S05]  /*1ed40*/  LEA.HI.X R3, R219, R83, R88, 0x1, P0 ;  /* 0x00000053db037211 */ /* 0x000fca00000f0c58 */
[----:B------:R0:W-:Y:S01]  /*1ed50*/  ST.E.128 desc[UR4][R2.64], R72 ;  /* 0x0000004802007985 */ /* 0x0001e2000c101d04 */
[----:B------:R-:W-:Y:S05]  /*1ed60*/  BRA `(.L_x_860) ;  /* 0x0000000c006c7947 */ /* 0x000fea0003800000 */
.L_x_852:
[C---:B------:R-:W-:Y:S01]  /*1ed70*/  IMAD.SHL.U32 R4, R233.reuse, 0x4, RZ ;  /* 0x00000004e9047824 */ /* 0x040fe200078e00ff */
[----:B------:R-:W-:Y:S01]  /*1ed80*/  SHF.R.S32.HI R12, RZ, 0x1f, R233 ;  /* 0x0000001fff0c7819 */ /* 0x000fe200000114e9 */
[----:B------:R-:W-:Y:S01]  /*1ed90*/  ULDC.64 UR4, c[0x0][0xc00] ;  /* 0x0003000000047ab9 */ /* 0x000fe20000000a00 */
[----:B------:R-:W2:Y:S01]  /*1eda0*/  LDC R21, c[0x0][0xbe8] ;  /* 0x0002fa00ff157b82 */ /* 0x000ea20000000800 */
[----:B------:R-:W-:Y:S01]  /*1edb0*/  ISETP.NE.U32.AND P0, PT, RZ, UR4, PT ;  /* 0x00000004ff007c0c */ /* 0x000fe2000bf05070 */
[----:B------:R-:W-:Y:S01]  /*1edc0*/  IMAD.MOV.U32 R6, RZ, RZ, RZ ;  /* 0x000000ffff067224 */ /* 0x000fe200078e00ff */
[----:B------:R-:W-:Y:S01]  /*1edd0*/  IADD3 R2, P1, R4, UR4, RZ ;  /* 0x0000000404027c10 */ /* 0x000fe2000ff3e0ff */
[----:B------:R-:W-:Y:S01]  /*1ede0*/  ULDC.64 UR6, c[0x0][0x208] ;  /* 0x0000820000067ab9 */ /* 0x000fe20000000a00 */
[----:B------:R-:W-:Y:S02]  /*1edf0*/  SHF.L.U64.HI R0, R233, 0x2, R12 ;  /* 0x00000002e9007819 */ /* 0x000fe4000001020c */
[----:B------:R-:W-:-:S02]  /*1ee00*/  ISETP.NE.AND.EX P0, PT, RZ, UR5, PT, P0 ;  /* 0x00000005ff007c0c */ /* 0x000fc4000bf05300 */
[----:B------:R-:W-:Y:S01]  /*1ee10*/  IADD3.X R3, R0, UR5, RZ, P1, !PT ;  /* 0x0000000500037c10 */ /* 0x000fe20008ffe4ff */
[----:B------:R-:W-:Y:S02]  /*1ee20*/  ULDC.64 UR4, c[0x0][0xc08] ;  /* 0x0003020000047ab9 */ /* 0x000fe40000000a00 */
[----:B------:R-:W-:-:S04]  /*1ee30*/  ISETP.NE.U32.AND P1, PT, RZ, UR4, PT ;  /* 0x00000004ff007c0c */ /* 0x000fc8000bf25070 */
[----:B------:R-:W-:Y:S01]  /*1ee40*/  ISETP.NE.AND.EX P1, PT, RZ, UR5, PT, P1 ;  /* 0x00000005ff007c0c */ /* 0x000fe2000bf25310 */
[----:B------:R-:W3:Y:S03]  /*1ee50*/  S2R R7, SR_TID.X ;  /* 0x0000000000077919 */ /* 0x000ee60000002100 */
[----:B------:R4:W5:Y:S09]  /*1ee60*/  @P0 LDG.E R6, desc[UR6][R2.64] ;  /* 0x0000000602060981 */ /* 0x000972000c1e1900 */
[----:B------:R-:W-:Y:S01]  /*1ee70*/  @P1 IADD3 R4, P2, R4, UR4, RZ ;  /* 0x0000000404041c10 */ /* 0x000fe2000ff5e0ff */
[----:B------:R-:W-:-:S03]  /*1ee80*/  ULDC UR4, c[0x0][0xa88] ;  /* 0x0002a20000047ab9 */ /* 0x000fc60000000800 */
[----:B------:R-:W-:Y:S01]  /*1ee90*/  @P1 IADD3.X R5, R0, UR5, RZ, P2, !PT ;  /* 0x0000000500051c10 */ /* 0x000fe200097fe4ff */
[----:B------:R-:W-:Y:S01]  /*1eea0*/  IMAD.U32 R0, RZ, RZ, UR4 ;  /* 0x00000004ff007e24 */ /* 0x000fe2000f8e00ff */
[----:B--2---:R-:W-:-:S05]  /*1eeb0*/  ISETP.NE.AND P2, PT, R21, 0x1, PT ;  /* 0x000000011500780c */ /* 0x004fca0003f45270 */
[----:B------:R4:W5:Y:S08]  /*1eec0*/  @P1 LDG.E R0, desc[UR6][R4.64] ;  /* 0x0000000604001981 */ /* 0x000970000c1e1900 */
[----:B------:R-:W2:Y:S01]  /*1eed0*/  @P2 LDC R14, c[0x0][0xbec] ;  /* 0x0002fb00ff0e2b82 */ /* 0x000ea20000000800 */
[----:B---3--:R-:W-:-:S05]  /*1eee0*/  VIADD R7, R7, 0xffffff80 ;  /* 0xffffff8007077836 */ /* 0x008fca0000000000 */
[----:B------:R-:W-:Y:S02]  /*1eef0*/  ISETP.GE.AND P3, PT, R7, 0x80, PT ;  /* 0x000000800700780c */ /* 0x000fe40003f66270 */
[----:B------:R-:W3:Y:S01]  /*1ef00*/  @P2 LDC R25, c[0x0][0xbf0] ;  /* 0x0002fc00ff192b82 */ /* 0x000ee20000000800 */
[----:B----4-:R-:W-:Y:S10]  /*1ef10*/  @P1 BRA `(.L_x_861) ;  /* 0x0000000000141947 */ /* 0x010ff40003800000 */
[----:B------:R-:W-:Y:S05]  /*1ef20*/  @!P0 BRA `(.L_x_861) ;  /* 0x0000000000108947 */ /* 0x000fea0003800000 */
[----:B------:R-:W-:Y:S02]  /*1ef30*/  ULDC.64 UR4, c[0x0][0x208] ;  /* 0x0000820000047ab9 */ /* 0x000fe40000000a00 */
[----:B------:R-:W4:Y:S04]  /*1ef40*/  LDG.E R5, desc[UR4][R2.64] ;  /* 0x0000000402057981 */ /* 0x000f28000c1e1900 */
[----:B-----5:R-:W4:Y:S02]  /*1ef50*/  LDG.E R0, desc[UR4][R2.64+0x4] ;  /* 0x0000040402007981 */ /* 0x020f24000c1e1900 */
[----:B----4-:R-:W-:-:S07]  /*1ef60*/  IMAD.IADD R0, R0, 0x1, -R5 ;  /* 0x0000000100007824 */ /* 0x010fce00078e0a05 */
.L_x_861:
[----:B------:R4:W5:Y:S01]  /*1ef70*/  LDL R20, [R1+0x24] ;  /* 0x0000240001147983 */ /* 0x0009620000100800 */
[----:B------:R-:W-:Y:S01]  /*1ef80*/  BSSY B1, `(.L_x_862) ;  /* 0x000002f000017945 */ /* 0x000fe20003800000 */
[----:B------:R-:W-:Y:S02]  /*1ef90*/  SHF.R.S32.HI R10, RZ, 0x1f, R234 ;  /* 0x0000001fff0a7819 */ /* 0x000fe400000114ea */
[----:B------:R-:W-:Y:S02]  /*1efa0*/  SEL R233, R233, RZ, !P0 ;  /* 0x000000ffe9e97207 */ /* 0x000fe40004000000 */
[----:B------:R-:W-:Y:S02]  /*1efb0*/  SEL R12, R12, RZ, !P0 ;  /* 0x000000ff0c0c7207 */ /* 0x000fe40004000000 */
[----:B-----5:R-:W-:Y:S01]  /*1efc0*/  SHF.R.S32.HI R11, RZ, 0x1f, R6 ;  /* 0x0000001fff0b7819 */ /* 0x020fe20000011406 */
[----:B----4-:R-:W-:Y:S06]  /*1efd0*/  @P3 BRA `(.L_x_863) ;  /* 0x0000000000a43947 */ /* 0x010fec0003800000 */
[----:B------:R-:W4:Y:S01]  /*1efe0*/  S2R R2, SR_TID.X ;  /* 0x0000000000027919 */ /* 0x000f220000002100 */
[----:B------:R-:W5:Y:S02]  /*1eff0*/  LDC R9, c[0x0][0xbe8] ;  /* 0x0002fa00ff097b82 */ /* 0x000f640000000800 */
[----:B-----5:R-:W-:Y:S02]  /*1f000*/  IMAD R3, R0, R9, RZ ;  /* 0x0000000900037224 */ /* 0x020fe400078e02ff */
[----:B----4-:R-:W-:-:S04]  /*1f010*/  IMAD R2, R20, 0x80, R2 ;  /* 0x0000008014027824 */ /* 0x010fc800078e0202 */
[----:B------:R-:W-:-:S05]  /*1f020*/  VIADD R8, R2, 0xffffff80 ;  /* 0xffffff8002087836 */ /* 0x000fca0000000000 */
[----:B------:R-:W-:-:S13]  /*1f030*/  ISETP.GE.AND P0, PT, R8, R3, PT ;  /* 0x000000030800720c */ /* 0x000fda0003f06270 */
[----:B------:R-:W-:Y:S05]  /*1f040*/  @P0 BRA `(.L_x_863) ;  /* 0x0000000000880947 */ /* 0x000fea0003800000 */
[----:B------:R-:W-:Y:S01]  /*1f050*/  ISETP.NE.AND P0, PT, R9, 0x1, PT ;  /* 0x000000010900780c */ /* 0x000fe20003f05270 */
[----:B------:R-:W-:Y:S01]  /*1f060*/  ULDC.64 UR4, c[0x0][0xb90] ;  /* 0x0002e40000047ab9 */ /* 0x000fe20000000a00 */
[----:B------:R-:W-:Y:S01]  /*1f070*/  IMAD.MOV.U32 R2, RZ, RZ, R6 ;  /* 0x000000ffff027224 */ /* 0x000fe200078e0006 */
[----:B------:R-:W-:Y:S01]  /*1f080*/  ULDC.64 UR6, c[0x0][0x208] ;  /* 0x0000820000067ab9 */ /* 0x000fe20000000a00 */
[----:B------:R-:W-:Y:S02]  /*1f090*/  IMAD R7, R10, UR4, RZ ;  /* 0x000000040a077c24 */ /* 0x000fe4000f8e02ff */
[----:B------:R-:W-:Y:S02]  /*1f0a0*/  IMAD.MOV.U32 R3, RZ, RZ, R11 ;  /* 0x000000ffff037224 */ /* 0x000fe400078e000b */
[----:B------:R-:W-:Y:S02]  /*1f0b0*/  IMAD.MOV.U32 R5, RZ, RZ, R8 ;  /* 0x000000ffff057224 */ /* 0x000fe400078e0008 */
[----:B------:R-:W-:-:S03]  /*1f0c0*/  IMAD.WIDE.U32 R2, R234, UR4, R2 ;  /* 0x00000004ea027c25 */ /* 0x000fc6000f8e0002 */
[----:B------:R-:W4:Y:S01]  /*1f0d0*/  @P0 LDC R13, c[0x0][0xbec] ;  /* 0x0002fb00ff0d0b82 */ /* 0x000f220000000800 */
[----:B------:R-:W-:Y:S01]  /*1f0e0*/  IMAD R7, R234, UR5, R7 ;  /* 0x00000005ea077c24 */ /* 0x000fe2000f8e0207 */
[----:B------:R-:W-:-:S03]  /*1f0f0*/  ULDC.64 UR4, c[0x0][0xb98] ;  /* 0x0002e60000047ab9 */ /* 0x000fc60000000a00 */
[----:B------:R-:W-:-:S03]  /*1f100*/  IMAD.IADD R3, R3, 0x1, R7 ;  /* 0x0000000103037824 */ /* 0x000fc600078e0207 */
[----:B------:R-:W5:Y:S01]  /*1f110*/  @P0 LDC R15, c[0x0][0xbf0] ;  /* 0x0002fc00ff0f0b82 */ /* 0x000f620000000800 */
[----:B------:R-:W-:-:S04]  /*1f120*/  IMAD.WIDE.U32 R2, R233, UR4, R2 ;  /* 0x00000004e9027c25 */ /* 0x000fc8000f8e0002 */
[----:B----4-:R-:W-:-:S05]  /*1f130*/  @P0 IMAD.HI.U32 R4, R8, R13, RZ ;  /* 0x0000000d08040227 */ /* 0x010fca00078e00ff */
[----:B-----5:R-:W-:Y:S01]  /*1f140*/  @P0 SHF.R.U32.HI R5, RZ, R15, R4 ;  /* 0x0000000fff050219 */ /* 0x020fe20000011604 */
[----:B------:R-:W-:-:S03]  /*1f150*/  IMAD R4, R12, UR4, RZ ;  /* 0x000000040c047c24 */ /* 0x000fc6000f8e02ff */
[----:B------:R-:W-:Y:S01]  /*1f160*/  IADD3 R2, P0, R5, R2, RZ ;  /* 0x0000000205027210 */ /* 0x000fe20007f1e0ff */
[----:B------:R-:W-:-:S04]  /*1f170*/  IMAD.MOV R7, RZ, RZ, -R5 ;  /* 0x000000ffff077224 */ /* 0x000fc800078e0a05 */
[----:B------:R-:W-:Y:S01]  /*1f180*/  IMAD R7, R9, R7, R8 ;  /* 0x0000000709077224 */ /* 0x000fe200078e0208 */
[----:B------:R-:W-:Y:S01]  /*1f190*/  SHF.R.S32.HI R9, RZ, 0x1f, R5 ;  /* 0x0000001fff097819 */ /* 0x000fe20000011405 */
[----:B------:R-:W-:Y:S01]  /*1f1a0*/  IMAD R8, R233, UR5, R4 ;  /* 0x00000005e9087c24 */ /* 0x000fe2000f8e0204 */
[----:B------:R-:W-:Y:S02]  /*1f1b0*/  ULDC.64 UR4, c[0x0][0xb88] ;  /* 0x0002e20000047ab9 */ /* 0x000fe40000000a00 */
        /* <DEDUP_REMOVED lines=9> */
[----:B------:R-:W-:-:S05]  /*1f250*/  IMAD.MOV.U32 R3, RZ, RZ, -0x800000 ;  /* 0xff800000ff037424 */ /* 0x000fca00078e00ff */
[----:B------:R4:W-:Y:S02]  /*1f260*/  STG.E desc[UR6][R4.64], R3 ;  /* 0x0000000304007986 */ /* 0x0009e4000c101906 */
.L_x_863:
[----:B------:R-:W-:Y:S05]  /*1f270*/  BSYNC B1 ;  /* 0x0000000000017941 */ /* 0x000fea0003800000 */
.L_x_862:
[----:B------:R-:W-:Y:S01]  /*1f280*/  ULDC.64 UR4, c[0x0][0xaa0] ;  /* 0x0002a80000047ab9 */ /* 0x000fe20000000a00 */
[----:B----4-:R-:W-:Y:S01]  /*1f290*/  IMAD R4, R235, 0x20, R212 ;  /* 0x00000020eb047824 */ /* 0x010fe200078e02d4 */
[----:B------:R-:W-:Y:S01]  /*1f2a0*/  BSSY B1, `(.L_x_864) ;  /* 0x0000042000017945 */ /* 0x000fe20003800000 */
[----:B------:R-:W-:Y:S01]  /*1f2b0*/  IMAD R3, R11, UR4, RZ ;  /* 0x000000040b037c24 */ /* 0x000fe2000f8e02ff */
[----:B------:R-:W-:Y:S01]  /*1f2c0*/  SHF.R.S32.HI R8, RZ, 0x1f, R219 ;  /* 0x0000001fff087819 */ /* 0x000fe200000114db */
[----:B------:R-:W-:Y:S02]  /*1f2d0*/  IMAD R9, R20, 0x80, R4 ;  /* 0x0000008014097824 */ /* 0x000fe400078e0204 */
[C---:B------:R-:W-:Y:S02]  /*1f2e0*/  IMAD R5, R6.reuse, UR5, R3 ;  /* 0x0000000506057c24 */ /* 0x040fe4000f8e0203 */
[----:B------:R-:W-:Y:S01]  /*1f2f0*/  IMAD.WIDE.U32 R2, R6, UR4, RZ ;  /* 0x0000000406027c25 */ /* 0x000fe2000f8e00ff */
[----:B------:R-:W-:-:S03]  /*1f300*/  ULDC.64 UR4, c[0x0][0xae8] ;  /* 0x0002ba0000047ab9 */ /* 0x000fc60000000a00 */
[----:B------:R-:W-:Y:S02]  /*1f310*/  IMAD.IADD R3, R3, 0x1, R5 ;  /* 0x0000000103037824 */ /* 0x000fe400078e0205 */
[----:B------:R-:W-:Y:S02]  /*1f320*/  IMAD R7, R10, UR4, RZ ;  /* 0x000000040a077c24 */ /* 0x000fe4000f8e02ff */
[----:B--2---:R-:W-:-:S04]  /*1f330*/  @P2 IMAD.HI.U32 R4, R9, R14, RZ ;  /* 0x0000000e09042227 */ /* 0x004fc800078e00ff */
[C---:B------:R-:W-:Y:S02]  /*1f340*/  IMAD R7, R234.reuse, UR5, R7 ;  /* 0x00000005ea077c24 */ /* 0x040fe4000f8e0207 */
[----:B------:R-:W-:Y:S01]  /*1f350*/  IMAD.WIDE.U32 R2, R234, UR4, R2 ;  /* 0x00000004ea027c25 */ /* 0x000fe2000f8e0002 */
[----:B------:R-:W-:-:S03]  /*1f360*/  ULDC.64 UR4, c[0x0][0xaf0] ;  /* 0x0002bc0000047ab9 */ /* 0x000fc60000000a00 */
[----:B------:R-:W-:Y:S01]  /*1f370*/  IMAD.MOV.U32 R5, RZ, RZ, R9 ;  /* 0x000000ffff057224 */ /* 0x000fe200078e0009 */
[----:B---3--:R-:W-:Y:S01]  /*1f380*/  @P2 SHF.R.U32.HI R5, RZ, R25, R4 ;  /* 0x00000019ff052219 */ /* 0x008fe20000011604 */
[----:B------:R-:W-:Y:S02]  /*1f390*/  IMAD R6, R12, UR4, RZ ;  /* 0x000000040c067c24 */ /* 0x000fe4000f8e02ff */
[----:B------:R-:W-:Y:S01]  /*1f3a0*/  IMAD.IADD R3, R3, 0x1, R7 ;  /* 0x0000000103037824 */ /* 0x000fe200078e0207 */
[----:B------:R-:W-:Y:S01]  /*1f3b0*/  SHF.R.S32.HI R4, RZ, 0x1f, R5 ;  /* 0x0000001fff047819 */ /* 0x000fe20000011405 */
[C---:B------:R-:W-:Y:S02]  /*1f3c0*/  IMAD R7, R233.reuse, UR5, R6 ;  /* 0x00000005e9077c24 */ /* 0x040fe4000f8e0206 */
[----:B------:R-:W-:Y:S01]  /*1f3d0*/  IMAD.WIDE.U32 R2, R233, UR4, R2 ;  /* 0x00000004e9027c25 */ /* 0x000fe2000f8e0002 */
[----:B------:R-:W-:-:S03]  /*1f3e0*/  ULDC.64 UR4, c[0x0][0xae0] ;  /* 0x0002b80000047ab9 */ /* 0x000fc60000000a00 */
[----:B------:R-:W-:Y:S02]  /*1f3f0*/  IMAD.MOV R6, RZ, RZ, -R5 ;  /* 0x000000ffff067224 */ /* 0x000fe400078e0a05 */
[----:B------:R-:W-:Y:S02]  /*1f400*/  IMAD.IADD R3, R3, 0x1, R7 ;  /* 0x0000000103037824 */ /* 0x000fe400078e0207 */
[----:B------:R-:W-:Y:S02]  /*1f410*/  IMAD R4, R4, UR4, RZ ;  /* 0x0000000404047c24 */ /* 0x000fe4000f8e02ff */
[----:B------:R-:W-:Y:S02]  /*1f420*/  IMAD R7, R21, R6, R9 ;  /* 0x0000000615077224 */ /* 0x000fe400078e0209 */
[C---:B------:R-:W-:Y:S02]  /*1f430*/  IMAD R9, R5.reuse, UR5, R4 ;  /* 0x0000000505097c24 */ /* 0x040fe4000f8e0204 */
[----:B------:R-:W-:Y:S01]  /*1f440*/  IMAD.WIDE.U32 R2, R5, UR4, R2 ;  /* 0x0000000405027c25 */ /* 0x000fe2000f8e0002 */
[----:B------:R-:W-:Y:S01]  /*1f450*/  SHF.R.S32.HI R4, RZ, 0x1f, R7 ;  /* 0x0000001fff047819 */ /* 0x000fe20000011407 */
[----:B------:R-:W-:-:S02]  /*1f460*/  ULDC.64 UR4, c[0x0][0xad8] ;  /* 0x0002b60000047ab9 */ /* 0x000fc40000000a00 */
[----:B------:R-:W-:Y:S01]  /*1f470*/  IMAD.IADD R3, R3, 0x1, R9 ;  /* 0x0000000103037824 */ /* 0x000fe200078e0209 */
[----:B------:R-:W-:Y:S01]  /*1f480*/  SHF.R.S32.HI R9, RZ, 0x1f, R218 ;  /* 0x0000001fff097819 */ /* 0x000fe200000114da */
[----:B------:R-:W-:Y:S02]  /*1f490*/  IMAD R4, R4, UR4, RZ ;  /* 0x0000000404047c24 */ /* 0x000fe4000f8e02ff */
[----:B------:R-:W-:Y:S02]  /*1f4a0*/  IMAD R6, R20, 0x80, R212 ;  /* 0x0000008014067824 */ /* 0x000fe400078e02d4 */
[----:B------:R-:W-:Y:S02]  /*1f4b0*/  IMAD R21, R0, R21, RZ ;  /* 0x0000001500157224 */ /* 0x000fe400078e02ff */
[C---:B------:R-:W-:Y:S02]  /*1f4c0*/  IMAD R5, R7.reuse, UR5, R4 ;  /* 0x0000000507057c24 */ /* 0x040fe4000f8e0204 */
[----:B------:R-:W-:Y:S01]  /*1f4d0*/  IMAD.WIDE.U32 R2, R7, UR4, R2 ;  /* 0x0000000407027c25 */ /* 0x000fe2000f8e0002 */
[----:B------:R-:W-:Y:S01]  /*1f4e0*/  ISETP.GE.AND P2, PT, R6, R21, PT ;  /* 0x000000150600720c */ /* 0x000fe20003f46270 */
[----:B------:R-:W-:-:S02]  /*1f4f0*/  ULDC.64 UR4, c[0x0][0xa80] ;  /* 0x0002a00000047ab9 */ /* 0x000fc40000000a00 */
[----:B------:R-:W-:Y:S01]  /*1f500*/  IMAD.IADD R3, R3, 0x1, R5 ;  /* 0x0000000103037824 */ /* 0x000fe200078e0205 */
[----:B------:R-:W-:Y:S01]  /*1f510*/  LEA R4, P3, R2, UR4, 0x1 ;  /* 0x0000000402047c11 */ /* 0x000fe2000f8608ff */
[----:B------:R-:W-:-:S03]  /*1f520*/  VIADD R0, R6, 0x20 ;  /* 0x0000002006007836 */ /* 0x000fc60000000000 */
[----:B------:R-:W-:Y:S02]  /*1f530*/  LEA.HI.X R5, R2, UR5, R3, 0x1, P3 ;  /* 0x0000000502057c11 */ /* 0x000fe400098f0c03 */
[-C--:B------:R-:W-:Y:S01]  /*1f540*/  ISETP.GE.AND P1, PT, R0, R21.reuse, PT ;  /* 0x000000150000720c */ /* 0x080fe20003f26270 */
[----:B------:R-:W-:Y:S01]  /*1f550*/  VIADD R0, R6, 0x40 ;  /* 0x0000004006007836 */ /* 0x000fe20000000000 */
[----:B------:R2:W3:Y:S04]  /*1f560*/  SHFL.IDX PT, R2, R4, RZ, 0x181f ;  /* 0x00181fff04027589 */ /* 0x0004e800000e0000 */
[----:B------:R2:W4:Y:S01]  /*1f570*/  SHFL.IDX PT, R3, R5, RZ, 0x181f ;  /* 0x00181fff05037589 */ /* 0x00052200000e0000 */
        /* <DEDUP_REMOVED lines=8> */
[----:B---3--:R-:W-:-:S04]  /*1f600*/  @!P5 LEA R10, P6, R16, R2, 0x1 ;  /* 0x00000002100ad211 */ /* 0x008fc800078c08ff */
[-C--:B----4-:R-:W-:Y:S02]  /*1f610*/  @!P5 LEA.HI.X R11, R16, R3.reuse, R17, 0x1, P6 ;  /* 0x00000003100bd211 */ /* 0x090fe400030f0c11 */
[-C--:B------:R-:W-:Y:S01]  /*1f620*/  @!P3 LEA R12, P6, R218, R2.reuse, 0x1 ;  /* 0x00000002da0cb211 */ /* 0x080fe200078c08ff */
[----:B------:R-:W-:Y:S02]  /*1f630*/  @!P4 IMAD.SHL.U32 R7, R236, 0x8, RZ ;  /* 0x00000008ec07c824 */ /* 0x000fe400078e00ff */
[----:B------:R3:W-:Y:S01]  /*1f640*/  @!P5 ST.E.128 desc[UR6][R10.64], RZ ;  /* 0x000000ff0a00d985 */ /* 0x0007e2000c101d06 */
[----:B------:R-:W-:Y:S02]  /*1f650*/  @!P3 LEA.HI.X R13, R218, R3, R9, 0x1, P6 ;  /* 0x00000003da0db211 */ /* 0x000fe400030f0c09 */
[----:B------:R-:W-:-:S04]  /*1f660*/  @!P2 LEA R14, P6, R219, R2, 0x1 ;  /* 0x00000002db0ea211 */ /* 0x000fc800078c08ff */
[----:B------:R-:W-:Y:S01]  /*1f670*/  @!P2 LEA.HI.X R15, R219, R3, R8, 0x1, P6 ;  /* 0x00000003db0fa211 */ /* 0x000fe200030f0c08 */
[----:B------:R-:W-:-:S05]  /*1f680*/  @!P4 IMAD.WIDE R2, R7, 0x2, R2 ;  /* 0x000000020702c825 */ /* 0x000fca00078e0202 */
[----:B------:R3:W-:Y:S04]  /*1f690*/  @!P4 ST.E.128 desc[UR6][R2.64], RZ ;  /* 0x000000ff0200c985 */ /* 0x0007e8000c101d06 */
[----:B------:R3:W-:Y:S04]  /*1f6a0*/  @!P3 ST.E.128 desc[UR6][R12.64], RZ ;  /* 0x000000ff0c00b985 */ /* 0x0007e8000c101d06 */
[----:B------:R3:W-:Y:S02]  /*1f6b0*/  @!P2 ST.E.128 desc[UR6][R14.64], RZ ;  /* 0x000000ff0e00a985 */ /* 0x0007e4000c101d06 */
.L_x_865:
[----:B------:R-:W-:Y:S05]  /*1f6c0*/  BSYNC B1 ;  /* 0x0000000000017941 */ /* 0x000fea0003800000 */
.L_x_864:
[----:B---34-:R3:W4:Y:S01]  /*1f6d0*/  SHFL.IDX PT, R3, R5, 0x1, 0x181f ;  /* 0x00381f0005037f89 */ /* 0x01872200000e0000 */
        /* <DEDUP_REMOVED lines=11> */
[-C--:B----4-:R-:W-:Y:S02]  /*1f790*/  @!P4 LEA.HI.X R11, R16, R3.reuse, R17, 0x1, P6 ;  /* 0x00000003100bc211 */ /* 0x090fe400030f0c11 */
[C---:B------:R-:W-:Y:S01]  /*1f7a0*/  @!P1 LEA R14, P6, R219.reuse, R2, 0x1 ;  /* 0x00000002db0e9211 */ /* 0x040fe200078c08ff */
[----:B------:R-:W-:Y:S01]  /*1f7b0*/  @!P3 IMAD.SHL.U32 R7, R236, 0x8, RZ ;  /* 0x00000008ec07b824 */ /* 0x000fe200078e00ff */
[-C--:B------:R-:W-:Y:S01]  /*1f7c0*/  @!P2 LEA.HI.X R13, R218, R3.reuse, R9, 0x1, P5 ;  /* 0x00000003da0da211 */ /* 0x080fe200028f0c09 */
[----:B------:R0:W-:Y:S01]  /*1f7d0*/  @!P4 ST.E.128 desc[UR6][R10.64], RZ ;  /* 0x000000ff0a00c985 */ /* 0x0001e2000c101d06 */
[----:B------:R-:W-:Y:S01]  /*1f7e0*/  @!P1 LEA.HI.X R15, R219, R3, R8, 0x1, P6 ;  /* 0x00000003db0f9211 */ /* 0x000fe200030f0c08 */
[----:B------:R-:W-:-:S05]  /*1f7f0*/  @!P3 IMAD.WIDE R2, R7, 0x2, R2 ;  /* 0x000000020702b825 */ /* 0x000fca00078e0202 */
[----:B------:R0:W-:Y:S04]  /*1f800*/  @!P3 ST.E.128 desc[UR6][R2.64], RZ ;  /* 0x000000ff0200b985 */ /* 0x0001e8000c101d06 */
[----:B------:R0:W-:Y:S04]  /*1f810*/  @!P2 ST.E.128 desc[UR6][R12.64], RZ ;  /* 0x000000ff0c00a985 */ /* 0x0001e8000c101d06 */
[----:B------:R0:W-:Y:S02]  /*1f820*/  @!P1 ST.E.128 desc[UR6][R14.64], RZ ;  /* 0x000000ff0e009985 */ /* 0x0001e4000c101d06 */
.L_x_867:
[----:B------:R-:W-:Y:S05]  /*1f830*/  BSYNC B1 ;  /* 0x0000000000017941 */ /* 0x000fea0003800000 */
.L_x_866:
        /* <DEDUP_REMOVED lines=12> */
[C---:B------:R-:W-:Y:S02]  /*1f900*/  @!P6 LEA R14, P2, R219.reuse, R2, 0x1 ;  /* 0x00000002db0ee211 */ /* 0x040fe400078408ff */
[----:B------:R-:W-:Y:S01]  /*1f910*/  @!P4 IMAD.SHL.U32 R7, R236, 0x8, RZ ;  /* 0x00000008ec07c824 */ /* 0x000fe200078e00ff */
[-C--:B----4-:R-:W-:Y:S02]  /*1f920*/  @!P3 LEA.HI.X R11, R16, R3.reuse, R17, 0x1, P0 ;  /* 0x00000003100bb211 */ /* 0x090fe400000f0c11 */
[-C--:B------:R-:W-:Y:S02]  /*1f930*/  @!P5 LEA.HI.X R13, R218, R3.reuse, R9, 0x1, P1 ;  /* 0x00000003da0dd211 */ /* 0x080fe400008f0c09 */
[----:B------:R-:W-:Y:S01]  /*1f940*/  @!P6 LEA.HI.X R15, R219, R3, R8, 0x1, P2 ;  /* 0x00000003db0fe211 */ /* 0x000fe200010f0c08 */
[----:B------:R-:W-:Y:S01]  /*1f950*/  @!P4 IMAD.WIDE R2, R7, 0x2, R2 ;  /* 0x000000020702c825 */ /* 0x000fe200078e0202 */
[----:B------:R0:W-:Y:S04]  /*1f960*/  @!P3 ST.E.128 desc[UR6][R10.64], RZ ;  /* 0x000000ff0a00b985 */ /* 0x0001e8000c101d06 */
[----:B------:R0:W-:Y:S04]  /*1f970*/  @!P4 ST.E.128 desc[UR6][R2.64], RZ ;  /* 0x000000ff0200c985 */ /* 0x0001e8000c101d06 */
[----:B------:R0:W-:Y:S04]  /*1f980*/  @!P5 ST.E.128 desc[UR6][R12.64], RZ ;  /* 0x000000ff0c00d985 */ /* 0x0001e8000c101d06 */
[----:B------:R0:W-:Y:S02]  /*1f990*/  @!P6 ST.E.128 desc[UR6][R14.64], RZ ;  /* 0x000000ff0e00e985 */ /* 0x0001e4000c101d06 */
.L_x_869:
[----:B------:R-:W-:Y:S05]  /*1f9a0*/  BSYNC B1 ;  /* 0x0000000000017941 */ /* 0x000fea0003800000 */
.L_x_868:
[----:B------:R-:W-:Y:S01]  /*1f9b0*/  VIADD R0, R6, 0x60 ;  /* 0x0000006006007836 */ /* 0x000fe20000000000 */
[----:B0---4-:R0:W4:Y:S04]  /*1f9c0*/  SHFL.IDX PT, R3, R5, 0x3, 0x181f ;  /* 0x00781f0005037f89 */ /* 0x01112800000e0000 */
[----:B------:R-:W-:Y:S01]  /*1f9d0*/  ISETP.GE.AND P0, PT, R0, R21, PT ;  /* 0x000000150000720c */ /* 0x000fe20003f06270 */
[----:B------:R0:W0:-:S12]  /*1f9e0*/  SHFL.IDX PT, R2, R4, 0x3, 0x181f ;  /* 0x00781f0004027f89 */ /* 0x00001800000e0000 */
        /* <DEDUP_REMOVED lines=10> */
[----:B--23--:R-:W-:Y:S01]  /*1fa90*/  @!P4 IMAD.SHL.U32 R5, R236, 0x8, RZ ;  /* 0x00000008ec05c824 */ /* 0x00cfe200078e00ff */
        /* <DEDUP_REMOVED lines=8> */
.L_x_860:
[----:B------:R-:W-:Y:S05]  /*1fb20*/  BSYNC B0 ;  /* 0x0000000000007941 */ /* 0x000fea0003800000 */
.L_x_851:
[----:B------:R-:W-:Y:S02]  /*1fb30*/  ULDC UR4, c[0x0][0xc3c] ;  /* 0x00030f0000047ab9 */ /* 0x000fe40000000800 */
[----:B-1----:R-:W-:-:S13]  /*1fb40*/  ISETP.GE.AND P0, PT, R123, UR4, PT ;  /* 0x000000047b007c0c */ /* 0x002fda000bf06270 */
[----:B------:R-:W-:Y:S05]  /*1fb50*/  @!P0 BRA `(.L_x_870) ;  /* 0xfffffe1400fc8947 */ /* 0x000fea000383ffff */
[----:B------:R-:W-:Y:S05]  /*1fb60*/  BRA `(.L_x_645) ;  /* 0x0000008800547947 */ /* 0x000fea0003800000 */
.L_x_643:
[----:B------:R-:W-:-:S08]  /*1fb70*/  NOP ;  /* 0x0000000000007918 */ /* 0x000fd00000000000 */
[----:B0-----:R-:W0:-:S00]  /*1fb80*/  USETMAXREG.DEALLOC.CTAPOOL 0x18 ;  /* 0x00000018000079c8 */ /* 0x001e0000080e0500 */
[----:B0-----:R-:W2:Y:S01]  /*1fb90*/  LDL.LU R3, [R1+0x20] ;  /* 0x0000200001037983 */ /* 0x001ea20000300800 */
[----:B------:R-:W-:Y:S01]  /*1fba0*/  LOP3.LUT R2, R2, 0x3, RZ, 0xc0, !PT ;  /* 0x0000000302027812 */ /* 0x000fe200078ec0ff */
[----:B------:R-:W-:-:S05]  /*1fbb0*/  IMAD.MOV.U32 R4, RZ, RZ, RZ ;  /* 0x000000ffff047224 */ /* 0x000fca00078e00ff */
[----:B------:R-:W0:Y:S02]  /*1fbc0*/  SHFL.IDX PT, R2, R2, RZ, 0x1f ;  /* 0x00001fff02027589 */ /* 0x000e2400000e0000 */
[----:B0-----:R-:W-:Y:S02]  /*1fbd0*/  ISETP.NE.AND P0, PT, R2, RZ, PT ;  /* 0x000000ff0200720c */ /* 0x001fe40003f05270 */
[----:B--2---:R-:W-:-:S11]  /*1fbe0*/  LOP3.LUT R3, R3, 0xfffffffd, RZ, 0xc0, !PT ;  /* 0xfffffffd03037812 */ /* 0x004fd600078ec0ff */
[----:B------:R-:W-:-:S05]  /*1fbf0*/  @P0 LOP3.LUT R3, R3, 0x2, RZ, 0xfc, !PT ;  /* 0x0000000203030812 */ /* 0x000fca00078efcff */
[----:B------:R0:W-:Y:S01]  /*1fc00*/  STL [R1+0x20], R3 ;  /* 0x0000200301007387 */ /* 0x0001e20000100800 */
        /* <DEDUP_REMOVED lines=8> */
.L_x_871:
[----:B------:R-:W-:Y:S01]  /*1fc90*/  LOP3.LUT R5, R0, 0x1f, RZ, 0xc0, !PT ;  /* 0x0000001f00057812 */ /* 0x000fe200078ec0ff */
[----:B------:R-:W-:Y:S01]  /*1fca0*/  ULDC UR4, c[0x0][0xc3c] ;  /* 0x00030f0000047ab9 */ /* 0x000fe20000000800 */
[----:B------:R-:W-:Y:S01]  /*1fcb0*/  ULDC.64 UR6, c[0x0][0x208] ;  /* 0x0000820000067ab9 */ /* 0x000fe20000000a00 */
[----:B------:R-:W-:Y:S01]  /*1fcc0*/  ULDC UR5, c[0x0][0xc38] ;  /* 0x00030e0000057ab9 */ /* 0x000fe20000000800 */
[----:B------:R-:W-:-:S04]  /*1fcd0*/  ISETP.NE.AND P0, PT, R5, 0x1f, PT ;  /* 0x0000001f0500780c */ /* 0x000fc80003f05270 */
[----:B------:R-:W-:-:S13]  /*1fce0*/  ISETP.GE.OR P1, PT, R5, UR4, !P0 ;  /* 0x0000000405007c0c */ /* 0x000fda000c726670 */
[----:B0-----:R-:W0:Y:S02]  /*1fcf0*/  @!P1 LDC.64 R2, c[0x0][0xc80] ;  /* 0x00032000ff029b82 */ /* 0x001e240000000a00 */
        /* <DEDUP_REMOVED lines=35> */
.L_x_877:
        /* <DEDUP_REMOVED lines=13> */
.L_x_876:
[----:B------:R-:W-:Y:S05]  /*20000*/  BSYNC B0 ;  /* 0x0000000000007941 */ /* 0x000fea0003800000 */
.L_x_875:
        /* <DEDUP_REMOVED lines=20> */
[----:B------:R-:W-:-:S07]  /*20150*/  IMAD.MOV.U32 R2, RZ, RZ, R11 ;  /* 0x000000ffff027224 */ /* 0x000fce00078e000b */
.L_x_873:
        /* <DEDUP_REMOVED lines=16> */
.L_x_878:
[----:B-1----:R-:W-:Y:S02]  /*20260*/  IMAD R16, R16, UR5, R7 ;  /* 0x0000000510107c24 */ /* 0x002fe4000f8e0207 */
[----:B------:R-:W-:Y:S02]  /*20270*/  IMAD R7, R11, R6, RZ ;  /* 0x000000060b077224 */ /* 0x000fe400078e02ff */
[----:B0-----:R-:W-:Y:S01]  /*20280*/  IMAD.MOV.U32 R2, RZ, RZ, RZ ;  /* 0x000000ffff027224 */ /* 0x001fe200078e00ff */
[----:B------:R-:W-:Y:S01]  /*20290*/  IADD3 R17, -R16, UR6, RZ ;  /* 0x0000000610117c10 */ /* 0x000fe2000fffe1ff */
[----:B------:R-:W-:Y:S02]  /*202a0*/  VIADD R19, R19, UR4 ;  /* 0x0000000413137c36 */ /* 0x000fe40008000000 */
        /* <DEDUP_REMOVED lines=20> */
.L_x_874:
[----:B------:R-:W-:Y:S02]  /*203f0*/  IMAD.MOV.U32 R17, RZ, RZ, RZ ;  /* 0x000000ffff117224 */ /* 0x000fe400078e00ff */
[----:B------:R-:W-:Y:S02]  /*20400*/  IMAD.U32 R16, RZ, RZ, UR6 ;  /* 0x00000006ff107e24 */ /* 0x000fe4000f8e00ff */
[----:B------:R-:W-:-:S07]  /*20410*/  IMAD.MOV.U32 R18, RZ, RZ, RZ ;  /* 0x000000ffff127224 */ /* 0x000fce00078e00ff */
.L_x_879:
[----:B------:R-:W-:-:S13]  /*20420*/  ISETP.NE.AND P0, PT, R5, RZ, PT ;  /* 0x000000ff0500720c */ /* 0x000fda0003f05270 */
[----:B------:R-:W0:Y:S01]  /*20430*/  @!P0 S2R R3, SR_CgaCtaId ;  /* 0x0000000000038919 */ /* 0x000e220000008800 */
[----:B------:R-:W-:-:S04]  /*20440*/  @!P0 MOV R2, 0x400 ;  /* 0x0000040000028802 */ /* 0x000fc80000000f00 */
[----:B0-----:R-:W-:-:S05]  /*20450*/  @!P0 LEA R2, R3, R2, 0x18 ;  /* 0x0000000203028211 */ /* 0x001fca00078ec0ff */
[----:B------:R2:W-:Y:S01]  /*20460*/  @!P0 STS.128 [R2+0x388d0], R16 ;  /* 0x0388d01002008388 */ /* 0x0005e20000000c00 */
[----:B------:R-:W-:Y:S06]  /*20470*/  BAR.ARV 0x5, 0x180 ;  /* 0x0146000000007b1d */ /* 0x000fec0000002000 */
.L_x_872:
[----:B--2---:R-:W-:Y:S01]  /*20480*/  IMAD.MOV.U32 R2, RZ, RZ, 0x1 ;  /* 0x00000001ff027424 */ /* 0x004fe200078e00ff */
[----:B------:R2:W-:Y:S01]  /*20490*/  STL [R1+0x54], RZ ;  /* 0x000054ff01007387 */ /* 0x0005e20000100800 */
[----:B------:R-:W-:Y:S02]  /*204a0*/  ULDC UR4, c[0x0][0xc3c] ;  /* 0x00030f0000047ab9 */ /* 0x000fe40000000800 */
[----:B-1----:R-:W-:Y:S01]  /*204b0*/  ISETP.GE.AND P0, PT, R19, UR4, PT ;  /* 0x0000000413007c0c */ /* 0x002fe2000bf06270 */
[----:B------:R2:W-:Y:S04]  /*204c0*/  STL [R1+0x10], R2 ;  /* 0x0000100201007387 */ /* 0x0005e80000100800 */
[----:B------:R2:W-:Y:S08]  /*204d0*/  STL [R1+0x8], RZ ;  /* 0x000008ff01007387 */ /* 0x0005f00000100800 */
[----:B--2---:R-:W-:Y:S05]  /*204e0*/  @P0 BRA `(.L_x_880) ;  /* 0x0000007c000c0947 */ /* 0x004fea0003800000 */
[----:B------:R-:W1:Y:S01]  /*204f0*/  S2UR UR5, SR_CgaCtaId ;  /* 0x00000000000579c3 */ /* 0x000e620000008800 */
[C---:B------:R-:W-:Y:S01]  /*20500*/  IMAD.SHL.U32 R2, R0.reuse, 0x8, RZ ;  /* 0x0000000800027824 */ /* 0x040fe200078e00ff */
[----:B------:R-:W-:Y:S01]  /*20510*/  LOP3.LUT R5, R0, 0x7f, RZ, 0xc0, !PT ;  /* 0x0000007f00057812 */ /* 0x000fe200078ec0ff */
[----:B------:R-:W-:Y:S01]  /*20520*/  UMOV UR4, 0x400 ;  /* 0x0000040000047882 */ /* 0x000fe20000000000 */
[----:B------:R-:W-:Y:S01]  /*20530*/  BSSY B8, `(.L_x_880) ;  /* 0x00007be000087945 */ /* 0x000fe20003800000 */
[----:B------:R-:W-:Y:S01]  /*20540*/  ULDC.64 UR38, c[0x0][0x198] ;  /* 0x0000660000267ab9 */ /* 0x000fe20000000a00 */
[C---:B0-----:R-:W-:Y:S01]  /*20550*/  LOP3.LUT R3, R2.reuse, 0x1f8, RZ, 0xc0, !PT ;  /* 0x000001f802037812 */ /* 0x041fe200078ec0ff */
[----:B------:R-:W-:Y:S01]  /*20560*/  ULDC UR36, c[0x0][0xc] ;  /* 0x0000030000247ab9 */ /* 0x000fe20000000800 */
[----:B------:R-:W-:Y:S02]  /*20570*/  LOP3.LUT R2, R2, 0x38, RZ, 0xc0, !PT ;  /* 0x0000003802027812 */ /* 0x000fe400078ec0ff */
[----:B------:R-:W-:Y:S01]  /*20580*/  LOP3.LUT R4, R3, 0x38, R0, 0x78, !PT ;  /* 0x0000003803047812 */ /* 0x000fe200078e7800 */
[----:B------:R-:W-:Y:S01]  /*20590*/  IMAD.SHL.U32 R3, R5, 0x8, RZ ;  /* 0x0000000805037824 */ /* 0x000fe200078e00ff */
[----:B------:R-:W-:Y:S01]  /*205a0*/  SHF.R.U32.HI R5, RZ, 0x3, R5 ;  /* 0x00000003ff057819 */ /* 0x000fe20000011605 */
[----:B------:R-:W-:-:S03]  /*205b0*/  IMAD.SHL.U32 R0, R0, 0x10, RZ ;  /* 0x0000001000007824 */ /* 0x000fc600078e00ff */
[----:B------:R-:W-:Y:S02]  /*205c0*/  LOP3.LUT R3, R4, 0x200, R3, 0xf8, !PT ;  /* 0x0000020004037812 */ /* 0x000fe400078ef803 */
[----:B------:R-:W-:Y:S01]  /*205d0*/  LOP3.LUT R0, R5, 0x70, R0, 0xf8, !PT ;  /* 0x0000007005007812 */ /* 0x000fe200078ef800 */
[----:B------:R-:W-:Y:S01]  /*205e0*/  IMAD.MOV.U32 R0, RZ, RZ, 0x1 ;  /* 0x00000001ff007424 */ /* 0x000fe200078e00ff */
[----:B-1----:R-:W-:-:S06]  /*205f0*/  ULEA UR4, UR5, UR4, 0x18 ;  /* 0x0000000405047291 */ /* 0x002fcc000f8ec03f */
[----:B------:R-:W-:-:S04]  /*20600*/  IMAD.U32 R4, RZ, RZ, UR4 ;  /* 0x00000004ff047e24 */ /* 0x000fc8000f8e00ff */
[----:B------:R-:W-:Y:S01]  /*20610*/  IMAD R3, R3, 0x2, R4 ;  /* 0x0000000203037824 */ /* 0x000fe200078e0204 */
[----:B------:R0:W-:Y:S04]  /*20620*/  STL [R1+0x4], R4 ;  /* 0x0000040401007387 */ /* 0x0001e80000100800 */
[----:B------:R1:W-:Y:S04]  /*20630*/  STL [R1+0x2c], R3 ;  /* 0x00002c0301007387 */ /* 0x0003e80000100800 */
[----:B------:R-:W-:Y:S01]  /*20640*/  STL [R1+0x8], RZ ;  /* 0x000008ff01007387 */ /* 0x000fe20000100800 */
[----:B0-----:R-:W-:-:S03]  /*20650*/  LOP3.LUT R4, R2, 0x40, RZ, 0xfc, !PT ;  /* 0x0000004002047812 */ /* 0x001fc600078efcff */
[----:B------:R-:W-:Y:S01]  /*20660*/  STL [R1+0x10], R0 ;  /* 0x0000100001007387 */ /* 0x000fe20000100800 */
[----:B-1----:R-:W-:-:S03]  /*20670*/  LOP3.LUT R3, R2, 0x80, RZ, 0xfc, !PT ;  /* 0x0000008002037812 */ /* 0x002fc600078efcff */
[----:B------:R-:W-:Y:S04]  /*20680*/  STL [R1+0x1c], RZ ;  /* 0x00001cff01007387 */ /* 0x000fe80000100800 */
[----:B------:R0:W-:Y:S04]  /*20690*/  STL [R1+0x24], R0 ;  /* 0x0000240001007387 */ /* 0x0001e80000100800 */
[----:B------:R1:W-:Y:S01]  /*206a0*/  STL [R1+0x54], RZ ;  /* 0x000054ff01007387 */ /* 0x0003e20000100800 */
[----:B0-----:R-:W-:-:S07]  /*206b0*/  LOP3.LUT R0, R2, 0xc0, RZ, 0xfc, !PT ;  /* 0x000000c002007812 */ /* 0x001fce00078efcff */
.L_x_1037:
[----:B0--3--:R-:W0:Y:S01]  /*206c0*/  LDC.64 R2, c[0x0][0xc88] ;  /* 0x00032200ff027b82 */ /* 0x009e220000000a00 */
[----:B------:R-:W-:Y:S01]  /*206d0*/  ULDC.64 UR4, c[0x0][0x208] ;  /* 0x0000820000047ab9 */ /* 0x000fe20000000a00 */
[----:B0-----:R-:W-:-:S05]  /*206e0*/  IMAD.WIDE R2, R19, 0x4, R2 ;  /* 0x0000000413027825 */ /* 0x001fca00078e0202 */
[----:B------:R-:W2:Y:S01]  /*206f0*/  LDG.E R15, desc[UR4][R2.64] ;  /* 0x00000004020f7981 */ /* 0x000ea2000c1e1900 */
[----:B------:R-:W-:Y:S05]  /*20700*/  YIELD ;  /* 0x0000000000007946 */ /* 0x000fea0003800000 */
[----:B------:R-:W-:Y:S01]  /*20710*/  ULDC.64 UR4, c[0x0][0xa28] ;  /* 0x00028a0000047ab9 */ /* 0x000fe20000000a00 */
[----:B----4-:R-:W-:Y:S01]  /*20720*/  IMAD.MOV.U32 R0, RZ, RZ, RZ ;  /* 0x000000ffff007224 */ /* 0x010fe200078e00ff */
[----:B------:R-:W-:Y:S01]  /*20730*/  ISETP.NE.U32.AND P0, PT, RZ, UR4, PT ;  /* 0x00000004ff007c0c */ /* 0x000fe2000bf05070 */
[----:B------:R-:W-:Y:S01]  /*20740*/  ULDC.64 UR12, c[0x0][0x208] ;  /* 0x00008200000c7ab9 */ /* 0x000fe20000000a00 */
[----:B------:R-:W-:Y:S01]  /*20750*/  IMAD.MOV.U32 R8, RZ, RZ, RZ ;  /* 0x000000ffff087224 */ /* 0x000fe200078e00ff */
[----:B------:R-:W-:Y:S01]  /*20760*/  ULDC.64 UR10, c[0x0][0xa18] ;  /* 0x00028600000a7ab9 */ /* 0x000fe20000000a00 */
[----:B------:R-:W-:Y:S01]  /*20770*/  ISETP.NE.AND.EX P0, PT, RZ, UR5, PT, P0 ;  /* 0x00000005ff007c0c */ /* 0x000fe2000bf05300 */
[----:B------:R-:W-:Y:S01]  /*20780*/  ULDC.64 UR8, c[0x0][0xa10] ;  /* 0x0002840000087ab9 */ /* 0x000fe20000000a00 */
[----:B------:R-:W-:Y:S01]  /*20790*/  ULDC.64 UR6, c[0x0][0xa08] ;  /* 0x0002820000067ab9 */ /* 0x000fe20000000a00 */
[----:B--2---:R-:W-:Y:S01]  /*207a0*/  SHF.R.S32.HI R4, RZ, 0x1f, R15 ;  /* 0x0000001fff047819 */ /* 0x004fe2000001140f */
[----:B------:R-:W-:-:S09]  /*207b0*/  IMAD.SHL.U32 R14, R15, 0x4, RZ ;  /* 0x000000040f0e7824 */ /* 0x000fd200078e00ff */
        /* <DEDUP_REMOVED lines=8> */
[----:B------:R-:W-:Y:S02]  /*20840*/  ISETP.NE.AND.EX P2, PT, RZ, UR5, PT, P2 ;  /* 0x00000005ff007c0c */ /* 0x000fe4000bf45320 */
[----:B------:R-:W-:Y:S02]  /*20850*/  CS2R R10, SRZ ;  /* 0x00000000000a7805 */ /* 0x000fe4000001ff00 */
[----:B------:R-:W-:Y:S01]  /*20860*/  ISETP.NE.U32.AND P3, PT, RZ, UR10, PT ;  /* 0x0000000aff007c0c */ /* 0x000fe2000bf65070 */
[----:B------:R-:W-:Y:S01]  /*20870*/  STL [R1], R14 ;  /* 0x0000000e01007387 */ /* 0x000fe20000100800 */
[----:B------:R-:W-:Y:S02]  /*20880*/  ISETP.NE.U32.AND P0, PT, RZ, UR6, PT ;  /* 0x00000006ff007c0c */ /* 0x000fe4000bf05070 */
[----:B------:R-:W-:Y:S01]  /*20890*/  ISETP.NE.AND.EX P3, PT, RZ, UR11, PT, P3 ;  /* 0x0000000bff007c0c */ /* 0x000fe2000bf65330 */
[----:B------:R-:W-:Y:S01]  /*208a0*/  STL [R1+0x28], R13 ;  /* 0x0000280d01007387 */ /* 0x000fe20000100800 */
[----:B------:R-:W-:-:S02]  /*208b0*/  ISETP.NE.U32.AND P1, PT, RZ, UR8, PT ;  /* 0x00000008ff007c0c */ /* 0x000fc4000bf25070 */
[C---:B--2---:R-:W-:Y:S02]  /*208c0*/  IADD3 R2, P4, R14.reuse, UR4, RZ ;  /* 0x000000040e027c10 */ /* 0x044fe4000ff9e0ff */
[----:B------:R-:W-:Y:S02]  /*208d0*/  ISETP.NE.AND.EX P0, PT, RZ, UR7, PT, P0 ;  /* 0x00000007ff007c0c */ /* 0x000fe4000bf05300 */
[C---:B------:R-:W-:Y:S02]  /*208e0*/  IADD3.X R3, R13.reuse, UR5, RZ, P4, !PT ;  /* 0x000000050d037c10 */ /* 0x040fe4000a7fe4ff */
[C---:B0-----:R-:W-:Y:S02]  /*208f0*/  IADD3 R4, P4, R14.reuse, UR8, RZ ;  /* 0x000000080e047c10 */ /* 0x041fe4000ff9e0ff */
[----:B------:R-:W-:Y:S01]  /*20900*/  ISETP.NE.AND.EX P1, PT, RZ, UR9, PT, P1 ;  /* 0x00000009ff007c0c */ /* 0x000fe2000bf25310 */
[----:B------:R-:W2:Y:S01]  /*20910*/  @P2 LDG.E R8, desc[UR12][R2.64] ;  /* 0x0000000c02082981 */ /* 0x000ea2000c1e1900 */
[C---:B------:R-:W-:Y:S01]  /*20920*/  IADD3.X R5, R13.reuse, UR9, RZ, P4, !PT ;  /* 0x000000090d057c10 */ /* 0x040fe2000a7fe4ff */
[----:B------:R-:W-:Y:S01]  /*20930*/  ULDC UR4, c[0x0][0x288] ;  /* 0x0000a20000047ab9 */ /* 0x000fe20000000800 */
[----:B------:R-:W-:Y:S01]  /*20940*/  IADD3 R6, P5, R14, UR6, RZ ;  /* 0x000000060e067c10 */ /* 0x000fe2000ffbe0ff */
[----:B------:R-:W-:Y:S01]  /*20950*/  IMAD.U32 R12, RZ, RZ, UR4 ;  /* 0x00000004ff0c7e24 */ /* 0x000fe2000f8e00ff */
[----:B------:R-:W-:Y:S01]  /*20960*/  ULDC.64 UR4, c[0x0][0x418] ;  /* 0x0001060000047ab9 */ /* 0x000fe20000000a00 */
[----:B--2---:R0:W-:Y:S01]  /*20970*/  STL [R1+0x40], R8 ;  /* 0x0000400801007387 */ /* 0x0041e20000100800 */
[----:B------:R-:W-:Y:S01]  /*20980*/  IADD3.X R7, R13, UR7, RZ, P5, !PT ;  /* 0x000000070d077c10 */ /* 0x000fe2000affe4ff */
[----:B------:R-:W-:-:S04]  /*20990*/  UISETP.NE.U32.AND UP0, UPT, UR4, URZ, UPT ;  /* 0x0000003f0400728c */ /* 0x000fc8000bf05070 */
[----:B------:R-:W5:Y:S01]  /*209a0*/  @P1 LDG.E R10, desc[UR12][R4.64] ;  /* 0x0000000c040a1981 */ /* 0x000f62000c1e1900 */
[----:B------:R-:W-:Y:S01]  /*209b0*/  ULDC UR4, c[0x0][0x424] ;  /* 0x0001090000047ab9 */ /* 0x000fe20000000800 */
[----:B0-----:R-:W-:Y:S02]  /*209c0*/  @P3 IADD3 R8, P4, R14, UR10, RZ ;  /* 0x0000000a0e083c10 */ /* 0x001fe4000ff9e0ff */
[----:B------:R-:W5:Y:S02]  /*209d0*/  @P0 LDG.E R11, desc[UR12][R6.64] ;  /* 0x0000000c060b0981 */ /* 0x000f64000c1e1900 */
[----:B------:R-:W-:-:S05]  /*209e0*/  @P3 IADD3.X R9, R13, UR11, RZ, P4, !PT ;  /* 0x0000000b0d093c10 */ /* 0x000fca000a7fe4ff */
[----:B------:R0:W2:Y:S01]  /*209f0*/  @P3 LDG.E R12, desc[UR12][R8.64] ;  /* 0x0000000c080c3981 */ /* 0x0000a2000c1e1900 */
[----:B------:R-:W-:-:S03]  /*20a00*/  UISETP.NE.AND.EX UP0, UPT, UR5, URZ, UPT, UP0 ;  /* 0x0000003f0500728c */ /* 0x000fc6000bf05300 */
[----:B------:R-:W-:Y:S01]  /*20a10*/  ULDC UR5, c[0x0][0x2f0] ;  /* 0x0000bc0000057ab9 */ /* 0x000fe20000000800 */
[----:B------:R-:W-:-:S04]  /*20a20*/  USEL UR4, UR4, 0x1, UP0 ;  /* 0x0000000104047887 */ /* 0x000fc80008000000 */
[----:B------:R-:W-:-:S03]  /*20a30*/  UIMAD UR4, UR4, UR5, URZ ;  /* 0x00000005040472a4 */ /* 0x000fc6000f8e023f */
[----:B------:R-:W-:Y:S02]  /*20a40*/  ULDC UR5, c[0x0][0x348] ;  /* 0x0000d20000057ab9 */ /* 0x000fe40000000800 */
[----:B0-----:R-:W-:Y:S02]  /*20a50*/  IMAD.U32 R9, RZ, RZ, UR5 ;  /* 0x00000005ff097e24 */ /* 0x001fe4000f8e00ff */
[----:B------:R-:W-:Y:S01]  /*20a60*/  IMAD.U32 R8, RZ, RZ, UR4 ;  /* 0x00000004ff087e24 */ /* 0x000fe2000f8e00ff */
[----:B--2---:R0:W-:Y:S01]  /*20a70*/  STL [R1+0x50], R12 ;  /* 0x0000500c01007387 */ /* 0x0041e20000100800 */
[----:B------:R-:W-:Y:S05]  /*20a80*/  @P3 BRA `(.L_x_881) ;  /* 0x0000000000183947 */ /* 0x000fea0003800000 */
[----:B------:R-:W-:Y:S05]  /*20a90*/  @!P2 BRA `(.L_x_881) ;  /* 0x000000000014a947 */ /* 0x000fea0003800000 */
[----:B------:R-:W-:Y:S02]  /*20aa0*/  ULDC.64 UR4, c[0x0][0x208] ;  /* 0x0000820000047ab9 */ /* 0x000fe40000000a00 */
[----:B0-----:R-:W2:Y:S04]  /*20ab0*/  LDG.E R12, desc[UR4][R2.64] ;  /* 0x00000004020c7981 */ /* 0x001ea8000c1e1900 */
[----:B------:R-:W2:Y:S02]  /*20ac0*/  LDG.E R2, desc[UR4][R2.64+0x4] ;  /* 0x0000040402027981 */ /* 0x000ea4000c1e1900 */
[----:B--2---:R-:W-:-:S05]  /*20ad0*/  IMAD.IADD R2, R2, 0x1, -R12 ;  /* 0x0000000102027824 */ /* 0x004fca00078e0a0c */
[----:B------:R2:W-:Y:S02]  /*20ae0*/  STL [R1+0x50], R2 ;  /* 0x0000500201007387 */ /* 0x0005e40000100800 */
.L_x_881:
[----:B0-----:R-:W-:Y:S01]  /*20af0*/  IMAD.MOV.U32 R12, RZ, RZ, R15 ;  /* 0x000000ffff0c7224 */ /* 0x001fe200078e000f */
[----:B------:R-:W-:Y:S01]  /*20b00*/  ULDC.64 UR4, c[0x0][0xa20] ;  /* 0x0002880000047ab9 */ /* 0x000fe20000000a00 */
[----:B--2--5:R-:W-:Y:S01]  /*20b10*/  IMAD.IADD R2, R11, 0x1, R0 ;  /* 0x000000010b027824 */ /* 0x024fe200078e0200 */
[----:B------:R-:W-:Y:S02]  /*20b20*/  ISETP.NE.U32.AND P2, PT, RZ, UR4, PT ;  /* 0x00000004ff007c0c */ /* 0x000fe4000bf45070 */
[----:B------:R0:W-:Y:S02]  /*20b30*/  STL [R1+0xc], R12 ;  /* 0x00000c0c01007387 */ /* 0x0001e40000100800 */
[----:B------:R-:W-:Y:S02]  /*20b40*/  ISETP.NE.AND.EX P2, PT, RZ, UR5, PT, P2 ;  /* 0x00000005ff007c0c */ /* 0x000fe4000bf45320 */
[----:B------:R0:W-:Y:S11]  /*20b50*/  STL [R1+0x18], R2 ;  /* 0x0000180201007387 */ /* 0x0001f60000100800 */
[----:B0-----:R-:W-:Y:S05]  /*20b60*/  @!P2 BRA `(.L_x_882) ;  /* 0x000000000014a947 */ /* 0x001fea0003800000 */
[----:B------:R-:W-:Y:S01]  /*20b70*/  IADD3 R2, P0, R14, UR4, RZ ;  /* 0x000000040e027c10 */ /* 0x000fe2000ff1e0ff */
[----:B------:R-:W-:-:S03]  /*20b80*/  ULDC.64 UR6, c[0x0][0x208] ;  /* 0x0000820000067ab9 */ /* 0x000fc60000000a00 */
[----:B------:R-:W-:-:S05]  /*20b90*/  IADD3.X R3, R13, UR5, RZ, P0, !PT ;  /* 0x000000050d037c10 */ /* 0x000fca00087fe4ff */
[----:B------:R0:W5:Y:S01]  /*20ba0*/  LDG.E R8, desc[UR6][R2.64] ;  /* 0x0000000602087981 */ /* 0x000162000c1e1900 */
[----:B------:R-:W-:Y:S05]  /*20bb0*/  BRA `(.L_x_883) ;  /* 0x0000000000147947 */ /* 0x000fea0003800000 */
.L_x_882:
[----:B------:R-:W-:Y:S05]  /*20bc0*/  @!P0 BRA `(.L_x_883) ;  /* 0x0000000000108947 */ /* 0x000fea0003800000 */
[----:B------:R-:W-:Y:S02]  /*20bd0*/  ULDC.64 UR4, c[0x0][0x208] ;  /* 0x0000820000047ab9 */ /* 0x000fe40000000a00 */
[----:B------:R-:W2:Y:S04]  /*20be0*/  LDG.E R8, desc[UR4][R6.64] ;  /* 0x0000000406087981 */ /* 0x000ea8000c1e1900 */
[----:B------:R-:W2:Y:S02]  /*20bf0*/  LDG.E R6, desc[UR4][R6.64+0x4] ;  /* 0x0000040406067981 */ /* 0x000ea4000c1e1900 */
[----:B--2---:R-:W-:-:S07]  /*20c00*/  IMAD.IADD R8, R6, 0x1, -R8 ;  /* 0x0000000106087824 */ /* 0x004fce00078e0a08 */
.L_x_883:
[----:B------:R-:W-:Y:S01]  /*20c10*/  ULDC.64 UR4, c[0x0][0x208] ;  /* 0x0000820000047ab9 */ /* 0x000fe20000000a00 */
[----:B-----5:R-:W-:Y:S01]  /*20c20*/  IMAD.IADD R0, R8, 0x1, -R0 ;  /* 0x0000000108007824 */ /* 0x020fe200078e0a00 */
[----:B0-----:R-:W2:Y:S04]  /*20c30*/  @P1 LDG.E R2, desc[UR4][R4.64] ;  /* 0x0000000404021981 */ /* 0x001ea8000c1e1900 */
[----:B------:R-:W2:Y:S01]  /*20c40*/  @P1 LDG.E R4, desc[UR4][R4.64+0x4] ;  /* 0x0000040404041981 */ /* 0x000ea2000c1e1900 */
[----:B------:R-:W-:Y:S01]  /*20c50*/  BSSY B0, `(.L_x_884) ;  /* 0x00001a9000007945 */ /* 0x000fe20003800000 */
[----:B--2---:R-:W-:-:S04]  /*20c60*/  @P1 IMAD.IADD R9, R4, 0x1, -R2 ;  /* 0x0000000104091824 */ /* 0x004fc800078e0a02 */
[----:B------:R-:W-:-:S04]  /*20c70*/  IMAD.IADD R3, R0, 0x1, R9 ;  /* 0x0000000100037824 */ /* 0x000fc800078e0209 */
[----:B------:R-:W-:Y:S01]  /*20c80*/  VIADD R2, R3, 0x4f ;  /* 0x0000004f03027836 */ /* 0x000fe20000000000 */
[----:B------:R0:W-:Y:S03]  /*20c90*/  STL [R1+0x4c], R3 ;  /* 0x00004c0301007387 */ /* 0x0001e60000100800 */
[----:B------:R-:W-:-:S05]  /*20ca0*/  IMAD.HI R2, R2, 0x66666667, RZ ;  /* 0x6666666702027827 */ /* 0x000fca00078e02ff */
[----:B0-----:R-:W-:-:S04]  /*20cb0*/  SHF.R.U32.HI R3, RZ, 0x1f, R2 ;  /* 0x0000001fff037819 */ /* 0x001fc80000011602 */
[----:B------:R-:W-:-:S05]  /*20cc0*/  LEA.HI.SX32 R4, R2, R3, 0x1b ;  /* 0x0000000302047211 */ /* 0x000fca00078fdaff */
[--C-:B------:R-:W-:Y:S01]  /*20cd0*/  IMAD R2, R4, 0x50, -R0.reuse ;  /* 0x0000005004027824 */ /* 0x100fe200078e0a00 */
[----:B------:R0:W-:Y:S01]  /*20ce0*/  STL [R1+0x38], R4 ;  /* 0x0000380401007387 */ /* 0x0001e20000100800 */
[----:B------:R-:W-:-:S03]  /*20cf0*/  IMAD.MOV R0, RZ, RZ, -R0 ;  /* 0x000000ffff007224 */ /* 0x000fc600078e0a00 */
[----:B------:R-:W-:Y:S02]  /*20d00*/  VIMNMX R9, R2, R9, PT ;  /* 0x0000000902097248 */ /* 0x000fe40003fe0100 */
[----:B------:R-:W-:-:S04]  /*20d10*/  VIMNMX R0, RZ, R0, !PT ;  /* 0x00000000ff007248 */ /* 0x000fc80007fe0100 */
[----:B------:R-:W-:Y:S01]  /*20d20*/  ISETP.GT.AND P0, PT, R9, R0, PT ;  /* 0x000000000900720c */ /* 0x000fe20003f04270 */
[----:B0-----:R-:W-:-:S12]  /*20d30*/  IMAD.WIDE.U32 R4, R0, -0x33333333, RZ ;  /* 0xcccccccd00047825 */ /* 0x001fd800078e00ff */
[----:B------:R-:W-:Y:S01]  /*20d40*/  @P0 VIADD R2, R9, 0x4f ;  /* 0x0000004f09020836 */ /* 0x000fe20000000000 */
[----:B------:R-:W-:-:S03]  /*20d50*/  SHF.R.U32.HI R9, RZ, 0x6, R5 ;  /* 0x00000006ff097819 */ /* 0x000fc60000011605 */
[----:B------:R-:W-:-:S04]  /*20d60*/  @P0 IMAD.HI R0, R2, 0x66666667, RZ ;  /* 0x6666666702000827 */ /* 0x000fc800078e02ff */
[----:B------:R-:W-:Y:S01]  /*20d70*/  IMAD.MOV.U32 R7, RZ, RZ, R9 ;  /* 0x000000ffff077224 */ /* 0x000fe200078e0009 */
[----:B------:R-:W-:-:S04]  /*20d80*/  @P0 SHF.R.U32.HI R2, RZ, 0x1f, R0 ;  /* 0x0000001fff020819 */ /* 0x000fc80000011600 */
[----:B------:R-:W-:Y:S02]  /*20d90*/  @P0 LEA.HI.SX32 R7, R0, R2, 0x1b ;  /* 0x0000000200070211 */ /* 0x000fe400078fdaff */
[----:B------:R-:W-:Y:S02]  /*20da0*/  PLOP3.LUT P0, PT, PT, PT, PT, 0x80, 0x0 ;  /* 0x000000000000781c */ /* 0x000fe40003f0f070 */
[----:B------:R-:W-:-:S13]  /*20db0*/  ISETP.GT.AND P2, PT, R7, R9, PT ;  /* 0x000000090700720c */ /* 0x000fda0003f44270 */
[----:B------:R-:W-:Y:S05]  /*20dc0*/  @!P2 BRA `(.L_x_885) ;  /* 0x000000180044a947 */ /* 0x000fea0003800000 */
[----:B------:R-:W-:Y:S01]  /*20dd0*/  UMOV UR4, 0xffffffff ;  /* 0xffffffff00047882 */ /* 0x000fe20000000000 */
[----:B------:R-:W-:Y:S02]  /*20de0*/  SEL R0, R12, RZ, !P1 ;  /* 0x000000ff0c007207 */ /* 0x000fe40004800000 */
[----:B------:R-:W-:Y:S05]  /*20df0*/  BRA.DIV UR4, `(.L_x_886) ;  /* 0x0000007e04647947 */ /* 0x000fea000b800000 */
[----:B------:R-:W0:Y:S02]  /*20e00*/  S2R R2, SR_TID.X ;  /* 0x0000000000027919 */ /* 0x000e240000002100 */
[----:B0-----:R-:W-:-:S04]  /*20e10*/  SHF.R.U32.HI R2, RZ, 0x5, R2 ;  /* 0x00000005ff027819 */ /* 0x001fc80000011602 */
[----:B------:R-:W-:-:S05]  /*20e20*/  LOP3.LUT R2, R2, 0x3, RZ, 0xc0, !PT ;  /* 0x0000000302027812 */ /* 0x000fca00078ec0ff */
[----:B------:R0:W2:Y:S02]  /*20e30*/  SHFL.IDX PT, R14, R2, RZ, 0x1f ;  /* 0x00001fff020e7589 */ /* 0x0000a400000e0000 */
.L_x_1068:
[----:B--2---:R-:W-:Y:S02]  /*20e40*/  ISETP.NE.AND P0, PT, R14, RZ, PT ;  /* 0x000000ff0e00720c */ /* 0x004fe40003f05270 */
[----:B------:R-:W-:-:S11]  /*20e50*/  PLOP3.LUT P6, PT, PT, PT, PT, 0x8, 0x0 ;  /* 0x000000000000781c */ /* 0x000fd60003fce170 */
[----:B------:R-:W-:Y:S05]  /*20e60*/  @P0 BRA `(.L_x_887) ;  /* 0x00000000000c0947 */ /* 0x000fea0003800000 */
[----:B------:R-:W-:-:S03]  /*20e70*/  UMOV UR4, 0xffffffff ;  /* 0xffffffff00047882 */ /* 0x000fc60000000000 */
[----:B------:R-:W-:Y:S05]  /*20e80*/  BRA.DIV UR4, `(.L_x_888) ;  /* 0x0000007e04747947 */ /* 0x000fea000b800000 */
[----:B------:R-:W-:-:S13]  /*20e90*/  ELECT P6, URZ, PT ;  /* 0x00000000003f782f */ /* 0x000fda00038c0000 */
.L_x_887:
[----:B0-----:R-:W2:Y:S04]  /*20ea0*/  LDL R2, [R1+0x54] ;  /* 0x0000540001027983 */ /* 0x001ea80000100800 */
[----:B------:R-:W3:Y:S01]  /*20eb0*/  LDL R4, [R1+0x4] ;  /* 0x0000040001047983 */ /* 0x000ee20000100800 */
[----:B------:R-:W-:Y:S01]  /*20ec0*/  BSSY B1, `(.L_x_889) ;  /* 0x0000008000017945 */ /* 0x000fe20003800000 */
[----:B--2---:R-:W-:-:S05]  /*20ed0*/  VIADD R2, R2, 0x1 ;  /* 0x0000000102027836 */ /* 0x004fca0000000000 */
[----:B------:R-:W-:-:S04]  /*20ee0*/  LEA.HI R3, R2, R2, RZ, 0x1 ;  /* 0x0000000202037211 */ /* 0x000fc800078f08ff */
[----:B------:R-:W-:-:S05]  /*20ef0*/  LOP3.LUT R3, R3, 0xfffffffe, RZ, 0xc0, !PT ;  /* 0xfffffffe03037812 */ /* 0x000fca00078ec0ff */
[----:B------:R-:W-:-:S05]  /*20f00*/  IMAD.IADD R2, R2, 0x1, -R3 ;  /* 0x0000000102027824 */ /* 0x000fca00078e0a03 */
[----:B------:R-:W-:-:S04]  /*20f10*/  SHF.L.U32 R2, R2, 0x1f, RZ ;  /* 0x0000001f02027819 */ /* 0x000fc800000006ff */
[----:B---3--:R-:W0:Y:S02]  /*20f20*/  SYNCS.PHASECHK.TRANS64.TRYWAIT P0, [R4+URZ+0x38820], R2 ;  /* 0x03882002040075a7 */ /* 0x008e24000800017f */
[----:B0-----:R-:W-:Y:S05]  /*20f30*/  @!P0 BRA `(.L_x_890) ;  /* 0x0000007c00688947 */ /* 0x001fea0003800000 */
.L_x_1071:
[----:B------:R-:W-:Y:S05]  /*20f40*/  BSYNC B1 ;  /* 0x0000000000017941 */ /* 0x000fea0003800000 */
.L_x_889:
[----:B------:R-:W-:Y:S04]  /*20f50*/  BSSY B1, `(.L_x_891) ;  /* 0x00000af000017945 */ /* 0x000fe80003800000 */
[----:B------:R-:W-:Y:S05]  /*20f60*/  @!P6 BRA `(.L_x_892) ;  /* 0x0000000800b4e947 */ /* 0x000fea0003800000 */
[----:B------:R-:W2:Y:S04]  /*20f70*/  LDL R6, [R1+0x4] ;  /* 0x0000040001067983 */ /* 0x000ea80000100800 */
[----:B------:R-:W2:Y:S04]  /*20f80*/  LDL R5, [R1+0x1c] ;  /* 0x00001c0001057983 */ /* 0x000ea80000100800 */
[----:B------:R-:W3:Y:S01]  /*20f90*/  LDL R4, [R1+0x24] ;  /* 0x0000240001047983 */ /* 0x000ee20000100800 */
[----:B------:R-:W-:Y:S01]  /*20fa0*/  BSSY B2, `(.L_x_893) ;  /* 0x0000008000027945 */ /* 0x000fe20003800000 */
[----:B0-----:R-:W0:Y:S02]  /*20fb0*/  S2R R3, SR_TID.X ;  /* 0x0000000000037919 */ /* 0x001e240000002100 */
[----:B0-----:R-:W-:-:S04]  /*20fc0*/  LOP3.LUT R3, R3, 0x7f, RZ, 0xc0, !PT ;  /* 0x0000007f03037812 */ /* 0x001fc800078ec0ff */
[----:B------:R-:W-:Y:S01]  /*20fd0*/  ISETP.NE.AND P1, PT, R3, RZ, PT ;  /* 0x000000ff0300720c */ /* 0x000fe20003f25270 */
[----:B--2---:R-:W-:Y:S01]  /*20fe0*/  IMAD R6, R5, 0x8, R6 ;  /* 0x0000000805067824 */ /* 0x004fe200078e0206 */
[----:B---3--:R-:W-:-:S04]  /*20ff0*/  SHF.L.U32 R8, R4, 0x1f, RZ ;  /* 0x0000001f04087819 */ /* 0x008fc800000006ff */
[----:B------:R-:W0:Y:S02]  /*21000*/  SYNCS.PHASECHK.TRANS64.TRYWAIT P0, [R6+URZ+0x388a0], R8 ;  /* 0x0388a008060075a7 */ /* 0x000e24000800017f */
[----:B0-----:R-:W-:Y:S05]  /*21010*/  @!P0 BRA `(.L_x_894) ;  /* 0x0000007c00488947 */ /* 0x001fea0003800000 */
.L_x_1072:
[----:B------:R-:W-:Y:S05]  /*21020*/  BSYNC B2 ;  /* 0x0000000000027941 */ /* 0x000fea0003800000 */
.L_x_893:
[----:B------:R-:W-:Y:S04]  /*21030*/  BSSY B2, `(.L_x_895) ;  /* 0x0000009000027945 */ /* 0x000fe80003800000 */
[----:B------:R-:W-:Y:S05]  /*21040*/  @P1 BRA `(.L_x_896) ;  /* 0x00000000001c1947 */ /* 0x000fea0003800000 */
[----:B------:R-:W2:Y:S01]  /*21050*/  S2R R3, SR_TID.X ;  /* 0x0000000000037919 */ /* 0x000ea20000002100 */
[----:B------:R-:W-:-:S04]  /*21060*/  IMAD.MOV.U32 R2, RZ, RZ, 0xa000 ;  /* 0x0000a000ff027424 */ /* 0x000fc800078e00ff */
[----:B------:R3:W-:Y:S01]  /*21070*/  SYNCS.ARRIVE.TRANS64 RZ, [R6+URZ+0x38890], R2 ;  /* 0x0388900206ff79a7 */ /* 0x0007e2000800003f */
[----:B--2---:R-:W-:-:S04]  /*21080*/  LOP3.LUT R3, R3, 0x1f, RZ, 0xc0, !PT ;  /* 0x0000001f03037812 */ /* 0x004fc800078ec0ff */
[----:B------:R-:W-:-:S13]  /*21090*/  ISETP.NE.AND P0, PT, R3, RZ, PT ;  /* 0x000000ff0300720c */ /* 0x000fda0003f05270 */
[----:B---3--:R-:W-:Y:S05]  /*210a0*/  @!P0 BRA `(.L_x_896) ;  /* 0x0000000000048947 */ /* 0x008fea0003800000 */
[----:B------:R-:W-:Y:S01]  /*210b0*/  BPT.TRAP 0x1 ;  /* 0x000000040000795c */ /* 0x000fe20000300000 */
.L_x_896:
[----:B------:R-:W-:Y:S05]  /*210c0*/  BSYNC B2 ;  /* 0x0000000000027941 */ /* 0x000fea0003800000 */
.L_x_895:
[----:B------:R-:W2:Y:S04]  /*210d0*/  LDL R4, [R1+0x4] ;  /* 0x0000040001047983 */ /* 0x000ea80000100800 */
[----:B------:R-:W2:Y:S01]  /*210e0*/  LDL R2, [R1+0x1c] ;  /* 0x00001c0001027983 */ /* 0x000ea20000100800 */
[----:B------:R-:W-:Y:S01]  /*210f0*/  IMAD.MOV.U32 R20, RZ, RZ, RZ ;  /* 0x000000ffff147224 */ /* 0x000fe200078e00ff */
[----:B------:R-:W-:Y:S01]  /*21100*/  UIADD3 UR4, UP0, UR38, 0x570, URZ ;  /* 0x0000057026047890 */ /* 0x000fe2000ff1e03f */
[----:B------:R-:W-:Y:S01]  /*21110*/  IMAD R3, R7, 0x50, R10 ;  /* 0x0000005007037824 */ /* 0x000fe200078e020a */
[----:B------:R-:W-:Y:S01]  /*21120*/  PLOP3.LUT P0, PT, PT, PT, PT, 0x80, 0x0 ;  /* 0x000000000000781c */ /* 0x000fe20003f0f070 */
[----:B------:R-:W-:Y:S01]  /*21130*/  UMOV UR6, 0x0 ;  /* 0x0000000000067882 */ /* 0x000fe20000000000 */
[----:B------:R-:W-:Y:S01]  /*21140*/  R2UR UR10, R20 ;  /* 0x00000000140a72ca */ /* 0x000fe200000e0000 */
[----:B------:R-:W-:Y:S01]  /*21150*/  VIADD R3, R3, 0xffffffb0 ;  /* 0xffffffb003037836 */ /* 0x000fe20000000000 */
[----:B------:R-:W-:Y:S01]  /*21160*/  UIADD3.X UR5, URZ, UR39, URZ, UP0, !UPT ;  /* 0x000000273f057290 */ /* 0x000fe200087fe43f */
[----:B------:R-:W-:Y:S01]  /*21170*/  UMOV UR7, 0x12f00000 ;  /* 0x12f0000000077882 */ /* 0x000fe20000000000 */
[----:B--2---:R-:W-:-:S02]  /*21180*/  IMAD R4, R2, 0xa000, R4 ;  /* 0x0000a00002047824 */ /* 0x004fc400078e0204 */
[----:B------:R-:W-:Y:S02]  /*21190*/  VIADD R2, R6, 0x38890 ;  /* 0x0003889006027836 */ /* 0x000fe40000000000 */
[----:B------:R-:W-:-:S07]  /*211a0*/  VIADD R5, R4, 0x24400 ;  /* 0x0002440004057836 */ /* 0x000fce0000000000 */
.L_x_897:
        /* <DEDUP_REMOVED lines=9> */
[----:B--2---:R-:W-:Y:S05]  /*21240*/  @P0 BRA.U.ANY `(.L_x_897) ;  /* 0xfffffffd00d80947 */ /* 0x004fea000393ffff */
[----:B------:R-:W-:Y:S01]  /*21250*/  IMAD.MOV.U32 R15, RZ, RZ, 0x40 ;  /* 0x00000040ff0f7424 */ /* 0x000fe200078e00ff */
[----:B------:R-:W-:Y:S01]  /*21260*/  PLOP3.LUT P0, PT, PT, PT, PT, 0x80, 0x0 ;  /* 0x000000000000781c */ /* 0x000fe20003f0f070 */
[----:B------:R-:W-:Y:S01]  /*21270*/  VIADD R5, R4, 0x26c00 ;  /* 0x00026c0004057836 */ /* 0x000fe20000000000 */
[----:B------:R-:W-:Y:S01]  /*21280*/  UMOV UR6, 0x0 ;  /* 0x0000000000067882 */ /* 0x000fe20000000000 */
[----:B------:R-:W-:Y:S01]  /*21290*/  UMOV UR7, 0x12f00000 ;  /* 0x12f0000000077882 */ /* 0x000fe20000000000 */
[----:B------:R-:W-:-:S15]  /*212a0*/  R2UR UR10, R15 ;  /* 0x000000000f0a72ca */ /* 0x000fde00000e0000 */
.L_x_898:
        /* <DEDUP_REMOVED lines=16> */
.L_x_899:
        /* <DEDUP_REMOVED lines=16> */
.L_x_900:
        /* <DEDUP_REMOVED lines=10> */
[----:B------:R-:W2:Y:S01]  /*21550*/  SYNCS.PHASECHK.TRANS64.TRYWAIT P0, [R6+URZ+0x388c0], R8 ;  /* 0x0388c008060075a7 */ /* 0x000ea2000800017f */
[----:B------:R-:W-:Y:S04]  /*21560*/  BSSY B2, `(.L_x_901) ;  /* 0x0000002000027945 */ /* 0x000fe80003800000 */
[----:B--2---:R-:W-:Y:S05]  /*21570*/  @!P0 BRA `(.L_x_902) ;  /* 0x0000007800048947 */ /* 0x004fea0003800000 */
.L_x_1073:
[----:B------:R-:W-:Y:S05]  /*21580*/  BSYNC B2 ;  /* 0x0000000000027941 */ /* 0x000fea0003800000 */
.L_x_901:
[----:B------:R-:W-:Y:S01]  /*21590*/  BSSY B2, `(.L_x_903) ;  /* 0x000000b000027945 */ /* 0x000fe20003800000 */
[----:B------:R-:W-:Y:S02]  /*215a0*/  IMAD.MOV.U32 R12, RZ, RZ, 0x0 ;  /* 0x00000000ff0c7424 */ /* 0x000fe400078e00ff */
[----:B------:R-:W-:Y:S01]  /*215b0*/  IMAD.MOV.U32 R13, RZ, RZ, 0x12f00000 ;  /* 0x12f00000ff0d7424 */ /* 0x000fe200078e00ff */
[----:B------:R-:W-:Y:S06]  /*215c0*/  @P1 BRA `(.L_x_904) ;  /* 0x00000000001c1947 */ /* 0x000fec0003800000 */
[----:B------:R-:W3:Y:S01]  /*215d0*/  S2R R5, SR_TID.X ;  /* 0x0000000000057919 */ /* 0x000ee20000002100 */
[----:B------:R-:W-:-:S04]  /*215e0*/  IMAD.MOV.U32 R2, RZ, RZ, 0xa000 ;  /* 0x0000a000ff027424 */ /* 0x000fc800078e00ff */
[----:B------:R4:W-:Y:S01]  /*215f0*/  SYNCS.ARRIVE.TRANS64 RZ, [R6+URZ+0x388b0], R2 ;  /* 0x0388b00206ff79a7 */ /* 0x0009e2000800003f */
[----:B---3--:R-:W-:-:S04]  /*21600*/  LOP3.LUT R5, R5, 0x1f, RZ, 0xc0, !PT ;  /* 0x0000001f05057812 */ /* 0x008fc800078ec0ff */
[----:B------:R-:W-:-:S13]  /*21610*/  ISETP.NE.AND P0, PT, R5, RZ, PT ;  /* 0x000000ff0500720c */ /* 0x000fda0003f05270 */
[----:B----4-:R-:W-:Y:S05]  /*21620*/  @!P0 BRA `(.L_x_904) ;  /* 0x0000000000048947 */ /* 0x010fea0003800000 */
[----:B------:R-:W-:Y:S01]  /*21630*/  BPT.TRAP 0x1 ;  /* 0x000000040000795c */ /* 0x000fe20000300000 */
.L_x_904:
[----:B------:R-:W-:Y:S05]  /*21640*/  BSYNC B2 ;  /* 0x0000000000027941 */ /* 0x000fea0003800000 */
.L_x_903:
[----:B------:R-:W-:Y:S01]  /*21650*/  R2UR UR10, R20 ;  /* 0x00000000140a72ca */ /* 0x000fe200000e0000 */
[----:B------:R-:W-:Y:S01]  /*21660*/  UIADD3 UR4, UP0, UR38, 0x670, URZ ;  /* 0x0000067026047890 */ /* 0x000fe2000ff1e03f */
[----:B------:R-:W-:Y:S01]  /*21670*/  R2UR UR6, R12 ;  /* 0x000000000c0672ca */ /* 0x000fe200000e0000 */
[----:B0-2---:R-:W-:Y:S01]  /*21680*/  VIADD R6, R6, 0x388b0 ;  /* 0x000388b006067836 */ /* 0x005fe20000000000 */
[----:B------:R-:W-:Y:S01]  /*21690*/  R2UR UR7, R13 ;  /* 0x000000000d0772ca */ /* 0x000fe200000e0000 */
[----:B------:R-:W-:Y:S01]  /*216a0*/  VIADD R2, R4, 0x400 ;  /* 0x0000040004027836 */ /* 0x000fe20000000000 */
[----:B------:R-:W-:Y:S01]  /*216b0*/  PLOP3.LUT P0, PT, PT, PT, PT, 0x80, 0x0 ;  /* 0x000000000000781c */ /* 0x000fe20003f0f070 */
[----:B------:R-:W-:-:S12]  /*216c0*/  UIADD3.X UR5, URZ, UR39, URZ, UP0, !UPT ;  /* 0x000000273f057290 */ /* 0x000fd800087fe43f */
.L_x_905:
        /* <DEDUP_REMOVED lines=15> */
.L_x_906:
        /* <DEDUP_REMOVED lines=15> */
.L_x_907:
        /* <DEDUP_REMOVED lines=15> */
.L_x_908:
        /* <DEDUP_REMOVED lines=10> */
.L_x_892:
[----:B------:R-:W-:Y:S05]  /*21a40*/  BSYNC B1 ;  /* 0x0000000000017941 */ /* 0x000fea0003800000 */
.L_x_891:
[----:B0-----:R-:W2:Y:S04]  /*21a50*/  LDL.LU R2, [R1+0x1c] ;  /* 0x00001c0001027983 */ /* 0x001ea80000300800 */
[----:B------:R-:W3:Y:S01]  /*21a60*/  LDL.LU R5, [R1+0x24] ;  /* 0x0000240001057983 */ /* 0x000ee20000300800 */
[----:B------:R-:W-:Y:S01]  /*21a70*/  VIADD R7, R7, 0xfffffffe ;  /* 0xfffffffe07077836 */ /* 0x000fe20000000000 */
[----:B------:R-:W-:-:S04]  /*21a80*/  PLOP3.LUT P0, PT, PT, PT, PT, 0x8, 0x0 ;  /* 0x000000000000781c */ /* 0x000fc80003f0e170 */
[----:B------:R-:W-:Y:S01]  /*21a90*/  ISETP.GE.AND P2, PT, R7, R9, PT ;  /* 0x000000090700720c */ /* 0x000fe20003f46270 */
[----:B--2---:R-:W-:-:S05]  /*21aa0*/  VIADD R2, R2, 0x1 ;  /* 0x0000000102027836 */ /* 0x004fca0000000000 */
[----:B------:R-:W-:-:S04]  /*21ab0*/  ISETP.NE.AND P1, PT, R2, 0x2, PT ;  /* 0x000000020200780c */ /* 0x000fc80003f25270 */
[----:B------:R-:W-:Y:S02]  /*21ac0*/  SEL R3, RZ, 0x1, P1 ;  /* 0x00000001ff037807 */ /* 0x000fe40000800000 */
[----:B------:R-:W-:Y:S02]  /*21ad0*/  SEL R2, R2, RZ, P1 ;  /* 0x000000ff02027207 */ /* 0x000fe40000800000 */
[----:B---3--:R-:W-:-:S03]  /*21ae0*/  LOP3.LUT R5, R5, R3, RZ, 0x3c, !PT ;  /* 0x0000000305057212 */ /* 0x008fc600078e3cff */
[----:B------:R0:W-:Y:S04]  /*21af0*/  STL [R1+0x1c], R2 ;  /* 0x00001c0201007387 */ /* 0x0001e80000100800 */
[----:B------:R0:W-:Y:S01]  /*21b00*/  STL [R1+0x24], R5 ;  /* 0x0000240501007387 */ /* 0x0001e20000100800 */
[----:B------:R-:W-:Y:S05]  /*21b10*/  @!P2 BRA `(.L_x_885) ;  /* 0x0000000800f0a947 */ /* 0x000fea0003800000 */
.L_x_927:
[----:B------:R-:W-:Y:S05]  /*21b20*/  YIELD ;  /* 0x0000000000007946 */ /* 0x000fea0003800000 */
[----:B------:R-:W-:Y:S04]  /*21b30*/  BSSY B1, `(.L_x_909) ;  /* 0x00000ae000017945 */ /* 0x000fe80003800000 */
[----:B--2---:R-:W-:Y:S05]  /*21b40*/  @!P6 BRA `(.L_x_910) ;  /* 0x0000000800b0e947 */ /* 0x004fea0003800000 */
[----:B0-----:R-:W2:Y:S04]  /*21b50*/  LDL R5, [R1+0x4] ;  /* 0x0000040001057983 */ /* 0x001ea80000100800 */
[----:B------:R-:W2:Y:S04]  /*21b60*/  LDL R4, [R1+0x1c] ;  /* 0x00001c0001047983 */ /* 0x000ea80000100800 */
[----:B------:R-:W3:Y:S01]  /*21b70*/  LDL R3, [R1+0x24] ;  /* 0x0000240001037983 */ /* 0x000ee20000100800 */
[----:B------:R-:W-:Y:S01]  /*21b80*/  BSSY B2, `(.L_x_911) ;  /* 0x0000008000027945 */ /* 0x000fe20003800000 */
[----:B------:R-:W0:Y:S02]  /*21b90*/  S2R R2, SR_TID.X ;  /* 0x0000000000027919 */ /* 0x000e240000002100 */
[----:B0-----:R-:W-:-:S04]  /*21ba0*/  LOP3.LUT R2, R2, 0x7f, RZ, 0xc0, !PT ;  /* 0x0000007f02027812 */ /* 0x001fc800078ec0ff */
[----:B------:R-:W-:Y:S01]  /*21bb0*/  ISETP.NE.AND P2, PT, R2, RZ, PT ;  /* 0x000000ff0200720c */ /* 0x000fe20003f45270 */
[----:B--2---:R-:W-:Y:S01]  /*21bc0*/  IMAD R6, R4, 0x8, R5 ;  /* 0x0000000804067824 */ /* 0x004fe200078e0205 */
[----:B---3--:R-:W-:-:S04]  /*21bd0*/  SHF.L.U32 R5, R3, 0x1f, RZ ;  /* 0x0000001f03057819 */ /* 0x008fc800000006ff */
[----:B------:R-:W0:Y:S02]  /*21be0*/  SYNCS.PHASECHK.TRANS64.TRYWAIT P1, [R6+URZ+0x388a0], R5 ;  /* 0x0388a005060075a7 */ /* 0x000e24000802017f */
[----:B0-----:R-:W-:Y:S05]  /*21bf0*/  @!P1 BRA `(.L_x_912) ;  /* 0x0000007000789947 */ /* 0x001fea0003800000 */
.L_x_1074:
[----:B------:R-:W-:Y:S05]  /*21c00*/  BSYNC B2 ;  /* 0x0000000000027941 */ /* 0x000fea0003800000 */
.L_x_911:
        /* <DEDUP_REMOVED lines=9> */
.L_x_914:
[----:B------:R-:W-:Y:S05]  /*21ca0*/  BSYNC B2 ;  /* 0x0000000000027941 */ /* 0x000fea0003800000 */
.L_x_913:
[----:B------:R-:W2:Y:S04]  /*21cb0*/  LDL R3, [R1+0x4] ;  /* 0x0000040001037983 */ /* 0x000ea80000100800 */
[----:B------:R-:W2:Y:S01]  /*21cc0*/  LDL R2, [R1+0x1c] ;  /* 0x00001c0001027983 */ /* 0x000ea20000100800 */
[----:B------:R-:W-:Y:S01]  /*21cd0*/  IMAD.MOV.U32 R11, RZ, RZ, RZ ;  /* 0x000000ffff0b7224 */ /* 0x000fe200078e00ff */
[----:B------:R-:W-:Y:S01]  /*21ce0*/  UIADD3 UR4, UP0, UR38, 0x570, URZ ;  /* 0x0000057026047890 */ /* 0x000fe2000ff1e03f */
[----:B------:R-:W-:Y:S01]  /*21cf0*/  PLOP3.LUT P1, PT, PT, PT, PT, 0x80, 0x0 ;  /* 0x000000000000781c */ /* 0x000fe20003f2f070 */
[----:B------:R-:W-:Y:S01]  /*21d00*/  UMOV UR6, 0x0 ;  /* 0x0000000000067882 */ /* 0x000fe20000000000 */
[----:B------:R-:W-:Y:S01]  /*21d10*/  UMOV UR7, 0x12f00000 ;  /* 0x12f0000000077882 */ /* 0x000fe20000000000 */
[----:B------:R-:W-:Y:S01]  /*21d20*/  R2UR UR10, R11 ;  /* 0x000000000b0a72ca */ /* 0x000fe200000e0000 */
[----:B------:R-:W-:Y:S01]  /*21d30*/  UIADD3.X UR5, URZ, UR39, URZ, UP0, !UPT ;  /* 0x000000273f057290 */ /* 0x000fe200087fe43f */
[----:B--2---:R-:W-:-:S02]  /*21d40*/  IMAD R4, R2, 0xa000, R3 ;  /* 0x0000a00002047824 */ /* 0x004fc400078e0203 */
[----:B------:R-:W-:Y:S02]  /*21d50*/  IMAD R3, R7, 0x50, R10 ;  /* 0x0000005007037824 */ /* 0x000fe400078e020a */
[----:B------:R-:W-:Y:S02]  /*21d60*/  VIADD R2, R6, 0x38890 ;  /* 0x0003889006027836 */ /* 0x000fe40000000000 */
[----:B------:R-:W-:-:S07]  /*21d70*/  VIADD R8, R4, 0x24400 ;  /* 0x0002440004087836 */ /* 0x000fce0000000000 */
.L_x_915:
        /* <DEDUP_REMOVED lines=16> */
.L_x_916:
        /* <DEDUP_REMOVED lines=16> */
.L_x_917:
        /* <DEDUP_REMOVED lines=16> */
.L_x_918:
        /* <DEDUP_REMOVED lines=13> */
.L_x_1075:
[----:B------:R-:W-:Y:S05]  /*22150*/  BSYNC B2 ;  /* 0x0000000000027941 */ /* 0x000fea0003800000 */
.L_x_919:
        /* <DEDUP_REMOVED lines=11> */
.L_x_922:
[----:B------:R-:W-:Y:S05]  /*22210*/  BSYNC B2 ;  /* 0x0000000000027941 */ /* 0x000fea0003800000 */
.L_x_921:
        /* <DEDUP_REMOVED lines=8> */
.L_x_923:
        /* <DEDUP_REMOVED lines=15> */
.L_x_924:
        /* <DEDUP_REMOVED lines=15> */
.L_x_925:
        /* <DEDUP_REMOVED lines=15> */
.L_x_926:
        /* <DEDUP_REMOVED lines=10> */
.L_x_910:
[----:B------:R-:W-:Y:S05]  /*22610*/  BSYNC B1 ;  /* 0x0000000000017941 */ /* 0x000fea0003800000 */
.L_x_909:
[----:B0-----:R-:W2:Y:S04]  /*22620*/  LDL.LU R2, [R1+0x1c] ;  /* 0x00001c0001027983 */ /* 0x001ea80000300800 */
[----:B------:R-:W3:Y:S01]  /*22630*/  LDL.LU R5, [R1+0x24] ;  /* 0x0000240001057983 */ /* 0x000ee20000300800 */
[C---:B------:R-:W-:Y:S01]  /*22640*/  ISETP.GT.AND P2, PT, R7.reuse, R9, PT ;  /* 0x000000090700720c */ /* 0x040fe20003f44270 */
[----:B------:R-:W-:Y:S02]  /*22650*/  VIADD R7, R7, 0xffffffff ;  /* 0xffffffff07077836 */ /* 0x000fe40000000000 */
[----:B--2---:R-:W-:-:S05]  /*22660*/  VIADD R2, R2, 0x1 ;  /* 0x0000000102027836 */ /* 0x004fca0000000000 */
[----:B------:R-:W-:-:S04]  /*22670*/  ISETP.NE.AND P1, PT, R2, 0x2, PT ;  /* 0x000000020200780c */ /* 0x000fc80003f25270 */
[----:B------:R-:W-:Y:S02]  /*22680*/  SEL R3, RZ, 0x1, P1 ;  /* 0x00000001ff037807 */ /* 0x000fe40000800000 */
[----:B------:R-:W-:Y:S02]  /*22690*/  SEL R2, R2, RZ, P1 ;  /* 0x000000ff02027207 */ /* 0x000fe40000800000 */
[----:B---3--:R-:W-:-:S05]  /*226a0*/  LOP3.LUT R5, R5, R3, RZ, 0x3c, !PT ;  /* 0x0000000305057212 */ /* 0x008fca00078e3cff */
[----:B------:R2:W-:Y:S04]  /*226b0*/  STL [R1+0x24], R5 ;  /* 0x0000240501007387 */ /* 0x0005e80000100800 */
[----:B------:R2:W-:Y:S01]  /*226c0*/  STL [R1+0x1c], R2 ;  /* 0x00001c0201007387 */ /* 0x0005e20000100800 */
[----:B------:R-:W-:Y:S05]  /*226d0*/  @P2 BRA `(.L_x_927) ;  /* 0xfffffff400102947 */ /* 0x000fea000383ffff */
.L_x_885:
[----:B------:R-:W-:Y:S05]  /*226e0*/  BSYNC B0 ;  /* 0x0000000000007941 */ /* 0x000fea0003800000 */
.L_x_884:
[----:B0-2---:R-:W2:Y:S01]  /*226f0*/  LDL R2, [R1+0x4c] ;  /* 0x00004c0001027983 */ /* 0x005ea20000100800 */
[----:B------:R-:W-:Y:S05]  /*22700*/  @!P0 WARPSYNC.ALL ;  /* 0x0000000000008948 */ /* 0x000fea0003800000 */
[----:B------:R-:W-:Y:S06]  /*22710*/  @!P0 BAR.SYNC.DEFER_BLOCKING 0xc, 0x180 ;  /* 0x0306000000008b1d */ /* 0x000fec0000010000 */
[----:B------:R-:W-:Y:S01]  /*22720*/  BSSY B7, `(.L_x_928) ;  /* 0x00004fa000077945 */ /* 0x000fe20003800000 */
[----:B--2---:R-:W-:-:S13]  /*22730*/  ISETP.GT.AND P0, PT, R2, RZ, PT ;  /* 0x000000ff0200720c */ /* 0x004fda0003f04270 */
[----:B------:R-:W-:Y:S05]  /*22740*/  @P0 BRA `(.L_x_929) ;  /* 0x0000000000480947 */ /* 0x000fea0003800000 */
[----:B------:R-:W0:Y:S02]  /*22750*/  S2R R2, SR_TID.X ;  /* 0x0000000000027919 */ /* 0x000e240000002100 */
[----:B0-----:R-:W-:-:S04]  /*22760*/  LOP3.LUT R2, R2, 0x7f, RZ, 0xc0, !PT ;  /* 0x0000007f02027812 */ /* 0x001fc800078ec0ff */
[----:B------:R-:W-:-:S13]  /*22770*/  ISETP.NE.AND P0, PT, R2, RZ, PT ;  /* 0x000000ff0200720c */ /* 0x000fda0003f05270 */
[----:B------:R-:W-:Y:S05]  /*22780*/  @P0 BRA `(.L_x_930) ;  /* 0x0000004c00cc0947 */ /* 0x000fea0003800000 */
[----:B------:R-:W0:Y:S01]  /*22790*/  S2R R2, SR_LANEID ;  /* 0x0000000000027919 */ /* 0x000e220000000000 */
[----:B------:R-:W-:Y:S01]  /*227a0*/  VOTEU.ANY UR4, UPT, PT ;  /* 0x0000000000047886 */ /* 0x000fe200038e0100 */
[----:B------:R-:W2:Y:S01]  /*227b0*/  LDC.64 R4, c[0x0][0xc60] ;  /* 0x00031800ff047b82 */ /* 0x000ea20000000a00 */
[----:B------:R-:W0:Y:S01]  /*227c0*/  FLO.U32 R0, UR4 ;  /* 0x0000000400007d00 */ /* 0x000e2200080e0000 */
[----:B------:R-:W-:Y:S01]  /*227d0*/  ULDC.64 UR6, c[0x0][0x208] ;  /* 0x0000820000067ab9 */ /* 0x000fe20000000a00 */
[----:B0-----:R-:W-:-:S06]  /*227e0*/  ISETP.EQ.U32.AND P0, PT, R0, R2, PT ;  /* 0x000000020000720c */ /* 0x001fcc0003f02070 */
[----:B------:R-:W2:Y:S07]  /*227f0*/  POPC R2, UR4 ;  /* 0x0000000400027d09 */ /* 0x000eae0008000000 */
[----:B--2---:R-:W2:Y:S04]  /*22800*/  @P0 ATOMG.E.ADD.STRONG.GPU PT, R2, desc[UR6][R4.64], R2 ;  /* 0x00000002040209a8 */ /* 0x004ea800081ee1c6 */
[----:B--2---:R0:W2:Y:S02]  /*22810*/  SHFL.IDX PT, R2, R2, R0, 0x1f ;  /* 0x00001f0002027589 */ /* 0x0040a400000e0000 */
[----:B0-----:R-:W0:Y:S02]  /*22820*/  S2R R0, SR_LTMASK ;  /* 0x0000000000007919 */ /* 0x001e240000003900 */
[----:B0-----:R-:W-:-:S06]  /*22830*/  LOP3.LUT R0, R0, UR4, RZ, 0xc0, !PT ;  /* 0x0000000400007c12 */ /* 0x001fcc000f8ec0ff */
[----:B------:R-:W2:Y:S02]  /*22840*/  POPC R0, R0 ;  /* 0x0000000000007309 */ /* 0x000ea40000000000 */
[----:B--2---:R-:W-:Y:S01]  /*22850*/  IADD3 R16, R2, UR36, R0 ;  /* 0x0000002402107c10 */ /* 0x004fe2000fffe000 */
[----:B------:R-:W-:Y:S06]  /*22860*/  BRA `(.L_x_930) ;  /* 0x0000004c00947947 */ /* 0x000fec0003800000 */
.L_x_929:
[----:B------:R-:W2:Y:S01]  /*22870*/  LDL R0, [R1+0x4] ;  /* 0x0000040001007983 */ /* 0x000ea20000100800 */
[----:B------:R-:W-:Y:S01]  /*22880*/  BSSY B6, `(.L_x_931) ;  /* 0x0000014000067945 */ /* 0x000fe20003800000 */
[----:B--2---:R-:W-:-:S05]  /*22890*/  VIADD R0, R0, 0x24400 ;  /* 0x0002440000007836 */ /* 0x004fca0000000000 */
[----:B------:R-:W-:-:S13]  /*228a0*/  LOP3.LUT P0, RZ, R0, 0x3ff, RZ, 0xc0, !PT ;  /* 0x000003ff00ff7812 */ /* 0x000fda000780c0ff */
[----:B------:R-:W-:Y:S05]  /*228b0*/  @!P0 BRA `(.L_x_932) ;  /* 0x0000000000408947 */ /* 0x000fea0003800000 */
        /* <DEDUP_REMOVED lines=16> */
.L_x_932:
[----:B------:R-:W-:Y:S05]  /*229c0*/  BSYNC B6 ;  /* 0x0000000000067941 */ /* 0x000fea0003800000 */
.L_x_931:
        /* <DEDUP_REMOVED lines=20> */
[----:B-12---:R-:W-:Y:S05]  /*22b10*/  CALL.ABS.NOINC R2 ;  /* 0x0000000002007343 */ /* 0x006fea0003c00000 */
.L_x_935:
        /* <DEDUP_REMOVED lines=16> */
.L_x_934:
[----:B------:R-:W-:Y:S05]  /*22c20*/  BSYNC B6 ;  /* 0x0000000000067941 */ /* 0x000fea0003800000 */
.L_x_933:
[----:B------:R-:W2:Y:S01]  /*22c30*/  LDL.LU R2, [R1] ;  /* 0x0000000001027983 */ /* 0x000ea20000300800 */
[----:B------:R-:W-:-:S03]  /*22c40*/  ULDC.64 UR4, c[0x0][0x9f8] ;  /* 0x00027e0000047ab9 */ /* 0x000fc60000000a00 */
[----:B------:R-:W3:Y:S04]  /*22c50*/  LDL.LU R4, [R1+0x28] ;  /* 0x0000280001047983 */ /* 0x000ee80000300800 */
[----:B------:R-:W4:Y:S01]  /*22c60*/  LDL R7, [R1+0xc] ;  /* 0x00000c0001077983 */ /* 0x000f220000100800 */
[----:B------:R-:W-:Y:S01]  /*22c70*/  ISETP.NE.U32.AND P0, PT, RZ, UR4, PT ;  /* 0x00000004ff007c0c */ /* 0x000fe2000bf05070 */
[----:B------:R-:W-:Y:S02]  /*22c80*/  ULDC.64 UR6, c[0x0][0x208] ;  /* 0x0000820000067ab9 */ /* 0x000fe40000000a00 */
[----:B------:R-:W5:Y:S01]  /*22c90*/  LDL R0, [R1+0x38] ;  /* 0x0000380001007983 */ /* 0x000f620000100800 */
[----:B------:R-:W-:-:S13]  /*22ca0*/  ISETP.NE.AND.EX P0, PT, RZ, UR5, PT, P0 ;  /* 0x00000005ff007c0c */ /* 0x000fda000bf05300 */
[----:B--2---:R-:W-:-:S04]  /*22cb0*/  @P0 IADD3 R2, P1, R2, UR4, RZ ;  /* 0x0000000402020c10 */ /* 0x004fc8000ff3e0ff */
[----:B---3--:R-:W-:Y:S01]  /*22cc0*/  @P0 IADD3.X R3, R4, UR5, RZ, P1, !PT ;  /* 0x0000000504030c10 */ /* 0x008fe20008ffe4ff */
[----:B------:R-:W-:-:S04]  /*22cd0*/  ULDC.64 UR4, c[0x0][0xa08] ;  /* 0x0002820000047ab9 */ /* 0x000fc80000000a00 */
[----:B----4-:R0:W2:Y:S01]  /*22ce0*/  @P0 LDG.E R7, desc[UR6][R2.64] ;  /* 0x0000000602070981 */ /* 0x0100a2000c1e1900 */
[----:B-----5:R-:W-:Y:S01]  /*22cf0*/  VIADD R9, R0, 0xffffffff ;  /* 0xffffffff00097836 */ /* 0x020fe20000000000 */
[----:B0-----:R-:W0:Y:S01]  /*22d00*/  LDC.64 R2, c[0x0][0x418] ;  /* 0x00010600ff027b82 */ /* 0x001e220000000a00 */
[----:B--2---:R-:W-:Y:S01]  /*22d10*/  SHF.R.S32.HI R8, RZ, 0x1f, R7 ;  /* 0x0000001fff087819 */ /* 0x004fe20000011407 */
[----:B------:R2:W-:Y:S04]  /*22d20*/  @P0 STL [R1+0xc], R7 ;  /* 0x00000c0701000387 */ /* 0x0005e80000100800 */
[----:B------:R2:W-:Y:S04]  /*22d30*/  STL [R1+0x3c], R9 ;  /* 0x00003c0901007387 */ /* 0x0005e80000100800 */
[----:B------:R2:W-:Y:S01]  /*22d40*/  STL [R1+0x28], R8 ;  /* 0x0000280801007387 */ /* 0x0005e20000100800 */
[----:B0-----:R-:W-:Y:S01]  /*22d50*/  LOP3.LUT P0, RZ, R2, UR4, RZ, 0xfc, !PT ;  /* 0x0000000402ff7c12 */ /* 0x001fe2000f80fcff */
[----:B------:R-:W-:-:S03]  /*22d60*/  UMOV UR4, 0xffffffff ;  /* 0xffffffff00047882 */ /* 0x000fc60000000000 */
[----:B------:R-:W-:-:S04]  /*22d70*/  LOP3.LUT P0, RZ, R3, UR5, RZ, 0xfc, P0 ;  /* 0x0000000503ff7c12 */ /* 0x000fc8000800fcff */
[----:B------:R-:W-:Y:S01]  /*22d80*/  SEL R0, R7, RZ, !P0 ;  /* 0x000000ff07007207 */ /* 0x000fe20004000000 */
[----:B--2---:R-:W-:Y:S08]  /*22d90*/  BRA.DIV UR4, `(.L_x_936) ;  /* 0x0000006204387947 */ /* 0x004ff0000b800000 */
[----:B------:R-:W0:Y:S02]  /*22da0*/  S2R R4, SR_TID.X ;  /* 0x0000000000047919 */ /* 0x000e240000002100 */
[----:B0-----:R-:W-:-:S04]  /*22db0*/  SHF.R.U32.HI R4, RZ, 0x5, R4 ;  /* 0x00000005ff047819 */ /* 0x001fc80000011604 */
[----:B------:R-:W-:-:S05]  /*22dc0*/  LOP3.LUT R4, R4, 0x3, RZ, 0xc0, !PT ;  /* 0x0000000304047812 */ /* 0x000fca00078ec0ff */
[----:B------:R0:W2:Y:S02]  /*22dd0*/  SHFL.IDX PT, R14, R4, RZ, 0x1f ;  /* 0x00001fff040e7589 */ /* 0x0000a400000e0000 */
.L_x_1078:
[----:B0-----:R-:W3:Y:S01]  /*22de0*/  LDL.LU R4, [R1+0x20] ;  /* 0x0000200001047983 */ /* 0x001ee20000300800 */
[----:B------:R-:W-:Y:S02]  /*22df0*/  PLOP3.LUT P1, PT, PT, PT, PT, 0x8, 0x0 ;  /* 0x000000000000781c */ /* 0x000fe40003f2e170 */
[----:B--2---:R-:W-:Y:S01]  /*22e00*/  ISETP.NE.AND P0, PT, R14, RZ, PT ;  /* 0x000000ff0e00720c */ /* 0x004fe20003f05270 */
[----:B------:R0:W-:Y:S01]  /*22e10*/  STL [R1], R0 ;  /* 0x0000000001007387 */ /* 0x0001e20000100800 */
[----:B---3--:R-:W-:-:S09]  /*22e20*/  LOP3.LUT R4, R4, 0xfffffffe, RZ, 0xc0, !PT ;  /* 0xfffffffe04047812 */ /* 0x008fd200078ec0ff */
[----:B------:R-:W-:-:S05]  /*22e30*/  @P1 LOP3.LUT R4, R4, 0x1, RZ, 0xfc, !PT ;  /* 0x0000000104041812 */ /* 0x000fca00078efcff */
[----:B------:R0:W-:Y:S01]  /*22e40*/  STL [R1+0x20], R4 ;  /* 0x0000200401007387 */ /* 0x0001e20000100800 */
[----:B------:R-:W-:Y:S05]  /*22e50*/  @P0 BRA `(.L_x_937) ;  /* 0x0000000400640947 */ /* 0x000fea0003800000 */
[----:B------:R-:W-:-:S03]  /*22e60*/  UMOV UR4, 0xffffffff ;  /* 0xffffffff00047882 */ /* 0x000fc60000000000 */
[----:B------:R-:W-:Y:S05]  /*22e70*/  BRA.DIV UR4, `(.L_x_938) ;  /* 0x0000006204347947 */ /* 0x000fea000b800000 */
[----:B------:R-:W-:-:S13]  /*22e80*/  ELECT P6, URZ, PT ;  /* 0x00000000003f782f */ /* 0x000fda00038c0000 */
.L_x_1081:
[----:B------:R-:W-:Y:S05]  /*22e90*/  @!P6 BRA `(.L_x_937) ;  /* 0x000000040054e947 */ /* 0x000fea0003800000 */
[----:B------:R2:W-:Y:S01]  /*22ea0*/  STL [R1+0x14], R9 ;  /* 0x0000140901007387 */ /* 0x0005e20000100800 */
[----:B------:R-:W-:-:S04]  /*22eb0*/  ISETP.NE.U32.AND P0, PT, R2, RZ, PT ;  /* 0x000000ff0200720c */ /* 0x000fc80003f05070 */
[----:B------:R-:W-:-:S13]  /*22ec0*/  ISETP.NE.AND.EX P0, PT, R3, RZ, PT, P0 ;  /* 0x000000ff0300720c */ /* 0x000fda0003f05300 */
[----:B--2---:R-:W-:Y:S05]  /*22ed0*/  @!P0 BRA `(.L_x_939) ;  /* 0x0000000000548947 */ /* 0x004fea0003800000 */
[----:B------:R-:W2:Y:S01]  /*22ee0*/  LDC R6, c[0x0][0x43c] ;  /* 0x00010f00ff067b82 */ /* 0x000ea20000000800 */
[----:B0-----:R-:W-:Y:S01]  /*22ef0*/  IMAD.MOV.U32 R0, RZ, RZ, R9 ;  /* 0x000000ffff007224 */ /* 0x001fe200078e0009 */
[----:B------:R-:W-:Y:S01]  /*22f00*/  ULDC.64 UR4, c[0x0][0x428] ;  /* 0x00010a0000047ab9 */ /* 0x000fe20000000a00 */
[----:B------:R-:W-:Y:S01]  /*22f10*/  ULDC.64 UR6, c[0x0][0x208] ;  /* 0x0000820000067ab9 */ /* 0x000fe20000000a00 */
[----:B--2---:R-:W-:-:S13]  /*22f20*/  ISETP.NE.AND P0, PT, R6, 0x1, PT ;  /* 0x000000010600780c */ /* 0x004fda0003f05270 */
[----:B------:R-:W0:Y:S02]  /*22f30*/  @P0 LDC.64 R4, c[0x0][0x440] ;  /* 0x00011000ff040b82 */ /* 0x000e240000000a00 */
[----:B0-----:R-:W-:-:S05]  /*22f40*/  @P0 IMAD.HI.U32 R4, R9, R4, RZ ;  /* 0x0000000409040227 */ /* 0x001fca00078e00ff */
        /* <DEDUP_REMOVED lines=8> */
[----:B0-----:R-:W-:-:S04]  /*22fd0*/  IMAD R6, R8, UR4, RZ ;  /* 0x0000000408067c24 */ /* 0x001fc8000f8e02ff */
[----:B------:R-:W-:-:S04]  /*22fe0*/  IMAD R0, R7, UR5, R6 ;  /* 0x0000000507007c24 */ /* 0x000fc8000f8e0206 */
[----:B------:R-:W-:-:S05]  /*22ff0*/  IMAD.IADD R0, R5, 0x1, R0 ;  /* 0x0000000105007824 */ /* 0x000fca00078e0200 */
[----:B------:R-:W-:-:S05]  /*23000*/  LEA.HI.X R3, R4, R3, R0, 0x2, P0 ;  /* 0x0000000304037211 */ /* 0x000fca00000f1400 */
[----:B------:R-:W2:Y:S04]  /*23010*/  LDG.E R0, desc[UR6][R2.64] ;  /* 0x0000000602007981 */ /* 0x000ea8000c1e1900 */
[----:B--2---:R2:W-:Y:S02]  /*23020*/  STL [R1], R0 ;  /* 0x0000000001007387 */ /* 0x0045e40000100800 */
.L_x_939:
[----:B------:R-:W3:Y:S04]  /*23030*/  LDL R7, [R1+0x4] ;  /* 0x0000040001077983 */ /* 0x000ee80000100800 */
[----:B0-2---:R-:W3:Y:S04]  /*23040*/  LDL R0, [R1+0x8] ;  /* 0x0000080001007983 */ /* 0x005ee80000100800 */
[----:B------:R-:W2:Y:S01]  /*23050*/  LDL R2, [R1+0x10] ;  /* 0x0000100001027983 */ /* 0x000ea20000100800 */
[----:B---3--:R-:W-:Y:S01]  /*23060*/  IMAD R0, R0, 0x8, R7 ;  /* 0x0000000800007824 */ /* 0x008fe200078e0207 */
[----:B--2---:R-:W-:-:S04]  /*23070*/  SHF.L.U32 R2, R2, 0x1f, RZ ;  /* 0x0000001f02027819 */ /* 0x004fc800000006ff */
[----:B------:R-:W0:Y:S02]  /*23080*/  SYNCS.PHASECHK.TRANS64.TRYWAIT P0, [R0+URZ+0x38840], R2 ;  /* 0x03884002000075a7 */ /* 0x000e24000800017f */
[----:B0-----:R-:W-:Y:S05]  /*23090*/  @!P0 BRA `(.L_x_940) ;  /* 0x0000005c00cc8947 */ /* 0x001fea0003800000 */
.L_x_1082:
[----:B------:R-:W2:Y:S02]  /*230a0*/  S2R R3, SR_TID.X ;  /* 0x0000000000037919 */ /* 0x000ea40000002100 */
[----:B--2---:R-:W-:-:S04]  /*230b0*/  LOP3.LUT R3, R3, 0x7f, RZ, 0xc0, !PT ;  /* 0x0000007f03037812 */ /* 0x004fc800078ec0ff */
[----:B------:R-:W-:-:S13]  /*230c0*/  ISETP.NE.AND P0, PT, R3, RZ, PT ;  /* 0x000000ff0300720c */ /* 0x000fda0003f05270 */
        /* <DEDUP_REMOVED lines=8> */
.L_x_941:
[----:B0-----:R-:W2:Y:S04]  /*23150*/  LDL R2, [R1+0x18] ;  /* 0x0000180001027983 */ /* 0x001ea80000100800 */
[----:B------:R-:W3:Y:S04]  /*23160*/  LDL R6, [R1+0x4] ;  /* 0x0000040001067983 */ /* 0x000ee80000100800 */
[----:B------:R-:W3:Y:S04]  /*23170*/  LDL R5, [R1+0x8] ;  /* 0x0000080001057983 */ /* 0x000ee80000100800 */
[----:B------:R-:W4:Y:S04]  /*23180*/  LDL R4, [R1+0x14] ;  /* 0x0000140001047983 */ /* 0x000f280000100800 */
[----:B------:R-:W5:Y:S01]  /*23190*/  LDL R3, [R1] ;  /* 0x0000000001037983 */ /* 0x000f620000100800 */
[----:B------:R-:W-:-:S02]  /*231a0*/  R2UR UR9, R0 ;  /* 0x00000000000972ca */ /* 0x000fc400000e0000 */
[----:B--2---:R-:W-:Y:S02]  /*231b0*/  R2UR UR5, R2 ;  /* 0x00000000020572ca */ /* 0x004fe400000e0000 */
[----:B------:R-:W2:Y:S01]  /*231c0*/  LDL.LU R2, [R1+0x20] ;  /* 0x0000200001027983 */ /* 0x000ea20000300800 */
[----:B---3--:R-:W-:Y:S01]  /*231d0*/  IMAD R0, R5, 0xa000, R6 ;  /* 0x0000a00005007824 */ /* 0x008fe200078e0206 */
[----:B----4-:R-:W-:-:S04]  /*231e0*/  R2UR UR11, R4 ;  /* 0x00000000040b72ca */ /* 0x010fc800000e0000 */
[----:B------:R-:W-:Y:S01]  /*231f0*/  R2UR UR14, R0 ;  /* 0x00000000000e72ca */ /* 0x000fe200000e0000 */
[----:B------:R-:W-:Y:S01]  /*23200*/  UIADD3 UR4, UP0, UR38, 0x370, URZ ;  /* 0x0000037026047890 */ /* 0x000fe2000ff1e03f */
[----:B------:R-:W-:Y:S02]  /*23210*/  R2UR UR12, R18 ;  /* 0x00000000120c72ca */ /* 0x000fe400000e0000 */
[----:B-----5:R-:W-:Y:S01]  /*23220*/  R2UR UR13, R3 ;  /* 0x00000000030d72ca */ /* 0x020fe200000e0000 */
[----:B------:R-:W-:Y:S01]  /*23230*/  UIADD3 UR9, UR9, 0x38830, URZ ;  /* 0x0003883009097890 */ /* 0x000fe2000fffe03f */
[----:B------:R-:W-:-:S03]  /*23240*/  PLOP3.LUT P0, PT, PT, PT, PT, 0x80, 0x0 ;  /* 0x000000000000781c */ /* 0x000fc60003f0f070 */
[----:B------:R-:W-:-:S04]  /*23250*/  UIMAD UR11, UR11, 0x50, UR5 ;  /* 0x000000500b0b78a4 */ /* 0x000fc8000f8e0205 */
[----:B------:R-:W-:Y:S02]  /*23260*/  UIADD3 UR8, UR14, 0x24400, URZ ;  /* 0x000244000e087890 */ /* 0x000fe4000fffe03f */
[----:B------:R-:W-:Y:S02]  /*23270*/  UIADD3.X UR5, URZ, UR39, URZ, UP0, !UPT ;  /* 0x000000273f057290 */ /* 0x000fe400087fe43f */
[----:B------:R-:W-:Y:S02]  /*23280*/  UIADD3 UR15, UR14, 0x26c00, URZ ;  /* 0x00026c000e0f7890 */ /* 0x000fe4000fffe03f */
[----:B------:R-:W-:Y:S01]  /*23290*/  UIADD3 UR16, UR14, 0x29400, URZ ;  /* 0x000294000e107890 */ /* 0x000fe2000fffe03f */
[----:B------:R-:W-:Y:S01]  /*232a0*/  UMOV UR10, URZ ;  /* 0x0000003f000a7c82 */ /* 0x000fe20008000000 */
[----:B------:R-:W-:Y:S01]  /*232b0*/  UMOV UR6, 0x0 ;  /* 0x0000000000067882 */ /* 0x000fe20000000000 */
[----:B------:R-:W-:Y:S01]  /*232c0*/  UMOV UR7, 0x14f00000 ;  /* 0x14f0000000077882 */ /* 0x000fe20000000000 */
[----:B------:R-:W-:Y:S01]  /*232d0*/  UMOV UR17, 0x40 ;  /* 0x0000004000117882 */ /* 0x000fe20000000000 */
[----:B------:R-:W-:Y:S01]  /*232e0*/  UIADD3 UR14, UR14, 0x2bc00, URZ ;  /* 0x0002bc000e0e7890 */ /* 0x000fe2000fffe03f */
[----:B------:R0:W-:Y:S02]  /*232f0*/  UTMALDG.4D [UR8], [UR4], desc[UR6] ;  /* 0x00000608040075b4 */ /* 0x0001e40008019000 */
[----:B0-----:R-:W-:Y:S01]  /*23300*/  UMOV UR8, UR15 ;  /* 0x0000000f00087c82 */ /* 0x001fe20008000000 */
[----:B------:R-:W-:Y:S01]  /*23310*/  UMOV UR10, UR17 ;  /* 0x00000011000a7c82 */ /* 0x000fe20008000000 */
[----:B------:R-:W-:Y:S01]  /*23320*/  UMOV UR15, 0x80 ;  /* 0x00000080000f7882 */ /* 0x000fe20000000000 */
[----:B------:R0:W-:Y:S02]  /*23330*/  UTMALDG.4D [UR8], [UR4], desc[UR6] ;  /* 0x00000608040075b4 */ /* 0x0001e40008019000 */
[----:B0-----:R-:W-:Y:S01]  /*23340*/  UMOV UR8, UR16 ;  /* 0x0000001000087c82 */ /* 0x001fe20008000000 */
[----:B------:R-:W-:Y:S01]  /*23350*/  UMOV UR10, UR15 ;  /* 0x0000000f000a7c82 */ /* 0x000fe20008000000 */
[----:B------:R-:W-:Y:S01]  /*23360*/  UMOV UR15, 0xc0 ;  /* 0x000000c0000f7882 */ /* 0x000fe20000000000 */
[----:B------:R0:W-:Y:S02]  /*23370*/  UTMALDG.4D [UR8], [UR4], desc[UR6] ;  /* 0x00000608040075b4 */ /* 0x0001e40008019000 */
[----:B0-----:R-:W-:Y:S01]  /*23380*/  UMOV UR8, UR14 ;  /* 0x0000000e00087c82 */ /* 0x001fe20008000000 */
[----:B------:R-:W-:-:S02]  /*23390*/  UMOV UR10, UR15 ;  /* 0x0000000f000a7c82 */ /* 0x000fc40008000000 */
[----:B------:R3:W-:Y:S01]  /*233a0*/  UTMALDG.4D [UR8], [UR4], desc[UR6] ;  /* 0x00000608040075b4 */ /* 0x0007e20008019000 */
[----:B--2---:R-:W-:-:S04]  /*233b0*/  LOP3.LUT R2, R2, 0xfffffffe, RZ, 0xc0, !PT ;  /* 0xfffffffe02027812 */ /* 0x004fc800078ec0ff */
[----:B------:R-:W-:-:S05]  /*233c0*/  @P0 LOP3.LUT R2, R2, 0x1, RZ, 0xfc, !PT ;  /* 0x0000000102020812 */ /* 0x000fca00078efcff */
[----:B------:R3:W-:Y:S01]  /*233d0*/  STL [R1+0x20], R2 ;  /* 0x0000200201007387 */ /* 0x0007e20000100800 */
[----:B------:R-:W-:Y:S01]  /*233e0*/  NOP ;  /* 0x0000000000007918 */ /* 0x000fe20000000000 */
.L_x_937:
[----:B---3--:R-:W2:Y:S04]  /*233f0*/  LDL R2, [R1+0x4] ;  /* 0x0000040001027983 */ /* 0x008ea80000100800 */
[----:B------:R-:W3:Y:S04]  /*23400*/  LDL.LU R3, [R1+0x40] ;  /* 0x0000400001037983 */ /* 0x000ee80000300800 */
[----:B------:R-:W4:Y:S04]  /*23410*/  LDL.LU R5, [R1+0x30] ;  /* 0x0000300001057983 */ /* 0x000f280000300800 */
[----:B0-----:R-:W5:Y:S01]  /*23420*/  LDL.LU R4, [R1+0x48] ;  /* 0x0000480001047983 */ /* 0x001f620000300800 */
[----:B------:R-:W-:Y:S05]  /*23430*/  WARPSYNC.ALL ;  /* 0x0000000000007948 */ /* 0x000fea0003800000 */
[----:B------:R-:W-:Y:S01]  /*23440*/  ULDC.64 UR4, c[0x0][0x298] ;  /* 0x0000a60000047ab9 */ /* 0x000fe20000000a00 */
[----:B------:R-:W-:Y:S01]  /*23450*/  ULDC.64 UR6, c[0x0][0xa00] ;  /* 0x0002800000067ab9 */ /* 0x000fe20000000a00 */
[----:B------:R-:W-:Y:S01]  /*23460*/  BSSY B6, `(.L_x_942) ;  /* 0x0000024000067945 */ /* 0x000fe20003800000 */
[----:B------:R-:W-:Y:S01]  /*23470*/  BAR.SYNC.DEFER_BLOCKING 0x8, 0x180 ;  /* 0x0206000000007b1d */ /* 0x000fe20000010000 */
[----:B------:R-:W-:-:S04]  /*23480*/  ISETP.NE.U32.AND P0, PT, RZ, UR6, PT ;  /* 0x00000006ff007c0c */ /* 0x000fc8000bf05070 */
[----:B------:R-:W-:Y:S01]  /*23490*/  ISETP.NE.AND.EX P0, PT, RZ, UR7, PT, P0 ;  /* 0x00000007ff007c0c */ /* 0x000fe2000bf05300 */
[----:B--2---:R-:W-:Y:S01]  /*234a0*/  VIADD R2, R2, 0x14400 ;  /* 0x0001440002027836 */ /* 0x004fe20000000000 */
[----:B---3--:R-:W-:-:S04]  /*234b0*/  SHF.R.S32.HI R0, RZ, 0x1f, R3 ;  /* 0x0000001fff007819 */ /* 0x008fc80000011403 */
[----:B------:R-:W-:Y:S02]  /*234c0*/  LOP3.LUT P1, RZ, R2, 0x3ff, RZ, 0xc0, !PT ;  /* 0x000003ff02ff7812 */ /* 0x000fe4000782c0ff */
[----:B----4-:R-:W-:Y:S01]  /*234d0*/  SEL R5, R5, RZ, !P0 ;  /* 0x000000ff05057207 */ /* 0x010fe20004000000 */
[----:B------:R-:W-:Y:S01]  /*234e0*/  IMAD R0, R0, UR4, RZ ;  /* 0x0000000400007c24 */ /* 0x000fe2000f8e02ff */
[----:B-----5:R-:W-:-:S03]  /*234f0*/  SEL R4, R4, RZ, !P0 ;  /* 0x000000ff04047207 */ /* 0x020fc60004000000 */
[C---:B------:R-:W-:Y:S02]  /*23500*/  IMAD R0, R3.reuse, UR5, R0 ;  /* 0x0000000503007c24 */ /* 0x040fe4000f8e0200 */
[----:B------:R-:W-:-:S05]  /*23510*/  IMAD.WIDE.U32 R2, R3, UR4, RZ ;  /* 0x0000000403027c25 */ /* 0x000fca000f8e00ff */
[----:B------:R0:W-:Y:S04]  /*23520*/  STL.64 [R1+0x40], R2 ;  /* 0x0000400201007387 */ /* 0x0001e80000100a00 */
[----:B------:R2:W-:Y:S04]  /*23530*/  STL [R1+0x30], R5 ;  /* 0x0000300501007387 */ /* 0x0005e80000100800 */
[----:B------:R2:W-:Y:S01]  /*23540*/  STL [R1+0x5c], R4 ;  /* 0x00005c0401007387 */ /* 0x0005e20000100800 */
[----:B0-----:R-:W-:Y:S01]  /*23550*/  IMAD.IADD R2, R3, 0x1, R0 ;  /* 0x0000000103027824 */ /* 0x001fe200078e0200 */
[----:B------:R-:W-:-:S05]  /*23560*/  SHF.R.S32.HI R0, RZ, 0x1f, R18 ;  /* 0x0000001fff007819 */ /* 0x000fca0000011412 */
[----:B------:R2:W-:Y:S04]  /*23570*/  STL [R1+0x58], R0 ;  /* 0x0000580001007387 */ /* 0x0005e80000100800 */
[----:B------:R2:W-:Y:S01]  /*23580*/  STL [R1+0x48], R2 ;  /* 0x0000480201007387 */ /* 0x0005e20000100800 */
[----:B------:R-:W-:Y:S05]  /*23590*/  @!P1 BRA `(.L_x_943) ;  /* 0x0000000000409947 */ /* 0x000fea0003800000 */
[----:B--2---:R-:W-:Y:S01]  /*235a0*/  MOV R2, 0x0 ;  /* 0x0000000000027802 */ /* 0x004fe20000000f00 */
        /* <DEDUP_REMOVED lines=15> */
.L_x_943:
[----:B------:R-:W-:Y:S05]  /*236a0*/  BSYNC B6 ;  /* 0x0000000000067941 */ /* 0x000fea0003800000 */
.L_x_942:
[----:B------:R-:W3:Y:S01]  /*236b0*/  LDL.LU R6, [R1+0x48] ;  /* 0x0000480001067983 */ /* 0x000ee20000300800 */
[----:B------:R-:W-:Y:S01]  /*236c0*/  ULDC.64 UR4, c[0x0][0x2d8] ;  /* 0x0000b60000047ab9 */ /* 0x000fe20000000a00 */
[----:B------:R-:W0:Y:S01]  /*236d0*/  LDC R7, c[0x0][0x448] ;  /* 0x00011200ff077b82 */ /* 0x000e220000000800 */
[----:B------:R-:W-:Y:S01]  /*236e0*/  IMAD.SHL.U32 R17, R17, 0x80, RZ ;  /* 0x0000008011117824 */ /* 0x000fe200078e00ff */
[----:B--2---:R-:W3:Y:S01]  /*236f0*/  LDL.LU.64 R2, [R1+0x40] ;  /* 0x0000400001027983 */ /* 0x004ee20000300a00 */
[----:B------:R-:W-:-:S03]  /*23700*/  ULDC.64 UR6, c[0x0][0x280] ;  /* 0x0000a00000067ab9 */ /* 0x000fc60000000a00 */
[----:B------:R-:W2:Y:S04]  /*23710*/  LDL.LU R0, [R1+0x58] ;  /* 0x0000580001007983 */ /* 0x000ea80000300800 */
[----:B------:R-:W4:Y:S04]  /*23720*/  LDL.LU R5, [R1+0x5c] ;  /* 0x00005c0001057983 */ /* 0x000f280000300800 */
[----:B------:R-:W4:Y:S01]  /*23730*/  LDL.LU R4, [R1+0x30] ;  /* 0x0000300001047983 */ /* 0x000f220000300800 */
[----:B------:R-:W1:Y:S01]  /*23740*/  S2R R8, SR_TID.X ;  /* 0x0000000000087919 */ /* 0x000e620000002100 */
[----:B------:R-:W1:Y:S01]  /*23750*/  S2R R10, SR_TID.X ;  /* 0x00000000000a7919 */ /* 0x000e620000002100 */
[----:B0-----:R-:W-:Y:S01]  /*23760*/  ISETP.NE.AND P0, PT, R7, 0x1, PT ;  /* 0x000000010700780c */ /* 0x001fe20003f05270 */
[----:B-1----:R-:W-:-:S02]  /*23770*/  IMAD.SHL.U32 R8, R8, 0x8, RZ ;  /* 0x0000000808087824 */ /* 0x002fc400078e00ff */
[----:B------:R-:W-:-:S03]  /*23780*/  IMAD.SHL.U32 R10, R10, 0x8, RZ ;  /* 0x000000080a0a7824 */ /* 0x000fc600078e00ff */
[----:B------:R-:W-:-:S04]  /*23790*/  LOP3.LUT R8, R8, 0x38, RZ, 0xc0, !PT ;  /* 0x0000003808087812 */ /* 0x000fc800078ec0ff */
[C---:B------:R-:W-:Y:S02]  /*237a0*/  LOP3.LUT R9, R8.reuse, 0x80, RZ, 0xfc, !PT ;  /* 0x0000008008097812 */ /* 0x040fe400078efcff */
[----:B------:R-:W-:Y:S02]  /*237b0*/  LOP3.LUT R11, R8, 0x40, RZ, 0xfc, !PT ;  /* 0x00000040080b7812 */ /* 0x000fe400078efcff */
[----:B------:R-:W-:Y:S02]  /*237c0*/  LOP3.LUT R10, R10, 0x38, RZ, 0xc0, !PT ;  /* 0x000000380a0a7812 */ /* 0x000fe400078ec0ff */
[----:B------:R-:W-:Y:S01]  /*237d0*/  LOP3.LUT R8, R8, 0xc0, RZ, 0xfc, !PT ;  /* 0x000000c008087812 */ /* 0x000fe200078efcff */
[----:B---3--:R-:W-:Y:S02]  /*237e0*/  IMAD.MOV.U32 R3, RZ, RZ, R6 ;  /* 0x000000ffff037224 */ /* 0x008fe400078e0006 */
[----:B------:R-:W0:Y:S01]  /*237f0*/  @P0 LDC R6, c[0x0][0x450] ;  /* 0x00011400ff060b82 */ /* 0x000e220000000800 */
[----:B--2---:R-:W-:-:S02]  /*23800*/  IMAD R0, R0, UR4, RZ ;  /* 0x0000000400007c24 */ /* 0x004fc4000f8e02ff */
[----:B------:R-:W-:-:S04]  /*23810*/  IMAD.WIDE.U32 R2, R18, UR4, R2 ;  /* 0x0000000412027c25 */ /* 0x000fc8000f8e0002 */
[----:B------:R-:W-:Y:S01]  /*23820*/  IMAD R0, R18, UR5, R0 ;  /* 0x0000000512007c24 */ /* 0x000fe2000f8e0200 */
[----:B------:R-:W-:-:S03]  /*23830*/  ULDC.64 UR4, c[0x0][0x2e0] ;  /* 0x0000b80000047ab9 */ /* 0x000fc60000000a00 */
[----:B------:R-:W-:Y:S02]  /*23840*/  IMAD.IADD R3, R3, 0x1, R0 ;  /* 0x0000000103037824 */ /* 0x000fe400078e0200 */
[----:B----4-:R-:W-:Y:S02]  /*23850*/  IMAD R0, R5, UR4, RZ ;  /* 0x0000000405007c24 */ /* 0x010fe4000f8e02ff */
[----:B------:R-:W-:-:S04]  /*23860*/  IMAD.WIDE.U32 R2, R4, UR4, R2 ;  /* 0x0000000404027c25 */ /* 0x000fc8000f8e0002 */
[----:B------:R-:W-:Y:S01]  /*23870*/  IMAD R0, R4, UR5, R0 ;  /* 0x0000000504007c24 */ /* 0x000fe2000f8e0200 */
[----:B------:R-:W-:Y:S01]  /*23880*/  ULDC.64 UR4, c[0x0][0x2d0] ;  /* 0x0000b40000047ab9 */ /* 0x000fe20000000a00 */
[----:B------:R-:W1:Y:S02]  /*23890*/  S2R R4, SR_TID.X ;  /* 0x0000000000047919 */ /* 0x000e640000002100 */
[----:B------:R-:W-:Y:S01]  /*238a0*/  IMAD.IADD R3, R3, 0x1, R0 ;  /* 0x0000000103037824 */ /* 0x000fe200078e0200 */
[----:B-1----:R-:W-:-:S04]  /*238b0*/  LOP3.LUT R4, R4, 0x7f, RZ, 0xc0, !PT ;  /* 0x0000007f04047812 */ /* 0x002fc800078ec0ff */
[----:B------:R-:W-:Y:S02]  /*238c0*/  SHF.R.U32.HI R5, RZ, 0x3, R4 ;  /* 0x00000003ff057819 */ /* 0x000fe40000011604 */
[----:B------:R-:W1:Y:S02]  /*238d0*/  S2R R4, SR_TID.X ;  /* 0x0000000000047919 */ /* 0x000e640000002100 */
[----:B-1----:R-:W-:-:S05]  /*238e0*/  IMAD.SHL.U32 R4, R4, 0x10, RZ ;  /* 0x0000001004047824 */ /* 0x002fca00078e00ff */
[----:B------:R-:W-:Y:S02]  /*238f0*/  LOP3.LUT R4, R5, 0x70, R4, 0xf8, !PT ;  /* 0x0000007005047812 */ /* 0x000fe400078ef804 */
[----:B------:R-:W1:Y:S02]  /*23900*/  @P0 LDC R5, c[0x0][0x44c] ;  /* 0x00011300ff050b82 */ /* 0x000e640000000800 */
[----:B------:R-:W-:-:S05]  /*23910*/  LOP3.LUT R4, R4, R17, RZ, 0xfc, !PT ;  /* 0x0000001104047212 */ /* 0x000fca00078efcff */
[----:B------:R-:W-:Y:S02]  /*23920*/  IMAD.MOV.U32 R0, RZ, RZ, R4 ;  /* 0x000000ffff007224 */ /* 0x000fe400078e0004 */
[----:B-1----:R-:W-:-:S05]  /*23930*/  @P0 IMAD.HI.U32 R5, R4, R5, RZ ;  /* 0x0000000504050227 */ /* 0x002fca00078e00ff */
[----:B0-----:R-:W-:-:S05]  /*23940*/  @P0 SHF.R.U32.HI R0, RZ, R6, R5 ;  /* 0x00000006ff000219 */ /* 0x001fca0000011605 */
        /* <DEDUP_REMOVED lines=23> */
[----:B------:R-:W2:Y:S01]  /*23ac0*/  LDL.LU R6, [R1+0x50] ;  /* 0x0000500001067983 */ /* 0x000ea20000300800 */
[----:B------:R-:W0:Y:S02]  /*23ad0*/  S2R R8, SR_TID.X ;  /* 0x0000000000087919 */ /* 0x000e240000002100 */
[----:B0-----:R-:W-:-:S04]  /*23ae0*/  LOP3.LUT R8, R8, 0x7f, RZ, 0xc0, !PT ;  /* 0x0000007f08087812 */ /* 0x001fc800078ec0ff */
[----:B------:R-:W-:-:S05]  /*23af0*/  SHF.R.U32.HI R8, RZ, 0x3, R8 ;  /* 0x00000003ff087819 */ /* 0x000fca0000011608 */
[----:B------:R-:W-:Y:S01]  /*23b00*/  IMAD.IADD R0, R8, 0x1, R17 ;  /* 0x0000000108007824 */ /* 0x000fe200078e0211 */
[----:B------:R-:W-:-:S03]  /*23b10*/  ULDC.64 UR4, c[0x0][0x208] ;  /* 0x0000820000047ab9 */ /* 0x000fc60000000a00 */
[----:B------:R-:W-:Y:S02]  /*23b20*/  VIADD R5, R0, 0x10 ;  /* 0x0000001000057836 */ /* 0x000fe40000000000 */
[----:B--2---:R-:W-:Y:S02]  /*23b30*/  IMAD R2, R6, R7, RZ ;  /* 0x0000000706027224 */ /* 0x004fe400078e02ff */
[----:B------:R-:W0:Y:S04]  /*23b40*/  SHFL.IDX PT, R7, R4, RZ, 0x181f ;  /* 0x00181fff04077589 */ /* 0x000e2800000e0000 */
[----:B------:R-:W1:Y:S01]  /*23b50*/  SHFL.IDX PT, R6, R3, RZ, 0x181f ;  /* 0x00181fff03067589 */ /* 0x000e6200000e0000 */
[----:B------:R-:W-:-:S13]  /*23b60*/  ISETP.GE.AND P5, PT, R0, R2, PT ;  /* 0x000000020000720c */ /* 0x000fda0003fa6270 */
[----:B0-----:R-:W-:-:S05]  /*23b70*/  @!P5 LEA R7, P4, R10, R7, 0x1 ;  /* 0x000000070a07d211 */ /* 0x001fca00078808ff */
[----:B-1----:R-:W-:-:S05]  /*23b80*/  @!P5 IMAD.X R6, RZ, RZ, R6, P4 ;  /* 0x000000ffff06d224 */ /* 0x002fca00020e0606 */
[----:B------:R-:W-:-:S04]  /*23b90*/  @!P5 LOP3.LUT R7, R7, R6, RZ, 0x3c, !PT ;  /* 0x000000060707d212 */ /* 0x000fc800078e3cff */
[----:B------:R-:W-:-:S04]  /*23ba0*/  @!P5 LOP3.LUT R6, R7, R6, RZ, 0x3c, !PT ;  /* 0x000000060706d212 */ /* 0x000fc800078e3cff */
[----:B------:R-:W-:-:S05]  /*23bb0*/  @!P5 LOP3.LUT R7, R7, R6, RZ, 0x3c, !PT ;  /* 0x000000060707d212 */ /* 0x000fca00078e3cff */
[----:B------:R-:W-:Y:S01]  /*23bc0*/  @!PT LDS RZ, [RZ] ;  /* 0x00000000fffff984 */ /* 0x000fe20000000800 */
        /* <DEDUP_REMOVED lines=66> */
[----:B------:R-:W0:Y:S06]  /*23ff0*/  SHFL.IDX PT, R8, R3, 0x6, 0x181f ;  /* 0x00d81f0003087f89 */ /* 0x000e2c00000e0000 */
        /* <DEDUP_REMOVED lines=8> */
[----:B------:R0:W-:Y:S04]  /*24080*/  @!P5 LDGSTS.E.BYPASS.LTC128B.128 [R9+0x23400], desc[UR4][R6.64+0x180], !P3 ;  /* 0x234001800609dfae */ /* 0x0001e8000d901d44 */
[----:B------:R0:W2:Y:S02]  /*24090*/  SHFL.IDX PT, R3, R4, 0x7, 0x181f ;  /* 0x00f81f0004037f89 */ /* 0x0000a400000e0000 */
.L_x_1099:
        /* <DEDUP_REMOVED lines=14> */
.L_x_946:
[----:B------:R-:W-:Y:S05]  /*24180*/  BSYNC B0 ;  /* 0x0000000000007941 */ /* 0x000fea0003800000 */
.L_x_945:
[----:B0--3--:R-:W3:Y:S01]  /*24190*/  LDL R9, [R1+0x4] ;  /* 0x0000040001097983 */ /* 0x009ee20000100800 */
[----:B------:R-:W-:Y:S01]  /*241a0*/  PLOP3.LUT P0, PT, PT, PT, PT, 0x80, 0x0 ;  /* 0x000000000000781c */ /* 0x000fe20003f0f070 */
[----:B------:R-:W-:Y:S01]  /*241b0*/  NOP ;  /* 0x0000000000007918 */ /* 0x000fe20000000000 */
[----:B---3--:R-:W-:-:S11]  /*241c0*/  VIADD R10, R9, 0x38800 ;  /* 0x00038800090a7836 */ /* 0x008fd60000000000 */
.L_x_947:
[----:B------:R-:W3:Y:S01]  /*241d0*/  LDL R2, [R1+0x4] ;  /* 0x0000040001027983 */ /* 0x000ee20000100800 */
[----:B------:R-:W-:Y:S02]  /*241e0*/  PLOP3.LUT P1, PT, P1, P0, PT, 0xa2, 0x0 ;  /* 0x000000000000781c */ /* 0x000fe40000f21472 */
[----:B---3--:R-:W-:-:S08]  /*241f0*/  @P0 R2UR P1, UR4, R2 ;  /* 0x00000000020402ca */ /* 0x008fd00000020000 */
[----:B------:R-:W-:-:S05]  /*24200*/  @P0 PLOP3.LUT P0, PT, P1, PT, PT, 0x80, 0x0 ;  /* 0x000000000000081c */ /* 0x000fca0000f0f070 */
[----:B------:R-:W-:Y:S01]  /*24210*/  @!P1 SYNCS.ARRIVE.TRANS64.RED.A0T1 RZ, [UR4+0x38800], RZ ;  /* 0x038800ffffff99a7 */ /* 0x000fe20008200404 */
[----:B------:R-:W-:Y:S07]  /*24220*/  @!P1 ARRIVES.LDGSTSBAR.64.TRANSCNT [UR4+0x38800] ;  /* 0x03880000ff0099b0 */ /* 0x000fee0008000a84 */
[----:B------:R-:W-:Y:S05]  /*24230*/  @P0 BRA.U.ANY `(.L_x_947) ;  /* 0xfffffffd00e40947 */ /* 0x000fea000393ffff */
[----:B--2---:R-:W2:Y:S02]  /*24240*/  LDL.LU R3, [R1+0x54] ;  /* 0x0000540001037983 */ /* 0x004ea40000300800 */
        /* <DEDUP_REMOVED lines=11> */
.L_x_1100:
[----:B------:R-:W-:Y:S05]  /*24300*/  BSYNC B0 ;  /* 0x0000000000007941 */ /* 0x000fea0003800000 */
.L_x_948:
        /* <DEDUP_REMOVED lines=18> */
[----:B--2---:R-:W-:Y:S01]  /*24430*/  LOP3.LUT P1, RZ, R4, 0x1, RZ, 0xc0, !PT ;  /* 0x0000000104ff7812 */ /* 0x004fe2000782c0ff */
[----:B---3--:R-:W-:-:S05]  /*24440*/  VIADD R7, R3, 0x1 ;  /* 0x0000000103077836 */ /* 0x008fca0000000000 */
[----:B------:R-:W-:-:S04]  /*24450*/  ISETP.NE.AND P0, PT, R7, 0x2, PT ;  /* 0x000000020700780c */ /* 0x000fc80003f05270 */
[----:B------:R-:W-:Y:S02]  /*24460*/  SEL R9, RZ, 0x1, P0 ;  /* 0x00000001ff097807 */ /* 0x000fe40000000000 */
[----:B------:R-:W-:Y:S02]  /*24470*/  SEL R7, R7, RZ, P0 ;  /* 0x000000ff07077207 */ /* 0x000fe40000000000 */
[----:B----4-:R-:W-:Y:S01]  /*24480*/  LOP3.LUT R9, R2, R9, RZ, 0x3c, !PT ;  /* 0x0000000902097212 */ /* 0x010fe200078e3cff */
[----:B------:R-:W-:Y:S06]  /*24490*/  @!P1 BRA `(.L_x_955) ;  /* 0x0000000c005c9947 */ /* 0x000fec0003800000 */
[----:B------:R0:W5:Y:S01]  /*244a0*/  LDL R4, [R1] ;  /* 0x0000000001047983 */ /* 0x0001620000100800 */
[----:B------:R-:W-:Y:S02]  /*244b0*/  ULDC.64 UR4, c[0x0][0x418] ;  /* 0x0001060000047ab9 */ /* 0x000fe40000000a00 */
[----:B------:R-:W-:-:S04]  /*244c0*/  ISETP.NE.U32.AND P0, PT, RZ, UR4, PT ;  /* 0x00000004ff007c0c */ /* 0x000fc8000bf05070 */
[----:B------:R-:W-:-:S13]  /*244d0*/  ISETP.NE.AND.EX P0, PT, RZ, UR5, PT, P0 ;  /* 0x00000005ff007c0c */ /* 0x000fda000bf05300 */
[----:B0-----:R-:W-:Y:S05]  /*244e0*/  @!P0 BRA `(.L_x_956) ;  /* 0x0000000000508947 */ /* 0x001fea0003800000 */
[----:B------:R-:W2:Y:S01]  /*244f0*/  LDL R11, [R1+0x28] ;  /* 0x00002800010b7983 */ /* 0x000ea20000100800 */
[----:B-1----:R-:W0:Y:S01]  /*24500*/  LDC R5, c[0x0][0x43c] ;  /* 0x00010f00ff057b82 */ /* 0x002e220000000800 */
[----:B------:R-:W-:Y:S02]  /*24510*/  ULDC.64 UR6, c[0x0][0x428] ;  /* 0x00010a0000067ab9 */ /* 0x000fe40000000a00 */
[----:B------:R-:W3:Y:S01]  /*24520*/  LDL R6, [R1+0xc] ;  /* 0x00000c0001067983 */ /* 0x000ee20000100800 */
[----:B------:R-:W-:Y:S01]  /*24530*/  ULDC.64 UR8, c[0x0][0x208] ;  /* 0x0000820000087ab9 */ /* 0x000fe20000000a00 */
[----:B0-----:R-:W-:-:S13]  /*24540*/  ISETP.NE.AND P0, PT, R5, 0x1, PT ;  /* 0x000000010500780c */ /* 0x001fda0003f05270 */
[----:B------:R-:W0:Y:S02]  /*24550*/  @P0 LDC.64 R2, c[0x0][0x440] ;  /* 0x00011000ff020b82 */ /* 0x000e240000000a00 */
[----:B0----5:R-:W-:-:S04]  /*24560*/  @P0 IMAD.HI.U32 R4, R0, R2, RZ ;  /* 0x0000000200040227 */ /* 0x021fc800078e00ff */
        /* <DEDUP_REMOVED lines=10> */
[----:B------:R-:W-:-:S05]  /*24610*/  LEA.HI.X R5, R2, UR5, R3, 0x2, P0 ;  /* 0x0000000502057c11 */ /* 0x000fca00080f1403 */
[----:B------:R0:W5:Y:S04]  /*24620*/  LDG.E R4, desc[UR8][R4.64] ;  /* 0x0000000804047981 */ /* 0x000168000c1e1900 */
.L_x_956:
[----:B------:R-:W2:Y:S01]  /*24630*/  LDL R2, [R1+0x4] ;  /* 0x0000040001027983 */ /* 0x000ea20000100800 */
[----:B------:R-:W-:Y:S01]  /*24640*/  BSSY B3, `(.L_x_957) ;  /* 0x0000005000037945 */ /* 0x000fe20003800000 */
[----:B--2---:R-:W-:Y:S01]  /*24650*/  IMAD R3, R7, 0x8, R2 ;  /* 0x0000000807037824 */ /* 0x004fe200078e0202 */
[----:B------:R-:W-:-:S04]  /*24660*/  SHF.L.U32 R2, R9, 0x1f, RZ ;  /* 0x0000001f09027819 */ /* 0x000fc800000006ff */
[----:B------:R-:W2:Y:S02]  /*24670*/  SYNCS.PHASECHK.TRANS64.TRYWAIT P0, [R3+URZ+0x38840], R2 ;  /* 0x03884002030075a7 */ /* 0x000ea4000800017f */
[----:B--2---:R-:W-:Y:S05]  /*24680*/  @!P0 BRA `(.L_x_958) ;  /* 0x0000005400888947 */ /* 0x004fea0003800000 */
.L_x_1101:
[----:B------:R-:W-:Y:S05]  /*24690*/  BSYNC B3 ;  /* 0x0000000000037941 */ /* 0x000fea0003800000 */
.L_x_957:
        /* <DEDUP_REMOVED lines=12> */
.L_x_960:
[----:B------:R-:W-:Y:S05]  /*24760*/  BSYNC B3 ;  /* 0x0000000000037941 */ /* 0x000fea0003800000 */
.L_x_959:
        /* <DEDUP_REMOVED lines=13> */
.L_x_961:
        /* <DEDUP_REMOVED lines=16> */
.L_x_962:
        /* <DEDUP_REMOVED lines=16> */
.L_x_963:
        /* <DEDUP_REMOVED lines=16> */
.L_x_964:
        /* <DEDUP_REMOVED lines=17> */
.L_x_1102:
[----:B------:R-:W-:Y:S05]  /*24c50*/  BSYNC B3 ;  /* 0x0000000000037941 */ /* 0x000fea0003800000 */
.L_x_965:
        /* <DEDUP_REMOVED lines=14> */
.L_x_968:
[----:B------:R-:W-:Y:S05]  /*24d40*/  BSYNC B3 ;  /* 0x0000000000037941 */ /* 0x000fea0003800000 */
.L_x_967:
        /* <DEDUP_REMOVED lines=15> */
.L_x_969:
        /* <DEDUP_REMOVED lines=16> */
.L_x_970:
        /* <DEDUP_REMOVED lines=16> */
.L_x_971:
        /* <DEDUP_REMOVED lines=16> */
.L_x_972:
        /* <DEDUP_REMOVED lines=13> */
.L_x_955:
[----:B------:R-:W-:Y:S05]  /*25210*/  BSYNC B1 ;  /* 0x0000000000017941 */ /* 0x000fea0003800000 */
.L_x_954:
[----:B0-----:R-:W2:Y:S04]  /*25220*/  LDL.LU R0, [R1+0x38] ;  /* 0x0000380001007983 */ /* 0x001ea80000300800 */
[----:B------:R0:W-:Y:S04]  /*25230*/  STL [R1+0x8], R7 ;  /* 0x0000080701007387 */ /* 0x0001e80000100800 */
[----:B------:R0:W-:Y:S02]  /*25240*/  STL [R1+0x10], R9 ;  /* 0x0000100901007387 */ /* 0x0001e40000100800 */
[----:B0-2---:R-:W-:-:S07]  /*25250*/  VIADD R0, R0, 0xfffffffd ;  /* 0xfffffffd00007836 */ /* 0x005fce0000000000 */
.L_x_953:
[----:B------:R-:W-:Y:S05]  /*25260*/  BSYNC B2 ;  /* 0x0000000000027941 */ /* 0x000fea0003800000 */
.L_x_952:
[----:B------:R-:W2:Y:S01]  /*25270*/  LDL.LU R2, [R1+0x3c] ;  /* 0x00003c0001027983 */ /* 0x000ea20000300800 */
[----:B------:R-:W-:-:S05]  /*25280*/  IMAD.MOV R8, RZ, RZ, -R8 ;  /* 0x000000ffff087224 */ /* 0x000fca00078e0a08 */
[----:B--2---:R-:W-:-:S13]  /*25290*/  ISETP.NE.AND P0, PT, R2, R8, PT ;  /* 0x000000080200720c */ /* 0x004fda0003f05270 */
[----:B------:R-:W-:Y:S05]  /*252a0*/  @!P0 BRA `(.L_x_951) ;  /* 0x0000001c00088947 */ /* 0x000fea0003800000 */
[----:B------:R0:W5:Y:S02]  /*252b0*/  LDL R7, [R1] ;  /* 0x0000000001077983 */ /* 0x0001640000100800 */
.L_x_1011:
[----:B--2---:R-:W2:Y:S04]  /*252c0*/  LDL R4, [R1+0x20] ;  /* 0x0000200001047983 */ /* 0x004ea80000100800 */
[----:B---3--:R-:W3:Y:S04]  /*252d0*/  LDL R3, [R1+0x8] ;  /* 0x0000080001037983 */ /* 0x008ee80000100800 */
[----:B------:R-:W4:Y:S01]  /*252e0*/  LDL R2, [R1+0x10] ;  /* 0x0000100001027983 */ /* 0x000f220000100800 */
[----:B------:R-:W-:Y:S05]  /*252f0*/  YIELD ;  /* 0x0000000000007946 */ /* 0x000fea0003800000 */
[----:B------:R-:W-:Y:S01]  /*25300*/  BSSY B1, `(.L_x_973) ;  /* 0x00000db000017945 */ /* 0x000fe20003800000 */
[----:B--2---:R-:W-:Y:S01]  /*25310*/  LOP3.LUT P1, RZ, R4, 0x1, RZ, 0xc0, !PT ;  /* 0x0000000104ff7812 */ /* 0x004fe2000782c0ff */
        /* <DEDUP_REMOVED lines=29> */
[----:B------:R-:W-:-:S06]  /*254f0*/  LEA.HI.X R7, R2, UR5, R3, 0x2, P0 ;  /* 0x0000000502077c11 */ /* 0x000fcc00080f1403 */
[----:B------:R1:W5:Y:S03]  /*25500*/  LDG.E R7, desc[UR8][R6.64] ;  /* 0x0000000806077981 */ /* 0x000366000c1e1900 */
.L_x_975:
[----:B------:R-:W2:Y:S01]  /*25510*/  LDL R2, [R1+0x4] ;  /* 0x0000040001027983 */ /* 0x000ea20000100800 */
[----:B------:R-:W-:Y:S01]  /*25520*/  BSSY B2, `(.L_x_976) ;  /* 0x0000005000027945 */ /* 0x000fe20003800000 */
[----:B--2---:R-:W-:Y:S01]  /*25530*/  IMAD R3, R4, 0x8, R2 ;  /* 0x0000000804037824 */ /* 0x004fe200078e0202 */
[----:B------:R-:W-:-:S04]  /*25540*/  SHF.L.U32 R2, R5, 0x1f, RZ ;  /* 0x0000001f05027819 */ /* 0x000fc800000006ff */
[----:B------:R-:W2:Y:S02]  /*25550*/  SYNCS.PHASECHK.TRANS64.TRYWAIT P0, [R3+URZ+0x38840], R2 ;  /* 0x03884002030075a7 */ /* 0x000ea4000800017f */
[----:B--2---:R-:W-:Y:S05]  /*25560*/  @!P0 BRA `(.L_x_977) ;  /* 0x0000004400f88947 */ /* 0x004fea0003800000 */
.L_x_1103:
[----:B------:R-:W-:Y:S05]  /*25570*/  BSYNC B2 ;  /* 0x0000000000027941 */ /* 0x000fea0003800000 */
.L_x_976:
        /* <DEDUP_REMOVED lines=12> */
.L_x_979:
[----:B------:R-:W-:Y:S05]  /*25640*/  BSYNC B2 ;  /* 0x0000000000027941 */ /* 0x000fea0003800000 */
.L_x_978:
        /* <DEDUP_REMOVED lines=13> */
.L_x_980:
        /* <DEDUP_REMOVED lines=16> */
.L_x_981:
        /* <DEDUP_REMOVED lines=16> */
.L_x_982:
        /* <DEDUP_REMOVED lines=16> */
.L_x_983:
        /* <DEDUP_REMOVED lines=17> */
.L_x_1104:
[----:B------:R-:W-:Y:S05]  /*25b30*/  BSYNC B2 ;  /* 0x0000000000027941 */ /* 0x000fea0003800000 */
.L_x_984:
        /* <DEDUP_REMOVED lines=11> */
.L_x_987:
[----:B------:R-:W-:Y:S05]  /*25bf0*/  BSYNC B2 ;  /* 0x0000000000027941 */ /* 0x000fea0003800000 */
.L_x_986:
        /* <DEDUP_REMOVED lines=14> */
.L_x_988:
        /* <DEDUP_REMOVED lines=16> */
.L_x_989:
        /* <DEDUP_REMOVED lines=16> */
.L_x_990:
        /* <DEDUP_REMOVED lines=16> */
.L_x_991:
        /* <DEDUP_REMOVED lines=13> */
.L_x_974:
[----:B------:R-:W-:Y:S05]  /*260b0*/  BSYNC B1 ;  /* 0x0000000000017941 */ /* 0x000fea0003800000 */
.L_x_973:
[----:B------:R-:W2:Y:S01]  /*260c0*/  LDL R2, [R1+0x20] ;  /* 0x0000200001027983 */ /* 0x000ea20000100800 */
[----:B------:R-:W-:Y:S01]  /*260d0*/  VIADD R3, R4, 0x1 ;  /* 0x0000000104037836 */ /* 0x000fe20000000000 */
[----:B------:R-:W-:Y:S04]  /*260e0*/  BSSY B1, `(.L_x_992) ;  /* 0x00000db000017945 */ /* 0x000fe80003800000 */
[----:B------:R-:W-:-:S04]  /*260f0*/  ISETP.NE.AND P0, PT, R3, 0x2, PT ;  /* 0x000000020300780c */ /* 0x000fc80003f05270 */
[----:B------:R-:W-:Y:S02]  /*26100*/  SEL R12, R3, RZ, P0 ;  /* 0x000000ff030c7207 */ /* 0x000fe40000000000 */
[----:B--2---:R-:W-:Y:S02]  /*26110*/  LOP3.LUT P1, RZ, R2, 0x1, RZ, 0xc0, !PT ;  /* 0x0000000102ff7812 */ /* 0x004fe4000782c0ff */
[----:B------:R-:W-:-:S04]  /*26120*/  SEL R2, RZ, 0x1, P0 ;  /* 0x00000001ff027807 */ /* 0x000fc80000000000 */
[----:B------:R-:W-:-:S05]  /*26130*/  LOP3.LUT R11, R5, R2, RZ, 0x3c, !PT ;  /* 0x00000002050b7212 */ /* 0x000fca00078e3cff */
[----:B------:R2:W-:Y:S04]  /*26140*/  STL [R1+0x10], R11 ;  /* 0x0000100b01007387 */ /* 0x0005e80000100800 */
[----:B------:R2:W-:Y:S01]  /*26150*/  STL [R1+0x8], R12 ;  /* 0x0000080c01007387 */ /* 0x0005e20000100800 */
[----:B------:R-:W-:Y:S05]  /*26160*/  @!P1 BRA `(.L_x_993) ;  /* 0x0000000c00489947 */ /* 0x000fea0003800000 */
[----:B------:R-:W-:Y:S01]  /*26170*/  ULDC.64 UR4, c[0x0][0x418] ;  /* 0x0001060000047ab9 */ /* 0x000fe20000000a00 */
[----:B------:R-:W-:Y:S01]  /*26180*/  VIADD R6, R0, 0xffffffff ;  /* 0xffffffff00067836 */ /* 0x000fe20000000000 */
[----:B------:R-:W-:-:S04]  /*26190*/  ISETP.NE.U32.AND P0, PT, RZ, UR4, PT ;  /* 0x00000004ff007c0c */ /* 0x000fc8000bf05070 */
[----:B------:R-:W-:-:S13]  /*261a0*/  ISETP.NE.AND.EX P0, PT, RZ, UR5, PT, P0 ;  /* 0x00000005ff007c0c */ /* 0x000fda000bf05300 */
[----:B------:R-:W-:Y:S05]  /*261b0*/  @!P0 BRA `(.L_x_994) ;  /* 0x0000000000508947 */ /* 0x000fea0003800000 */
[----:B------:R-:W3:Y:S01]  /*261c0*/  LDL R13, [R1+0x28] ;  /* 0x00002800010d7983 */ /* 0x000ee20000100800 */
[----:B-1----:R-:W1:Y:S01]  /*261d0*/  LDC R8, c[0x0][0x43c] ;  /* 0x00010f00ff087b82 */ /* 0x002e620000000800 */
        /* <DEDUP_REMOVED lines=18> */
.L_x_994:
[----:B------:R-:W4:Y:S01]  /*26300*/  LDL R2, [R1+0x4] ;  /* 0x0000040001027983 */ /* 0x000f220000100800 */
[----:B------:R-:W-:Y:S01]  /*26310*/  SHF.L.U32 R3, R11, 0x1f, RZ ;  /* 0x0000001f0b037819 */ /* 0x000fe200000006ff */
[----:B------:R-:W-:Y:S01]  /*26320*/  BSSY B2, `(.L_x_995) ;  /* 0x0000004000027945 */ /* 0x000fe20003800000 */
[----:B----4-:R-:W-:-:S04]  /*26330*/  IMAD R2, R12, 0x8, R2 ;  /* 0x000000080c027824 */ /* 0x010fc800078e0202 */
[----:B------:R-:W4:Y:S02]  /*26340*/  SYNCS.PHASECHK.TRANS64.TRYWAIT P0, [R2+URZ+0x38840], R3 ;  /* 0x03884003020075a7 */ /* 0x000f24000800017f */
[----:B----4-:R-:W-:Y:S05]  /*26350*/  @!P0 BRA `(.L_x_996) ;  /* 0x0000003800a48947 */ /* 0x010fea0003800000 */
.L_x_1105:
[----:B------:R-:W-:Y:S05]  /*26360*/  BSYNC B2 ;  /* 0x0000000000027941 */ /* 0x000fea0003800000 */
.L_x_995:
[----:B-1-3--:R-:W1:Y:S01]  /*26370*/  S2R R8, SR_TID.X ;  /* 0x0000000000087919 */ /* 0x00ae620000002100 */
[----:B------:R-:W-:Y:S01]  /*26380*/  BSSY B2, `(.L_x_997) ;  /* 0x000000b000027945 */ /* 0x000fe20003800000 */
[----:B-1----:R-:W-:-:S04]  /*26390*/  LOP3.LUT R8, R8, 0x7f, RZ, 0xc0, !PT ;  /* 0x0000007f08087812 */ /* 0x002fc800078ec0ff */
[----:B------:R-:W-:-:S13]  /*263a0*/  ISETP.NE.AND P1, PT, R8, RZ, PT ;  /* 0x000000ff0800720c */ /* 0x000fda0003f25270 */
[----:B------:R-:W-:Y:S05]  /*263b0*/  @P1 BRA `(.L_x_998) ;  /* 0x00000000001c1947 */ /* 0x000fea0003800000 */
[----:B------:R-:W1:Y:S01]  /*263c0*/  S2R R8, SR_TID.X ;  /* 0x0000000000087919 */ /* 0x000e620000002100 */
[----:B----4-:R-:W-:-:S04]  /*263d0*/  IMAD.MOV.U32 R3, RZ, RZ, 0xa000 ;  /* 0x0000a000ff037424 */ /* 0x010fc800078e00ff */
[----:B------:R3:W-:Y:S01]  /*263e0*/  SYNCS.ARRIVE.TRANS64 RZ, [R2+URZ+0x38830], R3 ;  /* 0x0388300302ff79a7 */ /* 0x0007e2000800003f */
[----:B-1----:R-:W-:-:S04]  /*263f0*/  LOP3.LUT R8, R8, 0x1f, RZ, 0xc0, !PT ;  /* 0x0000001f08087812 */ /* 0x002fc800078ec0ff */
[----:B------:R-:W-:-:S13]  /*26400*/  ISETP.NE.AND P0, PT, R8, RZ, PT ;  /* 0x000000ff0800720c */ /* 0x000fda0003f05270 */
[----:B---3--:R-:W-:Y:S05]  /*26410*/  @!P0 BRA `(.L_x_998) ;  /* 0x0000000000048947 */ /* 0x008fea0003800000 */
[----:B------:R-:W-:Y:S01]  /*26420*/  BPT.TRAP 0x1 ;  /* 0x000000040000795c */ /* 0x000fe20000300000 */
.L_x_998:
[----:B------:R-:W-:Y:S05]  /*26430*/  BSYNC B2 ;  /* 0x0000000000027941 */ /* 0x000fea0003800000 */
.L_x_997:
[----:B------:R-:W3:Y:S04]  /*26440*/  LDL R8, [R1+0x8] ;  /* 0x0000080001087983 */ /* 0x000ee80000100800 */
[----:B------:R-:W3:Y:S04]  /*26450*/  LDL R9, [R1+0x4] ;  /* 0x0000040001097983 */ /* 0x000ee80000100800 */
[----:B----4-:R-:W4:Y:S01]  /*26460*/  LDL R2, [R1+0x18] ;  /* 0x0000180001027983 */ /* 0x010f220000100800 */
[----:B--2---:R-:W-:-:S05]  /*26470*/  IMAD.MOV.U32 R11, RZ, RZ, RZ ;  /* 0x000000ffff0b7224 */ /* 0x004fca00078e00ff */
[----:B------:R-:W-:Y:S01]  /*26480*/  R2UR UR10, R11 ;  /* 0x000000000b0a72ca */ /* 0x000fe200000e0000 */
[----:B------:R-:W-:Y:S01]  /*26490*/  UIADD3 UR4, UP0, UR38, 0x370, URZ ;  /* 0x0000037026047890 */ /* 0x000fe2000ff1e03f */
[----:B------:R-:W-:Y:S01]  /*264a0*/  PLOP3.LUT P0, PT, PT, PT, PT, 0x80, 0x0 ;  /* 0x000000000000781c */ /* 0x000fe20003f0f070 */
[----:B------:R-:W-:Y:S01]  /*264b0*/  UMOV UR6, 0x0 ;  /* 0x0000000000067882 */ /* 0x000fe20000000000 */
[----:B------:R-:W-:Y:S01]  /*264c0*/  UMOV UR7, 0x14f00000 ;  /* 0x14f0000000077882 */ /* 0x000fe20000000000 */
[----:B------:R-:W-:Y:S01]  /*264d0*/  UIADD3.X UR5, URZ, UR39, URZ, UP0, !UPT ;  /* 0x000000273f057290 */ /* 0x000fe200087fe43f */
[C---:B---3--:R-:W-:Y:S02]  /*264e0*/  IMAD R3, R8.reuse, 0x8, R10 ;  /* 0x0000000808037824 */ /* 0x048fe400078e020a */
[----:B------:R-:W-:Y:S02]  /*264f0*/  IMAD R8, R8, 0xa000, R9 ;  /* 0x0000a00008087824 */ /* 0x000fe400078e0209 */
[----:B------:R-:W-:-:S02]  /*26500*/  VIADD R3, R3, 0x30 ;  /* 0x0000003003037836 */ /* 0x000fc40000000000 */
[----:B----4-:R-:W-:Y:S02]  /*26510*/  IMAD R2, R6, 0x50, R2 ;  /* 0x0000005006027824 */ /* 0x010fe400078e0202 */
[----:B------:R-:W-:-:S07]  /*26520*/  VIADD R9, R8, 0x24400 ;  /* 0x0002440008097836 */ /* 0x000fce0000000000 */
.L_x_999:
        /* <DEDUP_REMOVED lines=16> */
.L_x_1000:
        /* <DEDUP_REMOVED lines=16> */
.L_x_1001:
        /* <DEDUP_REMOVED lines=16> */
.L_x_1002:
        /* <DEDUP_REMOVED lines=15> */
.L_x_1106:
[----:B------:R-:W-:Y:S05]  /*26920*/  BSYNC B2 ;  /* 0x0000000000027941 */ /* 0x000fea0003800000 */
.L_x_1003:
[----:B------:R-:W-:Y:S01]  /*26930*/  BSSY B2, `(.L_x_1005) ;  /* 0x000000b000027945 */ /* 0x000fe20003800000 */
[----:B------:R-:W-:Y:S02]  /*26940*/  IMAD.MOV.U32 R8, RZ, RZ, 0x0 ;  /* 0x00000000ff087424 */ /* 0x000fe400078e00ff */
[----:B------:R-:W-:Y:S01]  /*26950*/  IMAD.MOV.U32 R9, RZ, RZ, 0x14f00000 ;  /* 0x14f00000ff097424 */ /* 0x000fe200078e00ff */
[----:B------:R-:W-:Y:S06]  /*26960*/  @P1 BRA `(.L_x_1006) ;  /* 0x00000000001c1947 */ /* 0x000fec0003800000 */
[----:B------:R-:W2:Y:S01]  /*26970*/  S2R R15, SR_TID.X ;  /* 0x00000000000f7919 */ /* 0x000ea20000002100 */
[----:B------:R-:W-:-:S04]  /*26980*/  IMAD.MOV.U32 R3, RZ, RZ, 0xa000 ;  /* 0x0000a000ff037424 */ /* 0x000fc800078e00ff */
[----:B------:R3:W-:Y:S01]  /*26990*/  SYNCS.ARRIVE.TRANS64 RZ, [R2+URZ+0x50], R3 ;  /* 0x0000500302ff79a7 */ /* 0x0007e2000800003f */
[----:B--2---:R-:W-:-:S04]  /*269a0*/  LOP3.LUT R15, R15, 0x1f, RZ, 0xc0, !PT ;  /* 0x0000001f0f0f7812 */ /* 0x004fc800078ec0ff */
[----:B------:R-:W-:-:S13]  /*269b0*/  ISETP.NE.AND P0, PT, R15, RZ, PT ;  /* 0x000000ff0f00720c */ /* 0x000fda0003f05270 */
[----:B---3--:R-:W-:Y:S05]  /*269c0*/  @!P0 BRA `(.L_x_1006) ;  /* 0x0000000000048947 */ /* 0x008fea0003800000 */
[----:B------:R-:W-:Y:S01]  /*269d0*/  BPT.TRAP 0x1 ;  /* 0x000000040000795c */ /* 0x000fe20000300000 */
.L_x_1006:
[----:B------:R-:W-:Y:S05]  /*269e0*/  BSYNC B2 ;  /* 0x0000000000027941 */ /* 0x000fea0003800000 */
.L_x_1005:
        /* <DEDUP_REMOVED lines=13> */
.L_x_1007:
        /* <DEDUP_REMOVED lines=16> */
.L_x_1008:
        /* <DEDUP_REMOVED lines=16> */
.L_x_1009:
        /* <DEDUP_REMOVED lines=16> */
.L_x_1010:
        /* <DEDUP_REMOVED lines=13> */
.L_x_993:
[----:B------:R-:W-:Y:S05]  /*26e90*/  BSYNC B1 ;  /* 0x0000000000017941 */ /* 0x000fea0003800000 */
.L_x_992:
[C---:B------:R-:W-:Y:S01]  /*26ea0*/  ISETP.GT.AND P0, PT, R0.reuse, 0x1, PT ;  /* 0x000000010000780c */ /* 0x040fe20003f04270 */
[----:B------:R-:W-:-:S12]  /*26eb0*/  VIADD R0, R0, 0xfffffffe ;  /* 0xfffffffe00007836 */ /* 0x000fd80000000000 */
[----:B------:R-:W-:Y:S05]  /*26ec0*/  @P0 BRA `(.L_x_1011) ;  /* 0xffffffe000fc0947 */ /* 0x000fea000383ffff */
.L_x_951:
[----:B------:R-:W-:Y:S05]  /*26ed0*/  BSYNC B0 ;  /* 0x0000000000007941 */ /* 0x000fea0003800000 */
.L_x_950:
        /* <DEDUP_REMOVED lines=18> */
.L_x_1013:
[----:B------:R-:W-:Y:S05]  /*27000*/  BSYNC B0 ;  /* 0x0000000000007941 */ /* 0x000fea0003800000 */
.L_x_1012:
[----:B------:R-:W4:Y:S01]  /*27010*/  LDL R0, [R1+0x20] ;  /* 0x0000200001007983 */ /* 0x000f220000100800 */
[----:B------:R-:W-:Y:S01]  /*27020*/  BSSY B0, `(.L_x_1014) ;  /* 0x0000060000007945 */ /* 0x000fe20003800000 */
[----:B----4-:R-:W-:-:S13]  /*27030*/  LOP3.LUT P0, RZ, R0, 0x1, RZ, 0xc0, !PT ;  /* 0x0000000100ff7812 */ /* 0x010fda000780c0ff */
        /* <DEDUP_REMOVED lines=10> */
.L_x_1107:
[----:B------:R-:W-:Y:S05]  /*270e0*/  BSYNC B1 ;  /* 0x0000000000017941 */ /* 0x000fea0003800000 */
.L_x_1016:
        /* <DEDUP_REMOVED lines=9> */
.L_x_1019:
[----:B------:R-:W-:Y:S05]  /*27180*/  BSYNC B1 ;  /* 0x0000000000017941 */ /* 0x000fea0003800000 */
.L_x_1018:
        /* <DEDUP_REMOVED lines=14> */
.L_x_1020:
        /* <DEDUP_REMOVED lines=16> */
.L_x_1021:
        /* <DEDUP_REMOVED lines=16> */
.L_x_1022:
        /* <DEDUP_REMOVED lines=16> */
.L_x_1023:
        /* <DEDUP_REMOVED lines=11> */
.L_x_1015:
[----:B------:R-:W-:Y:S05]  /*27620*/  BSYNC B0 ;  /* 0x0000000000007941 */ /* 0x000fea0003800000 */
.L_x_1014:
        /* <DEDUP_REMOVED lines=9> */
.L_x_930:
[----:B------:R-:W-:Y:S05]  /*276c0*/  BSYNC B7 ;  /* 0x0000000000077941 */ /* 0x000fea0003800000 */
.L_x_928:
[----:B--2---:R-:W2:Y:S02]  /*276d0*/  LDL R0, [R1+0x20] ;  /* 0x0000200001007983 */ /* 0x004ea40000100800 */
[----:B--2---:R-:W-:-:S13]  /*276e0*/  LOP3.LUT P0, RZ, R0, 0x2, RZ, 0xc0, !PT ;  /* 0x0000000200ff7812 */ /* 0x004fda000780c0ff */
[----:B------:R-:W-:Y:S05]  /*276f0*/  @!P0 BRA `(.L_x_1024) ;  /* 0x0000000000288947 */ /* 0x000fea0003800000 */
[----:B------:R-:W-:Y:S05]  /*27700*/  WARPSYNC.ALL ;  /* 0x0000000000007948 */ /* 0x000fea0003800000 */
[----:B------:R-:W2:Y:S08]  /*27710*/  S2UR UR5, SR_CgaCtaId ;  /* 0x00000000000579c3 */ /* 0x000eb00000008800 */
[----:B------:R-:W-:Y:S06]  /*27720*/  BAR.SYNC.DEFER_BLOCKING 0x5, 0x180 ;  /* 0x0146000000007b1d */ /* 0x000fec0000010000 */
[----:B------:R-:W-:-:S02]  /*27730*/  UMOV UR4, 0x400 ;  /* 0x0000040000047882 */ /* 0x000fc40000000000 */
[----:B--2---:R-:W-:-:S06]  /*27740*/  ULEA UR4, UR5, UR4, 0x18 ;  /* 0x0000000405047291 */ /* 0x004fcc000f8ec03f */
[----:B------:R-:W-:-:S05]  /*27750*/  IMAD.U32 R0, RZ, RZ, UR4 ;  /* 0x00000004ff007e24 */ /* 0x000fca000f8e00ff */
[----:B------:R4:W2:Y:S04]  /*27760*/  LDS.128 R16, [R0+0x388d0] ;  /* 0x0388d00000107984 */ /* 0x0008a80000000c00 */
[----:B------:R4:W-:Y:S01]  /*27770*/  STL [R1+0x4], R0 ;  /* 0x0000040001007387 */ /* 0x0009e20000100800 */
[----:B------:R-:W-:Y:S06]  /*27780*/  BAR.ARV 0x4, 0x180 ;  /* 0x0106000000007b1d */ /* 0x000fec0000002000 */
[----:B------:R-:W-:Y:S05]  /*27790*/  BRA `(.L_x_1025) ;  /* 0x0000000800507947 */ /* 0x000fea0003800000 */
.L_x_1024:
[----:B---3-5:R-:W2:Y:S01]  /*277a0*/  S2R R7, SR_TID.X ;  /* 0x0000000000077919 */ /* 0x028ea20000002100 */
        /* <DEDUP_REMOVED lines=8> */
[----:B------:R-:W2:Y:S02]  /*27830*/  @!P1 LDC.64 R2, c[0x0][0xc80] ;  /* 0x00032000ff029b82 */ /* 0x000ea40000000a00 */
[----:B--2---:R-:W-:-:S06]  /*27840*/  @!P1 IMAD.WIDE R2, R0, 0x4, R2 ;  /* 0x0000000400029825 */ /* 0x004fcc00078e0202 */
[----:B------:R2:W3:Y:S01]  /*27850*/  @!P1 LDG.E R3, desc[UR6][R2.64] ;  /* 0x0000000602039981 */ /* 0x0004e2000c1e1900 */
[C---:B------:R-:W-:Y:S02]  /*27860*/  ISETP.GE.U32.AND P2, PT, R7.reuse, 0x2, PT ;  /* 0x000000020700780c */ /* 0x040fe40003f46070 */
[C---:B------:R-:W-:Y:S01]  /*27870*/  ISETP.GE.U32.AND P3, PT, R7.reuse, 0x4, PT ;  /* 0x000000040700780c */ /* 0x040fe20003f66070 */
[----:B------:R-:W-:Y:S01]  /*27880*/  SHFL.IDX PT, R0, R16, RZ, 0x1f ;  /* 0x00001fff10007589 */ /* 0x000fe200000e0000 */
[C---:B------:R-:W-:Y:S02]  /*27890*/  ISETP.GE.U32.AND P4, PT, R7.reuse, 0x8, PT ;  /* 0x000000080700780c */ /* 0x040fe40003f86070 */
[C---:B------:R-:W-:Y:S01]  /*278a0*/  ISETP.GE.U32.AND P5, PT, R7.reuse, 0x10, PT ;  /* 0x000000100700780c */ /* 0x040fe20003fa6070 */
[----:B------:R-:W-:Y:S01]  /*278b0*/  SHFL.IDX PT, R4, R16, 0x1, 0x1f ;  /* 0x00201f0010047f89 */ /* 0x000fe200000e0000 */
[----:B--2---:R-:W-:Y:S02]  /*278c0*/  IMAD.MOV.U32 R2, RZ, RZ, RZ ;  /* 0x000000ffff027224 */ /* 0x004fe400078e00ff */
[----:B---3--:R-:W-:Y:S01]  /*278d0*/  @!P1 IMAD.MOV.U32 R2, RZ, RZ, R3 ;  /* 0x000000ffff029224 */ /* 0x008fe200078e0003 */
[----:B------:R-:W-:-:S04]  /*278e0*/  ISETP.NE.AND P1, PT, R7, RZ, PT ;  /* 0x000000ff0700720c */ /* 0x000fc80003f25270 */
[----:B------:R-:W2:Y:S02]  /*278f0*/  SHFL.UP PT, R3, R2, 0x1, RZ ;  /* 0x0420000002037989 */ /* 0x000ea400000e00ff */
[----:B--2---:R-:W-:-:S05]  /*27900*/  SEL R3, R3, RZ, P1 ;  /* 0x000000ff03037207 */ /* 0x004fca0000800000 */
[----:B------:R-:W-:-:S05]  /*27910*/  IMAD.IADD R3, R2, 0x1, R3 ;  /* 0x0000000102037824 */ /* 0x000fca00078e0203 */
        /* <DEDUP_REMOVED lines=12> */
[----:B------:R2:W3:Y:S02]  /*279e0*/  SHFL.IDX PT, R6, R5, 0x1f, 0x1f ;  /* 0x03e01f0005067f89 */ /* 0x0004e400000e0000 */
.L_x_1117:
[----:B------:R-:W-:Y:S02]  /*279f0*/  ULDC UR4, c[0x0][0xc38] ;  /* 0x00030e0000047ab9 */ /* 0x000fe40000000800 */
[----:B------:R-:W-:-:S04]  /*27a00*/  IMAD.U32 R16, RZ, RZ, UR4 ;  /* 0x00000004ff107e24 */ /* 0x000fc8000f8e00ff */
[----:B---3--:R-:W-:-:S04]  /*27a10*/  IMAD R6, R6, R16, RZ ;  /* 0x0000001006067224 */ /* 0x008fc800078e02ff */
[----:B------:R-:W-:-:S05]  /*27a20*/  IMAD.IADD R4, R4, 0x1, R6 ;  /* 0x0000000104047824 */ /* 0x000fca00078e0206 */
[----:B------:R-:W-:-:S13]  /*27a30*/  ISETP.GT.AND P6, PT, R4, R0, PT ;  /* 0x000000000400720c */ /* 0x000fda0003fc4270 */
[----:B------:R-:W-:Y:S05]  /*27a40*/  @P6 BRA `(.L_x_1027) ;  /* 0x0000000000a06947 */ /* 0x000fea0003800000 */
.L_x_1032:
[----:B------:R-:W3:Y:S01]  /*27a50*/  LDC R2, c[0x0][0xc3c] ;  /* 0x00030f00ff027b82 */ /* 0x000ee20000000800 */
[----:B------:R-:W-:-:S05]  /*27a60*/  VIADD R19, R19, 0x1f ;  /* 0x0000001f13137836 */ /* 0x000fca0000000000 */
[----:B---3--:R-:W-:-:S13]  /*27a70*/  ISETP.GE.AND P6, PT, R19, R2, PT ;  /* 0x000000021300720c */ /* 0x008fda0003fc6270 */
[----:B------:R-:W-:Y:S05]  /*27a80*/  @P6 BRA `(.L_x_1028) ;  /* 0x0000000400486947 */ /* 0x000fea0003800000 */
[----:B------:R-:W3:Y:S01]  /*27a90*/  S2R R3, SR_TID.X ;  /* 0x0000000000037919 */ /* 0x000ee20000002100 */
[----:B------:R-:W-:Y:S01]  /*27aa0*/  BSSY B0, `(.L_x_1029) ;  /* 0x000000a000007945 */ /* 0x000fe20003800000 */
[----:B---3--:R-:W-:-:S05]  /*27ab0*/  LOP3.LUT R3, R3, 0x1f, RZ, 0xc0, !PT ;  /* 0x0000001f03037812 */ /* 0x008fca00078ec0ff */
[----:B--2---:R-:W-:-:S05]  /*27ac0*/  IMAD.IADD R5, R19, 0x1, R3 ;  /* 0x0000000113057824 */ /* 0x004fca00078e0203 */
[----:B------:R-:W-:Y:S01]  /*27ad0*/  ISETP.GE.OR P6, PT, R5, R2, !P0 ;  /* 0x000000020500720c */ /* 0x000fe200047c6670 */
[----:B------:R-:W-:-:S12]  /*27ae0*/  IMAD.MOV.U32 R2, RZ, RZ, RZ ;  /* 0x000000ffff027224 */ /* 0x000fd800078e00ff */
[----:B------:R-:W-:Y:S05]  /*27af0*/  @P6 BRA `(.L_x_1030) ;  /* 0x0000000000106947 */ /* 0x000fea0003800000 */
[----:B------:R-:W2:Y:S01]  /*27b00*/  LDC.64 R2, c[0x0][0xc80] ;  /* 0x00032000ff027b82 */ /* 0x000ea20000000a00 */
[----:B------:R-:W-:Y:S01]  /*27b10*/  ULDC.64 UR4, c[0x0][0x208] ;  /* 0x0000820000047ab9 */ /* 0x000fe20000000a00 */
[----:B--2---:R-:W-:-:S06]  /*27b20*/  IMAD.WIDE R2, R5, 0x4, R2 ;  /* 0x0000000405027825 */ /* 0x004fcc00078e0202 */
[----:B------:R2:W5:Y:S02]  /*27b30*/  LDG.E R2, desc[UR4][R2.64] ;  /* 0x0000000402027981 */ /* 0x000564000c1e1900 */
.L_x_1030:
[----:B------:R-:W-:Y:S05]  /*27b40*/  BSYNC B0 ;  /* 0x0000000000007941 */ /* 0x000fea0003800000 */
.L_x_1029:
[----:B------:R-:W-:-:S03]  /*27b50*/  UMOV UR4, 0xffffffff ;  /* 0xffffffff00047882 */ /* 0x000fc60000000000 */
[----:B------:R-:W-:Y:S05]  /*27b60*/  BRA.DIV UR4, `(.L_x_1031) ;  /* 0x0000002a041c7947 */ /* 0x000fea000b800000 */
[----:B--2--5:R-:W2:Y:S02]  /*27b70*/  SHFL.UP PT, R3, R2, 0x1, RZ ;  /* 0x0420000002037989 */ /* 0x024ea400000e00ff */
        /* <DEDUP_REMOVED lines=15> */
.L_x_1125:
[----:B------:R-:W-:Y:S02]  /*27c70*/  ULDC UR4, c[0x0][0xc38] ;  /* 0x00030e0000047ab9 */ /* 0x000fe40000000800 */
[----:B------:R-:W-:-:S04]  /*27c80*/  IMAD.U32 R16, RZ, RZ, UR4 ;  /* 0x00000004ff107e24 */ /* 0x000fc8000f8e00ff */
[----:B---3--:R-:W-:-:S04]  /*27c90*/  IMAD R6, R6, R16, RZ ;  /* 0x0000001006067224 */ /* 0x008fc800078e02ff */
[----:B------:R-:W-:-:S05]  /*27ca0*/  IMAD.IADD R4, R6, 0x1, R4 ;  /* 0x0000000106047824 */ /* 0x000fca00078e0204 */
[----:B------:R-:W-:-:S13]  /*27cb0*/  ISETP.GT.AND P6, PT, R4, R0, PT ;  /* 0x000000000400720c */ /* 0x000fda0003fc4270 */
[----:B------:R-:W-:Y:S05]  /*27cc0*/  @!P6 BRA `(.L_x_1032) ;  /* 0xfffffffc0060e947 */ /* 0x000fea000383ffff */
.L_x_1027:
[----:B------:R-:W-:Y:S01]  /*27cd0*/  IMAD.IADD R6, R4, 0x1, -R6 ;  /* 0x0000000104067824 */ /* 0x000fe200078e0a06 */
[----:B------:R-:W-:-:S03]  /*27ce0*/  UMOV UR4, 0xffffffff ;  /* 0xffffffff00047882 */ /* 0x000fc60000000000 */
[----:B------:R-:W-:-:S05]  /*27cf0*/  IMAD R3, R5, R16, R6 ;  /* 0x0000001005037224 */ /* 0x000fca00078e0206 */
[----:B------:R-:W-:Y:S01]  /*27d00*/  ISETP.GT.AND P6, PT, R3, R0, PT ;  /* 0x000000000300720c */ /* 0x000fe20003fc4270 */
[----:B------:R-:W-:-:S12]  /*27d10*/  BRA.DIV UR4, `(.L_x_1033) ;  /* 0x0000002a04887947 */ /* 0x000fd8000b800000 */
[----:B------:R-:W-:-:S04]  /*27d20*/  VOTE.ANY R3, PT, !P6 ;  /* 0x0000000000037806 */ /* 0x000fc800070e0100 */
[----:B------:R-:W3:Y:S02]  /*27d30*/  POPC R4, R3 ;  /* 0x0000000300047309 */ /* 0x000ee40000000000 */
[----:B---3--:R3:W4:Y:S02]  /*27d40*/  SHFL.IDX PT, R17, R2, R4, 0x1f ;  /* 0x00001f0402117589 */ /* 0x00872400000e0000 */
.L_x_1129:
[----:B------:R-:W-:Y:S01]  /*27d50*/  ISETP.NE.AND P0, PT, R3, RZ, PT ;  /* 0x000000ff0300720c */ /* 0x000fe20003f05270 */
[----:B---3--:R-:W-:-:S12]  /*27d60*/  IMAD.MOV.U32 R2, RZ, RZ, RZ ;  /* 0x000000ffff027224 */ /* 0x008fd800078e00ff */
[----:B------:R-:W-:Y:S05]  /*27d70*/  @!P0 BRA `(.L_x_1034) ;  /* 0x0000000000108947 */ /* 0x000fea0003800000 */
[----:B------:R-:W-:Y:S01]  /*27d80*/  UMOV UR4, 0xffffffff ;  /* 0xffffffff00047882 */ /* 0x000fe20000000000 */
[----:B------:R-:W-:Y:S02]  /*27d90*/  VIADD R12, R4, 0xffffffff ;  /* 0xffffffff040c7836 */ /* 0x000fe40000000000 */
[----:B------:R-:W-:Y:S05]  /*27da0*/  BRA.DIV UR4, `(.L_x_1035) ;  /* 0x0000002a04ac7947 */ /* 0x000fea000b800000 */
[----:B------:R3:W0:Y:S02]  /*27db0*/  SHFL.IDX PT, R2, R5, R12, 0x1f ;  /* 0x00001f0c05027589 */ /* 0x00062400000e0000 */
.L_x_1034:
[----:B--234-:R-:W-:Y:S01]  /*27dc0*/  IABS R5, R17 ;  /* 0x0000001100057213 */ /* 0x01cfe20000000000 */
[----:B0-----:R-:W-:Y:S02]  /*27dd0*/  IMAD R16, R2, R16, R6 ;  /* 0x0000001002107224 */ /* 0x001fe400078e0206 */
[----:B------:R-:W-:Y:S01]  /*27de0*/  IMAD.IADD R19, R4, 0x1, R19 ;  /* 0x0000000104137824 */ /* 0x000fe200078e0213 */
[----:B------:R-:W0:Y:S01]  /*27df0*/  I2F.RP R2, R5 ;  /* 0x0000000500027306 */ /* 0x000e220000209400 */
[----:B------:R-:W-:-:S07]  /*27e00*/  IMAD.IADD R0, R0, 0x1, -R16 ;  /* 0x0000000100007824 */ /* 0x000fce00078e0a10 */
[----:B0-----:R-:W0:Y:S02]  /*27e10*/  MUFU.RCP R2, R2 ;  /* 0x0000000200027308 */ /* 0x001e240000001000 */
[----:B0-----:R-:W-:-:S06]  /*27e20*/  VIADD R2, R2, 0xffffffe ;  /* 0x0ffffffe02027836 */ /* 0x001fcc0000000000 */
[----:B------:R-:W0:Y:S02]  /*27e30*/  F2I.FTZ.U32.TRUNC.NTZ R3, R2 ;  /* 0x0000000200037305 */ /* 0x000e24000021f000 */
[----:B0-----:R-:W-:-:S04]  /*27e40*/  IMAD.MOV R2, RZ, RZ, -R3 ;  /* 0x000000ffff027224 */ /* 0x001fc800078e0a03 */
        /* <DEDUP_REMOVED lines=22> */
.L_x_1028:
[----:B------:R-:W-:Y:S01]  /*27fb0*/  UMOV UR4, URZ ;  /* 0x0000003f00047c82 */ /* 0x000fe20008000000 */
[----:B------:R-:W-:Y:S01]  /*27fc0*/  UMOV UR5, URZ ;  /* 0x0000003f00057c82 */ /* 0x000fe20008000000 */
[----:B------:R-:W-:Y:S01]  /*27fd0*/  ULDC UR6, c[0x0][0xc3c] ;  /* 0x00030f0000067ab9 */ /* 0x000fe20000000800 */
[----:B------:R-:W-:Y:S02]  /*27fe0*/  IMAD.MOV.U32 R16, RZ, RZ, R0 ;  /* 0x000000ffff107224 */ /* 0x000fe400078e0000 */
[----:B------:R-:W-:Y:S02]  /*27ff0*/  IMAD.U32 R17, RZ, RZ, UR4 ;  /* 0x00000004ff117e24 */ /* 0x000fe4000f8e00ff */
[----:B------:R-:W-:Y:S02]  /*28000*/  IMAD.U32 R18, RZ, RZ, UR5 ;  /* 0x00000005ff127e24 */ /* 0x000fe4000f8e00ff */
[----:B------:R-:W-:-:S07]  /*28010*/  IMAD.U32 R19, RZ, RZ, UR6 ;  /* 0x00000006ff137e24 */ /* 0x000fce000f8e00ff */
.L_x_1036:
[----:B------:R3:W4:Y:S01]  /*28020*/  LDL R3, [R1+0x4] ;  /* 0x0000040001037983 */ /* 0x0007220000100800 */
[----:B------:R-:W5:Y:S01]  /*28030*/  S2R R0, SR_TID.X ;  /* 0x0000000000007919 */ /* 0x000f620000002100 */
[----:B------:R-:W-:Y:S05]  /*28040*/  WARPSYNC.ALL ;  /* 0x0000000000007948 */ /* 0x000fea0003800000 */
[----:B-----5:R-:W-:Y:S01]  /*28050*/  LOP3.LUT R0, R0, 0x1f, RZ, 0xc0, !PT ;  /* 0x0000001f00007812 */ /* 0x020fe200078ec0ff */
[----:B------:R-:W-:Y:S03]  /*28060*/  BAR.SYNC.DEFER_BLOCKING 0x4, 0x180 ;  /* 0x0106000000007b1d */ /* 0x000fe60000010000 */
[----:B------:R-:W-:-:S13]  /*28070*/  ISETP.NE.AND P0, PT, R0, RZ, PT ;  /* 0x000000ff0000720c */ /* 0x000fda0003f05270 */
[----:B------:R-:W4:Y:S01]  /*28080*/  @!P0 S2R R0, SR_CgaCtaId ;  /* 0x0000000000008919 */ /* 0x000f220000008800 */
[----:B------:R-:W-:-:S04]  /*28090*/  @!P0 MOV R2, 0x400 ;  /* 0x0000040000028802 */ /* 0x000fc80000000f00 */
[----:B----4-:R-:W-:-:S05]  /*280a0*/  @!P0 LEA R3, R0, R2, 0x18 ;  /* 0x0000000200038211 */ /* 0x010fca00078ec0ff */
[----:B------:R3:W-:Y:S04]  /*280b0*/  @!P0 STS.128 [R3+0x388d0], R16 ;  /* 0x0388d01003008388 */ /* 0x0007e80000000c00 */
[----:B------:R3:W-:Y:S01]  /*280c0*/  @!P0 STL [R1+0x4], R3 ;  /* 0x0000040301008387 */ /* 0x0007e20000100800 */
[----:B------:R-:W-:Y:S06]  /*280d0*/  BAR.ARV 0x5, 0x180 ;  /* 0x0146000000007b1d */ /* 0x000fec0000002000 */
.L_x_1025:
[----:B------:R-:W-:Y:S02]  /*280e0*/  ULDC UR4, c[0x0][0xc3c] ;  /* 0x00030f0000047ab9 */ /* 0x000fe40000000800 */
[----:B--2---:R-:W-:-:S13]  /*280f0*/  ISETP.GE.AND P0, PT, R19, UR4, PT ;  /* 0x0000000413007c0c */ /* 0x004fda000bf06270 */
[----:B------:R-:W-:Y:S05]  /*28100*/  @!P0 BRA `(.L_x_1037) ;  /* 0xffffff84006c8947 */ /* 0x000fea000383ffff */
[----:B------:R-:W-:Y:S05]  /*28110*/  BSYNC B8 ;  /* 0x0000000000087941 */ /* 0x000fea0003800000 */
.L_x_880:
[----:B----4-:R-:W2:Y:S01]  /*28120*/  LDL.LU R0, [R1+0x54] ;  /* 0x0000540001007983 */ /* 0x010ea20000300800 */
[----:B------:R-:W-:Y:S01]  /*28130*/  BSSY B0, `(.L_x_1038) ;  /* 0x000000b000007945 */ /* 0x000fe20003800000 */
[----:B------:R-:W4:Y:S01]  /*28140*/  S2R R5, SR_CgaCtaId ;  /* 0x0000000000057919 */ /* 0x000f220000008800 */
[----:B--2---:R-:W-:-:S05]  /*28150*/  VIADD R0, R0, 0x1 ;  /* 0x0000000100007836 */ /* 0x004fca0000000000 */
[----:B------:R-:W-:-:S04]  /*28160*/  LEA.HI R2, R0, R0, RZ, 0x1 ;  /* 0x0000000000027211 */ /* 0x000fc800078f08ff */
[----:B0--3--:R-:W-:-:S05]  /*28170*/  LOP3.LUT R3, R2, 0xfffffffe, RZ, 0xc0, !PT ;  /* 0xfffffffe02037812 */ /* 0x009fca00078ec0ff */
[----:B------:R-:W-:Y:S01]  /*28180*/  IMAD.IADD R3, R0, 0x1, -R3 ;  /* 0x0000000100037824 */ /* 0x000fe200078e0a03 */
[----:B------:R-:W-:-:S04]  /*28190*/  MOV R0, 0x400 ;  /* 0x0000040000007802 */ /* 0x000fc80000000f00 */
[----:B----4-:R-:W-:Y:S02]  /*281a0*/  LEA R0, R5, R0, 0x18 ;  /* 0x0000000005007211 */ /* 0x010fe400078ec0ff */
[----:B------:R-:W-:-:S04]  /*281b0*/  SHF.L.U32 R3, R3, 0x1f, RZ ;  /* 0x0000001f03037819 */ /* 0x000fc800000006ff */
[----:B------:R-:W0:Y:S02]  /*281c0*/  SYNCS.PHASECHK.TRANS64.TRYWAIT P0, [R0+URZ+0x38820], R3 ;  /* 0x03882003000075a7 */ /* 0x000e24000800017f */
[----:B0-----:R-:W-:Y:S05]  /*281d0*/  @!P0 BRA `(.L_x_1039) ;  /* 0x0000002400c88947 */ /* 0x001fea0003800000 */
.L_x_1132:
[----:B------:R-:W-:Y:S05]  /*281e0*/  BSYNC B0 ;  /* 0x0000000000007941 */ /* 0x000fea0003800000 */
.L_x_1038:
[----:B------:R-:W-:-:S03]  /*281f0*/  UMOV UR4, 0xffffffff ;  /* 0xffffffff00047882 */ /* 0x000fc60000000000 */
[----:B------:R-:W-:Y:S05]  /*28200*/  BRA.DIV UR4, `(.L_x_1040) ;  /* 0x0000002604d07947 */ /* 0x000fea000b800000 */
[----:B------:R-:W2:Y:S02]  /*28210*/  S2R R2, SR_TID.X ;  /* 0x0000000000027919 */ /* 0x000ea40000002100 */
[----:B--2---:R-:W-:-:S04]  /*28220*/  SHF.R.U32.HI R2, RZ, 0x5, R2 ;  /* 0x00000005ff027819 */ /* 0x004fc80000011602 */
[----:B------:R-:W-:-:S05]  /*28230*/  LOP3.LUT R2, R2, 0x3, RZ, 0xc0, !PT ;  /* 0x0000000302027812 */ /* 0x000fca00078ec0ff */
[----:B------:R2:W3:Y:S02]  /*28240*/  SHFL.IDX PT, R14, R2, RZ, 0x1f ;  /* 0x00001fff020e7589 */ /* 0x0004e400000e0000 */
.L_x_1135:
[----:B---3--:R-:W-:-:S13]  /*28250*/  ISETP.NE.AND P0, PT, R14, RZ, PT ;  /* 0x000000ff0e00720c */ /* 0x008fda0003f05270 */
[----:B------:R-:W-:Y:S05]  /*28260*/  @P0 BRA `(.L_x_645) ;  /* 0x0000000000940947 */ /* 0x000fea0003800000 */
[----:B------:R-:W-:-:S03]  /*28270*/  UMOV UR4, 0xffffffff ;  /* 0xffffffff00047882 */ /* 0x000fc60000000000 */
[----:B------:R-:W-:Y:S05]  /*28280*/  BRA.DIV UR4, `(.L_x_1041) ;  /* 0x0000002604e47947 */ /* 0x000fea000b800000 */
[----:B------:R-:W-:-:S13]  /*28290*/  ELECT P6, URZ, PT ;  /* 0x00000000003f782f */ /* 0x000fda00038c0000 */
.L_x_1138:
[----:B------:R-:W-:Y:S05]  /*282a0*/  @!P6 BRA `(.L_x_645) ;  /* 0x000000000084e947 */ /* 0x000fea0003800000 */
[----:B--2---:R-:W2:Y:S02]  /*282b0*/  LDL.LU R2, [R1+0x68] ;  /* 0x0000680001027983 */ /* 0x004ea40000300800 */
[----:B--2---:R-:W-:-:S04]  /*282c0*/  LOP3.LUT R2, R2, 0x2, RZ, 0xfc, !PT ;  /* 0x0000000202027812 */ /* 0x004fc800078efcff */
[----:B------:R-:W-:-:S13]  /*282d0*/  ISETP.NE.AND P2, PT, R2, 0x3, PT ;  /* 0x000000030200780c */ /* 0x000fda0003f45270 */
[----:B------:R-:W-:Y:S05]  /*282e0*/  @!P2 BRA `(.L_x_1042) ;  /* 0x000000000004a947 */ /* 0x000fea0003800000 */
[----:B------:R-:W-:Y:S01]  /*282f0*/  BPT.TRAP 0x1 ;  /* 0x000000040000795c */ /* 0x000fe20000300000 */
.L_x_1042:
[----:B0-----:R-:W2:Y:S04]  /*28300*/  LDL R3, [R1+0x8] ;  /* 0x0000080001037983 */ /* 0x001ea80000100800 */
[----:B-----5:R-:W3:Y:S01]  /*28310*/  LDL.LU R7, [R1+0x10] ;  /* 0x0000100001077983 */ /* 0x020ee20000300800 */
[----:B------:R-:W-:-:S04]  /*28320*/  VIADD R2, R0, 0x38840 ;  /* 0x0003884000027836 */ /* 0x000fc80000000000 */
[C---:B--2---:R-:W-:Y:S02]  /*28330*/  IMAD R6, R3.reuse, 0x8, R2 ;  /* 0x0000000803067824 */ /* 0x044fe400078e0202 */
[----:B------:R-:W-:Y:S01]  /*28340*/  VIADD R3, R3, 0x1 ;  /* 0x0000000103037836 */ /* 0x000fe20000000000 */
[----:B---3--:R-:W-:-:S04]  /*28350*/  SHF.L.U32 R5, R7, 0x1f, RZ ;  /* 0x0000001f07057819 */ /* 0x008fc800000006ff */
[C---:B------:R-:W-:Y:S01]  /*28360*/  ISETP.NE.AND P1, PT, R3.reuse, 0x2, PT ;  /* 0x000000020300780c */ /* 0x040fe20003f25270 */
[----:B------:R-:W0:Y:S03]  /*28370*/  SYNCS.PHASECHK.TRANS64.TRYWAIT P0, [R6+URZ], R5 ;  /* 0x00000005060075a7 */ /* 0x000e26000800017f */
[----:B------:R-:W-:Y:S02]  /*28380*/  SEL R4, RZ, 0x1, P1 ;  /* 0x00000001ff047807 */ /* 0x000fe40000800000 */
[----:B------:R-:W-:Y:S02]  /*28390*/  SEL R3, R3, RZ, P1 ;  /* 0x000000ff03037207 */ /* 0x000fe40000800000 */
[----:B------:R-:W-:-:S03]  /*283a0*/  LOP3.LUT R4, R7, R4, RZ, 0x3c, !PT ;  /* 0x0000000407047212 */ /* 0x000fc600078e3cff */
[----:B------:R-:W-:Y:S01]  /*283b0*/  IMAD R7, R3, 0x8, R2 ;  /* 0x0000000803077824 */ /* 0x000fe200078e0202 */
[----:B------:R-:W-:Y:S01]  /*283c0*/  SHF.L.U32 R2, R4, 0x1f, RZ ;  /* 0x0000001f04027819 */ /* 0x000fe200000006ff */
[----:B0-----:R-:W-:Y:S06]  /*283d0*/  @!P0 BRA `(.L_x_1043) ;  /* 0x0000002400b08947 */ /* 0x001fec0003800000 */
.L_x_1139:
[----:B------:R-:W2:Y:S02]  /*283e0*/  SYNCS.PHASECHK.TRANS64.TRYWAIT P0, [R7+URZ], R2 ;  /* 0x00000002070075a7 */ /* 0x000ea4000800017f */
[----:B--2---:R-:W-:Y:S05]  /*283f0*/  @!P0 BRA `(.L_x_1044) ;  /* 0x0000002400bc8947 */ /* 0x004fea0003800000 */
.L_x_1140:
[----:B------:R-:W-:Y:S05]  /*28400*/  @!P2 BRA `(.L_x_1045) ;  /* 0x000000000004a947 */ /* 0x000fea0003800000 */
[----:B------:R-:W-:Y:S01]  /*28410*/  BPT.TRAP 0x1 ;  /* 0x000000040000795c */ /* 0x000fe20000300000 */
.L_x_1045:
[----:B------:R-:W3:Y:S01]  /*28420*/  LDL.LU R4, [R1+0x8] ;  /* 0x0000080001047983 */ /* 0x000ee20000300800 */
[----:B------:R-:W-:-:S04]  /*28430*/  VIADD R0, R0, 0x38860 ;  /* 0x0003886000007836 */ /* 0x000fc80000000000 */
[----:B---3--:R-:W-:-:S04]  /*28440*/  IMAD R4, R4, 0x8, R0 ;  /* 0x0000000804047824 */ /* 0x008fc800078e0200 */
[----:B------:R-:W3:Y:S02]  /*28450*/  SYNCS.PHASECHK.TRANS64.TRYWAIT P0, [R4+URZ], R5 ;  /* 0x00000005040075a7 */ /* 0x000ee4000800017f */
[----:B---3--:R-:W-:Y:S05]  /*28460*/  @!P0 BRA `(.L_x_1046) ;  /* 0x0000002400b48947 */ /* 0x008fea0003800000 */
.L_x_1141:
[----:B------:R-:W-:-:S07]  /*28470*/  IMAD R3, R3, 0x8, R0 ;  /* 0x0000000803037824 */ /* 0x000fce00078e0200 */
.L_x_1047:
[----:B----4-:R4:W0:Y:S02]  /*28480*/  SYNCS.PHASECHK.TRANS64.TRYWAIT P0, [R3+URZ], R2 ;  /* 0x00000002030075a7 */ /* 0x010824000800017f */
[----:B0-----:R-:W-:Y:S05]  /*28490*/  @!P0 NANOSLEEP.SYNCS 0x989680 ;  /* 0x009896800000895d */ /* 0x001fea0003900000 */
[----:B------:R-:W0:Y:S02]  /*284a0*/  @!P0 SYNCS.PHASECHK.TRANS64 P0, [R3+URZ], R2 ;  /* 0x00000002030085a7 */ /* 0x000e24000800007f */
[----:B0-----:R-:W-:Y:S05]  /*284b0*/  @!P0 BRA `(.L_x_1047) ;  /* 0xfffffffc00f08947 */ /* 0x001fea000383ffff */
.L_x_645:
[----:B------:R-:W-:Y:S05]  /*284c0*/  BSYNC B9 ;  /* 0x0000000000097941 */ /* 0x000fea0003800000 */
.L_x_642:
[----:B------:R-:W-:Y:S05]  /*284d0*/  EXIT ;  /* 0x000000000000794d */ /* 0x000fea0003800000 */
.L_x_665:
[----:B0-----:R0:W1:Y:S02]  /*284e0*/  SYNCS.PHASECHK.TRANS64.TRYWAIT P6, [R0+URZ+0x38890], R114 ;  /* 0x03889072000075a7 */ /* 0x00106400080c017f */
[----:B-1----:R-:W-:Y:S05]  /*284f0*/  @!P6 NANOSLEEP.SYNCS 0x989680 ;  /* 0x009896800000e95d */ /* 0x002fea0003900000 */
[----:B------:R-:W1:Y:S02]  /*28500*/  @!P6 SYNCS.PHASECHK.TRANS64 P6, [R0+URZ+0x38890], R114 ;  /* 0x038890720000e5a7 */ /* 0x000e6400080c007f */
[----:B-1----:R-:W-:Y:S05]  /*28510*/  @!P6 BRA `(.L_x_665) ;  /* 0xfffffffc00f0e947 */ /* 0x002fea000383ffff */
[----:B------:R-:W-:Y:S05]  /*28520*/  BRA `(.L_x_1048) ;  /* 0xfffffdb000e07947 */ /* 0x000fea000383ffff */
.L_x_721:
[----:B-1----:R1:W3:Y:S02]  /*28530*/  SYNCS.PHASECHK.TRANS64.TRYWAIT P6, [R0+URZ+0x38890], R114 ;  /* 0x03889072000075a7 */ /* 0x0022e400080c017f */
[----:B---3--:R-:W-:Y:S05]  /*28540*/  @!P6 NANOSLEEP.SYNCS 0x989680 ;  /* 0x009896800000e95d */ /* 0x008fea0003900000 */
[----:B------:R-:W3:Y:S02]  /*28550*/  @!P6 SYNCS.PHASECHK.TRANS64 P6, [R0+URZ+0x38890], R114 ;  /* 0x038890720000e5a7 */ /* 0x000ee400080c007f */
[----:B---3--:R-:W-:Y:S05]  /*28560*/  @!P6 BRA `(.L_x_721) ;  /* 0xfffffffc00f0e947 */ /* 0x008fea000383ffff */
[----:B------:R-:W-:Y:S05]  /*28570*/  BRA `(.L_x_1049) ;  /* 0xfffffde8008c7947 */ /* 0x000fea000383ffff */
.L_x_746:
[----:B-1----:R1:W2:Y:S02]  /*28580*/  SYNCS.PHASECHK.TRANS64.TRYWAIT P3, [R0+URZ+0x38890], R114 ;  /* 0x03889072000075a7 */ /* 0x0022a4000806017f */
[----:B--2---:R-:W-:Y:S05]  /*28590*/  @!P3 NANOSLEEP.SYNCS 0x989680 ;  /* 0x009896800000b95d */ /* 0x004fea0003900000 */
[----:B------:R-:W2:Y:S02]  /*285a0*/  @!P3 SYNCS.PHASECHK.TRANS64 P3, [R0+URZ+0x38890], R114 ;  /* 0x038890720000b5a7 */ /* 0x000ea4000806007f */
[----:B--2---:R-:W-:Y:S05]  /*285b0*/  @!P3 BRA `(.L_x_746) ;  /* 0xfffffffc00f0b947 */ /* 0x004fea000383ffff */
[----:B------:R-:W-:Y:S05]  /*285c0*/  BRA `(.L_x_1050) ;  /* 0xfffffe1c007c7947 */ /* 0x000fea000383ffff */
.L_x_754:
[----:B--2---:R2:W3:Y:S02]  /*285d0*/  SYNCS.PHASECHK.TRANS64.TRYWAIT P2, [R0+URZ+0x388b0], R114 ;  /* 0x0388b072000075a7 */ /* 0x0044e4000804017f */
[----:B---3--:R-:W-:Y:S05]  /*285e0*/  @!P2 NANOSLEEP.SYNCS 0x989680 ;  /* 0x009896800000a95d */ /* 0x008fea0003900000 */
[----:B------:R-:W3:Y:S02]  /*285f0*/  @!P2 SYNCS.PHASECHK.TRANS64 P2, [R0+URZ+0x388b0], R114 ;  /* 0x0388b0720000a5a7 */ /* 0x000ee4000804007f */
[----:B---3--:R-:W-:Y:S05]  /*28600*/  @!P2 BRA `(.L_x_754) ;  /* 0xfffffffc00f0a947 */ /* 0x008fea000383ffff */
[----:B------:R-:W-:Y:S05]  /*28610*/  BRA `(.L_x_1051) ;  /* 0xfffffe2000a07947 */ /* 0x000fea000383ffff */
.L_x_774:
[----:B------:R-:W-:Y:S01]  /*28620*/  BSSY B1, `(.L_x_1052) ;  /* 0x0000008000017945 */ /* 0x000fe20003800000 */
[----:B------:R-:W-:Y:S02]  /*28630*/  IMAD.MOV.U32 R13, RZ, RZ, R25 ;  /* 0x000000ffff0d7224 */ /* 0x000fe400078e0019 */
[----:B------:R-:W-:Y:S02]  /*28640*/  IMAD.MOV.U32 R12, RZ, RZ, RZ ;  /* 0x000000ffff0c7224 */ /* 0x000fe400078e00ff */
[----:B------:R-:W-:Y:S02]  /*28650*/  IMAD.MOV.U32 R11, RZ, RZ, 0x181f ;  /* 0x0000181fff0b7424 */ /* 0x000fe400078e00ff */
[----:B------:R-:W-:-:S07]  /*28660*/  IMAD.MOV.U32 R15, RZ, RZ, -0x1 ;  /* 0xffffffffff0f7424 */ /* 0x000fce00078e00ff */
[----:B------:R-:W-:Y:S05]  /*28670*/  WARPSYNC.COLLECTIVE R15, `(.L_x_1053) ;  /* 0x000000000f087348 */ /* 0x000fea0003c00000 */
[----:B------:R0:W1:Y:S02]  /*28680*/  SHFL.IDX P6, R14, R13, R12, R11 ;  /* 0x0000000c0d0e7389 */ /* 0x00006400000c000b */
[----:B01----:R-:W-:Y:S01]  /*28690*/  ENDCOLLECTIVE ;  /* 0x000000000000791b */ /* 0x003fe20003800000 */
.L_x_1053:
[----:B------:R-:W-:Y:S05]  /*286a0*/  BSYNC B1 ;  /* 0x0000000000017941 */ /* 0x000fea0003800000 */
.L_x_1052:
[----:B------:R-:W-:Y:S02]  /*286b0*/  IMAD.MOV.U32 R13, RZ, RZ, R24 ;  /* 0x000000ffff0d7224 */ /* 0x000fe400078e0018 */
[----:B------:R-:W-:Y:S02]  /*286c0*/  IMAD.MOV.U32 R12, RZ, RZ, RZ ;  /* 0x000000ffff0c7224 */ /* 0x000fe400078e00ff */
[----:B------:R-:W-:Y:S02]  /*286d0*/  IMAD.MOV.U32 R11, RZ, RZ, 0x181f ;  /* 0x0000181fff0b7424 */ /* 0x000fe400078e00ff */
[----:B------:R-:W-:Y:S02]  /*286e0*/  IMAD.MOV.U32 R15, RZ, RZ, -0x1 ;  /* 0xffffffffff0f7424 */ /* 0x000fe400078e00ff */
[----:B------:R-:W-:-:S07]  /*286f0*/  IMAD.MOV.U32 R3, RZ, RZ, R14 ;  /* 0x000000ffff037224 */ /* 0x000fce00078e000e */
[----:B------:R-:W-:Y:S05]  /*28700*/  WARPSYNC.COLLECTIVE R15, `(.L_x_1054) ;  /* 0x000000000f087348 */ /* 0x000fea0003c00000 */
[----:B------:R0:W1:Y:S02]  /*28710*/  SHFL.IDX P6, R14, R13, R12, R11 ;  /* 0x0000000c0d0e7389 */ /* 0x00006400000c000b */
[----:B01----:R-:W-:Y:S01]  /*28720*/  ENDCOLLECTIVE ;  /* 0x000000000000791b */ /* 0x003fe20003800000 */
.L_x_1054:
[----:B------:R-:W-:Y:S02]  /*28730*/  IMAD.MOV.U32 R13, RZ, RZ, R26 ;  /* 0x000000ffff0d7224 */ /* 0x000fe400078e001a */
[----:B------:R-:W-:-:S07]  /*28740*/  IMAD.MOV.U32 R4, RZ, RZ, R14 ;  /* 0x000000ffff047224 */ /* 0x000fce00078e000e */
[----:B------:R-:W-:Y:S05]  /*28750*/  WARPSYNC.COLLECTIVE R15, `(.L_x_1055) ;  /* 0x000000000f087348 */ /* 0x000fea0003c00000 */
[----:B------:R0:W1:Y:S02]  /*28760*/  SHFL.IDX P6, R14, R13, R12, R11 ;  /* 0x0000000c0d0e7389 */ /* 0x00006400000c000b */
[----:B01----:R-:W-:Y:S01]  /*28770*/  ENDCOLLECTIVE ;  /* 0x000000000000791b */ /* 0x003fe20003800000 */
.L_x_1055:
[----:B------:R-:W-:Y:S02]  /*28780*/  IMAD.MOV.U32 R13, RZ, RZ, R28 ;  /* 0x000000ffff0d7224 */ /* 0x000fe400078e001c */
[----:B------:R-:W-:-:S07]  /*28790*/  IMAD.MOV.U32 R5, RZ, RZ, R14 ;  /* 0x000000ffff057224 */ /* 0x000fce00078e000e */
[----:B------:R-:W-:Y:S05]  /*287a0*/  WARPSYNC.COLLECTIVE R15, `(.L_x_1056) ;  /* 0x000000000f087348 */ /* 0x000fea0003c00000 */
[----:B------:R0:W1:Y:S02]  /*287b0*/  SHFL.IDX P6, R14, R13, R12, R11 ;  /* 0x0000000c0d0e7389 */ /* 0x00006400000c000b */
[----:B01----:R-:W-:Y:S01]  /*287c0*/  ENDCOLLECTIVE ;  /* 0x000000000000791b */ /* 0x003fe20003800000 */
.L_x_1056:
[----:B------:R-:W-:Y:S05]  /*287d0*/  BRA `(.L_x_1057) ;  /* 0xfffffe3000747947 */ /* 0x000fea000383ffff */
.L_x_778:
[----:B0-----:R0:W1:Y:S02]  /*287e0*/  SYNCS.PHASECHK.TRANS64.TRYWAIT P0, [R18+URZ+0x38800], R5 ;  /* 0x03880005120075a7 */ /* 0x001064000800017f */
[----:B-1----:R-:W-:Y:S05]  /*287f0*/  @!P0 NANOSLEEP.SYNCS 0x989680 ;  /* 0x009896800000895d */ /* 0x002fea0003900000 */
[----:B------:R-:W1:Y:S02]  /*28800*/  @!P0 SYNCS.PHASECHK.TRANS64 P0, [R18+URZ+0x38800], R5 ;  /* 0x03880005120085a7 */ /* 0x000e64000800007f */
[----:B-1----:R-:W-:Y:S05]  /*28810*/  @!P0 BRA `(.L_x_778) ;  /* 0xfffffffc00f08947 */ /* 0x002fea000383ffff */
[----:B------:R-:W-:Y:S05]  /*28820*/  BRA `(.L_x_1058) ;  /* 0xfffffe3800307947 */ /* 0x000fea000383ffff */
.L_x_810:
        /* <DEDUP_REMOVED lines=8> */
.L_x_1060:
[----:B------:R-:W-:Y:S05]  /*288b0*/  BSYNC B1 ;  /* 0x0000000000017941 */ /* 0x000fea0003800000 */
.L_x_1059:
        /* <DEDUP_REMOVED lines=8> */
.L_x_1061:
[----:B------:R-:W-:Y:S02]  /*28940*/  IMAD.MOV.U32 R13, RZ, RZ, R26 ;  /* 0x000000ffff0d7224 */ /* 0x000fe400078e001a */
[----:B------:R-:W-:-:S07]  /*28950*/  IMAD.MOV.U32 R20, RZ, RZ, R14 ;  /* 0x000000ffff147224 */ /* 0x000fce00078e000e */
[----:B------:R-:W-:Y:S05]  /*28960*/  WARPSYNC.COLLECTIVE R15, `(.L_x_1062) ;  /* 0x000000000f087348 */ /* 0x000fea0003c00000 */
[----:B------:R0:W1:Y:S02]  /*28970*/  SHFL.IDX P6, R14, R13, R12, R11 ;  /* 0x0000000c0d0e7389 */ /* 0x00006400000c000b */
[----:B01----:R-:W-:Y:S01]  /*28980*/  ENDCOLLECTIVE ;  /* 0x000000000000791b */ /* 0x003fe20003800000 */
.L_x_1062:
[----:B------:R-:W-:Y:S02]  /*28990*/  IMAD.MOV.U32 R13, RZ, RZ, R28 ;  /* 0x000000ffff0d7224 */ /* 0x000fe400078e001c */
[----:B------:R-:W-:-:S07]  /*289a0*/  IMAD.MOV.U32 R21, RZ, RZ, R14 ;  /* 0x000000ffff157224 */ /* 0x000fce00078e000e */
[----:B------:R-:W-:Y:S05]  /*289b0*/  WARPSYNC.COLLECTIVE R15, `(.L_x_1063) ;  /* 0x000000000f087348 */ /* 0x000fea0003c00000 */
[----:B------:R0:W1:Y:S02]  /*289c0*/  SHFL.IDX P6, R14, R13, R12, R11 ;  /* 0x0000000c0d0e7389 */ /* 0x00006400000c000b */
[----:B01----:R-:W-:Y:S01]  /*289d0*/  ENDCOLLECTIVE ;  /* 0x000000000000791b */ /* 0x003fe20003800000 */
.L_x_1063:
[----:B------:R-:W-:Y:S01]  /*289e0*/  IMAD.MOV.U32 R28, RZ, RZ, R14 ;  /* 0x000000ffff1c7224 */ /* 0x000fe200078e000e */
[----:B------:R-:W-:Y:S06]  /*289f0*/  BRA `(.L_x_1064) ;  /* 0xfffffe60009c7947 */ /* 0x000fec000383ffff */
.L_x_814:
[----:B0-----:R0:W1:Y:S02]  /*28a00*/  SYNCS.PHASECHK.TRANS64.TRYWAIT P0, [R18+URZ+0x38800], R21 ;  /* 0x03880015120075a7 */ /* 0x001064000800017f */
[----:B-1----:R-:W-:Y:S05]  /*28a10*/  @!P0 NANOSLEEP.SYNCS 0x989680 ;  /* 0x009896800000895d */ /* 0x002fea0003900000 */
[----:B------:R-:W1:Y:S02]  /*28a20*/  @!P0 SYNCS.PHASECHK.TRANS64 P0, [R18+URZ+0x38800], R21 ;  /* 0x03880015120085a7 */ /* 0x000e64000800007f */
[----:B-1----:R-:W-:Y:S05]  /*28a30*/  @!P0 BRA `(.L_x_814) ;  /* 0xfffffffc00f08947 */ /* 0x002fea000383ffff */
[----:B------:R-:W-:Y:S05]  /*28a40*/  BRA `(.L_x_1065) ;  /* 0xfffffe6800087947 */ /* 0x000fea000383ffff */
.L_x_832:
[----:B-1----:R1:W2:Y:S02]  /*28a50*/  SYNCS.PHASECHK.TRANS64.TRYWAIT P2, [R0+URZ+0x38830], R3 ;  /* 0x03883003000075a7 */ /* 0x0022a4000804017f */
[----:B--2---:R-:W-:Y:S05]  /*28a60*/  @!P2 NANOSLEEP.SYNCS 0x989680 ;  /* 0x009896800000a95d */ /* 0x004fea0003900000 */
[----:B------:R-:W2:Y:S02]  /*28a70*/  @!P2 SYNCS.PHASECHK.TRANS64 P2, [R0+URZ+0x38830], R3 ;  /* 0x038830030000a5a7 */ /* 0x000ea4000804007f */
[----:B--2---:R-:W-:Y:S05]  /*28a80*/  @!P2 BRA `(.L_x_832) ;  /* 0xfffffffc00f0a947 */ /* 0x004fea000383ffff */
[----:B------:R-:W-:Y:S05]  /*28a90*/  BRA `(.L_x_831) ;  /* 0xfffffe9800347947 */ /* 0x000fea000383ffff */
.L_x_839:
[----:B-1----:R1:W2:Y:S02]  /*28aa0*/  SYNCS.PHASECHK.TRANS64.TRYWAIT P2, [R11+URZ+0x38830], R2 ;  /* 0x038830020b0075a7 */ /* 0x0022a4000804017f */
[----:B--2---:R-:W-:Y:S05]  /*28ab0*/  @!P2 NANOSLEEP.SYNCS 0x989680 ;  /* 0x009896800000a95d */ /* 0x004fea0003900000 */
[----:B------:R-:W2:Y:S02]  /*28ac0*/  @!P2 SYNCS.PHASECHK.TRANS64 P2, [R11+URZ+0x38830], R2 ;  /* 0x038830020b00a5a7 */ /* 0x000ea4000804007f */
[----:B--2---:R-:W-:Y:S05]  /*28ad0*/  @!P2 BRA `(.L_x_839) ;  /* 0xfffffffc00f0a947 */ /* 0x004fea000383ffff */
[----:B------:R-:W-:Y:S05]  /*28ae0*/  BRA `(.L_x_838) ;  /* 0xfffffee400607947 */ /* 0x000fea000383ffff */
.L_x_844:
[----:B---3--:R3:W4:Y:S02]  /*28af0*/  SYNCS.PHASECHK.TRANS64.TRYWAIT P2, [R9+URZ+0x38850], R0 ;  /* 0x03885000090075a7 */ /* 0x008724000804017f */
[----:B----4-:R-:W-:Y:S05]  /*28b00*/  @!P2 NANOSLEEP.SYNCS 0x989680 ;  /* 0x009896800000a95d */ /* 0x010fea0003900000 */
[----:B------:R-:W4:Y:S02]  /*28b10*/  @!P2 SYNCS.PHASECHK.TRANS64 P2, [R9+URZ+0x38850], R0 ;  /* 0x038850000900a5a7 */ /* 0x000f24000804007f */
[----:B----4-:R-:W-:Y:S05]  /*28b20*/  @!P2 BRA `(.L_x_844) ;  /* 0xfffffffc00f0a947 */ /* 0x010fea000383ffff */
[----:B------:R-:W-:Y:S05]  /*28b30*/  BRA `(.L_x_843) ;  /* 0xffffff1c00047947 */ /* 0x000fea000383ffff */
.L_x_850:
[----:B-1----:R1:W2:Y:S02]  /*28b40*/  SYNCS.PHASECHK.TRANS64.TRYWAIT P0, [R0+URZ+0x38850], R7 ;  /* 0x03885007000075a7 */ /* 0x0022a4000800017f */
[----:B--2---:R-:W-:Y:S05]  /*28b50*/  @!P0 NANOSLEEP.SYNCS 0x989680 ;  /* 0x009896800000895d */ /* 0x004fea0003900000 */
[----:B------:R-:W2:Y:S02]  /*28b60*/  @!P0 SYNCS.PHASECHK.TRANS64 P0, [R0+URZ+0x38850], R7 ;  /* 0x03885007000085a7 */ /* 0x000ea4000800007f */
[----:B--2---:R-:W-:Y:S05]  /*28b70*/  @!P0 BRA `(.L_x_850) ;  /* 0xfffffffc00f08947 */ /* 0x004fea000383ffff */
[----:B------:R-:W-:Y:S05]  /*28b80*/  BRA `(.L_x_849) ;  /* 0xffffff3400247947 */ /* 0x000fea000383ffff */
.L_x_886:
        /* <DEDUP_REMOVED lines=11> */
.L_x_1067:
[----:B------:R-:W-:Y:S05]  /*28c40*/  BSYNC B1 ;  /* 0x0000000000017941 */ /* 0x000fea0003800000 */
.L_x_1066:
[----:B------:R-:W-:Y:S05]  /*28c50*/  BRA `(.L_x_1068) ;  /* 0xffffff8000787947 */ /* 0x000fea000383ffff */
.L_x_888:
[----:B------:R-:W-:Y:S01]  /*28c60*/  BSSY B1, `(.L_x_1069) ;  /* 0x0000006000017945 */ /* 0x000fe20003800000 */
[----:B------:R-:W-:-:S07]  /*28c70*/  IMAD.MOV.U32 R15, RZ, RZ, -0x1 ;  /* 0xffffffffff0f7424 */ /* 0x000fce00078e00ff */
[----:B01----:R-:W-:Y:S05]  /*28c80*/  WARPSYNC.COLLECTIVE R15, `(.L_x_1070) ;  /* 0x000000000f0c7348 */ /* 0x003fea0003c00000 */
[----:B------:R-:W-:Y:S02]  /*28c90*/  ELECT P6, UR62, PT ;  /* 0x00000000003e782f */ /* 0x000fe400038c0000 */
[----:B------:R-:W-:Y:S01]  /*28ca0*/  MOV R14, UR62 ;  /* 0x0000003e000e7c02 */ /* 0x000fe20008000f00 */
[----:B01----:R-:W-:Y:S10]  /*28cb0*/  ENDCOLLECTIVE ;  /* 0x000000000000791b */ /* 0x003ff40003800000 */
.L_x_1070:
[----:B------:R-:W-:Y:S05]  /*28cc0*/  BSYNC B1 ;  /* 0x0000000000017941 */ /* 0x000fea0003800000 */
.L_x_1069:
[----:B------:R-:W-:Y:S05]  /*28cd0*/  BRA `(.L_x_887) ;  /* 0xffffff8000707947 */ /* 0x000fea000383ffff */
.L_x_890:
[----:B0-----:R-:W2:Y:S02]  /*28ce0*/  LDL R3, [R1+0x4] ;  /* 0x0000040001037983 */ /* 0x001ea40000100800 */
[----:B--2---:R0:W2:Y:S02]  /*28cf0*/  SYNCS.PHASECHK.TRANS64.TRYWAIT P0, [R3+URZ+0x38820], R2 ;  /* 0x03882002030075a7 */ /* 0x0040a4000800017f */
[----:B--2---:R-:W-:Y:S05]  /*28d00*/  @!P0 NANOSLEEP.SYNCS 0x989680 ;  /* 0x009896800000895d */ /* 0x004fea0003900000 */
[----:B------:R-:W2:Y:S02]  /*28d10*/  @!P0 SYNCS.PHASECHK.TRANS64 P0, [R3+URZ+0x38820], R2 ;  /* 0x03882002030085a7 */ /* 0x000ea4000800007f */
[----:B--2---:R-:W-:Y:S05]  /*28d20*/  @!P0 BRA `(.L_x_890) ;  /* 0xfffffffc00ec8947 */ /* 0x004fea000383ffff */
[----:B------:R-:W-:Y:S05]  /*28d30*/  BRA `(.L_x_1071) ;  /* 0xffffff8000807947 */ /* 0x000fea000383ffff */
.L_x_894:
[----:B0-----:R0:W2:Y:S02]  /*28d40*/  SYNCS.PHASECHK.TRANS64.TRYWAIT P0, [R6+URZ+0x388a0], R8 ;  /* 0x0388a008060075a7 */ /* 0x0010a4000800017f */
[----:B--2---:R-:W-:Y:S05]  /*28d50*/  @!P0 NANOSLEEP.SYNCS 0x989680 ;  /* 0x009896800000895d */ /* 0x004fea0003900000 */
[----:B------:R-:W2:Y:S02]  /*28d60*/  @!P0 SYNCS.PHASECHK.TRANS64 P0, [R6+URZ+0x388a0], R8 ;  /* 0x0388a008060085a7 */ /* 0x000ea4000800007f */
[----:B--2---:R-:W-:Y:S05]  /*28d70*/  @!P0 BRA `(.L_x_894) ;  /* 0xfffffffc00f08947 */ /* 0x004fea000383ffff */
[----:B------:R-:W-:Y:S05]  /*28d80*/  BRA `(.L_x_1072) ;  /* 0xffffff8000a47947 */ /* 0x000fea000383ffff */
.L_x_902:
[----:B--2---:R2:W3:Y:S02]  /*28d90*/  SYNCS.PHASECHK.TRANS64.TRYWAIT P0, [R6+URZ+0x388c0], R8 ;  /* 0x0388c008060075a7 */ /* 0x0044e4000800017f */
[----:B---3--:R-:W-:Y:S05]  /*28da0*/  @!P0 NANOSLEEP.SYNCS 0x989680 ;  /* 0x009896800000895d */ /* 0x008fea0003900000 */
[----:B------:R-:W3:Y:S02]  /*28db0*/  @!P0 SYNCS.PHASECHK.TRANS64 P0, [R6+URZ+0x388c0], R8 ;  /* 0x0388c008060085a7 */ /* 0x000ee4000800007f */
[----:B---3--:R-:W-:Y:S05]  /*28dc0*/  @!P0 BRA `(.L_x_902) ;  /* 0xfffffffc00f08947 */ /* 0x008fea000383ffff */
[----:B------:R-:W-:Y:S05]  /*28dd0*/  BRA `(.L_x_1073) ;  /* 0xffffff8400e87947 */ /* 0x000fea000383ffff */
.L_x_912:
[----:B0-----:R0:W2:Y:S02]  /*28de0*/  SYNCS.PHASECHK.TRANS64.TRYWAIT P1, [R6+URZ+0x388a0], R5 ;  /* 0x0388a005060075a7 */ /* 0x0010a4000802017f */
[----:B--2---:R-:W-:Y:S05]  /*28df0*/  @!P1 NANOSLEEP.SYNCS 0x989680 ;  /* 0x009896800000995d */ /* 0x004fea0003900000 */
[----:B------:R-:W2:Y:S02]  /*28e00*/  @!P1 SYNCS.PHASECHK.TRANS64 P1, [R6+URZ+0x388a0], R5 ;  /* 0x0388a005060095a7 */ /* 0x000ea4000802007f */
[----:B--2---:R-:W-:Y:S05]  /*28e10*/  @!P1 BRA `(.L_x_912) ;  /* 0xfffffffc00f09947 */ /* 0x004fea000383ffff */
[----:B------:R-:W-:Y:S05]  /*28e20*/  BRA `(.L_x_1074) ;  /* 0xffffff8c00747947 */ /* 0x000fea000383ffff */
.L_x_920:
[----:B--2---:R2:W3:Y:S02]  /*28e30*/  SYNCS.PHASECHK.TRANS64.TRYWAIT P1, [R6+URZ+0x388c0], R5 ;  /* 0x0388c005060075a7 */ /* 0x0044e4000802017f */
[----:B---3--:R-:W-:Y:S05]  /*28e40*/  @!P1 NANOSLEEP.SYNCS 0x989680 ;  /* 0x009896800000995d */ /* 0x008fea0003900000 */
[----:B------:R-:W3:Y:S02]  /*28e50*/  @!P1 SYNCS.PHASECHK.TRANS64 P1, [R6+URZ+0x388c0], R5 ;  /* 0x0388c005060095a7 */ /* 0x000ee4000802007f */
[----:B---3--:R-:W-:Y:S05]  /*28e60*/  @!P1 BRA `(.L_x_920) ;  /* 0xfffffffc00f09947 */ /* 0x008fea000383ffff */
[----:B------:R-:W-:Y:S05]  /*28e70*/  BRA `(.L_x_1075) ;  /* 0xffffff9000b47947 */ /* 0x000fea000383ffff */
.L_x_936:
        /* <DEDUP_REMOVED lines=11> */
.L_x_1077:
[----:B------:R-:W-:Y:S05]  /*28f30*/  BSYNC B0 ;  /* 0x0000000000007941 */ /* 0x000fea0003800000 */
.L_x_1076:
[----:B------:R-:W-:Y:S05]  /*28f40*/  BRA `(.L_x_1078) ;  /* 0xffffff9c00a47947 */ /* 0x000fea000383ffff */
.L_x_938:
[----:B------:R-:W-:Y:S01]  /*28f50*/  BSSY B0, `(.L_x_1079) ;  /* 0x0000006000007945 */ /* 0x000fe20003800000 */
[----:B------:R-:W-:-:S07]  /*28f60*/  IMAD.MOV.U32 R15, RZ, RZ, -0x1 ;  /* 0xffffffffff0f7424 */ /* 0x000fce00078e00ff */
[----:B01----:R-:W-:Y:S05]  /*28f70*/  WARPSYNC.COLLECTIVE R15, `(.L_x_1080) ;  /* 0x000000000f0c7348 */ /* 0x003fea0003c00000 */
[----:B------:R-:W-:Y:S02]  /*28f80*/  ELECT P6, UR62, PT ;  /* 0x00000000003e782f */ /* 0x000fe400038c0000 */
[----:B------:R-:W-:Y:S01]  /*28f90*/  MOV R14, UR62 ;  /* 0x0000003e000e7c02 */ /* 0x000fe20008000f00 */
[----:B01----:R-:W-:Y:S10]  /*28fa0*/  ENDCOLLECTIVE ;  /* 0x000000000000791b */ /* 0x003ff40003800000 */
.L_x_1080:
[----:B------:R-:W-:Y:S05]  /*28fb0*/  BSYNC B0 ;  /* 0x0000000000007941 */ /* 0x000fea0003800000 */
.L_x_1079:
[----:B------:R-:W-:Y:S05]  /*28fc0*/  BRA `(.L_x_1081) ;  /* 0xffffff9c00b07947 */ /* 0x000fea000383ffff */
.L_x_940:
[----:B0-----:R0:W2:Y:S02]  /*28fd0*/  SYNCS.PHASECHK.TRANS64.TRYWAIT P0, [R0+URZ+0x38840], R2 ;  /* 0x03884002000075a7 */ /* 0x0010a4000800017f */
[----:B--2---:R-:W-:Y:S05]  /*28fe0*/  @!P0 NANOSLEEP.SYNCS 0x989680 ;  /* 0x009896800000895d */ /* 0x004fea0003900000 */
[----:B------:R-:W2:Y:S02]  /*28ff0*/  @!P0 SYNCS.PHASECHK.TRANS64 P0, [R0+URZ+0x38840], R2 ;  /* 0x03884002000085a7 */ /* 0x000ea4000800007f */
[----:B--2---:R-:W-:Y:S05]  /*29000*/  @!P0 BRA `(.L_x_940) ;  /* 0xfffffffc00f08947 */ /* 0x004fea000383ffff */
[----:B------:R-:W-:Y:S05]  /*29010*/  BRA `(.L_x_1082) ;  /* 0xffffffa000207947 */ /* 0x000fea000383ffff */
.L_x_944:
[----:B------:R0:W5:Y:S01]  /*29020*/  LDL.LU R8, [R1+0x50] ;  /* 0x0000500001087983 */ /* 0x0001620000300800 */
[----:B------:R-:W-:Y:S02]  /*29030*/  IMAD.MOV.U32 R13, RZ, RZ, R3 ;  /* 0x000000ffff0d7224 */ /* 0x000fe400078e0003 */
[----:B------:R-:W-:Y:S02]  /*29040*/  IMAD.MOV.U32 R12, RZ, RZ, RZ ;  /* 0x000000ffff0c7224 */ /* 0x000fe400078e00ff */
[----:B------:R-:W-:Y:S02]  /*29050*/  IMAD.MOV.U32 R11, RZ, RZ, 0x181f ;  /* 0x0000181fff0b7424 */ /* 0x000fe400078e00ff */
[----:B------:R-:W-:-:S07]  /*29060*/  IMAD.MOV.U32 R15, RZ, RZ, -0x1 ;  /* 0xffffffffff0f7424 */ /* 0x000fce00078e00ff */
[----:B0----5:R-:W-:Y:S05]  /*29070*/  WARPSYNC.COLLECTIVE R15, `(.L_x_1083) ;  /* 0x000000000f087348 */ /* 0x021fea0003c00000 */
[----:B------:R1:W2:Y:S02]  /*29080*/  SHFL.IDX P6, R14, R13, R12, R11 ;  /* 0x0000000c0d0e7389 */ /* 0x0002a400000c000b */
[----:B012--5:R-:W-:Y:S01]  /*29090*/  ENDCOLLECTIVE ;  /* 0x000000000000791b */ /* 0x027fe20003800000 */
.L_x_1083:
[----:B------:R-:W-:Y:S02]  /*290a0*/  IMAD.MOV.U32 R13, RZ, RZ, R4 ;  /* 0x000000ffff0d7224 */ /* 0x000fe400078e0004 */
[----:B------:R-:W-:-:S07]  /*290b0*/  IMAD.MOV.U32 R6, RZ, RZ, R14 ;  /* 0x000000ffff067224 */ /* 0x000fce00078e000e */
[----:B------:R-:W-:Y:S05]  /*290c0*/  WARPSYNC.COLLECTIVE R15, `(.L_x_1084) ;  /* 0x000000000f087348 */ /* 0x000fea0003c00000 */
[----:B------:R0:W1:Y:S02]  /*290d0*/  SHFL.IDX P6, R14, R13, R12, R11 ;  /* 0x0000000c0d0e7389 */ /* 0x00006400000c000b */
[----:B01----:R-:W-:Y:S01]  /*290e0*/  ENDCOLLECTIVE ;  /* 0x000000000000791b */ /* 0x003fe20003800000 */
.L_x_1084:
[----:B------:R-:W-:Y:S01]  /*290f0*/  ULDC.64 UR4, c[0x0][0x208] ;  /* 0x0000820000047ab9 */ /* 0x000fe20000000a00 */
[----:B------:R-:W-:Y:S02]  /*29100*/  IMAD.MOV.U32 R13, RZ, RZ, R3 ;  /* 0x000000ffff0d7224 */ /* 0x000fe400078e0003 */
[----:B------:R-:W-:Y:S02]  /*29110*/  IMAD.MOV.U32 R12, RZ, RZ, 0x1 ;  /* 0x00000001ff0c7424 */ /* 0x000fe400078e00ff */
[----:B------:R-:W-:Y:S02]  /*29120*/  IMAD R2, R8, R7, RZ ;  /* 0x0000000708027224 */ /* 0x000fe400078e02ff */
[----:B------:R-:W0:Y:S01]  /*29130*/  S2R R8, SR_TID.X ;  /* 0x0000000000087919 */ /* 0x000e220000002100 */
[----:B------:R-:W-:Y:S01]  /*29140*/  IMAD.MOV.U32 R7, RZ, RZ, R14 ;  /* 0x000000ffff077224 */ /* 0x000fe200078e000e */
[----:B0-----:R-:W-:-:S04]  /*29150*/  LOP3.LUT R8, R8, 0x7f, RZ, 0xc0, !PT ;  /* 0x0000007f08087812 */ /* 0x001fc800078ec0ff */
[----:B------:R-:W-:-:S05]  /*29160*/  SHF.R.U32.HI R5, RZ, 0x3, R8 ;  /* 0x00000003ff057819 */ /* 0x000fca0000011608 */
[----:B------:R-:W-:-:S04]  /*29170*/  IMAD.IADD R0, R5, 0x1, R17 ;  /* 0x0000000105007824 */ /* 0x000fc800078e0211 */
[C---:B------:R-:W-:Y:S01]  /*29180*/  VIADD R5, R0.reuse, 0x10 ;  /* 0x0000001000057836 */ /* 0x040fe20000000000 */
[----:B------:R-:W-:-:S13]  /*29190*/  ISETP.GE.AND P5, PT, R0, R2, PT ;  /* 0x000000020000720c */ /* 0x000fda0003fa6270 */
        /* <DEDUP_REMOVED lines=16> */
.L_x_1085:
[----:B------:R-:W-:Y:S02]  /*292a0*/  IMAD.MOV.U32 R13, RZ, RZ, R4 ;  /* 0x000000ffff0d7224 */ /* 0x000fe400078e0004 */
[----:B------:R-:W-:-:S07]  /*292b0*/  IMAD.MOV.U32 R6, RZ, RZ, R14 ;  /* 0x000000ffff067224 */ /* 0x000fce00078e000e */
[----:B------:R-:W-:Y:S05]  /*292c0*/  WARPSYNC.COLLECTIVE R15, `(.L_x_1086) ;  /* 0x000000000f087348 */ /* 0x000fea0003c00000 */
[----:B------:R0:W1:Y:S02]  /*292d0*/  SHFL.IDX P6, R14, R13, R12, R11 ;  /* 0x0000000c0d0e7389 */ /* 0x00006400000c000b */
[----:B01----:R-:W-:Y:S01]  /*292e0*/  ENDCOLLECTIVE ;  /* 0x000000000000791b */ /* 0x003fe20003800000 */
.L_x_1086:
        /* <DEDUP_REMOVED lines=20> */
.L_x_1087:
[----:B------:R-:W-:Y:S02]  /*29430*/  IMAD.MOV.U32 R13, RZ, RZ, R4 ;  /* 0x000000ffff0d7224 */ /* 0x000fe400078e0004 */
[----:B------:R-:W-:-:S07]  /*29440*/  IMAD.MOV.U32 R6, RZ, RZ, R14 ;  /* 0x000000ffff067224 */ /* 0x000fce00078e000e */
[----:B------:R-:W-:Y:S05]  /*29450*/  WARPSYNC.COLLECTIVE R15, `(.L_x_1088) ;  /* 0x000000000f087348 */ /* 0x000fea0003c00000 */
[----:B------:R0:W1:Y:S02]  /*29460*/  SHFL.IDX P6, R14, R13, R12, R11 ;  /* 0x0000000c0d0e7389 */ /* 0x00006400000c000b */
[----:B01----:R-:W-:Y:S01]  /*29470*/  ENDCOLLECTIVE ;  /* 0x000000000000791b */ /* 0x003fe20003800000 */
.L_x_1088:
        /* <DEDUP_REMOVED lines=20> */
.L_x_1089:
[----:B------:R-:W-:Y:S02]  /*295c0*/  IMAD.MOV.U32 R13, RZ, RZ, R4 ;  /* 0x000000ffff0d7224 */ /* 0x000fe400078e0004 */
[----:B------:R-:W-:-:S07]  /*295d0*/  IMAD.MOV.U32 R6, RZ, RZ, R14 ;  /* 0x000000ffff067224 */ /* 0x000fce00078e000e */
[----:B------:R-:W-:Y:S05]  /*295e0*/  WARPSYNC.COLLECTIVE R15, `(.L_x_1090) ;  /* 0x000000000f087348 */ /* 0x000fea0003c00000 */
[----:B------:R0:W1:Y:S02]  /*295f0*/  SHFL.IDX P6, R14, R13, R12, R11 ;  /* 0x0000000c0d0e7389 */ /* 0x00006400000c000b */
[----:B01----:R-:W-:Y:S01]  /*29600*/  ENDCOLLECTIVE ;  /* 0x000000000000791b */ /* 0x003fe20003800000 */
.L_x_1090:
        /* <DEDUP_REMOVED lines=20> */
.L_x_1091:
[----:B------:R-:W-:Y:S02]  /*29750*/  IMAD.MOV.U32 R13, RZ, RZ, R4 ;  /* 0x000000ffff0d7224 */ /* 0x000fe400078e0004 */
[----:B------:R-:W-:-:S07]  /*29760*/  IMAD.MOV.U32 R6, RZ, RZ, R14 ;  /* 0x000000ffff067224 */ /* 0x000fce00078e000e */
[----:B------:R-:W-:Y:S05]  /*29770*/  WARPSYNC.COLLECTIVE R15, `(.L_x_1092) ;  /* 0x000000000f087348 */ /* 0x000fea0003c00000 */
[----:B------:R0:W1:Y:S02]  /*29780*/  SHFL.IDX P6, R14, R13, R12, R11 ;  /* 0x0000000c0d0e7389 */ /* 0x00006400000c000b */
[----:B01----:R-:W-:Y:S01]  /*29790*/  ENDCOLLECTIVE ;  /* 0x000000000000791b */ /* 0x003fe20003800000 */
.L_x_1092:
        /* <DEDUP_REMOVED lines=20> */
.L_x_1093:
[----:B------:R-:W-:Y:S02]  /*298e0*/  IMAD.MOV.U32 R13, RZ, RZ, R4 ;  /* 0x000000ffff0d7224 */ /* 0x000fe400078e0004 */
[----:B------:R-:W-:-:S07]  /*298f0*/  IMAD.MOV.U32 R6, RZ, RZ, R14 ;  /* 0x000000ffff067224 */ /* 0x000fce00078e000e */
[----:B------:R-:W-:Y:S05]  /*29900*/  WARPSYNC.COLLECTIVE R15, `(.L_x_1094) ;  /* 0x000000000f087348 */ /* 0x000fea0003c00000 */
[----:B------:R0:W1:Y:S02]  /*29910*/  SHFL.IDX P6, R14, R13, R12, R11 ;  /* 0x0000000c0d0e7389 */ /* 0x00006400000c000b */
[----:B01----:R-:W-:Y:S01]  /*29920*/  ENDCOLLECTIVE ;  /* 0x000000000000791b */ /* 0x003fe20003800000 */
.L_x_1094:
        /* <DEDUP_REMOVED lines=18> */
.L_x_1095:
[----:B------:R-:W-:-:S05]  /*29a50*/  VIADD R7, R0, 0x60 ;  /* 0x0000006000077836 */ /* 0x000fca0000000000 */
[----:B------:R-:W-:Y:S01]  /*29a60*/  ISETP.GE.AND P5, PT, R7, R2, PT ;  /* 0x000000020700720c */ /* 0x000fe20003fa6270 */
[----:B------:R-:W-:Y:S02]  /*29a70*/  IMAD.MOV.U32 R13, RZ, RZ, R4 ;  /* 0x000000ffff0d7224 */ /* 0x000fe400078e0004 */
[----:B------:R-:W-:-:S10]  /*29a80*/  IMAD.MOV.U32 R8, RZ, RZ, R14 ;  /* 0x000000ffff087224 */ /* 0x000fd400078e000e */
[----:B------:R-:W-:Y:S05]  /*29a90*/  WARPSYNC.COLLECTIVE R15, `(.L_x_1096) ;  /* 0x000000000f087348 */ /* 0x000fea0003c00000 */
[----:B------:R0:W1:Y:S02]  /*29aa0*/  SHFL.IDX P6, R14, R13, R12, R11 ;  /* 0x0000000c0d0e7389 */ /* 0x00006400000c000b */
[----:B01----:R-:W-:Y:S01]  /*29ab0*/  ENDCOLLECTIVE ;  /* 0x000000000000791b */ /* 0x003fe20003800000 */
.L_x_1096:
        /* <DEDUP_REMOVED lines=18> */
.L_x_1097:
[----:B------:R-:W-:Y:S02]  /*29be0*/  IMAD.MOV.U32 R13, RZ, RZ, R4 ;  /* 0x000000ffff0d7224 */ /* 0x000fe400078e0004 */
[----:B------:R-:W-:-:S07]  /*29bf0*/  IMAD.MOV.U32 R5, RZ, RZ, R14 ;  /* 0x000000ffff057224 */ /* 0x000fce00078e000e */
[----:B------:R-:W-:Y:S05]  /*29c00*/  WARPSYNC.COLLECTIVE R15, `(.L_x_1098) ;  /* 0x000000000f087348 */ /* 0x000fea0003c00000 */
[----:B------:R0:W1:Y:S02]  /*29c10*/  SHFL.IDX P6, R14, R13, R12, R11 ;  /* 0x0000000c0d0e7389 */ /* 0x00006400000c000b */
[----:B01----:R-:W-:Y:S01]  /*29c20*/  ENDCOLLECTIVE ;  /* 0x000000000000791b */ /* 0x003fe20003800000 */
.L_x_1098:
[----:B------:R-:W-:Y:S01]  /*29c30*/  IMAD.MOV.U32 R3, RZ, RZ, R14 ;  /* 0x000000ffff037224 */ /* 0x000fe200078e000e */
[----:B------:R-:W-:Y:S06]  /*29c40*/  BRA `(.L_x_1099) ;  /* 0xffffffa400147947 */ /* 0x000fec000383ffff */
.L_x_949:
[----:B0-----:R-:W2:Y:S02]  /*29c50*/  LDL R2, [R1+0x4] ;  /* 0x0000040001027983 */ /* 0x001ea40000100800 */
[----:B--2---:R0:W2:Y:S02]  /*29c60*/  SYNCS.PHASECHK.TRANS64.TRYWAIT P0, [R2+URZ+0x38820], R0 ;  /* 0x03882000020075a7 */ /* 0x0040a4000800017f */
[----:B--2---:R-:W-:Y:S05]  /*29c70*/  @!P0 NANOSLEEP.SYNCS 0x989680 ;  /* 0x009896800000895d */ /* 0x004fea0003900000 */
[----:B------:R-:W2:Y:S02]  /*29c80*/  @!P0 SYNCS.PHASECHK.TRANS64 P0, [R2+URZ+0x38820], R0 ;  /* 0x03882000020085a7 */ /* 0x000ea4000800007f */
[----:B--2---:R-:W-:Y:S05]  /*29c90*/  @!P0 BRA `(.L_x_949) ;  /* 0xfffffffc00ec8947 */ /* 0x004fea000383ffff */
[----:B------:R-:W-:Y:S05]  /*29ca0*/  BRA `(.L_x_1100) ;  /* 0xffffffa400947947 */ /* 0x000fea000383ffff */
.L_x_958:
[----:B--2---:R2:W3:Y:S02]  /*29cb0*/  SYNCS.PHASECHK.TRANS64.TRYWAIT P0, [R3+URZ+0x38840], R2 ;  /* 0x03884002030075a7 */ /* 0x0044e4000800017f */
[----:B---3--:R-:W-:Y:S05]  /*29cc0*/  @!P0 NANOSLEEP.SYNCS 0x989680 ;  /* 0x009896800000895d */ /* 0x008fea0003900000 */
[----:B------:R-:W3:Y:S02]  /*29cd0*/  @!P0 SYNCS.PHASECHK.TRANS64 P0, [R3+URZ+0x38840], R2 ;  /* 0x03884002030085a7 */ /* 0x000ee4000800007f */
[----:B---3--:R-:W-:Y:S05]  /*29ce0*/  @!P0 BRA `(.L_x_958) ;  /* 0xfffffffc00f08947 */ /* 0x008fea000383ffff */
[----:B------:R-:W-:Y:S05]  /*29cf0*/  BRA `(.L_x_1101) ;  /* 0xffffffa800647947 */ /* 0x000fea000383ffff */
.L_x_966:
[----:B0-----:R0:W1:Y:S02]  /*29d00*/  SYNCS.PHASECHK.TRANS64.TRYWAIT P0, [R3+URZ+0x60], R2 ;  /* 0x00006002030075a7 */ /* 0x001064000800017f */
[----:B-1----:R-:W-:Y:S05]  /*29d10*/  @!P0 NANOSLEEP.SYNCS 0x989680 ;  /* 0x009896800000895d */ /* 0x002fea0003900000 */
[----:B------:R-:W1:Y:S02]  /*29d20*/  @!P0 SYNCS.PHASECHK.TRANS64 P0, [R3+URZ+0x60], R2 ;  /* 0x00006002030085a7 */ /* 0x000e64000800007f */
[----:B-1----:R-:W-:Y:S05]  /*29d30*/  @!P0 BRA `(.L_x_966) ;  /* 0xfffffffc00f08947 */ /* 0x002fea000383ffff */
[----:B------:R-:W-:Y:S05]  /*29d40*/  BRA `(.L_x_1102) ;  /* 0xffffffac00c07947 */ /* 0x000fea000383ffff */
.L_x_977:
[----:B--2---:R2:W3:Y:S02]  /*29d50*/  SYNCS.PHASECHK.TRANS64.TRYWAIT P0, [R3+URZ+0x38840], R2 ;  /* 0x03884002030075a7 */ /* 0x0044e4000800017f */
[----:B---3--:R-:W-:Y:S05]  /*29d60*/  @!P0 NANOSLEEP.SYNCS 0x989680 ;  /* 0x009896800000895d */ /* 0x008fea0003900000 */
[----:B------:R-:W3:Y:S02]  /*29d70*/  @!P0 SYNCS.PHASECHK.TRANS64 P0, [R3+URZ+0x38840], R2 ;  /* 0x03884002030085a7 */ /* 0x000ee4000800007f */
[----:B---3--:R-:W-:Y:S05]  /*29d80*/  @!P0 BRA `(.L_x_977) ;  /* 0xfffffffc00f08947 */ /* 0x008fea000383ffff */
[----:B------:R-:W-:Y:S05]  /*29d90*/  BRA `(.L_x_1103) ;  /* 0xffffffb400f47947 */ /* 0x000fea000383ffff */
.L_x_985:
[----:B-1----:R1:W2:Y:S02]  /*29da0*/  SYNCS.PHASECHK.TRANS64.TRYWAIT P0, [R2+URZ+0x60], R3 ;  /* 0x00006003020075a7 */ /* 0x0022a4000800017f */
[----:B--2---:R-:W-:Y:S05]  /*29db0*/  @!P0 NANOSLEEP.SYNCS 0x989680 ;  /* 0x009896800000895d */ /* 0x004fea0003900000 */
[----:B------:R-:W2:Y:S02]  /*29dc0*/  @!P0 SYNCS.PHASECHK.TRANS64 P0, [R2+URZ+0x60], R3 ;  /* 0x00006003020085a7 */ /* 0x000ea4000800007f */
[----:B--2---:R-:W-:Y:S05]  /*29dd0*/  @!P0 BRA `(.L_x_985) ;  /* 0xfffffffc00f08947 */ /* 0x004fea000383ffff */
[----:B------:R-:W-:Y:S05]  /*29de0*/  BRA `(.L_x_1104) ;  /* 0xffffffbc00507947 */ /* 0x000fea000383ffff */
.L_x_996:
[----:B----4-:R4:W0:Y:S02]  /*29df0*/  SYNCS.PHASECHK.TRANS64.TRYWAIT P0, [R2+URZ+0x38840], R3 ;  /* 0x03884003020075a7 */ /* 0x010824000800017f */
[----:B0-----:R-:W-:Y:S05]  /*29e00*/  @!P0 NANOSLEEP.SYNCS 0x989680 ;  /* 0x009896800000895d */ /* 0x001fea0003900000 */
[----:B------:R-:W0:Y:S02]  /*29e10*/  @!P0 SYNCS.PHASECHK.TRANS64 P0, [R2+URZ+0x38840], R3 ;  /* 0x03884003020085a7 */ /* 0x000e24000800007f */
[----:B0-----:R-:W-:Y:S05]  /*29e20*/  @!P0 BRA `(.L_x_996) ;  /* 0xfffffffc00f08947 */ /* 0x001fea000383ffff */
[----:B------:R-:W-:Y:S05]  /*29e30*/  BRA `(.L_x_1105) ;  /* 0xffffffc400487947 */ /* 0x000fea000383ffff */
.L_x_1004:
[----:B-1----:R1:W2:Y:S02]  /*29e40*/  SYNCS.PHASECHK.TRANS64.TRYWAIT P0, [R2+URZ+0x60], R5 ;  /* 0x00006005020075a7 */ /* 0x0022a4000800017f */
[----:B--2---:R-:W-:Y:S05]  /*29e50*/  @!P0 NANOSLEEP.SYNCS 0x989680 ;  /* 0x009896800000895d */ /* 0x004fea0003900000 */
[----:B------:R-:W2:Y:S02]  /*29e60*/  @!P0 SYNCS.PHASECHK.TRANS64 P0, [R2+URZ+0x60], R5 ;  /* 0x00006005020085a7 */ /* 0x000ea4000800007f */
[----:B--2---:R-:W-:Y:S05]  /*29e70*/  @!P0 BRA `(.L_x_1004) ;  /* 0xfffffffc00f08947 */ /* 0x004fea000383ffff */
[----:B------:R-:W-:Y:S05]  /*29e80*/  BRA `(.L_x_1106) ;  /* 0xffffffc800a47947 */ /* 0x000fea000383ffff */
.L_x_1017:
[----:B--2---:R2:W4:Y:S02]  /*29e90*/  SYNCS.PHASECHK.TRANS64.TRYWAIT P0, [R2+URZ+0x38860], R0 ;  /* 0x03886000020075a7 */ /* 0x004524000800017f */
[----:B----4-:R-:W-:Y:S05]  /*29ea0*/  @!P0 NANOSLEEP.SYNCS 0x989680 ;  /* 0x009896800000895d */ /* 0x010fea0003900000 */
[----:B------:R-:W4:Y:S02]  /*29eb0*/  @!P0 SYNCS.PHASECHK.TRANS64 P0, [R2+URZ+0x38860], R0 ;  /* 0x03886000020085a7 */ /* 0x000f24000800007f */
[----:B----4-:R-:W-:Y:S05]  /*29ec0*/  @!P0 BRA `(.L_x_1017) ;  /* 0xfffffffc00f08947 */ /* 0x010fea000383ffff */
[----:B------:R-:W-:Y:S05]  /*29ed0*/  BRA `(.L_x_1107) ;  /* 0xffffffd000807947 */ /* 0x000fea000383ffff */
.L_x_1026:
[----:B------:R-:W-:Y:S01]  /*29ee0*/  BSSY B0, `(.L_x_1108) ;  /* 0x0000008000007945 */ /* 0x000fe20003800000 */
[----:B------:R-:W-:Y:S02]  /*29ef0*/  IMAD.MOV.U32 R13, RZ, RZ, R16 ;  /* 0x000000ffff0d7224 */ /* 0x000fe400078e0010 */
[----:B------:R-:W-:Y:S02]  /*29f00*/  IMAD.MOV.U32 R12, RZ, RZ, RZ ;  /* 0x000000ffff0c7224 */ /* 0x000fe400078e00ff */
[----:B------:R-:W-:Y:S02]  /*29f10*/  IMAD.MOV.U32 R11, RZ, RZ, 0x1f ;  /* 0x0000001fff0b7424 */ /* 0x000fe400078e00ff */
[----:B------:R-:W-:-:S07]  /*29f20*/  IMAD.MOV.U32 R15, RZ, RZ, -0x1 ;  /* 0xffffffffff0f7424 */ /* 0x000fce00078e00ff */
[----:B01----:R-:W-:Y:S05]  /*29f30*/  WARPSYNC.COLLECTIVE R15, `(.L_x_1109) ;  /* 0x000000000f087348 */ /* 0x003fea0003c00000 */
[----:B------:R2:W3:Y:S02]  /*29f40*/  SHFL.IDX P6, R14, R13, R12, R11 ;  /* 0x0000000c0d0e7389 */ /* 0x0004e400000c000b */
[----:B0123--:R-:W-:Y:S01]  /*29f50*/  ENDCOLLECTIVE ;  /* 0x000000000000791b */ /* 0x00ffe20003800000 */
.L_x_1109:
[----:B------:R-:W-:Y:S05]  /*29f60*/  BSYNC B0 ;  /* 0x0000000000007941 */ /* 0x000fea0003800000 */
.L_x_1108:
        /* <DEDUP_REMOVED lines=9> */
.L_x_1110:
        /* <DEDUP_REMOVED lines=19> */
.L_x_1111:
        /* <DEDUP_REMOVED lines=8> */
.L_x_1112:
        /* <DEDUP_REMOVED lines=8> */
.L_x_1113:
        /* <DEDUP_REMOVED lines=8> */
.L_x_1114:
        /* <DEDUP_REMOVED lines=8> */
.L_x_1115:
        /* <DEDUP_REMOVED lines=9> */
.L_x_1116:
[----:B------:R-:W-:Y:S01]  /*2a3c0*/  IMAD.MOV.U32 R6, RZ, RZ, R14 ;  /* 0x000000ffff067224 */ /* 0x000fe200078e000e */
[----:B------:R-:W-:Y:S06]  /*2a3d0*/  BRA `(.L_x_1117) ;  /* 0xffffffd400847947 */ /* 0x000fec000383ffff */
.L_x_1031:
[----:B------:R-:W-:Y:S01]  /*2a3e0*/  BSSY B0, `(.L_x_1118) ;  /* 0x0000008000007945 */ /* 0x000fe20003800000 */
[----:B-----5:R-:W-:Y:S02]  /*2a3f0*/  IMAD.MOV.U32 R13, RZ, RZ, R2 ;  /* 0x000000ffff0d7224 */ /* 0x020fe400078e0002 */
[----:B------:R-:W-:Y:S02]  /*2a400*/  IMAD.MOV.U32 R12, RZ, RZ, 0x1 ;  /* 0x00000001ff0c7424 */ /* 0x000fe400078e00ff */
[----:B------:R-:W-:Y:S02]  /*2a410*/  IMAD.MOV.U32 R11, RZ, RZ, RZ ;  /* 0x000000ffff0b7224 */ /* 0x000fe400078e00ff */
[----:B------:R-:W-:-:S07]  /*2a420*/  IMAD.MOV.U32 R15, RZ, RZ, -0x1 ;  /* 0xffffffffff0f7424 */ /* 0x000fce00078e00ff */
[----:B012---:R-:W-:Y:S05]  /*2a430*/  WARPSYNC.COLLECTIVE R15, `(.L_x_1119) ;  /* 0x000000000f087348 */ /* 0x007fea0003c00000 */
[----:B------:R3:W4:Y:S02]  /*2a440*/  SHFL.UP P6, R14, R13, R12, R11 ;  /* 0x0400000c0d0e7389 */ /* 0x00072400000c000b */
[----:B01234-:R-:W-:Y:S01]  /*2a450*/  ENDCOLLECTIVE ;  /* 0x000000000000791b */ /* 0x01ffe20003800000 */
.L_x_1119:
[----:B------:R-:W-:Y:S05]  /*2a460*/  BSYNC B0 ;  /* 0x0000000000007941 */ /* 0x000fea0003800000 */
.L_x_1118:
        /* <DEDUP_REMOVED lines=10> */
.L_x_1120:
        /* <DEDUP_REMOVED lines=8> */
.L_x_1121:
        /* <DEDUP_REMOVED lines=8> */
.L_x_1122:
        /* <DEDUP_REMOVED lines=8> */
.L_x_1123:
        /* <DEDUP_REMOVED lines=9> */
.L_x_1124:
[----:B------:R-:W-:Y:S01]  /*2a720*/  IMAD.MOV.U32 R6, RZ, RZ, R14 ;  /* 0x000000ffff067224 */ /* 0x000fe200078e000e */
[----:B------:R-:W-:Y:S06]  /*2a730*/  BRA `(.L_x_1125) ;  /* 0xffffffd4004c7947 */ /* 0x000fec000383ffff */
.L_x_1033:
[----:B------:R-:W-:Y:S01]  /*2a740*/  BSSY B0, `(.L_x_1126) ;  /* 0x0000006000007945 */ /* 0x000fe20003800000 */
[----:B------:R-:W-:Y:S01]  /*2a750*/  PLOP3.LUT P6, PT, P6, PT, PT, 0x8, 0x0 ;  /* 0x000000000000781c */ /* 0x000fe200037ce170 */
[----:B------:R-:W-:-:S12]  /*2a760*/  IMAD.MOV.U32 R15, RZ, RZ, -0x1 ;  /* 0xffffffffff0f7424 */ /* 0x000fd800078e00ff */
[----:B012---:R-:W-:Y:S05]  /*2a770*/  WARPSYNC.COLLECTIVE R15, `(.L_x_1127) ;  /* 0x000000000f087348 */ /* 0x007fea0003c00000 */
[----:B------:R-:W-:Y:S01]  /*2a780*/  VOTE.ANY R14, PT, P6 ;  /* 0x00000000000e7806 */ /* 0x000fe200030e0100 */
[----:B012---:R-:W-:Y:S06]  /*2a790*/  ENDCOLLECTIVE ;  /* 0x000000000000791b */ /* 0x007fec0003800000 */
.L_x_1127:
[----:B------:R-:W-:Y:S05]  /*2a7a0*/  BSYNC B0 ;  /* 0x0000000000007941 */ /* 0x000fea0003800000 */
.L_x_1126:
        /* <DEDUP_REMOVED lines=9> */
.L_x_1128:
[----:B------:R-:W-:Y:S01]  /*2a840*/  IMAD.MOV.U32 R17, RZ, RZ, R14 ;  /* 0x000000ffff117224 */ /* 0x000fe200078e000e */
[----:B------:R-:W-:Y:S06]  /*2a850*/  BRA `(.L_x_1129) ;  /* 0xffffffd4003c7947 */ /* 0x000fec000383ffff */
.L_x_1035:
[----:B------:R-:W-:Y:S01]  /*2a860*/  BSSY B0, `(.L_x_1130) ;  /* 0x0000007000007945 */ /* 0x000fe20003800000 */
[----:B------:R-:W-:Y:S02]  /*2a870*/  IMAD.MOV.U32 R13, RZ, RZ, R5 ;  /* 0x000000ffff0d7224 */ /* 0x000fe400078e0005 */
[----:B------:R-:W-:Y:S02]  /*2a880*/  IMAD.MOV.U32 R11, RZ, RZ, 0x1f ;  /* 0x0000001fff0b7424 */ /* 0x000fe400078e00ff */
[----:B------:R-:W-:-:S07]  /*2a890*/  IMAD.MOV.U32 R15, RZ, RZ, -0x1 ;  /* 0xffffffffff0f7424 */ /* 0x000fce00078e00ff */
[----:B012-4-:R-:W-:Y:S05]  /*2a8a0*/  WARPSYNC.COLLECTIVE R15, `(.L_x_1131) ;  /* 0x000000000f087348 */ /* 0x017fea0003c00000 */
[----:B------:R3:W0:Y:S02]  /*2a8b0*/  SHFL.IDX P6, R14, R13, R12, R11 ;  /* 0x0000000c0d0e7389 */ /* 0x00062400000c000b */
[----:B01234-:R-:W-:Y:S01]  /*2a8c0*/  ENDCOLLECTIVE ;  /* 0x000000000000791b */ /* 0x01ffe20003800000 */
.L_x_1131:
[----:B------:R-:W-:Y:S05]  /*2a8d0*/  BSYNC B0 ;  /* 0x0000000000007941 */ /* 0x000fea0003800000 */
.L_x_1130:
[----:B------:R-:W-:Y:S01]  /*2a8e0*/  IMAD.MOV.U32 R2, RZ, RZ, R14 ;  /* 0x000000ffff027224 */ /* 0x000fe200078e000e */
[----:B------:R-:W-:Y:S06]  /*2a8f0*/  BRA `(.L_x_1034) ;  /* 0xffffffd400307947 */ /* 0x000fec000383ffff */
.L_x_1039:
[----:B0-----:R0:W2:Y:S02]  /*2a900*/  SYNCS.PHASECHK.TRANS64.TRYWAIT P0, [R0+URZ+0x38820], R3 ;  /* 0x03882003000075a7 */ /* 0x0010a4000800017f */
[----:B--2---:R-:W-:Y:S05]  /*2a910*/  @!P0 NANOSLEEP.SYNCS 0x989680 ;  /* 0x009896800000895d */ /* 0x004fea0003900000 */
[----:B------:R-:W2:Y:S02]  /*2a920*/  @!P0 SYNCS.PHASECHK.TRANS64 P0, [R0+URZ+0x38820], R3 ;  /* 0x03882003000085a7 */ /* 0x000ea4000800007f */
[----:B--2---:R-:W-:Y:S05]  /*2a930*/  @!P0 BRA `(.L_x_1039) ;  /* 0xfffffffc00f08947 */ /* 0x004fea000383ffff */
[----:B------:R-:W-:Y:S05]  /*2a940*/  BRA `(.L_x_1132) ;  /* 0xffffffd800247947 */ /* 0x000fea000383ffff */
.L_x_1040:
[----:B------:R-:W2:Y:S01]  /*2a950*/  S2R R2, SR_TID.X ;  /* 0x0000000000027919 */ /* 0x000ea20000002100 */
[----:B------:R-:W-:Y:S01]  /*2a960*/  BSSY B0, `(.L_x_1133) ;  /* 0x000000a000007945 */ /* 0x000fe20003800000 */
[----:B------:R-:W-:Y:S02]  /*2a970*/  IMAD.MOV.U32 R12, RZ, RZ, RZ ;  /* 0x000000ffff0c7224 */ /* 0x000fe400078e00ff */
[----:B------:R-:W-:Y:S02]  /*2a980*/  IMAD.MOV.U32 R11, RZ, RZ, 0x1f ;  /* 0x0000001fff0b7424 */ /* 0x000fe400078e00ff */
[----:B------:R-:W-:Y:S01]  /*2a990*/  IMAD.MOV.U32 R15, RZ, RZ, -0x1 ;  /* 0xffffffffff0f7424 */ /* 0x000fe200078e00ff */
[----:B--2---:R-:W-:-:S04]  /*2a9a0*/  SHF.R.U32.HI R2, RZ, 0x5, R2 ;  /* 0x00000005ff027819 */ /* 0x004fc80000011602 */
[----:B------:R-:W-:-:S05]  /*2a9b0*/  LOP3.LUT R2, R2, 0x3, RZ, 0xc0, !PT ;  /* 0x0000000302027812 */ /* 0x000fca00078ec0ff */
[----:B------:R-:W-:-:S07]  /*2a9c0*/  IMAD.MOV.U32 R13, RZ, RZ, R2 ;  /* 0x000000ffff0d7224 */ /* 0x000fce00078e0002 */
[----:B01---5:R-:W-:Y:S05]  /*2a9d0*/  WARPSYNC.COLLECTIVE R15, `(.L_x_1134) ;  /* 0x000000000f087348 */ /* 0x023fea0003c00000 */
[----:B------:R2:W3:Y:S02]  /*2a9e0*/  SHFL.IDX P6, R14, R13, R12, R11 ;  /* 0x0000000c0d0e7389 */ /* 0x0004e400000c000b */
[----:B0123-5:R-:W-:Y:S01]  /*2a9f0*/  ENDCOLLECTIVE ;  /* 0x000000000000791b */ /* 0x02ffe20003800000 */
.L_x_1134:
[----:B------:R-:W-:Y:S05]  /*2aa00*/  BSYNC B0 ;  /* 0x0000000000007941 */ /* 0x000fea0003800000 */
.L_x_1133:
[----:B------:R-:W-:Y:S05]  /*2aa10*/  BRA `(.L_x_1135) ;  /* 0xffffffd8000c7947 */ /* 0x000fea000383ffff */
.L_x_1041:
[----:B------:R-:W-:Y:S01]  /*2aa20*/  BSSY B0, `(.L_x_1136) ;  /* 0x0000006000007945 */ /* 0x000fe20003800000 */
[----:B------:R-:W-:-:S07]  /*2aa30*/  IMAD.MOV.U32 R15, RZ, RZ, -0x1 ;  /* 0xffffffffff0f7424 */ /* 0x000fce00078e00ff */
[----:B012--5:R-:W-:Y:S05]  /*2aa40*/  WARPSYNC.COLLECTIVE R15, `(.L_x_1137) ;  /* 0x000000000f0c7348 */ /* 0x027fea0003c00000 */
[----:B------:R-:W-:Y:S02]  /*2aa50*/  ELECT P6, UR62, PT ;  /* 0x00000000003e782f */ /* 0x000fe400038c0000 */
[----:B------:R-:W-:Y:S01]  /*2aa60*/  MOV R14, UR62 ;  /* 0x0000003e000e7c02 */ /* 0x000fe20008000f00 */
[----:B012--5:R-:W-:Y:S10]  /*2aa70*/  ENDCOLLECTIVE ;  /* 0x000000000000791b */ /* 0x027ff40003800000 */
.L_x_1137:
[----:B------:R-:W-:Y:S05]  /*2aa80*/  BSYNC B0 ;  /* 0x0000000000007941 */ /* 0x000fea0003800000 */
.L_x_1136:
[----:B------:R-:W-:Y:S05]  /*2aa90*/  BRA `(.L_x_1138) ;  /* 0xffffffd800007947 */ /* 0x000fea000383ffff */
.L_x_1043:
[----:B0-----:R0:W2:Y:S02]  /*2aaa0*/  SYNCS.PHASECHK.TRANS64.TRYWAIT P0, [R6+URZ], R5 ;  /* 0x00000005060075a7 */ /* 0x0010a4000800017f */
[----:B--2---:R-:W-:Y:S05]  /*2aab0*/  @!P0 NANOSLEEP.SYNCS 0x989680 ;  /* 0x009896800000895d */ /* 0x004fea0003900000 */
[----:B------:R-:W2:Y:S02]  /*2aac0*/  @!P0 SYNCS.PHASECHK.TRANS64 P0, [R6+URZ], R5 ;  /* 0x00000005060085a7 */ /* 0x000ea4000800007f */
[----:B--2---:R-:W-:Y:S05]  /*2aad0*/  @!P0 BRA `(.L_x_1043) ;  /* 0xfffffffc00f08947 */ /* 0x004fea000383ffff */
[----:B------:R-:W-:Y:S05]  /*2aae0*/  BRA `(.L_x_1139) ;  /* 0xffffffd8003c7947 */ /* 0x000fea000383ffff */
.L_x_1044:
[----:B--2---:R2:W3:Y:S02]  /*2aaf0*/  SYNCS.PHASECHK.TRANS64.TRYWAIT P0, [R7+URZ], R2 ;  /* 0x00000002070075a7 */ /* 0x0044e4000800017f */
[----:B---3--:R-:W-:Y:S05]  /*2ab00*/  @!P0 NANOSLEEP.SYNCS 0x989680 ;  /* 0x009896800000895d */ /* 0x008fea0003900000 */
[----:B------:R-:W3:Y:S02]  /*2ab10*/  @!P0 SYNCS.PHASECHK.TRANS64 P0, [R7+URZ], R2 ;  /* 0x00000002070085a7 */ /* 0x000ee4000800007f */
[----:B---3--:R-:W-:Y:S05]  /*2ab20*/  @!P0 BRA `(.L_x_1044) ;  /* 0xfffffffc00f08947 */ /* 0x008fea000383ffff */
[----:B------:R-:W-:Y:S05]  /*2ab30*/  BRA `(.L_x_1140) ;  /* 0xffffffd800307947 */ /* 0x000fea000383ffff */
.L_x_1046:
[----:B---3--:R3:W4:Y:S02]  /*2ab40*/  SYNCS.PHASECHK.TRANS64.TRYWAIT P0, [R4+URZ], R5 ;  /* 0x00000005040075a7 */ /* 0x008724000800017f */
[----:B----4-:R-:W-:Y:S05]  /*2ab50*/  @!P0 NANOSLEEP.SYNCS 0x989680 ;  /* 0x009896800000895d */ /* 0x010fea0003900000 */
[----:B------:R-:W4:Y:S02]  /*2ab60*/  @!P0 SYNCS.PHASECHK.TRANS64 P0, [R4+URZ], R5 ;  /* 0x00000005040085a7 */ /* 0x000f24000800007f */
[----:B----4-:R-:W-:Y:S05]  /*2ab70*/  @!P0 BRA `(.L_x_1046) ;  /* 0xfffffffc00f08947 */ /* 0x010fea000383ffff */
[----:B------:R-:W-:Y:S05]  /*2ab80*/  BRA `(.L_x_1141) ;  /* 0xffffffd800387947 */ /* 0x000fea000383ffff */
.L_x_1142:
        /* <DEDUP_REMOVED lines=15> */
.L_x_3427:


//--------------------- .text._ZN7cutlass13device_kernelIN5flash11enable_sm90INS1_16FlashAttnFwdSm90INS1_25CollectiveMainloopFwdSm90ILi2EN4cute5tupleIJNS5_1CILi1EEES8_S8_EEENS6_IJNS7_ILi128EEENS7_ILi64EEENS7_ILi256EEEEEELi256ENS_10bfloat16_tEfNS_4arch4Sm90ELb0ELb1ELb0ELb0ELb0ELb0ELb0ELb1ELb1ELb1ELb0ELb0EEENS1_21CollectiveEpilogueFwdINS6_IJSA_SC_SB_EEES9_SE_SG_Li256ELb0ELb1ELb0ELb0EEENS1_30DynamicPersistentTileSchedulerILi256ELi128ELb0ELb1ELb1EEEEEEEEEvNT_6ParamsE --------------------------
	.section	.text._ZN7cutlass13device_kernelIN5flash11enable_sm90INS1_16FlashAttnFwdSm90INS1_25CollectiveMainloopFwdSm90ILi2EN4cute5tupleIJNS5_1CILi1EEES8_S8_EEENS6_IJNS7_ILi128EEENS7_ILi64EEENS7_ILi256EEEEEELi256ENS_10bfloat16_tEfNS_4arch4Sm90ELb0ELb1ELb0ELb0ELb0ELb0ELb0ELb1ELb1ELb1ELb0ELb0EEENS1_21CollectiveEpilogueFwdINS6_IJSA_SC_SB_EEES9_SE_SG_Li256ELb0ELb1ELb0ELb0EEENS1_30DynamicPersistentTileSchedulerILi256ELi128ELb0ELb1ELb1EEEEEEEEEvNT_6ParamsE,"ax",@progbits
	.align	128
.text._ZN7cutlass13device_kernelIN5flash11enable_sm90INS1_16FlashAttnFwdSm90INS1_25CollectiveMainloopFwdSm90ILi2EN4cute5tupleIJNS5_1CILi1EEES8_S8_EEENS6_IJNS7_ILi128EEENS7_ILi64EEENS7_ILi256EEEEEELi256ENS_10bfloat16_tEfNS_4arch4Sm90ELb0ELb1ELb0ELb0ELb0ELb0ELb0ELb1ELb1ELb1ELb0ELb0EEENS1_21CollectiveEpilogueFwdINS6_IJSA_SC_SB_EEES9_SE_SG_Li256ELb0ELb1ELb0ELb0EEENS1_30DynamicPersistentTileSchedulerILi256ELi128ELb0ELb1ELb1EEEEEEEEEvNT_6ParamsE:
        .type           _ZN7cutlass13device_kernelIN5flash11enable_sm90INS1_16FlashAttnFwdSm90INS1_25CollectiveMainloopFwdSm90ILi2EN4cute5tupleIJNS5_1CILi1EEES8_S8_EEENS6_IJNS7_ILi128EEENS7_ILi64EEENS7_ILi256EEEEEELi256ENS_10bfloat16_tEfNS_4arch4Sm90ELb0ELb1ELb0ELb0ELb0ELb0ELb0ELb1ELb1ELb1ELb0ELb0EEENS1_21CollectiveEpilogueFwdINS6_IJSA_SC_SB_EEES9_SE_SG_Li256ELb0ELb1ELb0ELb0EEENS1_30DynamicPersistentTileSchedulerILi256ELi128ELb0ELb1ELb1EEEEEEEEEvNT_6ParamsE,@function
        .size           _ZN7cutlass13device_kernelIN5flash11enable_sm90INS1_16FlashAttnFwdSm90INS1_25CollectiveMainloopFwdSm90ILi2EN4cute5tupleIJNS5_1CILi1EEES8_S8_EEENS6_IJNS7_ILi128EEENS7_ILi64EEENS7_ILi256EEEEEELi256ENS_10bfloat16_tEfNS_4arch4Sm90ELb0ELb1ELb0ELb0ELb0ELb0ELb0ELb1ELb1ELb1ELb0ELb0EEENS1_21CollectiveEpilogueFwdINS6_IJSA_SC_SB_EEES9_SE_SG_Li256ELb0ELb1ELb0ELb0EEENS1_30DynamicPersistentTileSchedulerILi256ELi128ELb0ELb1ELb1EEEEEEEEEvNT_6ParamsE,(.L_x_3428 - _ZN7cutlass13device_kernelIN5flash11enable_sm90INS1_16FlashAttnFwdSm90INS1_25CollectiveMainloopFwdSm90ILi2EN4cute5tupleIJNS5_1CILi1EEES8_S8_EEENS6_IJNS7_ILi128EEENS7_ILi64EEENS7_ILi256EEEEEELi256ENS_10bfloat16_tEfNS_4arch4Sm90ELb0ELb1ELb0ELb0ELb0ELb0ELb0ELb1ELb1ELb1ELb0ELb0EEENS1_21CollectiveEpilogueFwdINS6_IJSA_SC_SB_EEES9_SE_SG_Li256ELb0ELb1ELb0ELb0EEENS1_30DynamicPersistentTileSchedulerILi256ELi128ELb0ELb1ELb1EEEEEEEEEvNT_6ParamsE)
        .other          _ZN7cutlass13device_kernelIN5flash11enable_sm90INS1_16FlashAttnFwdSm90INS1_25CollectiveMainloopFwdSm90ILi2EN4cute5tupleIJNS5_1CILi1EEES8_S8_EEENS6_IJNS7_ILi128EEENS7_ILi64EEENS7_ILi256EEEEEELi256ENS_10bfloat16_tEfNS_4arch4Sm90ELb0ELb1ELb0ELb0ELb0ELb0ELb0ELb1ELb1ELb1ELb0ELb0EEENS1_21CollectiveEpilogueFwdINS6_IJSA_SC_SB_EEES9_SE_SG_Li256ELb0ELb1ELb0ELb0EEENS1_30DynamicPersistentTileSchedulerILi256ELi128ELb0ELb1ELb1EEEEEEEEEvNT_6ParamsE,@"STO_CUDA_ENTRY STV_DEFAULT"
_ZN7cutlass13device_kernelIN5flash11enable_sm90INS1_16FlashAttnFwdSm90INS1_25CollectiveMainloopFwdSm90ILi2EN4cute5tupleIJNS5_1CILi1EEES8_S8_EEENS6_IJNS7_ILi128EEENS7_ILi64EEENS7_ILi256EEEEEELi256ENS_10bfloat16_tEfNS_4arch4Sm90ELb0ELb1ELb0ELb0ELb0ELb0ELb0ELb1ELb1ELb1ELb0ELb0EEENS1_21CollectiveEpilogueFwdINS6_IJSA_SC_SB_EEES9_SE_SG_Li256ELb0ELb1ELb0ELb0EEENS1_30DynamicPersistentTileSchedulerILi256ELi128ELb0ELb1ELb1EEEEEEEEEvNT_6ParamsE:
        /* <DEDUP_REMOVED lines=18> */
.L_x_1144:
[----:B------:R-:W-:Y:S05]  /*0120*/  BSYNC B0 ;  /* 0x0000000000007941 */ /* 0x000fea0003800000 */
.L_x_1143:
        /* <DEDUP_REMOVED lines=41> */
.L_x_1145:
        /* <DEDUP_REMOVED lines=22> */
.L_x_1146:
        /* <DEDUP_REMOVED lines=18> */
.L_x_1147:
        /* <DEDUP_REMOVED lines=22> */
.L_x_1148:
        /* <DEDUP_REMOVED lines=22> */
.L_x_1149:
        /* <DEDUP_REMOVED lines=8> */
.L_x_1151:
[----:B------:R-:W-:-:S08]  /*0980*/  NOP ;  /* 0x0000000000007918 */ /* 0x000fd00000000000 */
[----:B------:R-:W1:Y:S02]  /*0990*/  USETMAXREG.TRY_ALLOC.CTAPOOL UP0, 0xf0 ;  /* 0x000000f0000079c8 */ /* 0x000e640008000600 */
[----:B-1----:R-:W-:-:S13]  /*09a0*/  PLOP3.LUT P0, PT, PT, PT, UP0, 0x80, 0x0 ;  /* 0x000000000000781c */ /* 0x002fda0003f0f008 */
[----:B------:R-:W-:Y:S05]  /*09b0*/  @!P0 BRA `(.L_x_1151) ;  /* 0xfffffffc00f08947 */ /* 0x000fea000383ffff */
[----:B------:R-:W1:Y:S08]  /*09c0*/  S2UR UR4, SR_CTAID.X ;  /* 0x00000000000479c3 */ /* 0x000e700000002500 */
[----:B------:R-:W-:Y:S08]  /*09d0*/  BAR.ARV 0x4, 0x180 ;  /* 0x0106000000007b1d */ /* 0x000ff00000002000 */
[----:B------:R-:W1:Y:S08]  /*09e0*/  LDC R0, c[0x0][0xc38] ;  /* 0x00030e00ff007b82 */ /* 0x000e700000000800 */
[----:B------:R-:W-:Y:S06]  /*09f0*/  BAR.ARV 0x8, 0x180 ;  /* 0x0206000000007b1d */ /* 0x000fec0000002000 */
[----:B-1----:R-:W-:-:S13]  /*0a00*/  ISETP.LE.AND P0, PT, R0, UR4, PT ;  /* 0x0000000400007c0c */ /* 0x002fda000bf03270 */
[----:B------:R-:W-:Y:S05]  /*0a10*/  @P0 EXIT ;  /* 0x000000000000094d */ /* 0x000fea0003800000 */
[----:B------:R-:W2:Y:S01]  /*0a20*/  LDL R3, [R1+0x1c] ;  /* 0x00001c0001037983 */ /* 0x000ea20000100800 */
[----:B------:R-:W-:Y:S01]  /*0a30*/  UMOV UR38, URZ ;  /* 0x0000003f00267c82 */ /* 0x000fe20008000000 */
[----:B------:R-:W-:Y:S01]  /*0a40*/  UMOV UR36, URZ ;  /* 0x0000003f00247c82 */ /* 0x000fe20008000000 */
[----:B0-----:R-:W0:Y:S02]  /*0a50*/  S2R R2, SR_TID.X ;  /* 0x0000000000027919 */ /* 0x001e240000002100 */
[----:B0-----:R-:W-:-:S05]  /*0a60*/  VIADD R217, R2, 0xffffff80 ;  /* 0xffffff8002d97836 */ /* 0x001fca0000000000 */
[----:B------:R-:W-:-:S04]  /*0a70*/  SHF.R.S32.HI R0, RZ, 0x1f, R217 ;  /* 0x0000001fff007819 */ /* 0x000fc800000114d9 */
[CC--:B------:R-:W-:Y:S02]  /*0a80*/  LEA.HI R2, R0.reuse, R217.reuse, RZ, 0x7 ;  /* 0x000000d900027211 */ /* 0x0c0fe400078f38ff */
[-C--:B------:R-:W-:Y:S02]  /*0a90*/  LEA.HI R4, R0, R217.reuse, RZ, 0x5 ;  /* 0x000000d900047211 */ /* 0x080fe400078f28ff */
[----:B------:R-:W-:Y:S02]  /*0aa0*/  LOP3.LUT R208, R2, 0xffffff80, RZ, 0xc0, !PT ;  /* 0xffffff8002d07812 */ /* 0x000fe400078ec0ff */
[----:B------:R-:W-:Y:S01]  /*0ab0*/  LEA.HI R11, R0, R217, RZ, 0x2 ;  /* 0x000000d9000b7211 */ /* 0x000fe200078f10ff */
[----:B------:R-:W-:Y:S01]  /*0ac0*/  IMAD.SHL.U32 R5, R4, 0x20, RZ ;  /* 0x0000002004057824 */ /* 0x000fe200078e00ff */
[----:B------:R-:W-:Y:S01]  /*0ad0*/  SHF.R.S32.HI R209, RZ, 0x7, R2 ;  /* 0x00000007ffd17819 */ /* 0x000fe20000011402 */
[----:B------:R-:W-:-:S03]  /*0ae0*/  IMAD.IADD R208, R217, 0x1, -R208 ;  /* 0x00000001d9d07824 */ /* 0x000fc600078e0ad0 */
[----:B------:R-:W-:Y:S02]  /*0af0*/  LOP3.LUT R5, R5, 0xfffffc00, RZ, 0xc0, !PT ;  /* 0xfffffc0005057812 */ /* 0x000fe400078ec0ff */
[----:B------:R-:W-:Y:S02]  /*0b00*/  SHF.R.S32.HI R7, RZ, 0x1f, R208 ;  /* 0x0000001fff077819 */ /* 0x000fe400000114d0 */
[----:B------:R-:W-:Y:S02]  /*0b10*/  LEA.HI R2, R2, R209, RZ, 0x1 ;  /* 0x000000d102027211 */ /* 0x000fe400078f08ff */
[CC--:B------:R-:W-:Y:S02]  /*0b20*/  LEA.HI R8, R7.reuse, R208.reuse, RZ, 0x2 ;  /* 0x000000d007087211 */ /* 0x0c0fe400078f10ff */
[----:B------:R-:W-:Y:S02]  /*0b30*/  LEA.HI R7, R7, R208, RZ, 0x5 ;  /* 0x000000d007077211 */ /* 0x000fe400078f28ff */
[----:B------:R-:W-:-:S02]  /*0b40*/  SHF.R.S32.HI R9, RZ, 0x2, R8 ;  /* 0x00000002ff097819 */ /* 0x000fc40000011408 */
[----:B------:R-:W-:Y:S02]  /*0b50*/  SHF.R.S32.HI R10, RZ, 0x1f, R8 ;  /* 0x0000001fff0a7819 */ /* 0x000fe40000011408 */
[----:B------:R-:W-:Y:S02]  /*0b60*/  SHF.R.S32.HI R7, RZ, 0x5, R7 ;  /* 0x00000005ff077819 */ /* 0x000fe40000011407 */
[----:B------:R-:W-:Y:S02]  /*0b70*/  LEA.HI R10, R10, R9, RZ, 0x3 ;  /* 0x000000090a0a7211 */ /* 0x000fe400078f18ff */
[----:B------:R-:W-:Y:S02]  /*0b80*/  LOP3.LUT R2, R2, 0x3fffffe, RZ, 0xc0, !PT ;  /* 0x03fffffe02027812 */ /* 0x000fe400078ec0ff */
[----:B------:R-:W-:Y:S02]  /*0b90*/  LOP3.LUT R10, R10, 0xfffffff8, RZ, 0xc0, !PT ;  /* 0xfffffff80a0a7812 */ /* 0x000fe400078ec0ff */
[----:B------:R-:W-:Y:S01]  /*0ba0*/  LOP3.LUT R17, R8, 0x7ffffffc, RZ, 0xc0, !PT ;  /* 0x7ffffffc08117812 */ /* 0x000fe200078ec0ff */
[----:B------:R-:W-:-:S02]  /*0bb0*/  IMAD.IADD R2, R209, 0x1, -R2 ;  /* 0x00000001d1027824 */ /* 0x000fc400078e0a02 */
[----:B------:R-:W-:Y:S02]  /*0bc0*/  IMAD.IADD R10, R9, 0x1, -R10 ;  /* 0x00000001090a7824 */ /* 0x000fe400078e0a0a */
[----:B------:R-:W-:Y:S02]  /*0bd0*/  IMAD.IADD R17, R208, 0x1, -R17 ;  /* 0x00000001d0117824 */ /* 0x000fe400078e0a11 */
[----:B------:R-:W-:-:S04]  /*0be0*/  IMAD R7, R7, 0x10, R10 ;  /* 0x0000001007077824 */ /* 0x000fc800078e020a */
[----:B------:R-:W-:Y:S01]  /*0bf0*/  IMAD R210, R2, 0x40, R7 ;  /* 0x0000004002d27824 */ /* 0x000fe200078e0207 */
[----:B--2---:R-:W-:Y:S02]  /*0c00*/  R2UR UR5, R3 ;  /* 0x00000000030572ca */ /* 0x004fe400000e0000 */
[CC--:B------:R-:W-:Y:S02]  /*0c10*/  LEA.HI R3, R0.reuse, R217.reuse, RZ, 0x4 ;  /* 0x000000d900037211 */ /* 0x0c0fe400078f20ff */
[----:B------:R-:W-:Y:S02]  /*0c20*/  LEA.HI R0, R0, R217, RZ, 0x3 ;  /* 0x000000d900007211 */ /* 0x000fe400078f18ff */
[----:B------:R-:W-:Y:S02]  /*0c30*/  SHF.R.S32.HI R6, RZ, 0x4, R3 ;  /* 0x00000004ff067819 */ /* 0x000fe40000011403 */
[C---:B------:R-:W-:Y:S02]  /*0c40*/  LOP3.LUT R4, R3.reuse, 0x3fffff0, RZ, 0xc0, !PT ;  /* 0x03fffff003047812 */ /* 0x040fe400078ec0ff */
[----:B------:R-:W-:-:S02]  /*0c50*/  LEA.HI R3, R3, R6, RZ, 0x1 ;  /* 0x0000000603037211 */ /* 0x000fc400078f08ff */
[----:B------:R-:W-:Y:S01]  /*0c60*/  LOP3.LUT R202, R0, 0xfffffff8, RZ, 0xc0, !PT ;  /* 0xfffffff800ca7812 */ /* 0x000fe200078ec0ff */
[----:B------:R-:W-:Y:S01]  /*0c70*/  IMAD.IADD R4, R217, 0x1, -R4 ;  /* 0x00000001d9047824 */ /* 0x000fe200078e0a04 */
[----:B------:R-:W-:Y:S01]  /*0c80*/  LOP3.LUT R3, R3, 0x1ffffffe, RZ, 0xc0, !PT ;  /* 0x1ffffffe03037812 */ /* 0x000fe200078ec0ff */
[----:B------:R-:W-:Y:S01]  /*0c90*/  ULOP3.LUT UR6, UR5, 0x1, URZ, 0xfc, !UPT ;  /* 0x0000000105067892 */ /* 0x000fe2000f8efc3f */
[----:B------:R-:W-:Y:S01]  /*0ca0*/  SHF.R.S32.HI R206, RZ, 0x3, R0 ;  /* 0x00000003ffce7819 */ /* 0x000fe20000011400 */
[----:B------:R-:W-:Y:S01]  /*0cb0*/  IMAD R4, R4, 0x40, R5 ;  /* 0x0000004004047824 */ /* 0x000fe200078e0205 */
[----:B------:R-:W-:Y:S01]  /*0cc0*/  UMOV UR5, URZ ;  /* 0x0000003f00057c82 */ /* 0x000fe20008000000 */
[----:B------:R-:W-:Y:S01]  /*0cd0*/  IMAD.IADD R3, R6, 0x1, -R3 ;  /* 0x0000000106037824 */ /* 0x000fe200078e0a03 */
[----:B------:R-:W-:Y:S01]  /*0ce0*/  LOP3.LUT R6, R11, 0xfffffffc, RZ, 0xc0, !PT ;  /* 0xfffffffc0b067812 */ /* 0x000fe200078ec0ff */
[----:B------:R-:W-:Y:S02]  /*0cf0*/  IMAD.IADD R202, R217, 0x1, -R202 ;  /* 0x00000001d9ca7824 */ /* 0x000fe400078e0aca */
[----:B------:R-:W-:-:S02]  /*0d00*/  IMAD R211, R3, 0x8, R4 ;  /* 0x0000000803d37824 */ /* 0x000fc400078e0204 */
[----:B------:R-:W-:Y:S02]  /*0d10*/  IMAD.IADD R6, R217, 0x1, -R6 ;  /* 0x00000001d9067824 */ /* 0x000fe400078e0a06 */
[----:B------:R-:W-:Y:S02]  /*0d20*/  IMAD.SHL.U32 R18, R202, 0x8, RZ ;  /* 0x00000008ca127824 */ /* 0x000fe400078e00ff */
[----:B------:R-:W-:Y:S01]  /*0d30*/  IMAD.U32 R212, RZ, RZ, UR6 ;  /* 0x00000006ffd47e24 */ /* 0x000fe2000f8e00ff */
[----:B------:R-:W-:Y:S01]  /*0d40*/  LEA.HI R5, R6, R6, RZ, 0x1 ;  /* 0x0000000606057211 */ /* 0x000fe200078f08ff */
[C---:B------:R-:W-:Y:S01]  /*0d50*/  VIADD R200, R18.reuse, 0x40 ;  /* 0x0000004012c87836 */ /* 0x040fe20000000000 */
[----:B------:R-:W-:Y:S01]  /*0d60*/  SHF.R.S32.HI R216, RZ, 0x1f, R18 ;  /* 0x0000001fffd87819 */ /* 0x000fe20000011412 */
[C---:B------:R-:W-:Y:S01]  /*0d70*/  VIADD R23, R18.reuse, 0x80 ;  /* 0x0000008012177836 */ /* 0x040fe20000000000 */
[----:B------:R-:W-:Y:S01]  /*0d80*/  LOP3.LUT R5, R5, 0x1ffffffe, RZ, 0xc0, !PT ;  /* 0x1ffffffe05057812 */ /* 0x000fe200078ec0ff */
[----:B------:R-:W-:Y:S01]  /*0d90*/  VIADD R201, R18, 0xc0 ;  /* 0x000000c012c97836 */ /* 0x000fe20000000000 */
[----:B------:R-:W-:Y:S01]  /*0da0*/  SHF.R.S32.HI R215, RZ, 0x1f, R200 ;  /* 0x0000001fffd77819 */ /* 0x000fe200000114c8 */
[----:B------:R-:W-:Y:S01]  /*0db0*/  IMAD.U32 R207, RZ, RZ, UR5 ;  /* 0x00000005ffcf7e24 */ /* 0x000fe2000f8e00ff */
[----:B------:R-:W-:Y:S01]  /*0dc0*/  SHF.R.S32.HI R214, RZ, 0x1f, R23 ;  /* 0x0000001fffd67819 */ /* 0x000fe20000011417 */
[----:B------:R-:W-:Y:S01]  /*0dd0*/  IMAD.IADD R5, R6, 0x1, -R5 ;  /* 0x0000000106057824 */ /* 0x000fe200078e0a05 */
[----:B------:R-:W-:-:S03]  /*0de0*/  SHF.R.S32.HI R213, RZ, 0x1f, R201 ;  /* 0x0000001fffd57819 */ /* 0x000fc600000114c9 */
[----:B------:R-:W-:-:S07]  /*0df0*/  IMAD R19, R5, 0x8, R210 ;  /* 0x0000000805137824 */ /* 0x000fce00078e02d2 */
.L_x_1248:
[----:B------:R-:W-:Y:S01]  /*0e00*/  ULDC UR5, c[0x0][0xc60] ;  /* 0x0003180000057ab9 */ /* 0x000fe20000000800 */
[----:B------:R-:W-:Y:S01]  /*0e10*/  UMOV UR8, UR4 ;  /* 0x0000000400087c82 */ /* 0x000fe20008000000 */
[----:B------:R-:W-:-:S11]  /*0e20*/  UISETP.NE.AND UP0, UPT, UR5, 0x1, UPT ;  /* 0x000000010500788c */ /* 0x000fd6000bf05270 */
[----:B------:R-:W-:Y:S01]  /*0e30*/  @UP0 ULDC UR6, c[0x0][0xc64] ;  /* 0x0003190000060ab9 */ /* 0x000fe20000000800 */
[----:B------:R-:W-:Y:S01]  /*0e40*/  @UP0 ULDC UR9, c[0x0][0xc68] ;  /* 0x00031a0000090ab9 */ /* 0x000fe20000000800 */
[----:B------:R-:W-:-:S04]  /*0e50*/  UIMAD.WIDE.U32 UR6, UR4, UR6, URZ ;  /* 0x00000006040672a5 */ /* 0x000fc8000f8e003f */
[----:B------:R-:W-:-:S03]  /*0e60*/  @UP0 USHF.R.U32.HI UR8, URZ, UR9, UR7 ;  /* 0x000000093f080299 */ /* 0x000fc60008011607 */
[----:B------:R-:W-:Y:S02]  /*0e70*/  ULDC UR6, c[0x0][0xc78] ;  /* 0x00031e0000067ab9 */ /* 0x000fe40000000800 */
[----:B------:R-:W-:Y:S02]  /*0e80*/  UISETP.GE.AND UP0, UPT, UR8, UR6, UPT ;  /* 0x000000060800728c */ /* 0x000fe4000bf06270 */
[----:B------:R-:W-:-:S04]  /*0e90*/  UIADD3 UR6, -UR8, URZ, URZ ;  /* 0x0000003f08067290 */ /* 0x000fc8000fffe13f */
[----:B------:R-:W-:Y:S01]  /*0ea0*/  PLOP3.LUT P0, PT, PT, PT, UP0, 0x80, 0x0 ;  /* 0x000000000000781c */ /* 0x000fe20003f0f008 */
[----:B------:R-:W-:-:S12]  /*0eb0*/  UIMAD UR9, UR5, UR6, UR4 ;  /* 0x00000006050972a4 */ /* 0x000fd8000f8e0204 */
[----:B012345:R-:W-:Y:S05]  /*0ec0*/  @!P0 BRA `(.L_x_1152) ;  /* 0x0000000000208947 */ /* 0x03ffea0003800000 */
[----:B------:R-:W-:Y:S01]  /*0ed0*/  ULDC UR7, c[0x0][0xc6c] ;  /* 0x00031b0000077ab9 */ /* 0x000fe20000000800 */
[----:B------:R-:W-:Y:S01]  /*0ee0*/  UMOV UR6, UR9 ;  /* 0x0000000900067c82 */ /* 0x000fe20008000000 */
[----:B------:R-:W-:-:S11]  /*0ef0*/  UISETP.NE.AND UP0, UPT, UR7, 0x1, UPT ;  /* 0x000000010700788c */ /* 0x000fd6000bf05270 */
[----:B------:R-:W-:Y:S02]  /*0f00*/  @UP0 ULDC.64 UR10, c[0x0][0xc70] ;  /* 0x00031c00000a0ab9 */ /* 0x000fe40000000a00 */
[----:B------:R-:W-:-:S04]  /*0f10*/  UIMAD.WIDE.U32 UR4, UR9, UR10, URZ ;  /* 0x0000000a090472a5 */ /* 0x000fc8000f8e003f */
[----:B------:R-:W-:-:S04]  /*0f20*/  @UP0 USHF.R.U32.HI UR6, URZ, UR11, UR5 ;  /* 0x0000000b3f060299 */ /* 0x000fc80008011605 */
[----:B------:R-:W-:Y:S01]  /*0f30*/  UIMAD UR4, UR6, UR7, URZ ;  /* 0x00000007060472a4 */ /* 0x000fe2000f8e023f */
[----:B------:R-:W-:Y:S11]  /*0f40*/  BRA `(.L_x_1153) ;  /* 0x00000000001c7947 */ /* 0x000ff60003800000 */
.L_x_1152:
[----:B------:R-:W-:Y:S01]  /*0f50*/  ULDC UR7, c[0x0][0xc54] ;  /* 0x0003150000077ab9 */ /* 0x000fe20000000800 */
[----:B------:R-:W-:Y:S01]  /*0f60*/  UMOV UR6, UR9 ;  /* 0x0000000900067c82 */ /* 0x000fe20008000000 */
[----:B------:R-:W-:-:S11]  /*0f70*/  UISETP.NE.AND UP0, UPT, UR7, 0x1, UPT ;  /* 0x000000010700788c */ /* 0x000fd6000bf05270 */
[----:B------:R-:W-:Y:S02]  /*0f80*/  @UP0 ULDC.64 UR10, c[0x0][0xc58] ;  /* 0x00031600000a0ab9 */ /* 0x000fe40000000a00 */
[----:B------:R-:W-:-:S04]  /*0f90*/  UIMAD.WIDE.U32 UR4, UR9, UR10, URZ ;  /* 0x0000000a090472a5 */ /* 0x000fc8000f8e003f */
[----:B------:R-:W-:-:S04]  /*0fa0*/  @UP0 USHF.R.U32.HI UR6, URZ, UR11, UR5 ;  /* 0x0000000b3f060299 */ /* 0x000fc80008011605 */
[----:B------:R-:W-:-:S12]  /*0fb0*/  UIMAD UR4, UR6, UR7, URZ ;  /* 0x00000007060472a4 */ /* 0x000fd8000f8e023f */
.L_x_1153:
[----:B------:R-:W-:Y:S01]  /*0fc0*/  ULOP3.LUT UR6, URZ, UR6, URZ, 0x33, !UPT ;  /* 0x000000063f067292 */ /* 0x000fe2000f8e333f */
[----:B------:R-:W-:Y:S01]  /*0fd0*/  ULDC UR12, c[0x0][0xc48] ;  /* 0x00031200000c7ab9 */ /* 0x000fe20000000800 */
[----:B------:R-:W-:Y:S01]  /*0fe0*/  ULDC UR7, c[0x0][0x448] ;  /* 0x0001120000077ab9 */ /* 0x000fe20000000800 */
[----:B------:R-:W-:Y:S01]  /*0ff0*/  ULDC UR5, c[0x0][0xc3c] ;  /* 0x00030f0000057ab9 */ /* 0x000fe20000000800 */
[----:B------:R-:W-:Y:S02]  /*1000*/  UISETP.NE.AND UP2, UPT, UR12, 0x1, UPT ;  /* 0x000000010c00788c */ /* 0x000fe4000bf45270 */
[----:B------:R-:W-:Y:S02]  /*1010*/  UISETP.NE.AND UP1, UPT, UR7, 0x1, UPT ;  /* 0x000000010700788c */ /* 0x000fe4000bf25270 */
[----:B------:R-:W-:Y:S01]  /*1020*/  UIADD3 UR6, UR6, UR5, URZ ;  /* 0x0000000506067290 */ /* 0x000fe2000fffe03f */
[----:B------:R-:W-:Y:S01]  /*1030*/  ULDC.64 UR10, c[0x0][0x418] ;  /* 0x00010600000a7ab9 */ /* 0x000fe20000000a00 */
[----:B------:R-:W-:-:S02]  /*1040*/  UIADD3 UR4, UR9, -UR4, URZ ;  /* 0x8000000409047290 */ /* 0x000fc4000fffe03f */
[----:B------:R-:W-:Y:S02]  /*1050*/  UISETP.NE.U32.AND UP0, UPT, UR10, URZ, UPT ;  /* 0x0000003f0a00728c */ /* 0x000fe4000bf05070 */
[----:B------:R-:W-:Y:S01]  /*1060*/  USHF.L.U32 UR60, UR6, 0x7, URZ ;  /* 0x00000007063c7899 */ /* 0x000fe2000800063f */
[----:B------:R-:W-:Y:S01]  /*1070*/  ULDC UR14, c[0x0][0xc54] ;  /* 0x00031500000e7ab9 */ /* 0x000fe20000000800 */
[----:B------:R-:W-:Y:S02]  /*1080*/  UISETP.NE.AND.EX UP0, UPT, UR11, URZ, UPT, UP0 ;  /* 0x0000003f0b00728c */ /* 0x000fe4000bf05300 */
[----:B------:R-:W-:Y:S02]  /*1090*/  UIMAD UR14, UR8, UR14, UR4 ;  /* 0x0000000e080e72a4 */ /* 0x000fe4000f8e0204 */
[----:B------:R-:W-:Y:S01]  /*10a0*/  UIADD3 UR10, UR60, 0x7f, URZ ;  /* 0x0000007f3c0a7890 */ /* 0x000fe2000fffe03f */
[----:B------:R-:W-:Y:S01]  /*10b0*/  ULDC UR39, c[0x0][0x424] ;  /* 0x0001090000277ab9 */ /* 0x000fe20000000800 */
[----:B------:R-:W-:Y:S01]  /*10c0*/  ULDC UR52, c[0x0][0x288] ;  /* 0x0000a20000347ab9 */ /* 0x000fe20000000800 */
[----:B------:R-:W-:Y:S01]  /*10d0*/  ULDC.64 UR4, c[0x0][0x9e0] ;  /* 0x0002780000047ab9 */ /* 0x000fe20000000a00 */
[----:B------:R-:W-:Y:S01]  /*10e0*/  @UP2 ULDC UR6, c[0x0][0xc4c] ;  /* 0x0003130000062ab9 */ /* 0x000fe20000000800 */
[----:B------:R-:W-:Y:S01]  /*10f0*/  @UP1 ULDC UR8, c[0x0][0x44c] ;  /* 0x0001130000081ab9 */ /* 0x000fe20000000800 */
[----:B------:R-:W-:-:S02]  /*1100*/  UIADD3 UR11, -UR52, 0x1, URZ ;  /* 0x00000001340b7890 */ /* 0x000fc4000fffe13f */
[----:B------:R-:W-:Y:S02]  /*1110*/  UISETP.GE.AND UP3, UPT, UR5, 0x1, UPT ;  /* 0x000000010500788c */ /* 0x000fe4000bf66270 */
[----:B------:R-:W-:Y:S02]  /*1120*/  USEL UR39, UR39, 0x1, UP0 ;  /* 0x0000000127277887 */ /* 0x000fe40008000000 */
[----:B------:R-:W-:Y:S02]  /*1130*/  UIMAD.WIDE.U32 UR8, UR10, UR8, URZ ;  /* 0x000000080a0872a5 */ /* 0x000fe4000f8e003f */
[----:B------:R-:W-:Y:S01]  /*1140*/  UIMAD.WIDE.U32 UR6, UR14, UR6, URZ ;  /* 0x000000060e0672a5 */ /* 0x000fe2000f8e003f */
[----:B------:R-:W-:Y:S01]  /*1150*/  PLOP3.LUT P1, PT, PT, PT, UP3, 0x80, 0x0 ;  /* 0x000000000000781c */ /* 0x000fe20003f2f038 */
[----:B------:R-:W-:Y:S01]  /*1160*/  ULDC UR13, c[0x0][0x2f0] ;  /* 0x0000bc00000d7ab9 */ /* 0x000fe20000000800 */
[----:B------:R-:W-:Y:S01]  /*1170*/  @UP2 ULDC UR15, c[0x0][0xc50] ;  /* 0x00031400000f2ab9 */ /* 0x000fe20000000800 */
[----:B------:R-:W-:Y:S01]  /*1180*/  @UP1 ULDC UR16, c[0x0][0x450] ;  /* 0x0001140000101ab9 */ /* 0x000fe20000000800 */
[----:B------:R-:W-:Y:S01]  /*1190*/  UMOV UR17, UR14 ;  /* 0x0000000e00117c82 */ /* 0x000fe20008000000 */
[----:B------:R-:W-:-:S02]  /*11a0*/  UIMAD UR11, UR39, UR13, UR11 ;  /* 0x0000000d270b72a4 */ /* 0x000fc4000f8e020b */
[----:B------:R-:W-:Y:S02]  /*11b0*/  @UP1 USHF.R.U32.HI UR10, URZ, UR16, UR9 ;  /* 0x000000103f0a1299 */ /* 0x000fe40008011609 */
[----:B------:R-:W-:Y:S02]  /*11c0*/  @UP2 USHF.R.U32.HI UR17, URZ, UR15, UR7 ;  /* 0x0000000f3f112299 */ /* 0x000fe40008011607 */
[----:B------:R-:W-:Y:S02]  /*11d0*/  UIADD3 UR10, UR11, UR10, URZ ;  /* 0x0000000a0b0a7290 */ /* 0x000fe4000fffe03f */
[----:B------:R-:W-:Y:S02]  /*11e0*/  UIADD3 UR6, -UR17, URZ, URZ ;  /* 0x0000003f11067290 */ /* 0x000fe4000fffe13f */
[----:B------:R-:W-:Y:S01]  /*11f0*/  UIADD3 UR4, UR10, UR4, URZ ;  /* 0x000000040a047290 */ /* 0x000fe2000fffe03f */
[----:B------:R-:W-:Y:S01]  /*1200*/  IMAD.U32 R204, RZ, RZ, UR17 ;  /* 0x00000011ffcc7e24 */ /* 0x000fe2000f8e00ff */
[----:B------:R-:W-:-:S04]  /*1210*/  UIMAD UR6, UR12, UR6, UR14 ;  /* 0x000000060c0672a4 */ /* 0x000fc8000f8e020e */
[----:B------:R-:W-:Y:S02]  /*1220*/  IMAD.U32 R0, RZ, RZ, UR4 ;  /* 0x00000004ff007e24 */ /* 0x000fe4000f8e00ff */
[----:B------:R-:W-:Y:S01]  /*1230*/  IMAD.U32 R203, RZ, RZ, UR6 ;  /* 0x00000006ffcb7e24 */ /* 0x000fe2000f8e00ff */
[----:B------:R-:W-:Y:S06]  /*1240*/  @!P1 BRA `(.L_x_1154) ;  /* 0x0000000000409947 */ /* 0x000fec0003800000 */
[----:B------:R-:W-:Y:S01]  /*1250*/  ISETP.LT.AND P0, PT, RZ, UR10, PT ;  /* 0x0000000aff007c0c */ /* 0x000fe2000bf01270 */
[----:B------:R-:W-:-:S12]  /*1260*/  UIADD3 UR4, UR10, -0x1, URZ ;  /* 0xffffffff0a047890 */ /* 0x000fd8000fffe03f */
[----:B------:R-:W-:Y:S05]  /*1270*/  @P0 BRA `(.L_x_1155) ;  /* 0x00000000001c0947 */ /* 0x000fea0003800000 */
[----:B------:R-:W-:Y:S02]  /*1280*/  UISETP.NE.AND UP0, UPT, UR5, 0x1, UPT ;  /* 0x000000010500788c */ /* 0x000fe4000bf05270 */
[----:B------:R-:W-:-:S09]  /*1290*/  UIADD3 UR4, -UR10, URZ, URZ ;  /* 0x0000003f0a047290 */ /* 0x000fd2000fffe13f */
[----:B------:R-:W-:Y:S02]  /*12a0*/  @UP0 ULDC.64 UR8, c[0x0][0x9e8] ;  /* 0x00027a0000080ab9 */ /* 0x000fe40000000a00 */
[----:B------:R-:W-:-:S04]  /*12b0*/  UIMAD.WIDE.U32 UR6, UR4, UR8, URZ ;  /* 0x00000008040672a5 */ /* 0x000fc8000f8e003f */
[----:B------:R-:W-:-:S04]  /*12c0*/  @UP0 USHF.R.U32.HI UR4, URZ, UR9, UR7 ;  /* 0x000000093f040299 */ /* 0x000fc80008011607 */
[----:B------:R-:W-:Y:S01]  /*12d0*/  ULOP3.LUT UR4, URZ, UR4, URZ, 0x33, !UPT ;  /* 0x000000043f047292 */ /* 0x000fe2000f8e333f */
[----:B------:R-:W-:Y:S11]  /*12e0*/  BRA `(.L_x_1156) ;  /* 0x0000000000107947 */ /* 0x000ff60003800000 */
.L_x_1155:
[----:B------:R-:W-:-:S11]  /*12f0*/  UISETP.NE.AND UP0, UPT, UR5, 0x1, UPT ;  /* 0x000000010500788c */ /* 0x000fd6000bf05270 */
[----:B------:R-:W-:Y:S02]  /*1300*/  @UP0 ULDC.64 UR8, c[0x0][0x9e8] ;  /* 0x00027a0000080ab9 */ /* 0x000fe40000000a00 */
[----:B------:R-:W-:-:S04]  /*1310*/  UIMAD.WIDE.U32 UR6, UR4, UR8, URZ ;  /* 0x00000008040672a5 */ /* 0x000fc8000f8e003f */
[----:B------:R-:W-:-:S12]  /*1320*/  @UP0 USHF.R.U32.HI UR4, URZ, UR9, UR7 ;  /* 0x000000093f040299 */ /* 0x000fd80008011607 */
.L_x_1156:
[----:B------:R-:W-:-:S06]  /*1330*/  UIMAD UR4, UR4, UR5, UR5 ;  /* 0x00000005040472a4 */ /* 0x000fcc000f8e0205 */
[----:B------:R-:W-:-:S07]  /*1340*/  VIMNMX R0, R0, UR4, PT ;  /* 0x0000000400007c48 */ /* 0x000fce000bfe0100 */
.L_x_1154:
[----:B------:R-:W-:Y:S01]  /*1350*/  UIMAD UR4, UR39, UR13, 0x3f ;  /* 0x0000003f270474a4 */ /* 0x000fe2000f8e020d */
[----:B------:R-:W-:Y:S01]  /*1360*/  VIADD R0, R0, 0x3f ;  /* 0x0000003f00007836 */ /* 0x000fe20000000000 */
[----:B------:R-:W-:Y:S01]  /*1370*/  @UP1 ULDC UR6, c[0x0][0x44c] ;  /* 0x0001130000061ab9 */ /* 0x000fe20000000800 */
[----:B------:R-:W-:Y:S01]  /*1380*/  @UP1 ULDC UR10, c[0x0][0x450] ;  /* 0x00011400000a1ab9 */ /* 0x000fe20000000800 */
[----:B------:R-:W-:Y:S02]  /*1390*/  USHF.R.S32.HI UR8, URZ, 0x1f, UR4 ;  /* 0x0000001f3f087899 */ /* 0x000fe40008011404 */
[----:B------:R-:W-:Y:S01]  /*13a0*/  UIMAD.WIDE.U32 UR6, UR60, UR6, URZ ;  /* 0x000000063c0672a5 */ /* 0x000fe2000f8e003f */
[----:B------:R-:W-:Y:S01]  /*13b0*/  SHF.R.S32.HI R3, RZ, 0x1f, R0 ;  /* 0x0000001fff037819 */ /* 0x000fe20000011400 */
[----:B------:R-:W-:Y:S01]  /*13c0*/  UMOV UR9, UR60 ;  /* 0x0000003c00097c82 */ /* 0x000fe20008000000 */
[----:B------:R-:W-:Y:S02]  /*13d0*/  ULEA.HI UR8, UR8, UR4, URZ, 0x6 ;  /* 0x0000000408087291 */ /* 0x000fe4000f8f303f */
[----:B------:R-:W-:Y:S01]  /*13e0*/  @UP1 USHF.R.U32.HI UR9, URZ, UR10, UR7 ;  /* 0x0000000a3f091299 */ /* 0x000fe20008011607 */
[----:B------:R-:W-:Y:S01]  /*13f0*/  LEA.HI R3, R3, R0, RZ, 0x6 ;  /* 0x0000000003037211 */ /* 0x000fe200078f30ff */
[----:B------:R-:W-:-:S02]  /*1400*/  UIMAD UR52, UR39, UR13, -UR52 ;  /* 0x0000000d273472a4 */ /* 0x000fc4000f8e0a34 */
[----:B------:R-:W-:Y:S01]  /*1410*/  USHF.R.S32.HI UR8, URZ, 0x6, UR8 ;  /* 0x000000063f087899 */ /* 0x000fe20008011408 */
[----:B------:R-:W-:Y:S01]  /*1420*/  SHF.R.S32.HI R3, RZ, 0x6, R3 ;  /* 0x00000006ff037819 */ /* 0x000fe20000011403 */
[----:B------:R-:W-:-:S03]  /*1430*/  UIADD3 UR4, UR52, UR9, URZ ;  /* 0x0000000934047290 */ /* 0x000fc6000fffe03f */
[----:B------:R-:W-:Y:S01]  /*1440*/  ULDC UR9, c[0x0][0x9dc] ;  /* 0x0002770000097ab9 */ /* 0x000fe20000000800 */
[----:B------:R-:W-:Y:S01]  /*1450*/  VIMNMX R205, R3, UR8, PT ;  /* 0x0000000803cd7c48 */ /* 0x000fe2000bfe0100 */
[----:B------:R-:W-:Y:S01]  /*1460*/  UIADD3 UR9, UR4, -UR9, URZ ;  /* 0x8000000904097290 */ /* 0x000fe2000fffe03f */
[----:B------:R-:W-:Y:S11]  /*1470*/  @!P1 BRA `(.L_x_1157) ;  /* 0x0000000000449947 */ /* 0x000ff60003800000 */
[----:B------:R-:W-:-:S06]  /*1480*/  UISETP.GT.AND UP0, UPT, UR4, -0x1, UPT ;  /* 0xffffffff0400788c */ /* 0x000fcc000bf04270 */
[----:B------:R-:W-:-:S13]  /*1490*/  PLOP3.LUT P0, PT, PT, PT, UP0, 0x80, 0x0 ;  /* 0x000000000000781c */ /* 0x000fda0003f0f008 */
[----:B------:R-:W-:Y:S05]  /*14a0*/  @P0 BRA `(.L_x_1158) ;  /* 0x00000000001c0947 */ /* 0x000fea0003800000 */
[----:B------:R-:W-:Y:S02]  /*14b0*/  UISETP.NE.AND UP0, UPT, UR5, 0x1, UPT ;  /* 0x000000010500788c */ /* 0x000fe4000bf05270 */
[----:B------:R-:W-:-:S09]  /*14c0*/  ULOP3.LUT UR4, URZ, UR4, URZ, 0x33, !UPT ;  /* 0x000000043f047292 */ /* 0x000fd2000f8e333f */
[----:B------:R-:W-:Y:S02]  /*14d0*/  @UP0 ULDC.64 UR10, c[0x0][0x9e8] ;  /* 0x00027a00000a0ab9 */ /* 0x000fe40000000a00 */
[----:B------:R-:W-:-:S04]  /*14e0*/  UIMAD.WIDE.U32 UR6, UR4, UR10, URZ ;  /* 0x0000000a040672a5 */ /* 0x000fc8000f8e003f */
[----:B------:R-:W-:-:S04]  /*14f0*/  @UP0 USHF.R.U32.HI UR4, URZ, UR11, UR7 ;  /* 0x0000000b3f040299 */ /* 0x000fc80008011607 */
[----:B------:R-:W-:Y:S01]  /*1500*/  ULOP3.LUT UR4, URZ, UR4, URZ, 0x33, !UPT ;  /* 0x000000043f047292 */ /* 0x000fe2000f8e333f */
[----:B------:R-:W-:Y:S11]  /*1510*/  BRA `(.L_x_1159) ;  /* 0x0000000000107947 */ /* 0x000ff60003800000 */
.L_x_1158:
[----:B------:R-:W-:-:S11]  /*1520*/  UISETP.NE.AND UP0, UPT, UR5, 0x1, UPT ;  /* 0x000000010500788c */ /* 0x000fd6000bf05270 */
[----:B------:R-:W-:Y:S02]  /*1530*/  @UP0 ULDC.64 UR10, c[0x0][0x9e8] ;  /* 0x00027a00000a0ab9 */ /* 0x000fe40000000a00 */
[----:B------:R-:W-:-:S04]  /*1540*/  UIMAD.WIDE.U32 UR6, UR4, UR10, URZ ;  /* 0x0000000a040672a5 */ /* 0x000fc8000f8e003f */
[----:B------:R-:W-:-:S12]  /*1550*/  @UP0 USHF.R.U32.HI UR4, URZ, UR11, UR7 ;  /* 0x0000000b3f040299 */ /* 0x000fd80008011607 */
.L_x_1159:
[----:B------:R-:W-:-:S04]  /*1560*/  UIMAD UR4, UR4, UR5, URZ ;  /* 0x00000005040472a4 */ /* 0x000fc8000f8e023f */
[----:B------:R-:W-:-:S04]  /*1570*/  UISETP.LT.AND UP0, UPT, UR9, UR4, UPT ;  /* 0x000000040900728c */ /* 0x000fc8000bf01270 */
[----:B------:R-:W-:-:S12]  /*1580*/  USEL UR9, UR9, UR4, !UP0 ;  /* 0x0000000409097287 */ /* 0x000fd8000c000000 */
.L_x_1157:
[----:B------:R-:W-:Y:S01]  /*1590*/  USHF.R.S32.HI UR4, URZ, 0x1f, UR9 ;  /* 0x0000001f3f047899 */ /* 0x000fe20008011409 */
[----:B------:R-:W-:Y:S02]  /*15a0*/  PLOP3.LUT P0, PT, PT, PT, PT, 0x80, 0x0 ;  /* 0x000000000000781c */ /* 0x000fe40003f0f070 */
[----:B------:R-:W-:Y:S01]  /*15b0*/  CS2R R2, SRZ ;  /* 0x0000000000027805 */ /* 0x000fe2000001ff00 */
[----:B------:R-:W-:Y:S01]  /*15c0*/  IMAD.MOV.U32 R0, RZ, RZ, RZ ;  /* 0x000000ffff007224 */ /* 0x000fe200078e00ff */
[----:B------:R-:W-:Y:S01]  /*15d0*/  ULEA.HI UR4, UR4, UR9, URZ, 0x6 ;  /* 0x0000000904047291 */ /* 0x000fe2000f8f303f */
[----:B------:R-:W-:Y:S02]  /*15e0*/  CS2R R178, SRZ ;  /* 0x0000000000b27805 */ /* 0x000fe4000001ff00 */
[----:B------:R-:W-:Y:S02]  /*15f0*/  CS2R R176, SRZ ;  /* 0x0000000000b07805 */ /* 0x000fe4000001ff00 */
[----:B------:R-:W-:Y:S01]  /*1600*/  CS2R R148, SRZ ;  /* 0x0000000000947805 */ /* 0x000fe2000001ff00 */
[----:B------:R-:W-:Y:S01]  /*1610*/  USHF.R.S32.HI UR4, URZ, 0x6, UR4 ;  /* 0x000000063f047899 */ /* 0x000fe20008011404 */
[----:B------:R-:W-:-:S02]  /*1620*/  CS2R R174, SRZ ;  /* 0x0000000000ae7805 */ /* 0x000fc4000001ff00 */
[----:B------:R-:W-:Y:S02]  /*1630*/  CS2R R144, SRZ ;  /* 0x0000000000907805 */ /* 0x000fe4000001ff00 */
[----:B------:R-:W-:Y:S01]  /*1640*/  CS2R R172, SRZ ;  /* 0x0000000000ac7805 */ /* 0x000fe2000001ff00 */
[----:B------:R-:W-:Y:S01]  /*1650*/  UISETP.LT.AND UP0, UPT, URZ, UR4, UPT ;  /* 0x000000043f00728c */ /* 0x000fe2000bf01270 */
[----:B------:R-:W-:Y:S02]  /*1660*/  CS2R R140, SRZ ;  /* 0x00000000008c7805 */ /* 0x000fe4000001ff00 */
[----:B------:R-:W-:Y:S02]  /*1670*/  CS2R R170, SRZ ;  /* 0x0000000000aa7805 */ /* 0x000fe4000001ff00 */
[----:B------:R-:W-:Y:S01]  /*1680*/  CS2R R136, SRZ ;  /* 0x0000000000887805 */ /* 0x000fe2000001ff00 */
[----:B------:R-:W-:Y:S01]  /*1690*/  USEL UR5, URZ, UR4, !UP0 ;  /* 0x000000043f057287 */ /* 0x000fe2000c000000 */
[----:B------:R-:W-:-:S02]  /*16a0*/  CS2R R120, SRZ ;  /* 0x0000000000787805 */ /* 0x000fc4000001ff00 */
[----:B------:R-:W-:Y:S02]  /*16b0*/  CS2R R116, SRZ ;  /* 0x0000000000747805 */ /* 0x000fe4000001ff00 */
[----:B------:R-:W-:Y:S02]  /*16c0*/  CS2R R132, SRZ ;  /* 0x0000000000847805 */ /* 0x000fe4000001ff00 */
[----:B------:R-:W-:Y:S02]  /*16d0*/  CS2R R112, SRZ ;  /* 0x0000000000707805 */ /* 0x000fe4000001ff00 */
[----:B------:R-:W-:Y:S02]  /*16e0*/  CS2R R108, SRZ ;  /* 0x00000000006c7805 */ /* 0x000fe4000001ff00 */
[----:B------:R-:W-:Y:S01]  /*16f0*/  ISETP.GT.AND P1, PT, R205, UR5, PT ;  /* 0x00000005cd007c0c */ /* 0x000fe2000bf24270 */
[----:B------:R-:W-:Y:S01]  /*1700*/  IMAD.U32 R22, RZ, RZ, UR5 ;  /* 0x00000005ff167e24 */ /* 0x000fe2000f8e00ff */
        /* <DEDUP_REMOVED lines=45> */
[----:B------:R-:W-:Y:S01]  /*19e0*/  CS2R R32, SRZ ;  /* 0x0000000000207805 */ /* 0x000fe2000001ff00 */
[----:B------:R-:W-:Y:S01]  /*19f0*/  IMAD.MOV.U32 R16, RZ, RZ, RZ ;  /* 0x000000ffff107224 */ /* 0x000fe200078e00ff */
[----:B------:R-:W-:Y:S02]  /*1a00*/  CS2R R26, SRZ ;  /* 0x00000000001a7805 */ /* 0x000fe4000001ff00 */
[----:B------:R-:W-:Y:S02]  /*1a10*/  CS2R R28, SRZ ;  /* 0x00000000001c7805 */ /* 0x000fe4000001ff00 */
[----:B------:R-:W-:Y:S01]  /*1a20*/  CS2R R24, SRZ ;  /* 0x0000000000187805 */ /* 0x000fe2000001ff00 */
[----:B------:R-:W-:Y:S06]  /*1a30*/  @!P1 BRA `(.L_x_1160) ;  /* 0x000000ac00789947 */ /* 0x000fec0003800000 */
        /* <DEDUP_REMOVED lines=31> */
.L_x_1161:
[----:B------:R-:W-:Y:S02]  /*1c30*/  R2UR UR6, R207 ;  /* 0x00000000cf0672ca */ /* 0x000fe400000e0000 */
[----:B------:R-:W-:-:S11]  /*1c40*/  R2UR UR5, R212 ;  /* 0x00000000d40572ca */ /* 0x000fd600000e0000 */
[----:B------:R-:W-:Y:S02]  /*1c50*/  ULEA.HI UR4, UR6, UR6, URZ, 0x1 ;  /* 0x0000000606047291 */ /* 0x000fe4000f8f083f */
[----:B------:R-:W-:Y:S02]  /*1c60*/  IMAD.U32 R2, RZ, RZ, UR5 ;  /* 0x00000005ff027e24 */ /* 0x000fe4000f8e00ff */
[----:B------:R-:W-:-:S03]  /*1c70*/  ULOP3.LUT UR4, UR4, 0xfffffffe, URZ, 0xc0, !UPT ;  /* 0xfffffffe04047892 */ /* 0x000fc6000f8ec03f */
[----:B------:R-:W-:Y:S01]  /*1c80*/  ISETP.NE.AND P0, PT, R2, 0x3, PT ;  /* 0x000000030200780c */ /* 0x000fe20003f05270 */
[----:B------:R-:W-:-:S06]  /*1c90*/  UIADD3 UR4, UR6, -UR4, URZ ;  /* 0x8000000406047290 */ /* 0x000fcc000fffe03f */
[----:B------:R-:W-:-:S05]  /*1ca0*/  IMAD.U32 R0, RZ, RZ, UR4 ;  /* 0x00000004ff007e24 */ /* 0x000fca000f8e00ff */
[----:B------:R-:W-:-:S04]  /*1cb0*/  SHF.L.U32 R0, R0, 0x1f, RZ ;  /* 0x0000001f00007819 */ /* 0x000fc800000006ff */
[----:B------:R-:W0:Y:S02]  /*1cc0*/  SYNCS.PHASECHK.TRANS64.TRYWAIT P1, [UR37+0x30800], R0 ;  /* 0x03080000ff0075a7 */ /* 0x000e240008020165 */
[----:B0-----:R-:W-:Y:S05]  /*1cd0*/  @!P1 BRA `(.L_x_1162) ;  /* 0x0000013000249947 */ /* 0x001fea0003800000 */
.L_x_1369:
[----:B------:R-:W-:Y:S05]  /*1ce0*/  @!P0 BRA `(.L_x_1163) ;  /* 0x0000000000048947 */ /* 0x000fea0003800000 */
[----:B------:R-:W-:Y:S01]  /*1cf0*/  BPT.TRAP 0x1 ;  /* 0x000000040000795c */ /* 0x000fe20000300000 */
.L_x_1163:
[----:B0-----:R-:W-:Y:S02]  /*1d00*/  IMAD.U32 R3, RZ, RZ, UR36 ;  /* 0x00000024ff037e24 */ /* 0x001fe4000f8e00ff */
[----:B------:R-:W-:-:S03]  /*1d10*/  IMAD.U32 R0, RZ, RZ, UR38 ;  /* 0x00000026ff007e24 */ /* 0x000fc6000f8e00ff */
[----:B------:R-:W-:Y:S02]  /*1d20*/  LEA R3, R3, UR37, 0x3 ;  /* 0x0000002503037c11 */ /* 0x000fe4000f8e18ff */
[----:B------:R-:W-:-:S04]  /*1d30*/  SHF.L.U32 R0, R0, 0x1f, RZ ;  /* 0x0000001f00007819 */ /* 0x000fc800000006ff */
[----:B------:R0:W1:Y:S01]  /*1d40*/  SYNCS.PHASECHK.TRANS64.TRYWAIT P2, [R3+URZ+0x30830], R0 ;  /* 0x03083000030075a7 */ /* 0x000062000804017f */
[----:B------:R-:W-:Y:S05]  /*1d50*/  @!P0 BRA `(.L_x_1164) ;  /* 0x0000000000048947 */ /* 0x000fea0003800000 */
[----:B------:R-:W-:Y:S01]  /*1d60*/  BPT.TRAP 0x1 ;  /* 0x000000040000795c */ /* 0x000fe20000300000 */
.L_x_1164:
[----:B------:R-:W2:Y:S02]  /*1d70*/  S2R R2, SR_TID.X ;  /* 0x0000000000027919 */ /* 0x000ea40000002100 */
[----:B--2---:R-:W-:Y:S01]  /*1d80*/  LOP3.LUT P1, RZ, R2, 0x7f, RZ, 0xc0, !PT ;  /* 0x0000007f02ff7812 */ /* 0x004fe2000782c0ff */
[----:B-1----:R-:W-:-:S12]  /*1d90*/  @P2 BRA `(.L_x_1165) ;  /* 0x0000000000082947 */ /* 0x002fd80003800000 */
[----:B------:R-:W1:Y:S02]  /*1da0*/  SYNCS.PHASECHK.TRANS64.TRYWAIT P2, [R3+URZ+0x30830], R0 ;  /* 0x03083000030075a7 */ /* 0x000e64000804017f */
[----:B-1----:R-:W-:Y:S05]  /*1db0*/  @!P2 BRA `(.L_x_1166) ;  /* 0x000001300004a947 */ /* 0x002fea0003800000 */
.L_x_1165:
[----:B------:R-:W-:Y:S05]  /*1dc0*/  WARPSYNC.ALL ;  /* 0x0000000000007948 */ /* 0x000fea0003800000 */
[----:B------:R-:W-:Y:S01]  /*1dd0*/  UIADD3 UR4, UR37, 0x20400, URZ ;  /* 0x0002040025047890 */ /* 0x000fe2000fffe03f */
[----:B------:R-:W-:Y:S01]  /*1de0*/  WARPGROUP.ARRIVE ;  /* 0x00000000000079c5 */ /* 0x000fe20000000000 */
[----:B------:R-:W-:Y:S01]  /*1df0*/  UMOV UR9, 0x40000040 ;  /* 0x4000004000097882 */ /* 0x000fe20000000000 */
[----:B------:R-:W-:Y:S01]  /*1e00*/  UMOV UR11, 0x40000040 ;  /* 0x40000040000b7882 */ /* 0x000fe20000000000 */
[----:B------:R-:W-:Y:S01]  /*1e10*/  USHF.R.U32.HI UR4, URZ, 0x4, UR4 ;  /* 0x000000043f047899 */ /* 0x000fe20008011604 */
[----:B------:R-:W-:Y:S01]  /*1e20*/  IMAD.U32 R15, RZ, RZ, UR9 ;  /* 0x00000009ff0f7e24 */ /* 0x000fe2000f8e00ff */
[----:B------:R-:W-:Y:S01]  /*1e30*/  UMOV UR13, 0x40000040 ;  /* 0x40000040000d7882 */ /* 0x000fe20000000000 */
[----:B------:R-:W-:Y:S01]  /*1e40*/  UMOV UR15, 0x40000040 ;  /* 0x40000040000f7882 */ /* 0x000fe20000000000 */
[----:B------:R-:W-:Y:S01]  /*1e50*/  ULOP3.LUT UR4, UR4, 0x3fff, URZ, 0xc0, !UPT ;  /* 0x00003fff04047892 */ /* 0x000fe2000f8ec03f */
[----:B01----:R-:W-:Y:S01]  /*1e60*/  VIADD R0, R19, UR60 ;  /* 0x0000003c13007c36 */ /* 0x003fe20008000000 */
[----:B------:R-:W-:Y:S01]  /*1e70*/  UMOV UR17, 0x40000040 ;  /* 0x4000004000117882 */ /* 0x000fe20000000000 */
[----:B------:R-:W-:Y:S01]  /*1e80*/  UMOV UR19, 0x40000040 ;  /* 0x4000004000137882 */ /* 0x000fe20000000000 */
[----:B------:R-:W-:Y:S01]  /*1e90*/  ULOP3.LUT UR61, UR4, 0x10000, URZ, 0xfc, !UPT ;  /* 0x00010000043d7892 */ /* 0x000fe2000f8efc3f */
[----:B------:R-:W0:Y:S01]  /*1ea0*/  LDC R20, c[0x0][0x2f0] ;  /* 0x0000bc00ff147b82 */ /* 0x000e220000000800 */
[----:B------:R-:W-:Y:S01]  /*1eb0*/  ULOP3.LUT UR4, UR40, 0x10000, URZ, 0xfc, !UPT ;  /* 0x0001000028047892 */ /* 0x000fe2000f8efc3f */
[----:B------:R-:W-:Y:S01]  /*1ec0*/  IMAD.MOV.U32 R2, RZ, RZ, R0 ;  /* 0x000000ffff027224 */ /* 0x000fe200078e0000 */
[----:B------:R-:W-:Y:S01]  /*1ed0*/  ULEA UR5, UR36, UR61, 0xb ;  /* 0x0000003d24057291 */ /* 0x000fe2000f8e583f */
[----:B------:R-:W-:Y:S01]  /*1ee0*/  IMAD.MOV.U32 R4, RZ, RZ, -0x40 ;  /* 0xffffffc0ff047424 */ /* 0x000fe200078e00ff */
[----:B------:R-:W-:-:S02]  /*1ef0*/  UIADD3 UR6, UR4, 0x2, URZ ;  /* 0x0000000204067890 */ /* 0x000fc4000fffe03f */
[----:B------:R-:W-:Y:S01]  /*1f00*/  UIADD3 UR7, UR5, 0x2, URZ ;  /* 0x0000000205077890 */ /* 0x000fe2000fffe03f */
[----:B------:R-:W1:Y:S01]  /*1f10*/  LDC R21, c[0x0][0x288] ;  /* 0x0000a200ff157b82 */ /* 0x000e620000000800 */
[----:B------:R-:W-:Y:S01]  /*1f20*/  UMOV UR8, UR4 ;  /* 0x0000000400087c82 */ /* 0x000fe20008000000 */
[----:B------:R-:W-:Y:S01]  /*1f30*/  UMOV UR10, UR5 ;  /* 0x00000005000a7c82 */ /* 0x000fe20008000000 */
[----:B------:R-:W-:Y:S01]  /*1f40*/  IMAD.U32 R14, RZ, RZ, UR8 ;  /* 0x00000008ff0e7e24 */ /* 0x000fe2000f8e00ff */
[----:B------:R-:W-:Y:S01]  /*1f50*/  HGMMA.64x64x16.F32.BF16 R24, gdesc[UR8], RZ, !UPT, gsb0 ;  /* 0x00e00000081879f0 */ /* 0x000fe2000c0018ff */
        /* <DEDUP_REMOVED lines=8> */
[----:B------:R-:W-:Y:S01]  /*1fe0*/  UIADD3 UR12, UR4, 0x404, URZ ;  /* 0x00000404040c7890 */ /* 0x000fe2000fffe03f */
[----:B------:R-:W-:Y:S01]  /*1ff0*/  IMAD R57, R205, R4, 0x40 ;  /* 0x00000040cd397424 */ /* 0x000fe200078e0204 */
[----:B------:R-:W-:-:S02]  /*2000*/  UIADD3 UR14, UR5, 0x204, URZ ;  /* 0x00000204050e7890 */ /* 0x000fc4000fffe03f */
[----:B------:R-:W-:Y:S01]  /*2010*/  UIADD3 UR16, UR4, 0x406, URZ ;  /* 0x0000040604107890 */ /* 0x000fe2000fffe03f */
[----:B------:R-:W-:Y:S01]  /*2020*/  VIADD R4, R57, 0x1 ;  /* 0x0000000139047836 */ /* 0x000fe20000000000 */
[----:B------:R-:W-:Y:S02]  /*2030*/  UIADD3 UR18, UR5, 0x206, URZ ;  /* 0x0000020605127890 */ /* 0x000fe4000fffe03f */
[----:B------:R-:W-:Y:S02]  /*2040*/  UIADD3 UR20, UR4, 0x800, URZ ;  /* 0x0000080004147890 */ /* 0x000fe4000fffe03f */
[----:B------:R-:W-:Y:S01]  /*2050*/  UIADD3 UR22, UR5, 0x400, URZ ;  /* 0x0000040005167890 */ /* 0x000fe2000fffe03f */
[----:B------:R-:W-:Y:S01]  /*2060*/  UMOV UR21, 0x40000040 ;  /* 0x4000004000157882 */ /* 0x000fe20000000000 */
[----:B------:R-:W-:Y:S01]  /*2070*/  UMOV UR23, 0x40000040 ;  /* 0x4000004000177882 */ /* 0x000fe20000000000 */
[----:B------:R-:W-:Y:S02]  /*2080*/  UIADD3 UR24, UR4, 0x802, URZ ;  /* 0x0000080204187890 */ /* 0x000fe4000fffe03f */
[----:B------:R-:W-:Y:S01]  /*2090*/  UIADD3 UR26, UR5, 0x402, URZ ;  /* 0x00000402051a7890 */ /* 0x000fe2000fffe03f */
[----:B------:R-:W-:Y:S01]  /*20a0*/  UMOV UR25, 0x40000040 ;  /* 0x4000004000197882 */ /* 0x000fe20000000000 */
[----:B------:R-:W-:Y:S01]  /*20b0*/  UMOV UR27, 0x40000040 ;  /* 0x40000040001b7882 */ /* 0x000fe20000000000 */
[----:B------:R-:W-:-:S02]  /*20c0*/  UIADD3 UR28, UR4, 0x804, URZ ;  /* 0x00000804041c7890 */ /* 0x000fc4000fffe03f */
[----:B------:R-:W-:Y:S01]  /*20d0*/  UIADD3 UR30, UR5, 0x404, URZ ;  /* 0x00000404051e7890 */ /* 0x000fe2000fffe03f */
[----:B------:R-:W-:Y:S01]  /*20e0*/  UMOV UR29, 0x40000040 ;  /* 0x40000040001d7882 */ /* 0x000fe20000000000 */
[----:B------:R-:W-:Y:S01]  /*20f0*/  UMOV UR31, 0x40000040 ;  /* 0x40000040001f7882 */ /* 0x000fe20000000000 */
        /* <DEDUP_REMOVED lines=20> */
[----:B------:R-:W-:-:S02]  /*2240*/  WARPGROUP.DEPBAR.LE gsb0, 0x0 ;  /* 0x00008000000079c5 */ /* 0x000fc40000010000 */
[----:B------:R-:W-:-:S06]  /*2250*/  WARPGROUP.ARRIVE ;  /* 0x00000000000079c5 */ /* 0x000fcc0000000000 */
[----:B------:R-:W-:Y:S01]  /*2260*/  HGMMA.64x64x16.F32.BF16 R24, gdesc[UR8], R24, gsb0 ;  /* 0x00e00000081879f0 */ /* 0x000fe20008001818 */
        /* <DEDUP_REMOVED lines=26> */
[----:B------:R-:W-:Y:S01]  /*2410*/  IMAD.U32 R6, RZ, RZ, UR8 ;  /* 0x00000008ff067e24 */ /* 0x000fe2000f8e00ff */
[----:B------:R-:W-:Y:S01]  /*2420*/  ULDC.64 UR6, c[0x0][0x9e0] ;  /* 0x0002780000067ab9 */ /* 0x000fe20000000a00 */
[----:B------:R-:W-:Y:S01]  /*2430*/  IMAD.U32 R7, RZ, RZ, UR9 ;  /* 0x00000009ff077e24 */ /* 0x000fe2000f8e00ff */
[----:B------:R-:W-:Y:S01]  /*2440*/  UISETP.GE.AND UP1, UPT, UR7, 0x1, UPT ;  /* 0x000000010700788c */ /* 0x000fe2000bf26270 */
[----:B------:R-:W-:Y:S02]  /*2450*/  WARPGROUP.DEPBAR.LE gsb0, 0x0 ;  /* 0x00008000000079c5 */ /* 0x000fe40000010000 */
[----:B------:R-:W-:-:S06]  /*2460*/  WARPGROUP.ARRIVE ;  /* 0x00000000000079c5 */ /* 0x000fcc0000000000 */
[----:B------:R-:W-:Y:S01]  /*2470*/  HGMMA.64x64x16.F32.BF16 R24, gdesc[UR8], R24, gsb0 ;  /* 0x00e00000081879f0 */ /* 0x000fe20008001818 */
[----:B------:R-:W-:Y:S02]  /*2480*/  UIADD3 UR8, UR4, 0x402, URZ ;  /* 0x0000040204087890 */ /* 0x000fe4000fffe03f */
[----:B------:R-:W-:Y:S01]  /*2490*/  UIADD3 UR10, UR5, 0x202, URZ ;  /* 0x00000202050a7890 */ /* 0x000fe2000fffe03f */
[----:B------:R-:W-:Y:S01]  /*24a0*/  UMOV UR9, 0x40000040 ;  /* 0x4000004000097882 */ /* 0x000fe20000000000 */
[----:B------:R-:W-:Y:S01]  /*24b0*/  UMOV UR11, 0x40000040 ;  /* 0x40000040000b7882 */ /* 0x000fe20000000000 */
[----:B------:R-:W-:Y:S02]  /*24c0*/  ULDC UR4, c[0x0][0x448] ;  /* 0x0001120000047ab9 */ /* 0x000fe40000000800 */
[----:B------:R-:W-:-:S06]  /*24d0*/  UISETP.NE.AND UP0, UPT, UR4, 0x1, UPT ;  /* 0x000000010400788c */ /* 0x000fcc000bf05270 */
[----:B------:R-:W-:Y:S02]  /*24e0*/  PLOP3.LUT P2, PT, PT, PT, UP0, 0x80, 0x0 ;  /* 0x000000000000781c */ /* 0x000fe40003f4f008 */
[----:B------:R-:W-:-:S03]  /*24f0*/  PLOP3.LUT P3, PT, PT, PT, UP0, 0x80, 0x0 ;  /* 0x000000000000781c */ /* 0x000fc60003f6f008 */
[----:B------:R-:W-:-:S08]  /*2500*/  @UP0 ULDC UR4, c[0x0][0x44c] ;  /* 0x0001130000040ab9 */ /* 0x000fd00000000800 */
[----:B------:R-:W-:Y:S01]  /*2510*/  @P2 IMAD.HI.U32 R5, R0, UR4, RZ ;  /* 0x0000000400052c27 */ /* 0x000fe2000f8e00ff */
[----:B------:R-:W-:Y:S01]  /*2520*/  @UP0 ULDC UR4, c[0x0][0x450] ;  /* 0x0001140000040ab9 */ /* 0x000fe20000000800 */
[----:B------:R-:W-:Y:S02]  /*2530*/  PLOP3.LUT P2, PT, PT, PT, UP1, 0x40, 0x0 ;  /* 0x000000000000781c */ /* 0x000fe40003f4e818 */
[----:B------:R-:W-:Y:S01]  /*2540*/  @!P1 VIADD R0, R3, 0x30840 ;  /* 0x0003084003009836 */ /* 0x000fe20000000000 */
[----:B------:R-:W-:Y:S01]  /*2550*/  @P3 SHF.R.U32.HI R2, RZ, UR4, R5 ;  /* 0x00000004ff023c19 */ /* 0x000fe20008011605 */
[----:B------:R-:W-:Y:S01]  /*2560*/  IMAD R3, R17, -0x2, R4 ;  /* 0xfffffffe11037824 */ /* 0x000fe200078e0204 */
[----:B------:R-:W-:Y:S02]  /*2570*/  LEA R5, R205, 0xffffffc0, 0x6 ;  /* 0xffffffc0cd057811 */ /* 0x000fe400078e30ff */
[----:B------:R-:W-:Y:S01]  /*2580*/  @!P1 PRMT R0, RZ, 0x654, R0 ;  /* 0x00000654ff009816 */ /* 0x000fe20000000000 */
[----:B------:R-:W2:Y:S01]  /*2590*/  SHFL.IDX PT, R61, R2, RZ, 0x1c1f ;  /* 0x001c1fff023d7589 */ /* 0x000ea200000e0000 */
[----:B0-----:R-:W-:-:S04]  /*25a0*/  IMAD R4, R20, UR39, R3 ;  /* 0x0000002714047c24 */ /* 0x001fc8000f8e0203 */
[----:B-1----:R-:W-:-:S04]  /*25b0*/  IMAD.IADD R4, R4, 0x1, -R21 ;  /* 0x0000000104047824 */ /* 0x002fc800078e0a15 */
[----:B------:R-:W-:Y:S01]  /*25c0*/  VIADD R59, R4, UR6 ;  /* 0x00000006043b7c36 */ /* 0x000fe20008000000 */
[----:B------:R-:W-:Y:S02]  /*25d0*/  WARPGROUP.DEPBAR.LE gsb0, 0x0 ;  /* 0x00008000000079c5 */ /* 0x000fe40000010000 */
[----:B------:R-:W-:-:S06]  /*25e0*/  WARPGROUP.ARRIVE ;  /* 0x00000000000079c5 */ /* 0x000fcc0000000000 */
[----:B------:R-:W-:Y:S03]  /*25f0*/  HGMMA.64x64x16.F32.BF16 R24, gdesc[UR8], R24, gsb0 ;  /* 0x00e00000081879f0 */ /* 0x000fe60008001818 */
[----:B------:R-:W-:Y:S02]  /*2600*/  WARPGROUP.DEPBAR.LE gsb0, 0x0 ;  /* 0x00008000000079c5 */ /* 0x000fe40000010000 */
[----:B------:R-:W-:-:S06]  /*2610*/  WARPGROUP.ARRIVE ;  /* 0x00000000000079c5 */ /* 0x000fcc0000000000 */
[----:B------:R-:W-:Y:S03]  /*2620*/  HGMMA.64x64x16.F32.BF16 R24, gdesc[UR12], R24, gsb0 ;  /* 0x00e000000c1879f0 */ /* 0x000fe60008001818 */
[----:B------:R-:W-:Y:S02]  /*2630*/  WARPGROUP.DEPBAR.LE gsb0, 0x0 ;  /* 0x00008000000079c5 */ /* 0x000fe40000010000 */
[----:B------:R-:W-:-:S06]  /*2640*/  WARPGROUP.ARRIVE ;  /* 0x00000000000079c5 */ /* 0x000fcc0000000000 */
[----:B------:R-:W-:Y:S01]  /*2650*/  HGMMA.64x64x16.F32.BF16 R24, gdesc[UR16], R24, gsb0 ;  /* 0x00e00000101879f0 */ /* 0x000fe20008001818 */
[----:B------:R-:W-:Y:S02]  /*2660*/  ULDC UR18, c[0x0][0x9dc] ;  /* 0x0002770000127ab9 */ /* 0x000fe40000000800 */
[----:B------:R-:W-:-:S06]  /*2670*/  ULOP3.LUT UR4, URZ, UR18, URZ, 0x33, !UPT ;  /* 0x000000123f047292 */ /* 0x000fcc000f8e333f */
[----:B------:R-:W-:-:S04]  /*2680*/  VIADD R56, R4, UR4 ;  /* 0x0000000404387c36 */ /* 0x000fc80008000000 */
[----:B--2---:R-:W-:Y:S01]  /*2690*/  IMAD.IADD R3, R56, 0x1, R61 ;  /* 0x0000000138037824 */ /* 0x004fe200078e023d */
        /* <DEDUP_REMOVED lines=25> */
[----:B------:R0:W-:Y:S02]  /*2830*/  @!P1 SYNCS.ARRIVE.TRANS64.RED.A1T0 RZ, [R0+URZ], RZ ;  /* 0x000000ff00ff99a7 */ /* 0x0001e4000810043f */
[----:B0-----:R-:W-:-:S04]  /*2840*/  IMAD R0, R20, UR39, R57 ;  /* 0x0000002714007c24 */ /* 0x001fc8000f8e0239 */
[----:B------:R-:W-:-:S05]  /*2850*/  IMAD R16, R17, -0x2, R0 ;  /* 0xfffffffe11107824 */ /* 0x000fca00078e0200 */
[----:B------:R-:W-:Y:S01]  /*2860*/  VIADDMNMX R0, R61, R59, R16, PT ;  /* 0x0000003b3d007246 */ /* 0x000fe20003800110 */
[----:B------:R-:W-:Y:S06]  /*2870*/  @P2 BRA `(.L_x_1167) ;  /* 0x00000000005c2947 */ /* 0x000fec0003800000 */
[----:B------:R-:W-:Y:S01]  /*2880*/  IMAD R4, R20, UR39, R61 ;  /* 0x0000002714047c24 */ /* 0x000fe2000f8e023d */
[----:B------:R-:W-:Y:S03]  /*2890*/  BSSY B0, `(.L_x_1168) ;  /* 0x0000011000007945 */ /* 0x000fe60003800000 */
[----:B------:R-:W-:-:S05]  /*28a0*/  IMAD.IADD R4, R4, 0x1, -R21 ;  /* 0x0000000104047824 */ /* 0x000fca00078e0a15 */
[----:B------:R-:W-:-:S13]  /*28b0*/  ISETP.GT.AND P2, PT, R4, -0x1, PT ;  /* 0xffffffff0400780c */ /* 0x000fda0003f44270 */
[----:B------:R-:W-:Y:S05]  /*28c0*/  @P2 BRA `(.L_x_1169) ;  /* 0x0000000000202947 */ /* 0x000fea0003800000 */
[----:B------:R-:W-:Y:S01]  /*28d0*/  UISETP.NE.AND UP2, UPT, UR7, 0x1, UPT ;  /* 0x000000010700788c */ /* 0x000fe2000bf45270 */
[----:B------:R-:W-:-:S05]  /*28e0*/  LOP3.LUT R4, RZ, R4, RZ, 0x33, !PT ;  /* 0x00000004ff047212 */ /* 0x000fca00078e33ff */
[----:B------:R-:W-:-:S05]  /*28f0*/  PLOP3.LUT P2, PT, PT, PT, UP2, 0x80, 0x0 ;  /* 0x000000000000781c */ /* 0x000fca0003f4f028 */
[----:B------:R-:W-:-:S08]  /*2900*/  @UP2 ULDC.64 UR4, c[0x0][0x9e8] ;  /* 0x00027a0000042ab9 */ /* 0x000fd00000000a00 */
[----:B------:R-:W-:-:S05]  /*2910*/  @P2 IMAD.HI.U32 R58, R4, UR4, RZ ;  /* 0x00000004043a2c27 */ /* 0x000fca000f8e00ff */
[----:B------:R-:W-:-:S04]  /*2920*/  @P2 SHF.R.U32.HI R4, RZ, UR5, R58 ;  /* 0x00000005ff042c19 */ /* 0x000fc8000801163a */
[----:B------:R-:W-:Y:S01]  /*2930*/  LOP3.LUT R4, RZ, R4, RZ, 0x33, !PT ;  /* 0x00000004ff047212 */ /* 0x000fe200078e33ff */
[----:B------:R-:W-:Y:S06]  /*2940*/  BRA `(.L_x_1170) ;  /* 0x0000000000147947 */ /* 0x000fec0003800000 */
.L_x_1169:
[----:B------:R-:W-:-:S06]  /*2950*/  UISETP.NE.AND UP2, UPT, UR7, 0x1, UPT ;  /* 0x000000010700788c */ /* 0x000fcc000bf45270 */
[----:B------:R-:W-:-:S05]  /*2960*/  PLOP3.LUT P2, PT, PT, PT, UP2, 0x80, 0x0 ;  /* 0x000000000000781c */ /* 0x000fca0003f4f028 */
[----:B------:R-:W-:-:S08]  /*2970*/  @UP2 ULDC.64 UR4, c[0x0][0x9e8] ;  /* 0x00027a0000042ab9 */ /* 0x000fd00000000a00 */
[----:B------:R-:W-:-:S05]  /*2980*/  @P2 IMAD.HI.U32 R58, R4, UR4, RZ ;  /* 0x00000004043a2c27 */ /* 0x000fca000f8e00ff */
[----:B------:R-:W-:-:S07]  /*2990*/  @P2 SHF.R.U32.HI R4, RZ, UR5, R58 ;  /* 0x00000005ff042c19 */ /* 0x000fce000801163a */
.L_x_1170:
[----:B------:R-:W-:Y:S05]  /*29a0*/  BSYNC B0 ;  /* 0x0000000000007941 */ /* 0x000fea0003800000 */
.L_x_1168:
[----:B------:R-:W-:-:S04]  /*29b0*/  IMAD R4, R4, UR7, -R5 ;  /* 0x0000000704047c24 */ /* 0x000fc8000f8e0a05 */
[----:B------:R-:W-:-:S05]  /*29c0*/  IMAD R4, R17, -0x2, R4 ;  /* 0xfffffffe11047824 */ /* 0x000fca00078e0204 */
[----:B------:R-:W-:Y:S02]  /*29d0*/  VIMNMX R3, R3, R4, !PT ;  /* 0x0000000403037248 */ /* 0x000fe40007fe0100 */
[----:B------:R-:W-:-:S07]  /*29e0*/  VIADDMNMX R0, R4, UR7, R0, PT ;  /* 0x0000000704007c46 */ /* 0x000fce000b800100 */
.L_x_1167:
[C---:B------:R-:W-:Y:S02]  /*29f0*/  ISETP.GE.AND P2, PT, R57.reuse, 0x2, PT ;  /* 0x000000023900780c */ /* 0x040fe40003f46270 */
[----:B------:R-:W-:Y:S02]  /*2a00*/  ISETP.GE.AND P6, PT, R57, 0xa, PT ;  /* 0x0000000a3900780c */ /* 0x000fe40003fc6270 */
[----:B------:R-:W-:Y:S02]  /*2a10*/  ISETP.GT.AND P4, PT, R3, 0x1, !P2 ;  /* 0x000000010300780c */ /* 0x000fe40005784270 */
[----:B------:R-:W-:Y:S02]  /*2a20*/  ISETP.GE.AND P3, PT, R57, 0x9, PT ;  /* 0x000000093900780c */ /* 0x000fe40003f66270 */
[----:B------:R-:W-:Y:S02]  /*2a30*/  ISETP.LT.OR P4, PT, R0, 0x2, P4 ;  /* 0x000000020000780c */ /* 0x000fe40002781670 */
[----:B------:R-:W-:-:S02]  /*2a40*/  P2R R58, PR, RZ, 0x40 ;  /* 0x00000040ff3a7803 */ /* 0x000fc40000000000 */
[----:B------:R-:W-:Y:S02]  /*2a50*/  FSEL R61, R25, -INF , !P4 ;  /* 0xff800000193d7808 */ /* 0x000fe40006000000 */
[C---:B------:R-:W-:Y:S01]  /*2a60*/  ISETP.GT.AND P4, PT, R3.reuse, 0x9, !P6 ;  /* 0x000000090300780c */ /* 0x040fe20007784270 */
[----:B------:R-:W0:Y:S01]  /*2a70*/  SHFL.IDX PT, R25, R2, 0x1, 0x1c1f ;  /* 0x003c1f0002197f89 */ /* 0x000e2200000e0000 */
[----:B------:R-:W-:Y:S02]  /*2a80*/  ISETP.GT.AND P5, PT, R3, 0x8, !P3 ;  /* 0x000000080300780c */ /* 0x000fe40005fa4270 */
[----:B------:R-:W-:Y:S02]  /*2a90*/  ISETP.LT.OR P4, PT, R0, 0xa, P4 ;  /* 0x0000000a0000780c */ /* 0x000fe40002781670 */
[----:B------:R-:W-:Y:S02]  /*2aa0*/  ISETP.GE.AND P6, PT, R57, 0x11, PT ;  /* 0x000000113900780c */ /* 0x000fe40003fc6270 */
[----:B------:R-:W-:-:S02]  /*2ab0*/  FSEL R65, R29, -INF , !P4 ;  /* 0xff8000001d417808 */ /* 0x000fc40006000000 */
[----:B------:R-:W-:Y:S02]  /*2ac0*/  ISETP.LT.OR P5, PT, R0, 0x9, P5 ;  /* 0x000000090000780c */ /* 0x000fe40002fa1670 */
[----:B------:R-:W-:Y:S02]  /*2ad0*/  ISETP.GT.AND P4, PT, R3, 0x10, !P6 ;  /* 0x000000100300780c */ /* 0x000fe40007784270 */
[----:B------:R-:W-:Y:S02]  /*2ae0*/  FSEL R63, R28, -INF , !P5 ;  /* 0xff8000001c3f7808 */ /* 0x000fe40006800000 */
[----:B------:R-:W-:Y:S02]  /*2af0*/  ISETP.LT.OR P4, PT, R0, 0x11, P4 ;  /* 0x000000110000780c */ /* 0x000fe40002781670 */
[----:B------:R-:W-:Y:S02]  /*2b00*/  ISETP.GE.AND P5, PT, R57, 0x12, PT ;  /* 0x000000123900780c */ /* 0x000fe40003fa6270 */
[----:B------:R-:W-:-:S02]  /*2b10*/  FSEL R67, R32, -INF , !P4 ;  /* 0xff80000020437808 */ /* 0x000fc40006000000 */
[----:B------:R-:W-:Y:S02]  /*2b20*/  ISETP.GT.AND P4, PT, R3, 0x11, !P5 ;  /* 0x000000110300780c */ /* 0x000fe40006f84270 */
[----:B------:R-:W-:Y:S02]  /*2b30*/  P2R R32, PR, RZ, 0x20 ;  /* 0x00000020ff207803 */ /* 0x000fe40000000000 */
[----:B------:R-:W-:Y:S02]  /*2b40*/  ISETP.LT.OR P4, PT, R0, 0x12, P4 ;  /* 0x000000120000780c */ /* 0x000fe40002781670 */
[----:B------:R-:W-:Y:S02]  /*2b50*/  ISETP.GE.AND P5, PT, R57, 0x19, PT ;  /* 0x000000193900780c */ /* 0x000fe40003fa6270 */
[----:B------:R-:W-:Y:S02]  /*2b60*/  FSEL R33, R33, -INF , !P4 ;  /* 0xff80000021217808 */ /* 0x000fe40006000000 */
[----:B------:R-:W-:-:S02]  /*2b70*/  ISETP.GT.AND P4, PT, R3, 0x18, !P5 ;  /* 0x000000180300780c */ /* 0x000fc40006f84270 */
[----:B------:R-:W-:Y:S02]  /*2b80*/  P2R R60, PR, RZ, 0x20 ;  /* 0x00000020ff3c7803 */ /* 0x000fe40000000000 */
[----:B------:R-:W-:Y:S02]  /*2b90*/  ISETP.LT.OR P4, PT, R0, 0x19, P4 ;  /* 0x000000190000780c */ /* 0x000fe40002781670 */
[----:B------:R-:W-:Y:S02]  /*2ba0*/  ISETP.GE.AND P5, PT, R57, 0x1a, PT ;  /* 0x0000001a3900780c */ /* 0x000fe40003fa6270 */
[----:B------:R-:W-:Y:S02]  /*2bb0*/  FSEL R69, R36, -INF , !P4 ;  /* 0xff80000024457808 */ /* 0x000fe40006000000 */
[----:B------:R-:W-:Y:S02]  /*2bc0*/  ISETP.GT.AND P4, PT, R3, 0x19, !P5 ;  /* 0x000000190300780c */ /* 0x000fe40006f84270 */
[----:B------:R-:W-:-:S02]  /*2bd0*/  P2R R36, PR, RZ, 0x20 ;  /* 0x00000020ff247803 */ /* 0x000fc40000000000 */
[C---:B------:R-:W-:Y:S02]  /*2be0*/  ISETP.LT.OR P4, PT, R0.reuse, 0x1a, P4 ;  /* 0x0000001a0000780c */ /* 0x040fe40002781670 */
[----:B------:R-:W-:Y:S02]  /*2bf0*/  ISETP.GE.AND P5, PT, R57, 0x21, PT ;  /* 0x000000213900780c */ /* 0x000fe40003fa6270 */
[----:B------:R-:W-:Y:S02]  /*2c00*/  FSEL R37, R37, -INF , !P4 ;  /* 0xff80000025257808 */ /* 0x000fe40006000000 */
[----:B------:R-:W-:Y:S02]  /*2c10*/  ISETP.GT.AND P4, PT, R3, 0x20, !P5 ;  /* 0x000000200300780c */ /* 0x000fe40006f84270 */
[----:B------:R-:W-:Y:S02]  /*2c20*/  P2R R62, PR, RZ, 0x20 ;  /* 0x00000020ff3e7803 */ /* 0x000fe40000000000 */
[----:B------:R-:W-:-:S02]  /*2c30*/  ISETP.LT.OR P4, PT, R0, 0x21, P4 ;  /* 0x000000210000780c */ /* 0x000fc40002781670 */
[----:B------:R-:W-:Y:S02]  /*2c40*/  ISETP.GE.AND P5, PT, R57, 0x22, PT ;  /* 0x000000223900780c */ /* 0x000fe40003fa6270 */
[----:B------:R-:W-:Y:S02]  /*2c50*/  FSEL R71, R40, -INF , !P4 ;  /* 0xff80000028477808 */ /* 0x000fe40006000000 */
[----:B------:R-:W-:Y:S02]  /*2c60*/  ISETP.GT.AND P4, PT, R3, 0x21, !P5 ;  /* 0x000000210300780c */ /* 0x000fe40006f84270 */
[----:B------:R-:W-:Y:S02]  /*2c70*/  P2R R40, PR, RZ, 0x20 ;  /* 0x00000020ff287803 */ /* 0x000fe40000000000 */
[----:B------:R-:W-:Y:S02]  /*2c80*/  ISETP.LT.OR P4, PT, R0, 0x22, P4 ;  /* 0x000000220000780c */ /* 0x000fe40002781670 */
[----:B------:R-:W-:-:S02]  /*2c90*/  ISETP.GE.AND P5, PT, R57, 0x29, PT ;  /* 0x000000293900780c */ /* 0x000fc40003fa6270 */
[----:B------:R-:W-:Y:S02]  /*2ca0*/  FSEL R41, R41, -INF , !P4 ;  /* 0xff80000029297808 */ /* 0x000fe40006000000 */
[----:B------:R-:W-:Y:S02]  /*2cb0*/  ISETP.GT.AND P4, PT, R3, 0x28, !P5 ;  /* 0x000000280300780c */ /* 0x000fe40006f84270 */
[----:B------:R-:W-:Y:S02]  /*2cc0*/  P2R R64, PR, RZ, 0x20 ;  /* 0x00000020ff407803 */ /* 0x000fe40000000000 */
        /* <DEDUP_REMOVED lines=11> */
[----:B------:R-:W-:Y:S02]  /*2d80*/  P2R R28, PR, RZ, 0x40 ;  /* 0x00000040ff1c7803 */ /* 0x000fe40000000000 */
[----:B------:R-:W-:Y:S02]  /*2d90*/  FSEL R75, R48, -INF , !P4 ;  /* 0xff800000304b7808 */ /* 0x000fe40006000000 */
[----:B------:R-:W-:-:S04]  /*2da0*/  ISETP.GE.AND P4, PT, R57, 0x32, PT ;  /* 0x000000323900780c */ /* 0x000fc80003f86270 */
[----:B------:R-:W-:-:S04]  /*2db0*/  ISETP.GT.AND P5, PT, R3, 0x31, !P4 ;  /* 0x000000310300780c */ /* 0x000fc800067a4270 */
[----:B------:R-:W-:-:S04]  /*2dc0*/  ISETP.LT.OR P5, PT, R0, 0x32, P5 ;  /* 0x000000320000780c */ /* 0x000fc80002fa1670 */
[----:B------:R-:W-:Y:S02]  /*2dd0*/  FSEL R49, R49, -INF , !P5 ;  /* 0xff80000031317808 */ /* 0x000fe40006800000 */
[----:B------:R-:W-:-:S04]  /*2de0*/  ISETP.GE.AND P5, PT, R57, 0x39, PT ;  /* 0x000000393900780c */ /* 0x000fc80003fa6270 */
[----:B------:R-:W-:-:S04]  /*2df0*/  ISETP.GT.AND P6, PT, R3, 0x38, !P5 ;  /* 0x000000380300780c */ /* 0x000fc80006fc4270 */
[----:B------:R-:W-:-:S04]  /*2e00*/  ISETP.LT.OR P6, PT, R0, 0x39, P6 ;  /* 0x000000390000780c */ /* 0x000fc800037c1670 */
[----:B------:R-:W-:Y:S02]  /*2e10*/  FSEL R77, R52, -INF , !P6 ;  /* 0xff800000344d7808 */ /* 0x000fe40007000000 */
[----:B------:R-:W-:-:S04]  /*2e20*/  ISETP.GE.AND P6, PT, R57, 0x1, PT ;  /* 0x000000013900780c */ /* 0x000fc80003fc6270 */
[----:B------:R-:W-:Y:S02]  /*2e30*/  P2R R4, PR, RZ, 0x40 ;  /* 0x00000040ff047803 */ /* 0x000fe40000000000 */
[----:B------:R-:W-:-:S04]  /*2e40*/  ISETP.GT.AND P6, PT, R3, RZ, !P6 ;  /* 0x000000ff0300720c */ /* 0x000fc800077c4270 */
[----:B------:R-:W-:-:S04]  /*2e50*/  ISETP.LT.OR P6, PT, R0, 0x1, P6 ;  /* 0x000000010000780c */ /* 0x000fc800037c1670 */
[----:B------:R-:W-:Y:S02]  /*2e60*/  FSEL R29, R24, -INF , !P6 ;  /* 0xff800000181d7808 */ /* 0x000fe40007000000 */
[----:B------:R-:W-:-:S04]  /*2e70*/  ISETP.GE.AND P6, PT, R57, 0x3a, PT ;  /* 0x0000003a3900780c */ /* 0x000fc80003fc6270 */
[----:B------:R-:W-:Y:S02]  /*2e80*/  P2R R24, PR, RZ, 0x40 ;  /* 0x00000040ff187803 */ /* 0x000fe40000000000 */
[----:B------:R-:W-:Y:S01]  /*2e90*/  ISETP.GT.AND P6, PT, R3, 0x39, !P6 ;  /* 0x000000390300780c */ /* 0x000fe200077c4270 */
[----:B0-----:R-:W-:-:S03]  /*2ea0*/  IMAD.IADD R3, R56, 0x1, R25 ;  /* 0x0000000138037824 */ /* 0x001fc600078e0219 */
[----:B------:R-:W-:Y:S02]  /*2eb0*/  ISETP.LT.OR P6, PT, R0, 0x3a, P6 ;  /* 0x0000003a0000780c */ /* 0x000fe400037c1670 */
[----:B------:R-:W-:Y:S02]  /*2ec0*/  VIADDMNMX R0, R25, R59, R16, PT ;  /* 0x0000003b19007246 */ /* 0x000fe40003800110 */
[----:B------:R-:W-:Y:S02]  /*2ed0*/  FSEL R53, R53, -INF , !P6 ;  /* 0xff80000035357808 */ /* 0x000fe40007000000 */
[----:B------:R-:W-:-:S13]  /*2ee0*/  PLOP3.LUT P6, PT, PT, PT, UP1, 0x40, 0x0 ;  /* 0x000000000000781c */ /* 0x000fda0003fce818 */
[----:B------:R-:W-:Y:S05]  /*2ef0*/  @P6 BRA `(.L_x_1171) ;  /* 0x0000000000646947 */ /* 0x000fea0003800000 */
        /* <DEDUP_REMOVED lines=9> */
[----:B------:R-:W-:Y:S01]  /*2f90*/  @P6 IMAD.HI.U32 R16, R2, UR4, RZ ;  /* 0x0000000402106c27 */ /* 0x000fe2000f8e00ff */
[----:B------:R-:W-:-:S13]  /*2fa0*/  PLOP3.LUT P6, PT, PT, PT, UP2, 0x80, 0x0 ;  /* 0x000000000000781c */ /* 0x000fda0003fcf028 */
[----:B------:R-:W-:-:S04]  /*2fb0*/  @P6 SHF.R.U32.HI R2, RZ, UR5, R16 ;  /* 0x00000005ff026c19 */ /* 0x000fc80008011610 */
[----:B------:R-:W-:Y:S01]  /*2fc0*/  LOP3.LUT R2, RZ, R2, RZ, 0x33, !PT ;  /* 0x00000002ff027212 */ /* 0x000fe200078e33ff */
[----:B------:R-:W-:Y:S06]  /*2fd0*/  BRA `(.L_x_1174) ;  /* 0x0000000000187947 */ /* 0x000fec0003800000 */
.L_x_1173:
[----:B------:R-:W-:-:S06]  /*2fe0*/  UISETP.NE.AND UP2, UPT, UR7, 0x1, UPT ;  /* 0x000000010700788c */ /* 0x000fcc000bf45270 */
[----:B------:R-:W-:-:S05]  /*2ff0*/  PLOP3.LUT P6, PT, PT, PT, UP2, 0x80, 0x0 ;  /* 0x000000000000781c */ /* 0x000fca0003fcf028 */
[----:B------:R-:W-:-:S08]  /*3000*/  @UP2 ULDC.64 UR4, c[0x0][0x9e8] ;  /* 0x00027a0000042ab9 */ /* 0x000fd00000000a00 */
[----:B------:R-:W-:Y:S01]  /*3010*/  @P6 IMAD.HI.U32 R16, R2, UR4, RZ ;  /* 0x0000000402106c27 */ /* 0x000fe2000f8e00ff */
[----:B------:R-:W-:-:S13]  /*3020*/  PLOP3.LUT P6, PT, PT, PT, UP2, 0x80, 0x0 ;  /* 0x000000000000781c */ /* 0x000fda0003fcf028 */
[----:B------:R-:W-:-:S07]  /*3030*/  @P6 SHF.R.U32.HI R2, RZ, UR5, R16 ;  /* 0x00000005ff026c19 */ /* 0x000fce0008011610 */
.L_x_1174:
[----:B------:R-:W-:Y:S05]  /*3040*/  BSYNC B0 ;  /* 0x0000000000007941 */ /* 0x000fea0003800000 */
.L_x_1172:
[----:B------:R-:W-:-:S04]  /*3050*/  IMAD R2, R2, UR7, -R5 ;  /* 0x0000000702027c24 */ /* 0x000fc8000f8e0a05 */
[----:B------:R-:W-:-:S05]  /*3060*/  IMAD R2, R17, -0x2, R2 ;  /* 0xfffffffe11027824 */ /* 0x000fca00078e0202 */
[----:B------:R-:W-:Y:S02]  /*3070*/  VIMNMX R3, R3, R2, !PT ;  /* 0x0000000203037248 */ /* 0x000fe40007fe0100 */
[----:B------:R-:W-:-:S07]  /*3080*/  VIADDMNMX R0, R2, UR7, R0, PT ;  /* 0x0000000702007c46 */ /* 0x000fce000b800100 */
.L_x_1171:
[----:B------:R-:W-:Y:S01]  /*3090*/  ISETP.GT.AND P2, PT, R3, 0x1, !P2 ;  /* 0x000000010300780c */ /* 0x000fe20005744270 */
[----:B------:R-:W-:Y:S01]  /*30a0*/  ULDC UR5, c[0x0][0x988] ;  /* 0x0002620000057ab9 */ /* 0x000fe20000000800 */
[----:B------:R-:W-:Y:S01]  /*30b0*/  FMNMX.FTZ R2, R29, R61, !PT ;  /* 0x0000003d1d027209 */ /* 0x000fe20007810000 */
[----:B------:R-:W-:Y:S01]  /*30c0*/  @UP0 ULDC UR10, c[0x0][0x44c] ;  /* 0x00011300000a0ab9 */ /* 0x000fe20000000800 */
[----:B------:R-:W-:Y:S01]  /*30d0*/  ISETP.LT.OR P2, PT, R0, 0x2, P2 ;  /* 0x000000020000780c */ /* 0x000fe20001741670 */
[----:B------:R-:W-:Y:S01]  /*30e0*/  UIMAD.WIDE.U32 UR10, UR60, UR10, URZ ;  /* 0x0000000a3c0a72a5 */ /* 0x000fe2000f8e003f */
[----:B------:R-:W-:Y:S01]  /*30f0*/  FMNMX.FTZ R2, R63, R2, !PT ;  /* 0x000000023f027209 */ /* 0x000fe20007810000 */
[----:B------:R-:W-:Y:S01]  /*3100*/  @UP0 ULDC UR14, c[0x0][0x450] ;  /* 0x00011400000e0ab9 */ /* 0x000fe20000000800 */
[----:B------:R-:W-:Y:S01]  /*3110*/  FSEL R27, R27, -INF , !P2 ;  /* 0xff8000001b1b7808 */ /* 0x000fe20005000000 */
[----:B------:R-:W-:Y:S01]  /*3120*/  UMOV UR4, UR60 ;  /* 0x0000003c00047c82 */ /* 0x000fe20008000000 */
[----:B------:R-:W-:Y:S01]  /*3130*/  ISETP.NE.AND P2, PT, R58, RZ, PT ;  /* 0x000000ff3a00720c */ /* 0x000fe20003f45270 */
[----:B------:R-:W-:Y:S01]  /*3140*/  @UP0 USHF.R.U32.HI UR4, URZ, UR14, UR11 ;  /* 0x0000000e3f040299 */ /* 0x000fe2000801160b */
[----:B------:R-:W-:Y:S01]  /*3150*/  FMNMX.FTZ R2, R65, R2, !PT ;  /* 0x0000000241027209 */ /* 0x000fe20007810000 */
[----:B------:R-:W-:Y:S01]  /*3160*/  VIADD R205, R205, 0xfffffffe ;  /* 0xfffffffecdcd7836 */ /* 0x000fe20000000000 */
[----:B------:R-:W-:Y:S01]  /*3170*/  ISETP.GT.AND P2, PT, R3, 0x9, !P2 ;  /* 0x000000090300780c */ /* 0x000fe20005744270 */
[----:B------:R-:W-:Y:S01]  /*3180*/  UIADD3 UR52, UR52, UR4, URZ ;  /* 0x0000000434347290 */ /* 0x000fe2000fffe03f */
[----:B------:R-:W-:-:S02]  /*3190*/  FMNMX.FTZ R2, R67, R2, !PT ;  /* 0x0000000243027209 */ /* 0x000fc40007810000 */
[----:B------:R-:W-:Y:S01]  /*31a0*/  ISETP.LT.OR P2, PT, R0, 0xa, P2 ;  /* 0x0000000a0000780c */ /* 0x000fe20001741670 */
[----:B------:R-:W-:Y:S01]  /*31b0*/  UIADD3 UR6, UR52, UR6, URZ ;  /* 0x0000000634067290 */ /* 0x000fe2000fffe03f */
[----:B------:R-:W-:Y:S02]  /*31c0*/  FMNMX.FTZ R2, R33, R2, !PT ;  /* 0x0000000221027209 */ /* 0x000fe40007810000 */
[----:B------:R-:W-:Y:S02]  /*31d0*/  FSEL R31, R31, -INF , !P2 ;  /* 0xff8000001f1f7808 */ /* 0x000fe40005000000 */
[----:B------:R-:W-:Y:S02]  /*31e0*/  ISETP.NE.AND P2, PT, R28, RZ, PT ;  /* 0x000000ff1c00720c */ /* 0x000fe40003f45270 */
[----:B------:R-:W-:Y:S02]  /*31f0*/  FMNMX.FTZ R2, R69, R2, !PT ;  /* 0x0000000245027209 */ /* 0x000fe40007810000 */
[----:B------:R-:W-:-:S02]  /*3200*/  ISETP.GT.AND P2, PT, R3, 0x10, !P2 ;  /* 0x000000100300780c */ /* 0x000fc40005744270 */
[----:B------:R-:W-:Y:S02]  /*3210*/  FMNMX.FTZ R2, R37, R2, !PT ;  /* 0x0000000225027209 */ /* 0x000fe40007810000 */
[----:B------:R-:W-:Y:S02]  /*3220*/  ISETP.LT.OR P2, PT, R0, 0x11, P2 ;  /* 0x000000110000780c */ /* 0x000fe40001741670 */
[----:B------:R-:W-:Y:S02]  /*3230*/  FMNMX.FTZ R2, R71, R2, !PT ;  /* 0x0000000247027209 */ /* 0x000fe40007810000 */
[----:B------:R-:W-:Y:S02]  /*3240*/  FSEL R34, R34, -INF , !P2 ;  /* 0xff80000022227808 */ /* 0x000fe40005000000 */
[----:B------:R-:W-:Y:S02]  /*3250*/  ISETP.NE.AND P2, PT, R32, RZ, PT ;  /* 0x000000ff2000720c */ /* 0x000fe40003f45270 */
[----:B------:R-:W-:-:S02]  /*3260*/  FMNMX.FTZ R2, R41, R2, !PT ;  /* 0x0000000229027209 */ /* 0x000fc40007810000 */
[----:B------:R-:W-:Y:S02]  /*3270*/  ISETP.GT.AND P2, PT, R3, 0x11, !P2 ;  /* 0x000000110300780c */ /* 0x000fe40005744270 */
[----:B------:R-:W-:Y:S02]  /*3280*/  FMNMX.FTZ R2, R73, R2, !PT ;  /* 0x0000000249027209 */ /* 0x000fe40007810000 */
[----:B------:R-:W-:Y:S02]  /*3290*/  ISETP.LT.OR P2, PT, R0, 0x12, P2 ;  /* 0x000000120000780c */ /* 0x000fe40001741670 */
[----:B------:R-:W-:Y:S02]  /*32a0*/  FMNMX.FTZ R2, R45, R2, !PT ;  /* 0x000000022d027209 */ /* 0x000fe40007810000 */
[----:B------:R-:W-:Y:S02]  /*32b0*/  FSEL R35, R35, -INF , !P2 ;  /* 0xff80000023237808 */ /* 0x000fe40005000000 */
[----:B------:R-:W-:-:S02]  /*32c0*/  ISETP.NE.AND P2, PT, R60, RZ, PT ;  /* 0x000000ff3c00720c */ /* 0x000fc40003f45270 */
[----:B------:R-:W-:Y:S02]  /*32d0*/  FMNMX.FTZ R2, R75, R2, !PT ;  /* 0x000000024b027209 */ /* 0x000fe40007810000 */
[----:B------:R-:W-:Y:S02]  /*32e0*/  ISETP.GT.AND P2, PT, R3, 0x18, !P2 ;  /* 0x000000180300780c */ /* 0x000fe40005744270 */
[----:B------:R-:W-:Y:S02]  /*32f0*/  FMNMX.FTZ R2, R49, R2, !PT ;  /* 0x0000000231027209 */ /* 0x000fe40007810000 */
[----:B------:R-:W-:Y:S02]  /*3300*/  ISETP.LT.OR P2, PT, R0, 0x19, P2 ;  /* 0x000000190000780c */ /* 0x000fe40001741670 */
[----:B------:R-:W-:Y:S02]  /*3310*/  ISETP.GT.AND P3, PT, R3, 0x8, !P3 ;  /* 0x000000080300780c */ /* 0x000fe40005f64270 */
[----:B------:R-:W-:-:S02]  /*3320*/  FSEL R38, R38, -INF , !P2 ;  /* 0xff80000026267808 */ /* 0x000fc40005000000 */
[----:B------:R-:W-:Y:S02]  /*3330*/  ISETP.NE.AND P2, PT, R36, RZ, PT ;  /* 0x000000ff2400720c */ /* 0x000fe40003f45270 */
[----:B------:R-:W-:Y:S02]  /*3340*/  FMNMX.FTZ R2, R77, R2, !PT ;  /* 0x000000024d027209 */ /* 0x000fe40007810000 */
[----:B------:R-:W-:Y:S02]  /*3350*/  ISETP.GT.AND P2, PT, R3, 0x19, !P2 ;  /* 0x000000190300780c */ /* 0x000fe40005744270 */
[C---:B------:R-:W-:Y:S02]  /*3360*/  ISETP.LT.OR P3, PT, R0.reuse, 0x9, P3 ;  /* 0x000000090000780c */ /* 0x040fe40001f61670 */
[----:B------:R-:W-:Y:S02]  /*3370*/  ISETP.LT.OR P2, PT, R0, 0x1a, P2 ;  /* 0x0000001a0000780c */ /* 0x000fe40001741670 */
[----:B------:R-:W-:-:S02]  /*3380*/  FMNMX.FTZ R16, R53, R2, !PT ;  /* 0x0000000235107209 */ /* 0x000fc40007810000 */
[----:B------:R-:W-:Y:S02]  /*3390*/  FSEL R39, R39, -INF , !P2 ;  /* 0xff80000027277808 */ /* 0x000fe40005000000 */
[----:B------:R-:W-:Y:S01]  /*33a0*/  ISETP.NE.AND P2, PT, R62, RZ, PT ;  /* 0x000000ff3e00720c */ /* 0x000fe20003f45270 */
[----:B------:R-:W0:Y:S01]  /*33b0*/  SHFL.BFLY PT, R5, R16, 0x2, 0x1f ;  /* 0x0c401f0010057f89 */ /* 0x000e2200000e0000 */
[----:B------:R-:W-:Y:S02]  /*33c0*/  FSEL R30, R30, -INF , !P3 ;  /* 0xff8000001e1e7808 */ /* 0x000fe40005800000 */
[----:B------:R-:W-:Y:S02]  /*33d0*/  ISETP.GT.AND P2, PT, R3, 0x20, !P2 ;  /* 0x000000200300780c */ /* 0x000fe40005744270 */
[----:B------:R-:W-:Y:S02]  /*33e0*/  ISETP.NE.AND P3, PT, R64, RZ, PT ;  /* 0x000000ff4000720c */ /* 0x000fe40003f65270 */
[----:B------:R-:W-:-:S02]  /*33f0*/  ISETP.LT.OR P2, PT, R0, 0x21, P2 ;  /* 0x000000210000780c */ /* 0x000fc40001741670 */
[----:B------:R-:W-:Y:S02]  /*3400*/  ISETP.NE.AND P6, PT, R4, RZ, PT ;  /* 0x000000ff0400720c */ /* 0x000fe40003fc5270 */
[----:B------:R-:W-:Y:S02]  /*3410*/  FSEL R42, R42, -INF , !P2 ;  /* 0xff8000002a2a7808 */ /* 0x000fe40005000000 */
[----:B------:R-:W-:Y:S02]  /*3420*/  ISETP.NE.AND P2, PT, R40, RZ, PT ;  /* 0x000000ff2800720c */ /* 0x000fe40003f45270 */
[C---:B------:R-:W-:Y:S02]  /*3430*/  ISETP.GT.AND P4, PT, R3.reuse, 0x31, !P4 ;  /* 0x000000310300780c */ /* 0x040fe40006784270 */
[C---:B------:R-:W-:Y:S02]  /*3440*/  ISETP.GT.AND P2, PT, R3.reuse, 0x21, !P2 ;  /* 0x000000210300780c */ /* 0x040fe40005744270 */
[----:B------:R-:W-:-:S02]  /*3450*/  ISETP.GT.AND P5, PT, R3, 0x38, !P5 ;  /* 0x000000380300780c */ /* 0x000fc40006fa4270 */
[C---:B------:R-:W-:Y:S02]  /*3460*/  ISETP.LT.OR P2, PT, R0.reuse, 0x22, P2 ;  /* 0x000000220000780c */ /* 0x040fe40001741670 */
[----:B------:R-:W-:Y:S02]  /*3470*/  ISETP.LT.OR P4, PT, R0, 0x32, P4 ;  /* 0x000000320000780c */ /* 0x000fe40002781670 */
[----:B------:R-:W-:Y:S02]  /*3480*/  FSEL R43, R43, -INF , !P2 ;  /* 0xff8000002b2b7808 */ /* 0x000fe40005000000 */
[----:B------:R-:W-:Y:S02]  /*3490*/  ISETP.GT.AND P2, PT, R3, 0x28, !P3 ;  /* 0x000000280300780c */ /* 0x000fe40005f44270 */
[----:B------:R-:W-:Y:S02]  /*34a0*/  ISETP.NE.AND P3, PT, R66, RZ, PT ;  /* 0x000000ff4200720c */ /* 0x000fe40003f65270 */
[----:B------:R-:W-:-:S02]  /*34b0*/  ISETP.LT.OR P2, PT, R0, 0x29, P2 ;  /* 0x000000290000780c */ /* 0x000fc40001741670 */
[C---:B------:R-:W-:Y:S02]  /*34c0*/  ISETP.GT.AND P3, PT, R3.reuse, 0x30, !P3 ;  /* 0x000000300300780c */ /* 0x040fe40005f64270 */
[----:B------:R-:W-:Y:S02]  /*34d0*/  FSEL R46, R46, -INF , !P2 ;  /* 0xff8000002e2e7808 */ /* 0x000fe40005000000 */
[----:B------:R-:W-:Y:S02]  /*34e0*/  ISETP.GT.AND P2, PT, R3, RZ, !P6 ;  /* 0x000000ff0300720c */ /* 0x000fe40007744270 */
[----:B------:R-:W-:Y:S02]  /*34f0*/  ISETP.NE.AND P6, PT, R24, RZ, PT ;  /* 0x000000ff1800720c */ /* 0x000fe40003fc5270 */
[----:B------:R-:W-:Y:S02]  /*3500*/  ISETP.LT.OR P2, PT, R0, 0x1, P2 ;  /* 0x000000010000780c */ /* 0x000fe40001741670 */
[----:B0-----:R-:W-:-:S02]  /*3510*/  FMNMX.FTZ R24, R16, R5, !PT ;  /* 0x0000000510187209 */ /* 0x001fc40007810000 */
[----:B------:R-:W-:Y:S02]  /*3520*/  FSEL R26, R26, -INF , !P2 ;  /* 0xff8000001a1a7808 */ /* 0x000fe40005000000 */
[----:B------:R-:W-:Y:S01]  /*3530*/  ISETP.NE.AND P2, PT, R44, RZ, PT ;  /* 0x000000ff2c00720c */ /* 0x000fe20003f45270 */
[----:B------:R-:W0:Y:S01]  /*3540*/  SHFL.BFLY PT, R25, R24, 0x1, 0x1f ;  /* 0x0c201f0018197f89 */ /* 0x000e2200000e0000 */
[----:B------:R-:W-:Y:S02]  /*3550*/  FMNMX.FTZ R5, R26, R27, !PT ;  /* 0x0000001b1a057209 */ /* 0x000fe40007810000 */
[----:B------:R-:W-:Y:S02]  /*3560*/  ISETP.GT.AND P2, PT, R3, 0x29, !P2 ;  /* 0x000000290300780c */ /* 0x000fe40005744270 */
[----:B------:R-:W-:Y:S02]  /*3570*/  FMNMX.FTZ R2, R30, R5, !PT ;  /* 0x000000051e027209 */ /* 0x000fe40007810000 */
[----:B------:R-:W-:-:S02]  /*3580*/  ISETP.LT.OR P2, PT, R0, 0x2a, P2 ;  /* 0x0000002a0000780c */ /* 0x000fc40001741670 */
[----:B------:R-:W-:Y:S02]  /*3590*/  FMNMX.FTZ R5, R31, R2, !PT ;  /* 0x000000021f057209 */ /* 0x000fe40007810000 */
[----:B------:R-:W-:Y:S02]  /*35a0*/  FSEL R47, R47, -INF , !P2 ;  /* 0xff8000002f2f7808 */ /* 0x000fe40005000000 */
[----:B------:R-:W-:Y:S02]  /*35b0*/  FMNMX.FTZ R2, R34, R5, !PT ;  /* 0x0000000522027209 */ /* 0x000fe40007810000 */
[----:B------:R-:W-:Y:S02]  /*35c0*/  ISETP.LT.OR P3, PT, R0, 0x31, P3 ;  /* 0x000000310000780c */ /* 0x000fe40001f61670 */
[----:B------:R-:W-:Y:S02]  /*35d0*/  FMNMX.FTZ R5, R35, R2, !PT ;  /* 0x0000000223057209 */ /* 0x000fe40007810000 */
[----:B------:R-:W-:-:S02]  /*35e0*/  FSEL R50, R50, -INF , !P3 ;  /* 0xff80000032327808 */ /* 0x000fc40005800000 */
[----:B------:R-:W-:Y:S02]  /*35f0*/  FMNMX.FTZ R2, R38, R5, !PT ;  /* 0x0000000526027209 */ /* 0x000fe40007810000 */
[----:B------:R-:W-:Y:S02]  /*3600*/  ISETP.LT.OR P5, PT, R0, 0x39, P5 ;  /* 0x000000390000780c */ /* 0x000fe40002fa1670 */
[----:B------:R-:W-:Y:S02]  /*3610*/  FMNMX.FTZ R5, R39, R2, !PT ;  /* 0x0000000227057209 */ /* 0x000fe40007810000 */
[----:B0-----:R-:W-:Y:S02]  /*3620*/  FMNMX.FTZ R4, R24, R25, !PT ;  /* 0x0000001918047209 */ /* 0x001fe40007810000 */
[----:B------:R-:W-:Y:S02]  /*3630*/  FMNMX.FTZ R2, R42, R5, !PT ;  /* 0x000000052a027209 */ /* 0x000fe40007810000 */
[C---:B------:R-:W-:Y:S01]  /*3640*/  FSETP.NEU.FTZ.AND P2, PT, R4.reuse, -INF , PT ;  /* 0xff8000000400780b */ /* 0x040fe20003f5d000 */
[----:B------:R-:W-:Y:S01]  /*3650*/  FMUL.FTZ R16, R4, UR5 ;  /* 0x0000000504107c20 */ /* 0x000fe20008410000 */
[----:B------:R-:W-:-:S02]  /*3660*/  FMNMX.FTZ R5, R43, R2, !PT ;  /* 0x000000022b057209 */ /* 0x000fc40007810000 */
[----:B------:R-:W-:Y:S02]  /*3670*/  FSEL R51, R51, -INF , !P4 ;  /* 0xff80000033337808 */ /* 0x000fe40006000000 */
[----:B------:R-:W-:Y:S02]  /*3680*/  FMNMX.FTZ R2, R46, R5, !PT ;  /* 0x000000052e027209 */ /* 0x000fe40007810000 */
[----:B------:R-:W-:Y:S02]  /*3690*/  FSEL R16, R16, RZ, P2 ;  /* 0x000000ff10107208 */ /* 0x000fe40001000000 */
[----:B------:R-:W-:Y:S02]  /*36a0*/  ISETP.GT.AND P2, PT, R3, 0x39, !P6 ;  /* 0x000000390300780c */ /* 0x000fe40007744270 */
[----:B------:R-:W-:Y:S01]  /*36b0*/  FMNMX.FTZ R3, R47, R2, !PT ;  /* 0x000000022f037209 */ /* 0x000fe20007810000 */
[--C-:B------:R-:W-:Y:S01]  /*36c0*/  FFMA.FTZ R24, R29, UR5, -R16.reuse ;  /* 0x000000051d187c23 */ /* 0x100fe20008010810 */
[----:B------:R-:W-:Y:S01]  /*36d0*/  ISETP.LT.OR P2, PT, R0, 0x3a, P2 ;  /* 0x0000003a0000780c */ /* 0x000fe20001741670 */
[--C-:B------:R-:W-:Y:S01]  /*36e0*/  FFMA.FTZ R5, R61, UR5, -R16.reuse ;  /* 0x000000053d057c23 */ /* 0x100fe20008010810 */
[----:B------:R-:W-:Y:S01]  /*36f0*/  FMNMX.FTZ R2, R50, R3, !PT ;  /* 0x0000000332027209 */ /* 0x000fe20007810000 */
[--C-:B------:R-:W-:Y:S01]  /*3700*/  FFMA.FTZ R25, R65, UR5, -R16.reuse ;  /* 0x0000000541197c23 */ /* 0x100fe20008010810 */
[----:B------:R-:W-:Y:S01]  /*3710*/  FSEL R54, R54, -INF , !P5 ;  /* 0xff80000036367808 */ /* 0x000fe20006800000 */
[----:B------:R-:W-:Y:S01]  /*3720*/  MUFU.EX2 R24, R24 ;  /* 0x0000001800187308 */ /* 0x000fe20000000800 */
[----:B------:R-:W-:Y:S01]  /*3730*/  FMNMX.FTZ R3, R51, R2, !PT ;  /* 0x0000000233037209 */ /* 0x000fe20007810000 */
[--C-:B------:R-:W-:Y:S01]  /*3740*/  FFMA.FTZ R2, R63, UR5, -R16.reuse ;  /* 0x000000053f027c23 */ /* 0x100fe20008010810 */
[----:B------:R-:W-:Y:S01]  /*3750*/  FSEL R55, R55, -INF , !P2 ;  /* 0xff80000037377808 */ /* 0x000fe20005000000 */
[--C-:B------:R-:W-:Y:S01]  /*3760*/  FFMA.FTZ R29, R33, UR5, -R16.reuse ;  /* 0x00000005211d7c23 */ /* 0x100fe20008010810 */
[----:B------:R-:W-:Y:S01]  /*3770*/  FMNMX.FTZ R0, R54, R3, !PT ;  /* 0x0000000336007209 */ /* 0x000fe20007810000 */
[--C-:B------:R-:W-:Y:S01]  /*3780*/  FFMA.FTZ R33, R37, UR5, -R16.reuse ;  /* 0x0000000525217c23 */ /* 0x100fe20008010810 */
[--C-:B------:R-:W-:Y:S01]  /*3790*/  FFMA.FTZ R28, R67, UR5, -R16.reuse ;  /* 0x00000005431c7c23 */ /* 0x100fe20008010810 */
[----:B------:R-:W-:Y:S01]  /*37a0*/  MUFU.EX2 R198, R2 ;  /* 0x0000000200c67308 */ /* 0x000fe20000000800 */
[----:B------:R-:W-:Y:S01]  /*37b0*/  FMNMX.FTZ R0, R55, R0, !PT ;  /* 0x0000000037007209 */ /* 0x000fe20007810000 */
[--C-:B------:R-:W-:Y:S01]  /*37c0*/  FFMA.FTZ R32, R69, UR5, -R16.reuse ;  /* 0x0000000545207c23 */ /* 0x100fe20008010810 */
[--C-:B------:R-:W-:Y:S01]  /*37d0*/  FFMA.FTZ R36, R71, UR5, -R16.reuse ;  /* 0x0000000547247c23 */ /* 0x100fe20008010810 */
[--C-:B------:R-:W-:Y:S01]  /*37e0*/  FFMA.FTZ R40, R73, UR5, -R16.reuse ;  /* 0x0000000549287c23 */ /* 0x100fe20008010810 */
[----:B------:R-:W-:Y:S01]  /*37f0*/  FFMA.FTZ R44, R75, UR5, -R16 ;  /* 0x000000054b2c7c23 */ /* 0x000fe20008010810 */
[----:B------:R-:W0:Y:S02]  /*3800*/  SHFL.BFLY PT, R3, R0, 0x2, 0x1f ;  /* 0x0c401f0000037f89 */ /* 0x000e2400000e0000 */
[----:B------:R-:W1:Y:S08]  /*3810*/  MUFU.EX2 R5, R5 ;  /* 0x0000000500057308 */ /* 0x000e700000000800 */
[----:B------:R-:W-:Y:S08]  /*3820*/  MUFU.EX2 R25, R25 ;  /* 0x0000001900197308 */ /* 0x000ff00000000800 */
[----:B------:R-:W-:Y:S01]  /*3830*/  MUFU.EX2 R28, R28 ;  /* 0x0000001c001c7308 */ /* 0x000fe20000000800 */
[----:B-1----:R-:W-:-:S02]  /*3840*/  F2FP.BF16.F32.PACK_AB R196, R5, R24 ;  /* 0x0000001805c4723e */ /* 0x002fc400000010ff */
[----:B0-----:R-:W-:Y:S01]  /*3850*/  FMNMX.FTZ R2, R0, R3, !PT ;  /* 0x0000000300027209 */ /* 0x001fe20007810000 */
[--C-:B------:R-:W-:Y:S01]  /*3860*/  FFMA.FTZ R0, R41, UR5, -R16.reuse ;  /* 0x0000000529007c23 */ /* 0x100fe20008010810 */
[--C-:B------:R-:W-:Y:S01]  /*3870*/  FFMA.FTZ R41, R45, UR5, -R16.reuse ;  /* 0x000000052d297c23 */ /* 0x100fe20008010810 */
[----:B------:R-:W-:Y:S02]  /*3880*/  FFMA.FTZ R45, R49, UR5, -R16 ;  /* 0x00000005312d7c23 */ /* 0x000fe40008010810 */
[----:B------:R-:W0:Y:S01]  /*3890*/  MUFU.EX2 R29, R29 ;  /* 0x0000001d001d7308 */ /* 0x000e220000000800 */
[----:B------:R-:W1:Y:S07]  /*38a0*/  SHFL.BFLY PT, R3, R2, 0x1, 0x1f ;  /* 0x0c201f0002037f89 */ /* 0x000e6e00000e0000 */
[----:B------:R2:W-:Y:S08]  /*38b0*/  MUFU.EX2 R37, R0 ;  /* 0x0000000000257308 */ /* 0x0005f00000000800 */
[----:B------:R-:W3:Y:S01]  /*38c0*/  MUFU.EX2 R32, R32 ;  /* 0x0000002000207308 */ /* 0x000ee20000000800 */
[----:B0-----:R-:W-:-:S07]  /*38d0*/  F2FP.BF16.F32.PACK_AB R192, R29, R28 ;  /* 0x0000001c1dc0723e */ /* 0x001fce00000010ff */
[----:B------:R-:W0:Y:S01]  /*38e0*/  MUFU.EX2 R33, R33 ;  /* 0x0000002100217308 */ /* 0x000e220000000800 */
[----:B-1----:R-:W-:Y:S01]  /*38f0*/  FMNMX.FTZ R3, R2, R3, !PT ;  /* 0x0000000302037209 */ /* 0x002fe20007810000 */
[--C-:B------:R-:W-:Y:S01]  /*3900*/  FFMA.FTZ R2, R77, UR5, -R16.reuse ;  /* 0x000000054d027c23 */ /* 0x100fe20008010810 */
[----:B------:R-:W-:Y:S01]  /*3910*/  FFMA.FTZ R16, R53, UR5, -R16 ;  /* 0x0000000535107c23 */ /* 0x000fe20008010810 */
[----:B------:R-:W-:Y:S01]  /*3920*/  FADD.FTZ R53, R24, R5 ;  /* 0x0000000518357221 */ /* 0x000fe20000010000 */
[C---:B------:R-:W-:Y:S01]  /*3930*/  FSETP.NEU.FTZ.AND P2, PT, R3.reuse, -INF , PT ;  /* 0xff8000000300780b */ /* 0x040fe20003f5d000 */
[----:B--2---:R-:W-:Y:S02]  /*3940*/  FMUL.FTZ R0, R3, UR5 ;  /* 0x0000000503007c20 */ /* 0x004fe40008410000 */
[----:B------:R1:W-:Y:S03]  /*3950*/  MUFU.EX2 R49, R16 ;  /* 0x0000001000317308 */ /* 0x0003e60000000800 */
[----:B------:R-:W-:-:S02]  /*3960*/  FSEL R0, R0, RZ, P2 ;  /* 0x000000ff00007208 */ /* 0x000fc40001000000 */
[----:B------:R-:W-:-:S03]  /*3970*/  PLOP3.LUT P2, PT, PT, PT, UP1, 0x40, 0x0 ;  /* 0x000000000000781c */ /* 0x000fc60003f4e818 */
[--C-:B------:R-:W-:Y:S01]  /*3980*/  FFMA.FTZ R26, R26, UR5, -R0.reuse ;  /* 0x000000051a1a7c23 */ /* 0x100fe20008010800 */
[--C-:B------:R-:W-:Y:S01]  /*3990*/  FFMA.FTZ R27, R27, UR5, -R0.reuse ;  /* 0x000000051b1b7c23 */ /* 0x100fe20008010800 */
[--C-:B------:R-:W-:Y:S01]  /*39a0*/  FFMA.FTZ R30, R30, UR5, -R0.reuse ;  /* 0x000000051e1e7c23 */ /* 0x100fe20008010800 */
[----:B-1----:R-:W-:Y:S01]  /*39b0*/  FADD.FTZ R16, R198, R53 ;  /* 0x00000035c6107221 */ /* 0x002fe20000010000 */
[--C-:B------:R-:W-:Y:S01]  /*39c0*/  FFMA.FTZ R31, R31, UR5, -R0.reuse ;  /* 0x000000051f1f7c23 */ /* 0x100fe20008010800 */
[----:B------:R-:W-:Y:S01]  /*39d0*/  FFMA.FTZ R34, R34, UR5, -R0 ;  /* 0x0000000522227c23 */ /* 0x000fe20008010800 */
[----:B------:R-:W-:Y:S01]  /*39e0*/  MUFU.EX2 R26, R26 ;  /* 0x0000001a001a7308 */ /* 0x000fe20000000800 */
[----:B------:R-:W-:Y:S01]  /*39f0*/  FADD.FTZ R53, R25, R16 ;  /* 0x0000001019357221 */ /* 0x000fe20000010000 */
[--C-:B------:R-:W-:Y:S01]  /*3a00*/  FFMA.FTZ R35, R35, UR5, -R0.reuse ;  /* 0x0000000523237c23 */ /* 0x100fe20008010800 */
[--C-:B------:R-:W-:Y:S01]  /*3a10*/  FFMA.FTZ R38, R38, UR5, -R0.reuse ;  /* 0x0000000526267c23 */ /* 0x100fe20008010800 */
[--C-:B------:R-:W-:Y:S01]  /*3a20*/  FFMA.FTZ R39, R39, UR5, -R0.reuse ;  /* 0x0000000527277c23 */ /* 0x100fe20008010800 */
[----:B------:R-:W-:Y:S01]  /*3a30*/  FADD.FTZ R16, R28, R53 ;  /* 0x000000351c107221 */ /* 0x000fe20000010000 */
[--C-:B------:R-:W-:Y:S01]  /*3a40*/  FFMA.FTZ R42, R42, UR5, -R0.reuse ;  /* 0x000000052a2a7c23 */ /* 0x100fe20008010800 */
[----:B------:R-:W-:Y:S01]  /*3a50*/  FFMA.FTZ R43, R43, UR5, -R0 ;  /* 0x000000052b2b7c23 */ /* 0x000fe20008010800 */
[----:B------:R-:W1:Y:S01]  /*3a60*/  MUFU.EX2 R27, R27 ;  /* 0x0000001b001b7308 */ /* 0x000e620000000800 */
[----:B------:R-:W-:Y:S01]  /*3a70*/  FADD.FTZ R53, R29, R16 ;  /* 0x000000101d357221 */ /* 0x000fe20000010000 */
[--C-:B------:R-:W-:Y:S01]  /*3a80*/  FFMA.FTZ R46, R46, UR5, -R0.reuse ;  /* 0x000000052e2e7c23 */ /* 0x100fe20008010800 */
[--C-:B------:R-:W-:Y:S01]  /*3a90*/  FFMA.FTZ R47, R47, UR5, -R0.reuse ;  /* 0x000000052f2f7c23 */ /* 0x100fe20008010800 */
[--C-:B------:R-:W-:Y:S01]  /*3aa0*/  FFMA.FTZ R50, R50, UR5, -R0.reuse ;  /* 0x0000000532327c23 */ /* 0x100fe20008010800 */
[----:B---3--:R-:W-:Y:S01]  /*3ab0*/  FADD.FTZ R16, R32, R53 ;  /* 0x0000003520107221 */ /* 0x008fe20000010000 */
[--C-:B------:R-:W-:Y:S01]  /*3ac0*/  FFMA.FTZ R51, R51, UR5, -R0.reuse ;  /* 0x0000000533337c23 */ /* 0x100fe20008010800 */
[----:B------:R-:W-:Y:S01]  /*3ad0*/  FFMA.FTZ R54, R54, UR5, -R0 ;  /* 0x0000000536367c23 */ /* 0x000fe20008010800 */
[----:B------:R-:W2:Y:S01]  /*3ae0*/  MUFU.EX2 R30, R30 ;  /* 0x0000001e001e7308 */ /* 0x000ea20000000800 */
[----:B0-----:R-:W-:Y:S01]  /*3af0*/  FADD.FTZ R57, R33, R16 ;  /* 0x0000001021397221 */ /* 0x001fe20000010000 */
[----:B------:R-:W-:Y:S01]  /*3b00*/  F2FP.BF16.F32.PACK_AB R198, R25, R198 ;  /* 0x000000c619c6723e */ /* 0x000fe200000010ff */
[----:B------:R-:W-:Y:S01]  /*3b10*/  FFMA.FTZ R0, R55, UR5, -R0 ;  /* 0x0000000537007c23 */ /* 0x000fe20008010800 */
[----:B------:R-:W-:-:S04]  /*3b20*/  F2FP.BF16.F32.PACK_AB R194, R33, R32 ;  /* 0x0000002021c2723e */ /* 0x000fc800000010ff */
[----:B------:R-:W0:Y:S01]  /*3b30*/  MUFU.EX2 R31, R31 ;  /* 0x0000001f001f7308 */ /* 0x000e220000000800 */
[----:B-1----:R-:W-:Y:S01]  /*3b40*/  FADD.FTZ R53, R26, R27 ;  /* 0x0000001b1a357221 */ /* 0x002fe20000010000 */
[----:B------:R-:W-:-:S06]  /*3b50*/  F2FP.BF16.F32.PACK_AB R197, R27, R26 ;  /* 0x0000001a1bc5723e */ /* 0x000fcc00000010ff */
[----:B------:R-:W1:Y:S01]  /*3b60*/  MUFU.EX2 R36, R36 ;  /* 0x0000002400247308 */ /* 0x000e620000000800 */
[----:B--2---:R-:W-:-:S07]  /*3b70*/  FADD.FTZ R16, R30, R53 ;  /* 0x000000351e107221 */ /* 0x004fce0000010000 */
[----:B------:R-:W2:Y:S01]  /*3b80*/  MUFU.EX2 R34, R34 ;  /* 0x0000002200227308 */ /* 0x000ea20000000800 */
[C---:B0-----:R-:W-:Y:S01]  /*3b90*/  FADD.FTZ R53, R31.reuse, R16 ;  /* 0x000000101f357221 */ /* 0x041fe20000010000 */
[----:B------:R-:W-:-:S06]  /*3ba0*/  F2FP.BF16.F32.PACK_AB R199, R31, R30 ;  /* 0x0000001e1fc7723e */ /* 0x000fcc00000010ff */
[----:B------:R-:W0:Y:S01]  /*3bb0*/  MUFU.EX2 R35, R35 ;  /* 0x0000002300237308 */ /* 0x000e220000000800 */
[----:B-1----:R-:W-:Y:S01]  /*3bc0*/  FADD.FTZ R48, R36, R57 ;  /* 0x0000003924307221 */ /* 0x002fe20000010000 */
[----:B------:R-:W-:-:S03]  /*3bd0*/  F2FP.BF16.F32.PACK_AB R188, R37, R36 ;  /* 0x0000002425bc723e */ /* 0x000fc600000010ff */
[----:B------:R-:W-:-:S03]  /*3be0*/  FADD.FTZ R57, R37, R48 ;  /* 0x0000003025397221 */ /* 0x000fc60000010000 */
        /* <DEDUP_REMOVED lines=8> */
[----:B--2---:R-:W-:-:S07]  /*3c70*/  FADD.FTZ R16, R38, R5 ;  /* 0x0000000526107221 */ /* 0x004fce0000010000 */
[----:B------:R-:W2:Y:S01]  /*3c80*/  MUFU.EX2 R44, R44 ;  /* 0x0000002c002c7308 */ /* 0x000ea20000000800 */
[C---:B0-----:R-:W-:Y:S01]  /*3c90*/  FADD.FTZ R53, R41.reuse, R48 ;  /* 0x0000003029357221 */ /* 0x041fe20000010000 */
[----:B------:R-:W-:-:S06]  /*3ca0*/  F2FP.BF16.F32.PACK_AB R190, R41, R40 ;  /* 0x0000002829be723e */ /* 0x000fcc00000010ff */
[----:B------:R-:W0:Y:S01]  /*3cb0*/  MUFU.EX2 R42, R42 ;  /* 0x0000002a002a7308 */ /* 0x000e220000000800 */
[C---:B-1----:R-:W-:Y:S01]  /*3cc0*/  FADD.FTZ R5, R39.reuse, R16 ;  /* 0x0000001027057221 */ /* 0x042fe20000010000 */
[----:B------:R-:W-:-:S06]  /*3cd0*/  F2FP.BF16.F32.PACK_AB R195, R39, R38 ;  /* 0x0000002627c3723e */ /* 0x000fcc00000010ff */
[----:B------:R-:W1:Y:S01]  /*3ce0*/  MUFU.EX2 R45, R45 ;  /* 0x0000002d002d7308 */ /* 0x000e620000000800 */
[----:B--2---:R-:W-:-:S07]  /*3cf0*/  FADD.FTZ R24, R44, R53 ;  /* 0x000000352c187221 */ /* 0x004fce0000010000 */
[----:B------:R-:W2:Y:S01]  /*3d00*/  MUFU.EX2 R43, R43 ;  /* 0x0000002b002b7308 */ /* 0x000ea20000000800 */
[----:B0-----:R-:W-:-:S07]  /*3d10*/  FADD.FTZ R16, R42, R5 ;  /* 0x000000052a107221 */ /* 0x001fce0000010000 */
[----:B------:R-:W0:Y:S01]  /*3d20*/  MUFU.EX2 R2, R2 ;  /* 0x0000000200027308 */ /* 0x000e220000000800 */
[C---:B-1----:R-:W-:Y:S01]  /*3d30*/  FADD.FTZ R25, R45.reuse, R24 ;  /* 0x000000182d197221 */ /* 0x042fe20000010000 */
[----:B------:R-:W-:-:S06]  /*3d40*/  F2FP.BF16.F32.PACK_AB R184, R45, R44 ;  /* 0x0000002c2db8723e */ /* 0x000fcc00000010ff */
[----:B------:R-:W1:Y:S01]  /*3d50*/  MUFU.EX2 R46, R46 ;  /* 0x0000002e002e7308 */ /* 0x000e620000000800 */
[C---:B--2---:R-:W-:Y:S01]  /*3d60*/  FADD.FTZ R5, R43.reuse, R16 ;  /* 0x000000102b057221 */ /* 0x044fe20000010000 */
[----:B------:R-:W-:-:S06]  /*3d70*/  F2FP.BF16.F32.PACK_AB R189, R43, R42 ;  /* 0x0000002a2bbd723e */ /* 0x000fcc00000010ff */
[----:B------:R-:W2:Y:S01]  /*3d80*/  MUFU.EX2 R47, R47 ;  /* 0x0000002f002f7308 */ /* 0x000ea20000000800 */
[----:B0-----:R-:W-:Y:S01]  /*3d90*/  FADD.FTZ R24, R2, R25 ;  /* 0x0000001902187221 */ /* 0x001fe20000010000 */
[----:B------:R-:W-:-:S03]  /*3da0*/  F2FP.BF16.F32.PACK_AB R186, R49, R2 ;  /* 0x0000000231ba723e */ /* 0x000fc600000010ff */
[----:B------:R-:W-:-:S03]  /*3db0*/  FADD.FTZ R16, R49, R24 ;  /* 0x0000001831107221 */ /* 0x000fc60000010000 */
[----:B------:R-:W0:Y:S01]  /*3dc0*/  MUFU.EX2 R50, R50 ;  /* 0x0000003200327308 */ /* 0x000e220000000800 */
[----:B-1----:R-:W-:-:S07]  /*3dd0*/  FADD.FTZ R2, R46, R5 ;  /* 0x000000052e027221 */ /* 0x002fce0000010000 */
[----:B------:R-:W1:Y:S01]  /*3de0*/  MUFU.EX2 R51, R51 ;  /* 0x0000003300337308 */ /* 0x000e620000000800 */
[C---:B--2---:R-:W-:Y:S01]  /*3df0*/  FADD.FTZ R5, R47.reuse, R2 ;  /* 0x000000022f057221 */ /* 0x044fe20000010000 */
[----:B------:R-:W-:-:S06]  /*3e00*/  F2FP.BF16.F32.PACK_AB R191, R47, R46 ;  /* 0x0000002e2fbf723e */ /* 0x000fcc00000010ff */
[----:B------:R-:W2:Y:S01]  /*3e10*/  MUFU.EX2 R54, R54 ;  /* 0x0000003600367308 */ /* 0x000ea20000000800 */
[----:B0-----:R-:W-:-:S07]  /*3e20*/  FADD.FTZ R2, R50, R5 ;  /* 0x0000000532027221 */ /* 0x001fce0000010000 */
[----:B------:R2:W0:Y:S01]  /*3e30*/  MUFU.EX2 R187, R0 ;  /* 0x0000000000bb7308 */ /* 0x0004220000000800 */
[C---:B-1----:R-:W-:Y:S01]  /*3e40*/  FADD.FTZ R5, R51.reuse, R2 ;  /* 0x0000000233057221 */ /* 0x042fe20000010000 */
[----:B------:R-:W-:-:S03]  /*3e50*/  F2FP.BF16.F32.PACK_AB R185, R51, R50 ;  /* 0x0000003233b9723e */ /* 0x000fc600000010ff */
[----:B--2---:R-:W-:-:S04]  /*3e60*/  FADD.FTZ R0, R54, R5 ;  /* 0x0000000536007221 */ /* 0x004fc80000010000 */
[C---:B0-----:R-:W-:Y:S01]  /*3e70*/  FADD.FTZ R5, R187.reuse, R0 ;  /* 0x00000000bb057221 */ /* 0x041fe20000010000 */
[----:B------:R-:W-:Y:S01]  /*3e80*/  F2FP.BF16.F32.PACK_AB R187, R187, R54 ;  /* 0x00000036bbbb723e */ /* 0x000fe200000010ff */
[----:B------:R-:W-:Y:S06]  /*3e90*/  @P2 BRA `(.L_x_1175) ;  /* 0x0000000000442947 */ /* 0x000fec0003800000 */
        /* <DEDUP_REMOVED lines=10> */
.L_x_1176:
[----:B------:R-:W-:-:S11]  /*3f40*/  UISETP.NE.AND UP2, UPT, UR7, 0x1, UPT ;  /* 0x000000010700788c */ /* 0x000fd6000bf45270 */
[----:B------:R-:W-:Y:S02]  /*3f50*/  @UP2 ULDC.64 UR10, c[0x0][0x9e8] ;  /* 0x00027a00000a2ab9 */ /* 0x000fe40000000a00 */
[----:B------:R-:W-:-:S04]  /*3f60*/  UIMAD.WIDE.U32 UR14, UR4, UR10, URZ ;  /* 0x0000000a040e72a5 */ /* 0x000fc8000f8e003f */
[----:B------:R-:W-:-:S12]  /*3f70*/  @UP2 USHF.R.U32.HI UR4, URZ, UR11, UR15 ;  /* 0x0000000b3f042299 */ /* 0x000fd8000801160f */
.L_x_1177:
[----:B------:R-:W-:-:S04]  /*3f80*/  UIMAD UR4, UR4, UR7, UR7 ;  /* 0x00000007040472a4 */ /* 0x000fc8000f8e0207 */
[----:B------:R-:W-:-:S04]  /*3f90*/  UISETP.LT.AND UP2, UPT, UR6, UR4, UPT ;  /* 0x000000040600728c */ /* 0x000fc8000bf41270 */
[----:B------:R-:W-:-:S12]  /*3fa0*/  USEL UR6, UR6, UR4, UP2 ;  /* 0x0000000406067287 */ /* 0x000fd80009000000 */
.L_x_1175:
[----:B------:R-:W-:Y:S01]  /*3fb0*/  R2UR UR7, R22 ;  /* 0x00000000160772ca */ /* 0x000fe200000e0000 */
[----:B------:R-:W-:Y:S01]  /*3fc0*/  USHF.R.S32.HI UR4, URZ, 0x1f, UR6 ;  /* 0x0000001f3f047899 */ /* 0x000fe20008011406 */
[----:B------:R-:W-:Y:S01]  /*3fd0*/  IMAD.MOV.U32 R2, RZ, RZ, 0x3f800000 ;  /* 0x3f800000ff027424 */ /* 0x000fe200078e00ff */
[----:B------:R-:W-:Y:S01]  /*3fe0*/  CS2R R150, SRZ ;  /* 0x0000000000967805 */ /* 0x000fe2000001ff00 */
[----:B------:R-:W-:Y:S01]  /*3ff0*/  IMAD.MOV.U32 R0, RZ, RZ, 0x3f800000 ;  /* 0x3f800000ff007424 */ /* 0x000fe200078e00ff */
        /* <DEDUP_REMOVED lines=8> */
[----:B------:R-:W-:Y:S01]  /*4080*/  UISETP.LT.AND UP2, UPT, UR7, UR4, UPT ;  /* 0x000000040700728c */ /* 0x000fe2000bf41270 */
[----:B------:R-:W-:Y:S02]  /*4090*/  CS2R R136, SRZ ;  /* 0x0000000000887805 */ /* 0x000fe4000001ff00 */
[----:B------:R-:W-:Y:S02]  /*40a0*/  CS2R R134, SRZ ;  /* 0x0000000000867805 */ /* 0x000fe4000001ff00 */
[----:B------:R-:W-:Y:S01]  /*40b0*/  CS2R R132, SRZ ;  /* 0x0000000000847805 */ /* 0x000fe2000001ff00 */
[----:B------:R-:W-:Y:S01]  /*40c0*/  USEL UR58, UR7, UR4, !UP2 ;  /* 0x00000004073a7287 */ /* 0x000fe2000d000000 */
[----:B------:R-:W-:-:S02]  /*40d0*/  CS2R R130, SRZ ;  /* 0x0000000000827805 */ /* 0x000fc4000001ff00 */
[----:B------:R-:W-:Y:S02]  /*40e0*/  CS2R R128, SRZ ;  /* 0x0000000000807805 */ /* 0x000fe4000001ff00 */
[----:B------:R-:W-:Y:S02]  /*40f0*/  CS2R R126, SRZ ;  /* 0x00000000007e7805 */ /* 0x000fe4000001ff00 */
[----:B------:R-:W-:Y:S02]  /*4100*/  CS2R R124, SRZ ;  /* 0x00000000007c7805 */ /* 0x000fe4000001ff00 */
[----:B------:R-:W-:Y:S02]  /*4110*/  CS2R R122, SRZ ;  /* 0x00000000007a7805 */ /* 0x000fe4000001ff00 */
[----:B------:R-:W-:Y:S02]  /*4120*/  ISETP.GE.AND P2, PT, R205, UR58, PT ;  /* 0x0000003acd007c0c */ /* 0x000fe4000bf46270 */
        /* <DEDUP_REMOVED lines=49> */
[----:B------:R-:W-:Y:S06]  /*4440*/  @!P2 BRA `(.L_x_1178) ;  /* 0x0000002400f8a947 */ /* 0x000fec0003800000 */
[----:B------:R-:W-:Y:S01]  /*4450*/  IMAD.MOV.U32 R2, RZ, RZ, 0x3f800000 ;  /* 0x3f800000ff027424 */ /* 0x000fe200078e00ff */
[----:B------:R-:W-:Y:S01]  /*4460*/  ULDC UR59, c[0x0][0x9e4] ;  /* 0x00027900003b7ab9 */ /* 0x000fe20000000800 */
[----:B------:R-:W-:-:S07]  /*4470*/  IMAD.MOV.U32 R151, RZ, RZ, RZ ;  /* 0x000000ffff977224 */ /* 0x000fce00078e00ff */
.L_x_1195:
[----:B------:R-:W-:-:S04]  /*4480*/  UIADD3 UR4, UR36, 0x1, URZ ;  /* 0x0000000124047890 */ /* 0x000fc8000fffe03f */
[----:B------:R-:W-:-:S04]  /*4490*/  UISETP.NE.AND UP2, UPT, UR4, 0x2, UPT ;  /* 0x000000020400788c */ /* 0x000fc8000bf45270 */
[----:B------:R-:W-:Y:S02]  /*44a0*/  USEL UR7, URZ, 0x1, UP2 ;  /* 0x000000013f077887 */ /* 0x000fe40009000000 */
[----:B------:R-:W-:Y:S02]  /*44b0*/  USEL UR4, UR4, URZ, UP2 ;  /* 0x0000003f04047287 */ /* 0x000fe40009000000 */
[----:B------:R-:W-:Y:S01]  /*44c0*/  ULOP3.LUT UR7, UR38, UR7, URZ, 0x3c, !UPT ;  /* 0x0000000726077292 */ /* 0x000fe2000f8e3c3f */
[----:B------:R-:W-:Y:S11]  /*44d0*/  @!P0 BRA `(.L_x_1179) ;  /* 0x0000000000048947 */ /* 0x000ff60003800000 */
[----:B------:R-:W-:Y:S01]  /*44e0*/  BPT.TRAP 0x1 ;  /* 0x000000040000795c */ /* 0x000fe20000300000 */
.L_x_1179:
[----:B------:R-:W-:Y:S01]  /*44f0*/  ULEA UR6, UR4, UR37, 0x3 ;  /* 0x0000002504067291 */ /* 0x000fe2000f8e183f */
[----:B------:R-:W-:-:S05]  /*4500*/  IMAD.U32 R20, RZ, RZ, UR7 ;  /* 0x00000007ff147e24 */ /* 0x000fca000f8e00ff */
[----:B------:R-:W-:-:S04]  /*4510*/  SHF.L.U32 R20, R20, 0x1f, RZ ;  /* 0x0000001f14147819 */ /* 0x000fc800000006ff */
[----:B------:R0:W1:Y:S01]  /*4520*/  SYNCS.PHASECHK.TRANS64.TRYWAIT P2, [UR6+0x30830], R20 ;  /* 0x03083014ff0075a7 */ /* 0x0000620008040146 */
[----:B------:R-:W-:Y:S05]  /*4530*/  @!P0 BRA `(.L_x_1180) ;  /* 0x0000000000048947 */ /* 0x000fea0003800000 */
[----:B------:R-:W-:Y:S01]  /*4540*/  BPT.TRAP 0x1 ;  /* 0x000000040000795c */ /* 0x000fe20000300000 */
.L_x_1180:
[----:B-1----:R-:W-:Y:S05]  /*4550*/  @P2 BRA `(.L_x_1181) ;  /* 0x0000000000082947 */ /* 0x002fea0003800000 */
[----:B------:R-:W1:Y:S02]  /*4560*/  SYNCS.PHASECHK.TRANS64.TRYWAIT P2, [UR6+0x30830], R20 ;  /* 0x03083014ff0075a7 */ /* 0x000e640008040146 */
[----:B-1----:R-:W-:Y:S05]  /*4570*/  @!P2 BRA `(.L_x_1182) ;  /* 0x000001080028a947 */ /* 0x002fea0003800000 */
.L_x_1181:
[----:B------:R-:W-:Y:S01]  /*4580*/  R2UR UR52, R14 ;  /* 0x000000000e3472ca */ /* 0x000fe200000e0000 */
[----:B------:R-:W-:Y:S01]  /*4590*/  ULEA UR5, UR4, UR61, 0xb ;  /* 0x0000003d04057291 */ /* 0x000fe2000f8e583f */
[----:B------:R-:W-:Y:S01]  /*45a0*/  R2UR UR53, R15 ;  /* 0x000000000f3572ca */ /* 0x000fe200000e0000 */
[----:B------:R-:W-:Y:S01]  /*45b0*/  WARPGROUP.ARRIVE ;  /* 0x00000000000079c5 */ /* 0x000fe20000000000 */
[----:B------:R-:W-:Y:S01]  /*45c0*/  UMOV UR55, 0x40000040 ;  /* 0x4000004000377882 */ /* 0x000fe20000000000 */
[----:B------:R-:W-:Y:S01]  /*45d0*/  UIADD3 UR10, UR5, 0x202, URZ ;  /* 0x00000202050a7890 */ /* 0x000fe2000fffe03f */
[-C--:B------:R-:W-:Y:S01]  /*45e0*/  FMUL.FTZ R24, R24, R0.reuse ;  /* 0x0000000018187220 */ /* 0x080fe20000410000 */
[----:B------:R-:W-:Y:S01]  /*45f0*/  UMOV UR11, 0x40000040 ;  /* 0x40000040000b7882 */ /* 0x000fe20000000000 */
[----:B------:R-:W-:Y:S01]  /*4600*/  UMOV UR54, UR5 ;  /* 0x0000000500367c82 */ /* 0x000fe20008000000 */
[----:B------:R-:W-:Y:S01]  /*4610*/  UIADD3 UR14, UR5, 0x204, URZ ;  /* 0x00000204050e7890 */ /* 0x000fe2000fffe03f */
[-C--:B------:R-:W-:Y:S01]  /*4620*/  FMUL.FTZ R25, R25, R0.reuse ;  /* 0x0000000019197220 */ /* 0x080fe20000410000 */
[----:B------:R-:W-:Y:S01]  /*4630*/  UMOV UR15, 0x40000040 ;  /* 0x40000040000f7882 */ /* 0x000fe20000000000 */
[----:B------:R-:W-:Y:S01]  /*4640*/  UIADD3 UR18, UR5, 0x206, URZ ;  /* 0x0000020605127890 */ /* 0x000fe2000fffe03f */
[-C--:B------:R-:W-:Y:S01]  /*4650*/  FMUL.FTZ R28, R28, R0.reuse ;  /* 0x000000001c1c7220 */ /* 0x080fe20000410000 */
[----:B------:R-:W-:Y:S01]  /*4660*/  UMOV UR19, 0x40000040 ;  /* 0x4000004000137882 */ /* 0x000fe20000000000 */
[----:B------:R-:W-:Y:S01]  /*4670*/  HGMMA.64x64x16.F32.BF16 R152, gdesc[UR52], RZ, !UPT, gsb0 ;  /* 0x00e00000349879f0 */ /* 0x000fe2000c0018ff */
[----:B------:R-:W-:Y:S01]  /*4680*/  R2UR UR52, R12 ;  /* 0x000000000c3472ca */ /* 0x000fe200000e0000 */
[----:B------:R-:W-:Y:S01]  /*4690*/  UIADD3 UR54, UR5, 0x2, URZ ;  /* 0x0000000205367890 */ /* 0x000fe2000fffe03f */
[----:B------:R-:W-:Y:S01]  /*46a0*/  R2UR UR53, R13 ;  /* 0x000000000d3572ca */ /* 0x000fe200000e0000 */
        /* <DEDUP_REMOVED lines=77> */
[----:B------:R-:W-:Y:S01]  /*4b80*/  FMUL.FTZ R149, R149, R0 ;  /* 0x0000000095957220 */ /* 0x000fe20000410000 */
[-C--:B------:R-:W-:Y:S01]  /*4b90*/  FMUL.FTZ R26, R26, R2.reuse ;  /* 0x000000021a1a7220 */ /* 0x080fe20000410000 */
[----:B------:R-:W-:Y:S01]  /*4ba0*/  HGMMA.64x64x16.F32.BF16 R152, gdesc[UR52], R152, gsb0 ;  /* 0x00e00000349879f0 */ /* 0x000fe20008001898 */
[----:B------:R-:W-:Y:S01]  /*4bb0*/  R2UR UR52, R10 ;  /* 0x000000000a3472ca */ /* 0x000fe200000e0000 */
[----:B------:R-:W-:Y:S01]  /*4bc0*/  UIADD3 UR54, UR5, 0x4, URZ ;  /* 0x0000000405367890 */ /* 0x000fe2000fffe03f */
[----:B------:R-:W-:Y:S01]  /*4bd0*/  R2UR UR53, R11 ;  /* 0x000000000b3572ca */ /* 0x000fe200000e0000 */
        /* <DEDUP_REMOVED lines=66> */
[----:B------:R-:W-:Y:S01]  /*5000*/  HGMMA.64x64x16.F32.BF16 R152, gdesc[UR52], R152, gsb0 ;  /* 0x00e00000349879f0 */ /* 0x000fe20008001898 */
[----:B------:R-:W-:Y:S01]  /*5010*/  R2UR UR52, R8 ;  /* 0x00000000083472ca */ /* 0x000fe200000e0000 */
[----:B------:R-:W-:Y:S01]  /*5020*/  UIADD3 UR54, UR5, 0x6, URZ ;  /* 0x0000000605367890 */ /* 0x000fe2000fffe03f */
[----:B------:R-:W-:Y:S01]  /*5030*/  R2UR UR53, R9 ;  /* 0x00000000093572ca */ /* 0x000fe200000e0000 */
[----:B------:R-:W-:Y:S01]  /*5040*/  UMOV UR55, 0x40000040 ;  /* 0x4000004000377882 */ /* 0x000fe20000000000 */
[----:B------:R-:W-:Y:S02]  /*5050*/  WARPGROUP.DEPBAR.LE gsb0, 0x0 ;  /* 0x00008000000079c5 */ /* 0x000fe40000010000 */
[----:B------:R-:W-:-:S09]  /*5060*/  WARPGROUP.ARRIVE ;  /* 0x00000000000079c5 */ /* 0x000fd20000000000 */
        /* <DEDUP_REMOVED lines=8> */
[----:B------:R-:W-:Y:S01]  /*50f0*/  UIADD3 UR54, UR5, 0x606, URZ ;  /* 0x0000060605367890 */ /* 0x000fe2000fffe03f */
[----:B------:R-:W-:Y:S01]  /*5100*/  UMOV UR52, UR56 ;  /* 0x0000003800347c82 */ /* 0x000fe20008000000 */
[----:B------:R-:W-:Y:S01]  /*5110*/  UMOV UR53, UR57 ;  /* 0x0000003900357c82 */ /* 0x000fe20008000000 */
[----:B------:R-:W-:Y:S01]  /*5120*/  UMOV UR55, 0x40000040 ;  /* 0x4000004000377882 */ /* 0x000fe20000000000 */
        /* <DEDUP_REMOVED lines=34> */
[----:B------:R-:W-:Y:S05]  /*5350*/  @!P0 BRA `(.L_x_1183) ;  /* 0x0000000000048947 */ /* 0x000fea0003800000 */
[----:B------:R-:W-:Y:S01]  /*5360*/  BPT.TRAP 0x1 ;  /* 0x000000040000795c */ /* 0x000fe20000300000 */
.L_x_1183:
[----:B------:R-:W-:Y:S01]  /*5370*/  ULEA UR10, UR36, UR37, 0x3 ;  /* 0x00000025240a7291 */ /* 0x000fe2000f8e183f */
[----:B------:R-:W-:-:S05]  /*5380*/  IMAD.U32 R0, RZ, RZ, UR38 ;  /* 0x00000026ff007e24 */ /* 0x000fca000f8e00ff */
[----:B------:R-:W-:-:S04]  /*5390*/  SHF.L.U32 R0, R0, 0x1f, RZ ;  /* 0x0000001f00007819 */ /* 0x000fc800000006ff */
[----:B------:R2:W3:Y:S01]  /*53a0*/  SYNCS.PHASECHK.TRANS64.TRYWAIT P2, [UR10+0x30850], R0 ;  /* 0x03085000ff0075a7 */ /* 0x0004e2000804014a */
[----:B------:R-:W-:Y:S05]  /*53b0*/  @!P0 BRA `(.L_x_1184) ;  /* 0x0000000000048947 */ /* 0x000fea0003800000 */
[----:B------:R-:W-:Y:S01]  /*53c0*/  BPT.TRAP 0x1 ;  /* 0x000000040000795c */ /* 0x000fe20000300000 */
.L_x_1184:
[----:B---3--:R-:W-:Y:S05]  /*53d0*/  @P2 BRA `(.L_x_1185) ;  /* 0x0000000000082947 */ /* 0x008fea0003800000 */
[----:B------:R-:W3:Y:S02]  /*53e0*/  SYNCS.PHASECHK.TRANS64.TRYWAIT P2, [UR10+0x30850], R0 ;  /* 0x03085000ff0075a7 */ /* 0x000ee4000804014a */
[----:B---3--:R-:W-:Y:S05]  /*53f0*/  @!P2 BRA `(.L_x_1186) ;  /* 0x000000f800a0a947 */ /* 0x008fea0003800000 */
.L_x_1185:
[----:B------:R-:W-:Y:S01]  /*5400*/  UIADD3 UR5, UR37, 0x400, URZ ;  /* 0x0000040025057890 */ /* 0x000fe2000fffe03f */
[----:B------:R-:W-:Y:S01]  /*5410*/  WARPGROUP.ARRIVE ;  /* 0x00000000000079c5 */ /* 0x000fe20000000000 */
[----:B------:R-:W-:Y:S01]  /*5420*/  UMOV UR15, 0x40000040 ;  /* 0x40000040000f7882 */ /* 0x000fe20000000000 */
[----:B------:R-:W-:Y:S01]  /*5430*/  PLOP3.LUT P2, PT, PT, PT, UP0, 0x80, 0x0 ;  /* 0x000000000000781c */ /* 0x000fe20003f4f008 */
[----:B------:R-:W-:Y:S01]  /*5440*/  USHF.R.U32.HI UR5, URZ, 0x4, UR5 ;  /* 0x000000043f057899 */ /* 0x000fe20008011605 */
[----:B------:R-:W-:Y:S01]  /*5450*/  PLOP3.LUT P3, PT, PT, PT, UP0, 0x80, 0x0 ;  /* 0x000000000000781c */ /* 0x000fe20003f6f008 */
[----:B01----:R-:W0:Y:S01]  /*5460*/  LDC R20, c[0x0][0x2f0] ;  /* 0x0000bc00ff147b82 */ /* 0x003e220000000800 */
[----:B------:R-:W-:Y:S01]  /*5470*/  IMAD.SHL.U32 R2, R205, 0x40, RZ ;  /* 0x00000040cd027824 */ /* 0x000fe200078e00ff */
[----:B------:R-:W-:Y:S01]  /*5480*/  ULOP3.LUT UR5, UR5, 0x3fff, URZ, 0xc0, !UPT ;  /* 0x00003fff05057892 */ /* 0x000fe2000f8ec03f */
[----:B------:R-:W-:-:S03]  /*5490*/  ULDC UR11, c[0x0][0x9dc] ;  /* 0x00027700000b7ab9 */ /* 0x000fc60000000800 */
[----:B------:R-:W-:Y:S02]  /*54a0*/  ULOP3.LUT UR5, UR5, 0x2000000, URZ, 0xfc, !UPT ;  /* 0x0200000005057892 */ /* 0x000fe4000f8efc3f */
[----:B------:R-:W1:Y:S01]  /*54b0*/  LDC R21, c[0x0][0x288] ;  /* 0x0000a200ff157b82 */ /* 0x000e620000000800 */
[----:B------:R-:W-:Y:S01]  /*54c0*/  UMOV UR18, UR11 ;  /* 0x0000000b00127c82 */ /* 0x000fe20008000000 */
[----:B------:R-:W-:Y:S01]  /*54d0*/  ULEA UR5, UR36, UR5, 0xb ;  /* 0x0000000524057291 */ /* 0x000fe2000f8e583f */
[----:B------:R-:W-:-:S06]  /*54e0*/  ULDC UR11, c[0x0][0x9e0] ;  /* 0x00027800000b7ab9 */ /* 0x000fcc0000000800 */
        /* <DEDUP_REMOVED lines=15> */
[----:B------:R-:W-:Y:S02]  /*55e0*/  UMOV UR15, 0x40000040 ;  /* 0x40000040000f7882 */ /* 0x000fe40000000000 */
[----:B------:R-:W-:Y:S01]  /*55f0*/  @UP0 ULDC UR5, c[0x0][0x44c] ;  /* 0x0001130000050ab9 */ /* 0x000fe20000000800 */
[----:B------:R-:W-:Y:S02]  /*5600*/  WARPGROUP.DEPBAR.LE gsb0, 0x0 ;  /* 0x00008000000079c5 */ /* 0x000fe40000010000 */
[----:B------:R-:W-:-:S15]  /*5610*/  WARPGROUP.ARRIVE ;  /* 0x00000000000079c5 */ /* 0x000fde0000000000 */
[----:B------:R-:W-:-:S06]  /*5620*/  NOP ;  /* 0x0000000000007918 */ /* 0x000fcc0000000000 */
[----:B------:R-:W-:Y:S03]  /*5630*/  HGMMA.64x256x16.F32.BF16 R24, R184, gdesc[UR12].tnspB, R24, gsb0 ;  /* 0x43e0000cb8187df0 */ /* 0x000fe60008001818 */
[----:B------:R-:W-:Y:S02]  /*5640*/  WARPGROUP.DEPBAR.LE gsb0, 0x0 ;  /* 0x00008000000079c5 */ /* 0x000fe40000010000 */
[----:B------:R-:W-:Y:S01]  /*5650*/  VIADD R186, R19, UR60 ;  /* 0x0000003c13ba7c36 */ /* 0x000fe20008000000 */
[----:B------:R-:W-:-:S03]  /*5660*/  IADD3 R184, -R2, 0x1, RZ ;  /* 0x0000000102b87810 */ /* 0x000fc60007ffe1ff */
[----:B--2---:R-:W-:Y:S01]  /*5670*/  @P2 IMAD.HI.U32 R0, R186, UR5, RZ ;  /* 0x00000005ba002c27 */ /* 0x004fe2000f8e00ff */
[----:B------:R-:W-:Y:S01]  /*5680*/  @UP0 ULDC UR5, c[0x0][0x450] ;  /* 0x0001140000050ab9 */ /* 0x000fe20000000800 */
[----:B------:R-:W-:Y:S02]  /*5690*/  PLOP3.LUT P2, PT, PT, PT, UP1, 0x40, 0x0 ;  /* 0x000000000000781c */ /* 0x000fe40003f4e818 */
[----:B------:R-:W-:Y:S01]  /*56a0*/  IMAD R185, R17, -0x2, R184 ;  /* 0xfffffffe11b97824 */ /* 0x000fe200078e02b8 */
[----:B------:R-:W-:Y:S01]  /*56b0*/  @P3 SHF.R.U32.HI R186, RZ, UR5, R0 ;  /* 0x00000005ffba3c19 */ /* 0x000fe20008011600 */
[----:B------:R-:W-:Y:S01]  /*56c0*/  IMAD.U32 R0, RZ, RZ, UR6 ;  /* 0x00000006ff007e24 */ /* 0x000fe2000f8e00ff */
[----:B------:R-:W-:-:S03]  /*56d0*/  ULOP3.LUT UR5, URZ, UR18, URZ, 0x33, !UPT ;  /* 0x000000123f057292 */ /* 0x000fc6000f8e333f */
[----:B------:R-:W2:Y:S01]  /*56e0*/  SHFL.IDX PT, R189, R186, RZ, 0x1c1f ;  /* 0x001c1fffbabd7589 */ /* 0x000ea200000e0000 */
[----:B------:R-:W-:-:S05]  /*56f0*/  @!P1 VIADD R0, R0, 0x30840 ;  /* 0x0003084000009836 */ /* 0x000fca0000000000 */
[----:B------:R-:W-:-:S04]  /*5700*/  @!P1 PRMT R0, RZ, 0x654, R0 ;  /* 0x00000654ff009816 */ /* 0x000fc80000000000 */
[----:B------:R0:W-:Y:S02]  /*5710*/  @!P1 SYNCS.ARRIVE.TRANS64.RED.A1T0 RZ, [R0+URZ], RZ ;  /* 0x000000ff00ff99a7 */ /* 0x0001e4000810043f */
[----:B0-----:R-:W-:-:S04]  /*5720*/  IMAD R0, R20, UR39, R185 ;  /* 0x0000002714007c24 */ /* 0x001fc8000f8e02b9 */
[----:B-1----:R-:W-:-:S04]  /*5730*/  IMAD.IADD R0, R0, 0x1, -R21 ;  /* 0x0000000100007824 */ /* 0x002fc800078e0a15 */
[C---:B------:R-:W-:Y:S02]  /*5740*/  VIADD R190, R0.reuse, UR11 ;  /* 0x0000000b00be7c36 */ /* 0x040fe40008000000 */
[----:B------:R-:W-:Y:S02]  /*5750*/  VIADD R191, R0, UR5 ;  /* 0x0000000500bf7c36 */ /* 0x000fe40008000000 */
[--C-:B--2---:R-:W-:Y:S02]  /*5760*/  IMAD.IADD R187, R190, 0x1, R189.reuse ;  /* 0x00000001bebb7824 */ /* 0x104fe400078e02bd */
[----:B------:R-:W-:Y:S01]  /*5770*/  IMAD.IADD R188, R191, 0x1, R189 ;  /* 0x00000001bfbc7824 */ /* 0x000fe200078e02bd */
[----:B------:R-:W-:Y:S06]  /*5780*/  @P2 BRA `(.L_x_1187) ;  /* 0x00000000005c2947 */ /* 0x000fec0003800000 */
[----:B------:R-:W-:Y:S01]  /*5790*/  IMAD R0, R20, UR39, R189 ;  /* 0x0000002714007c24 */ /* 0x000fe2000f8e02bd */
[----:B------:R-:W-:Y:S03]  /*57a0*/  BSSY B0, `(.L_x_1188) ;  /* 0x0000011000007945 */ /* 0x000fe60003800000 */
[----:B------:R-:W-:-:S05]  /*57b0*/  IMAD.IADD R189, R0, 0x1, -R21 ;  /* 0x0000000100bd7824 */ /* 0x000fca00078e0a15 */
[----:B------:R-:W-:-:S13]  /*57c0*/  ISETP.GT.AND P2, PT, R189, -0x1, PT ;  /* 0xffffffffbd00780c */ /* 0x000fda0003f44270 */
[----:B------:R-:W-:Y:S05]  /*57d0*/  @P2 BRA `(.L_x_1189) ;  /* 0x0000000000202947 */ /* 0x000fea0003800000 */
[----:B------:R-:W-:Y:S01]  /*57e0*/  IMAD.U32 R192, RZ, RZ, UR59 ;  /* 0x0000003bffc07e24 */ /* 0x000fe2000f8e00ff */
[----:B------:R-:W-:-:S04]  /*57f0*/  LOP3.LUT R189, RZ, R189, RZ, 0x33, !PT ;  /* 0x000000bdffbd7212 */ /* 0x000fc800078e33ff */
[----:B------:R-:W-:-:S13]  /*5800*/  ISETP.NE.AND P2, PT, R192, 0x1, PT ;  /* 0x00000001c000780c */ /* 0x000fda0003f45270 */
[----:B------:R-:W0:Y:S02]  /*5810*/  @P2 LDC.64 R184, c[0x0][0x9e8] ;  /* 0x00027a00ffb82b82 */ /* 0x000e240000000a00 */
[----:B0-----:R-:W-:-:S05]  /*5820*/  @P2 IMAD.HI.U32 R184, R189, R184, RZ ;  /* 0x000000b8bdb82227 */ /* 0x001fca00078e00ff */
[----:B------:R-:W-:-:S04]  /*5830*/  @P2 SHF.R.U32.HI R189, RZ, R185, R184 ;  /* 0x000000b9ffbd2219 */ /* 0x000fc800000116b8 */
[----:B------:R-:W-:Y:S01]  /*5840*/  LOP3.LUT R189, RZ, R189, RZ, 0x33, !PT ;  /* 0x000000bdffbd7212 */ /* 0x000fe200078e33ff */
[----:B------:R-:W-:Y:S06]  /*5850*/  BRA `(.L_x_1190) ;  /* 0x0000000000147947 */ /* 0x000fec0003800000 */
.L_x_1189:
[----:B------:R-:W-:-:S05]  /*5860*/  IMAD.U32 R192, RZ, RZ, UR59 ;  /* 0x0000003bffc07e24 */ /* 0x000fca000f8e00ff */
[----:B------:R-:W-:-:S13]  /*5870*/  ISETP.NE.AND P2, PT, R192, 0x1, PT ;  /* 0x00000001c000780c */ /* 0x000fda0003f45270 */
[----:B------:R-:W0:Y:S02]  /*5880*/  @P2 LDC.64 R184, c[0x0][0x9e8] ;  /* 0x00027a00ffb82b82 */ /* 0x000e240000000a00 */
[----:B0-----:R-:W-:-:S05]  /*5890*/  @P2 IMAD.HI.U32 R184, R189, R184, RZ ;  /* 0x000000b8bdb82227 */ /* 0x001fca00078e00ff */
[----:B------:R-:W-:-:S07]  /*58a0*/  @P2 SHF.R.U32.HI R189, RZ, R185, R184 ;  /* 0x000000b9ffbd2219 */ /* 0x000fce00000116b8 */
.L_x_1190:
[----:B------:R-:W-:Y:S05]  /*58b0*/  BSYNC B0 ;  /* 0x0000000000007941 */ /* 0x000fea0003800000 */
.L_x_1188:
[----:B------:R-:W-:-:S04]  /*58c0*/  IMAD R0, R189, R192, -R2 ;  /* 0x000000c0bd007224 */ /* 0x000fc800078e0a02 */
[----:B------:R-:W-:-:S05]  /*58d0*/  IMAD R0, R17, -0x2, R0 ;  /* 0xfffffffe11007824 */ /* 0x000fca00078e0200 */
[----:B------:R-:W-:Y:S02]  /*58e0*/  VIADDMNMX R187, R0, R192, R187, PT ;  /* 0x000000c000bb7246 */ /* 0x000fe400038001bb */
[----:B------:R-:W-:-:S07]  /*58f0*/  VIMNMX R188, R188, R0, !PT ;  /* 0x00000000bcbc7248 */ /* 0x000fce0007fe0100 */
.L_x_1187:
[----:B------:R-:W-:Y:S01]  /*5900*/  ISETP.GT.AND P2, PT, R205, -0x1, PT ;  /* 0xffffffffcd00780c */ /* 0x000fe20003f44270 */
[----:B------:R-:W0:Y:S03]  /*5910*/  SHFL.IDX PT, R189, R186, 0x1, 0x1c1f ;  /* 0x003c1f00babd7f89 */ /* 0x000e2600000e0000 */
[C---:B------:R-:W-:Y:S02]  /*5920*/  ISETP.GT.AND P5, PT, R188.reuse, RZ, P2 ;  /* 0x000000ffbc00720c */ /* 0x040fe400017a4270 */
[C---:B------:R-:W-:Y:S02]  /*5930*/  ISETP.GT.AND P4, PT, R188.reuse, 0x1, P2 ;  /* 0x00000001bc00780c */ /* 0x040fe40001784270 */
[----:B------:R-:W-:Y:S02]  /*5940*/  ISETP.LT.OR P5, PT, R187, 0x1, P5 ;  /* 0x00000001bb00780c */ /* 0x000fe40002fa1670 */
[----:B------:R-:W-:-:S02]  /*5950*/  ISETP.GT.AND P6, PT, R188, 0x8, P2 ;  /* 0x00000008bc00780c */ /* 0x000fc400017c4270 */
[----:B------:R-:W-:Y:S02]  /*5960*/  FSEL R185, R152, -INF , !P5 ;  /* 0xff80000098b97808 */ /* 0x000fe40006800000 */
[C---:B------:R-:W-:Y:S02]  /*5970*/  ISETP.GT.AND P5, PT, R188.reuse, 0x10, P2 ;  /* 0x00000010bc00780c */ /* 0x040fe400017a4270 */
[----:B------:R-:W-:Y:S02]  /*5980*/  ISETP.GT.AND P3, PT, R188, 0x9, P2 ;  /* 0x00000009bc00780c */ /* 0x000fe40001764270 */
[C---:B------:R-:W-:Y:S02]  /*5990*/  ISETP.LT.OR P5, PT, R187.reuse, 0x11, P5 ;  /* 0x00000011bb00780c */ /* 0x040fe40002fa1670 */
[----:B------:R-:W-:Y:S02]  /*59a0*/  ISETP.LT.OR P4, PT, R187, 0x2, P4 ;  /* 0x00000002bb00780c */ /* 0x000fe40002781670 */
[----:B------:R-:W-:-:S02]  /*59b0*/  FSEL R160, R160, -INF , !P5 ;  /* 0xff800000a0a07808 */ /* 0x000fc40006800000 */
[----:B------:R-:W-:Y:S01]  /*59c0*/  ISETP.GT.AND P5, PT, R188, 0x20, P2 ;  /* 0x00000020bc00780c */ /* 0x000fe200017a4270 */
[--C-:B0-----:R-:W-:Y:S01]  /*59d0*/  IMAD.IADD R184, R190, 0x1, R189.reuse ;  /* 0x00000001beb87824 */ /* 0x101fe200078e02bd */
[----:B------:R-:W-:Y:S01]  /*59e0*/  ISETP.LT.OR P6, PT, R187, 0x9, P6 ;  /* 0x00000009bb00780c */ /* 0x000fe200037c1670 */
[----:B------:R-:W-:Y:S01]  /*59f0*/  IMAD.IADD R186, R191, 0x1, R189 ;  /* 0x00000001bfba7824 */ /* 0x000fe200078e02bd */
[C---:B------:R-:W-:Y:S02]  /*5a00*/  ISETP.LT.OR P3, PT, R187.reuse, 0xa, P3 ;  /* 0x0000000abb00780c */ /* 0x040fe40001f61670 */
[----:B------:R-:W-:Y:S02]  /*5a10*/  ISETP.LT.OR P5, PT, R187, 0x21, P5 ;  /* 0x00000021bb00780c */ /* 0x000fe40002fa1670 */
[----:B------:R-:W-:Y:S02]  /*5a20*/  FSEL R0, R153, -INF , !P4 ;  /* 0xff80000099007808 */ /* 0x000fe40006000000 */
[----:B------:R-:W-:-:S02]  /*5a30*/  FSEL R156, R156, -INF , !P6 ;  /* 0xff8000009c9c7808 */ /* 0x000fc40007000000 */
[----:B------:R-:W-:Y:S02]  /*5a40*/  FSEL R157, R157, -INF , !P3 ;  /* 0xff8000009d9d7808 */ /* 0x000fe40005800000 */
[C---:B------:R-:W-:Y:S02]  /*5a50*/  ISETP.GT.AND P4, PT, R188.reuse, 0x11, P2 ;  /* 0x00000011bc00780c */ /* 0x040fe40001784270 */
[C---:B------:R-:W-:Y:S02]  /*5a60*/  ISETP.GT.AND P6, PT, R188.reuse, 0x18, P2 ;  /* 0x00000018bc00780c */ /* 0x040fe400017c4270 */
[----:B------:R-:W-:Y:S02]  /*5a70*/  ISETP.GT.AND P3, PT, R188, 0x19, P2 ;  /* 0x00000019bc00780c */ /* 0x000fe40001764270 */
[----:B------:R-:W-:Y:S02]  /*5a80*/  FSEL R168, R168, -INF , !P5 ;  /* 0xff800000a8a87808 */ /* 0x000fe40006800000 */
[----:B------:R-:W-:-:S02]  /*5a90*/  ISETP.GT.AND P5, PT, R188, 0x30, P2 ;  /* 0x00000030bc00780c */ /* 0x000fc400017a4270 */
[C---:B------:R-:W-:Y:S02]  /*5aa0*/  ISETP.LT.OR P4, PT, R187.reuse, 0x12, P4 ;  /* 0x00000012bb00780c */ /* 0x040fe40002781670 */
[C---:B------:R-:W-:Y:S02]  /*5ab0*/  ISETP.LT.OR P6, PT, R187.reuse, 0x19, P6 ;  /* 0x00000019bb00780c */ /* 0x040fe400037c1670 */
        /* <DEDUP_REMOVED lines=9> */
[----:B------:R-:W-:-:S02]  /*5b50*/  PLOP3.LUT P5, PT, PT, PT, UP1, 0x40, 0x0 ;  /* 0x000000000000781c */ /* 0x000fc40003fae818 */
[C---:B------:R-:W-:Y:S02]  /*5b60*/  ISETP.LT.OR P4, PT, R187.reuse, 0x22, P4 ;  /* 0x00000022bb00780c */ /* 0x040fe40002781670 */
[C---:B------:R-:W-:Y:S02]  /*5b70*/  ISETP.LT.OR P6, PT, R187.reuse, 0x29, P6 ;  /* 0x00000029bb00780c */ /* 0x040fe400037c1670 */
[----:B------:R-:W-:Y:S02]  /*5b80*/  ISETP.LT.OR P3, PT, R187, 0x2a, P3 ;  /* 0x0000002abb00780c */ /* 0x000fe40001f61670 */
[----:B------:R-:W-:Y:S02]  /*5b90*/  FSEL R169, R169, -INF , !P4 ;  /* 0xff800000a9a97808 */ /* 0x000fe40006000000 */
[----:B------:R-:W-:Y:S02]  /*5ba0*/  FSEL R172, R172, -INF , !P6 ;  /* 0xff800000acac7808 */ /* 0x000fe40007000000 */
[----:B------:R-:W-:-:S02]  /*5bb0*/  FSEL R173, R173, -INF , !P3 ;  /* 0xff800000adad7808 */ /* 0x000fc40005800000 */
[C---:B------:R-:W-:Y:S02]  /*5bc0*/  ISETP.GT.AND P4, PT, R188.reuse, 0x31, P2 ;  /* 0x00000031bc00780c */ /* 0x040fe40001784270 */
[C---:B------:R-:W-:Y:S02]  /*5bd0*/  ISETP.GT.AND P6, PT, R188.reuse, 0x38, P2 ;  /* 0x00000038bc00780c */ /* 0x040fe400017c4270 */
[----:B------:R-:W-:Y:S02]  /*5be0*/  ISETP.GT.AND P3, PT, R188, 0x39, P2 ;  /* 0x00000039bc00780c */ /* 0x000fe40001764270 */
[C---:B------:R-:W-:Y:S02]  /*5bf0*/  ISETP.LT.OR P4, PT, R187.reuse, 0x32, P4 ;  /* 0x00000032bb00780c */ /* 0x040fe40002781670 */
[C---:B------:R-:W-:Y:S02]  /*5c00*/  ISETP.LT.OR P6, PT, R187.reuse, 0x39, P6 ;  /* 0x00000039bb00780c */ /* 0x040fe400037c1670 */
[----:B------:R-:W-:-:S02]  /*5c10*/  ISETP.LT.OR P3, PT, R187, 0x3a, P3 ;  /* 0x0000003abb00780c */ /* 0x000fc40001f61670 */
[----:B------:R-:W-:Y:S02]  /*5c20*/  FSEL R177, R177, -INF , !P4 ;  /* 0xff800000b1b17808 */ /* 0x000fe40006000000 */
[----:B------:R-:W-:Y:S02]  /*5c30*/  FSEL R180, R180, -INF , !P6 ;  /* 0xff800000b4b47808 */ /* 0x000fe40007000000 */
[----:B------:R-:W-:Y:S01]  /*5c40*/  FSEL R181, R181, -INF , !P3 ;  /* 0xff800000b5b57808 */ /* 0x000fe20005800000 */
        /* <DEDUP_REMOVED lines=14> */
.L_x_1193:
[----:B------:R-:W-:-:S05]  /*5d30*/  IMAD.U32 R188, RZ, RZ, UR59 ;  /* 0x0000003bffbc7e24 */ /* 0x000fca000f8e00ff */
[----:B------:R-:W-:-:S13]  /*5d40*/  ISETP.NE.AND P3, PT, R188, 0x1, PT ;  /* 0x00000001bc00780c */ /* 0x000fda0003f65270 */
[----:B------:R-:W0:Y:S02]  /*5d50*/  @P3 LDC.64 R152, c[0x0][0x9e8] ;  /* 0x00027a00ff983b82 */ /* 0x000e240000000a00 */
[----:B0-----:R-:W-:-:S05]  /*5d60*/  @P3 IMAD.HI.U32 R152, R187, R152, RZ ;  /* 0x00000098bb983227 */ /* 0x001fca00078e00ff */
[----:B------:R-:W-:-:S07]  /*5d70*/  @P3 SHF.R.U32.HI R187, RZ, R153, R152 ;  /* 0x00000099ffbb3219 */ /* 0x000fce0000011698 */
.L_x_1194:
[----:B------:R-:W-:Y:S05]  /*5d80*/  BSYNC B0 ;  /* 0x0000000000007941 */ /* 0x000fea0003800000 */
.L_x_1192:
[----:B------:R-:W-:-:S04]  /*5d90*/  IMAD R2, R187, R188, -R2 ;  /* 0x000000bcbb027224 */ /* 0x000fc800078e0a02 */
[----:B------:R-:W-:-:S05]  /*5da0*/  IMAD R153, R17, -0x2, R2 ;  /* 0xfffffffe11997824 */ /* 0x000fca00078e0202 */
[----:B------:R-:W-:Y:S02]  /*5db0*/  VIADDMNMX R184, R153, R188, R184, PT ;  /* 0x000000bc99b87246 */ /* 0x000fe400038001b8 */
[----:B------:R-:W-:-:S07]  /*5dc0*/  VIMNMX R186, R186, R153, !PT ;  /* 0x00000099baba7248 */ /* 0x000fce0007fe0100 */
.L_x_1191:
[----:B------:R-:W-:Y:S01]  /*5dd0*/  FMNMX.FTZ R153, R185, R4, !PT ;  /* 0x00000004b9997209 */ /* 0x000fe20007810000 */
[----:B------:R-:W-:Y:S01]  /*5de0*/  ULDC UR5, c[0x0][0x988] ;  /* 0x0002620000057ab9 */ /* 0x000fe20000000800 */
[----:B------:R-:W-:Y:S01]  /*5df0*/  ISETP.GT.AND P4, PT, R186, RZ, P2 ;  /* 0x000000ffba00720c */ /* 0x000fe20001784270 */
[----:B------:R-:W-:Y:S01]  /*5e00*/  UMOV UR38, UR7 ;  /* 0x0000000700267c82 */ /* 0x000fe20008000000 */
[----:B------:R-:W-:Y:S01]  /*5e10*/  FMNMX.FTZ R153, R0, R153, !PT ;  /* 0x0000009900997209 */ /* 0x000fe20007810000 */
[----:B------:R-:W-:Y:S01]  /*5e20*/  UMOV UR36, UR4 ;  /* 0x0000000400247c82 */ /* 0x000fe20008000000 */
[----:B------:R-:W-:Y:S02]  /*5e30*/  ISETP.GT.AND P3, PT, R186, 0x1, P2 ;  /* 0x00000001ba00780c */ /* 0x000fe40001764270 */
[----:B------:R-:W-:Y:S02]  /*5e40*/  FMNMX.FTZ R2, R156, R153, !PT ;  /* 0x000000999c027209 */ /* 0x000fe40007810000 */
[----:B------:R-:W-:-:S02]  /*5e50*/  ISETP.LT.OR P4, PT, R184, 0x1, P4 ;  /* 0x00000001b800780c */ /* 0x000fc40002781670 */
[----:B------:R-:W-:Y:S02]  /*5e60*/  FMNMX.FTZ R153, R157, R2, !PT ;  /* 0x000000029d997209 */ /* 0x000fe40007810000 */
[----:B------:R-:W-:Y:S02]  /*5e70*/  ISETP.GT.AND P5, PT, R186, 0x8, P2 ;  /* 0x00000008ba00780c */ /* 0x000fe400017a4270 */
[----:B------:R-:W-:Y:S02]  /*5e80*/  FMNMX.FTZ R2, R160, R153, !PT ;  /* 0x00000099a0027209 */ /* 0x000fe40007810000 */
[----:B------:R-:W-:Y:S02]  /*5e90*/  ISETP.LT.OR P3, PT, R184, 0x2, P3 ;  /* 0x00000002b800780c */ /* 0x000fe40001f61670 */
[----:B------:R-:W-:Y:S02]  /*5ea0*/  FMNMX.FTZ R153, R161, R2, !PT ;  /* 0x00000002a1997209 */ /* 0x000fe40007810000 */
[----:B------:R-:W-:-:S02]  /*5eb0*/  FSEL R154, R154, -INF , !P4 ;  /* 0xff8000009a9a7808 */ /* 0x000fc40006000000 */
        /* <DEDUP_REMOVED lines=15> */
[----:B------:R-:W-:Y:S02]  /*5fb0*/  FSEL R159, R159, -INF , !P6 ;  /* 0xff8000009f9f7808 */ /* 0x000fe40007000000 */
[----:B------:R-:W-:Y:S02]  /*5fc0*/  FMNMX.FTZ R2, R180, R153, !PT ;  /* 0x00000099b4027209 */ /* 0x000fe40007810000 */
[----:B------:R-:W-:-:S02]  /*5fd0*/  ISETP.LT.OR P3, PT, R184, 0x11, P3 ;  /* 0x00000011b800780c */ /* 0x000fc40001f61670 */
[----:B------:R-:W-:Y:S02]  /*5fe0*/  FMNMX.FTZ R2, R181, R2, !PT ;  /* 0x00000002b5027209 */ /* 0x000fe40007810000 */
[C---:B------:R-:W-:Y:S02]  /*5ff0*/  ISETP.GT.AND P4, PT, R186.reuse, 0x19, P2 ;  /* 0x00000019ba00780c */ /* 0x040fe40001784270 */
[----:B------:R-:W-:Y:S01]  /*6000*/  ISETP.GT.AND P6, PT, R186, 0x18, P2 ;  /* 0x00000018ba00780c */ /* 0x000fe200017c4270 */
[----:B------:R-:W0:Y:S01]  /*6010*/  SHFL.BFLY PT, R153, R2, 0x2, 0x1f ;  /* 0x0c401f0002997f89 */ /* 0x000e2200000e0000 */
[----:B------:R-:W-:Y:S02]  /*6020*/  ISETP.LT.OR P5, PT, R184, 0x12, P5 ;  /* 0x00000012b800780c */ /* 0x000fe40002fa1670 */
[----:B------:R-:W-:Y:S02]  /*6030*/  FSEL R162, R162, -INF , !P3 ;  /* 0xff800000a2a27808 */ /* 0x000fe40005800000 */
[----:B------:R-:W-:-:S02]  /*6040*/  ISETP.LT.OR P4, PT, R184, 0x1a, P4 ;  /* 0x0000001ab800780c */ /* 0x000fc40002781670 */
[----:B------:R-:W-:Y:S02]  /*6050*/  ISETP.LT.OR P6, PT, R184, 0x19, P6 ;  /* 0x00000019b800780c */ /* 0x000fe400037c1670 */
[----:B------:R-:W-:Y:S02]  /*6060*/  FSEL R163, R163, -INF , !P5 ;  /* 0xff800000a3a37808 */ /* 0x000fe40006800000 */
[----:B------:R-:W-:Y:S02]  /*6070*/  FSEL R167, R167, -INF , !P4 ;  /* 0xff800000a7a77808 */ /* 0x000fe40006000000 */
[----:B------:R-:W-:Y:S02]  /*6080*/  ISETP.GT.AND P3, PT, R186, 0x20, P2 ;  /* 0x00000020ba00780c */ /* 0x000fe40001764270 */
[----:B------:R-:W-:Y:S02]  /*6090*/  FSEL R166, R166, -INF , !P6 ;  /* 0xff800000a6a67808 */ /* 0x000fe40007000000 */
[----:B------:R-:W-:-:S02]  /*60a0*/  ISETP.GT.AND P5, PT, R186, 0x21, P2 ;  /* 0x00000021ba00780c */ /* 0x000fc400017a4270 */
[----:B------:R-:W-:Y:S02]  /*60b0*/  ISETP.LT.OR P3, PT, R184, 0x21, P3 ;  /* 0x00000021b800780c */ /* 0x000fe40001f61670 */
[----:B------:R-:W-:Y:S02]  /*60c0*/  ISETP.GT.AND P6, PT, R186, 0x28, P2 ;  /* 0x00000028ba00780c */ /* 0x000fe400017c4270 */
[----:B------:R-:W-:Y:S02]  /*60d0*/  ISETP.LT.OR P5, PT, R184, 0x22, P5 ;  /* 0x00000022b800780c */ /* 0x000fe40002fa1670 */
[----:B0-----:R-:W-:Y:S02]  /*60e0*/  FMNMX.FTZ R153, R2, R153, !PT ;  /* 0x0000009902997209 */ /* 0x001fe40007810000 */
[----:B------:R-:W-:Y:S02]  /*60f0*/  FMNMX.FTZ R2, R154, R3, !PT ;  /* 0x000000039a027209 */ /* 0x000fe40007810000 */
[----:B------:R-:W-:Y:S01]  /*6100*/  FSEL R170, R170, -INF , !P3 ;  /* 0xff800000aaaa7808 */ /* 0x000fe20005800000 */
[----:B------:R-:W0:Y:S01]  /*6110*/  SHFL.BFLY PT, R152, R153, 0x1, 0x1f ;  /* 0x0c201f0099987f89 */ /* 0x000e2200000e0000 */
[----:B------:R-:W-:-:S02]  /*6120*/  ISETP.GT.AND P3, PT, R186, 0x29, P2 ;  /* 0x00000029ba00780c */ /* 0x000fc40001764270 */
[----:B------:R-:W-:Y:S02]  /*6130*/  FSEL R171, R171, -INF , !P5 ;  /* 0xff800000abab7808 */ /* 0x000fe40006800000 */
[----:B------:R-:W-:Y:S02]  /*6140*/  ISETP.LT.OR P6, PT, R184, 0x29, P6 ;  /* 0x00000029b800780c */ /* 0x000fe400037c1670 */
[----:B------:R-:W-:Y:S02]  /*6150*/  ISETP.GT.AND P5, PT, R186, 0x30, P2 ;  /* 0x00000030ba00780c */ /* 0x000fe400017a4270 */
[----:B------:R-:W-:Y:S02]  /*6160*/  ISETP.LT.OR P3, PT, R184, 0x2a, P3 ;  /* 0x0000002ab800780c */ /* 0x000fe40001f61670 */
[----:B------:R-:W-:Y:S02]  /*6170*/  FSEL R174, R174, -INF , !P6 ;  /* 0xff800000aeae7808 */ /* 0x000fe40007000000 */
[----:B------:R-:W-:-:S02]  /*6180*/  ISETP.GT.AND P6, PT, R186, 0x31, P2 ;  /* 0x00000031ba00780c */ /* 0x000fc400017c4270 */
[----:B------:R-:W-:Y:S02]  /*6190*/  FSEL R175, R175, -INF , !P3 ;  /* 0xff800000afaf7808 */ /* 0x000fe40005800000 */
[----:B------:R-:W-:Y:S02]  /*61a0*/  ISETP.LT.OR P5, PT, R184, 0x31, P5 ;  /* 0x00000031b800780c */ /* 0x000fe40002fa1670 */
[----:B------:R-:W-:Y:S02]  /*61b0*/  ISETP.GT.AND P3, PT, R186, 0x38, P2 ;  /* 0x00000038ba00780c */ /* 0x000fe40001764270 */
[----:B------:R-:W-:Y:S02]  /*61c0*/  ISETP.LT.OR P6, PT, R184, 0x32, P6 ;  /* 0x00000032b800780c */ /* 0x000fe400037c1670 */
[----:B------:R-:W-:Y:S02]  /*61d0*/  FSEL R178, R178, -INF , !P5 ;  /* 0xff800000b2b27808 */ /* 0x000fe40006800000 */
[----:B0-----:R-:W-:-:S02]  /*61e0*/  FMNMX.FTZ R152, R153, R152, !PT ;  /* 0x0000009899987209 */ /* 0x001fc40007810000 */
[----:B------:R-:W-:Y:S02]  /*61f0*/  FMNMX.FTZ R153, R155, R2, !PT ;  /* 0x000000029b997209 */ /* 0x000fe40007810000 */
[C---:B------:R-:W-:Y:S01]  /*6200*/  FSETP.NEU.FTZ.AND P4, PT, R152.reuse, -INF , PT ;  /* 0xff8000009800780b */ /* 0x040fe20003f9d000 */
[----:B------:R-:W-:Y:S01]  /*6210*/  FMUL.FTZ R187, R152, UR5 ;  /* 0x0000000598bb7c20 */ /* 0x000fe20008410000 */
[----:B------:R-:W-:Y:S02]  /*6220*/  FMNMX.FTZ R2, R158, R153, !PT ;  /* 0x000000999e027209 */ /* 0x000fe40007810000 */
[----:B------:R-:W-:Y:S02]  /*6230*/  ISETP.GT.AND P2, PT, R186, 0x39, P2 ;  /* 0x00000039ba00780c */ /* 0x000fe40001744270 */
[----:B------:R-:W-:Y:S02]  /*6240*/  FMNMX.FTZ R153, R159, R2, !PT ;  /* 0x000000029f997209 */ /* 0x000fe40007810000 */
[----:B------:R-:W-:-:S02]  /*6250*/  ISETP.LT.OR P3, PT, R184, 0x39, P3 ;  /* 0x00000039b800780c */ /* 0x000fc40001f61670 */
[----:B------:R-:W-:Y:S02]  /*6260*/  FMNMX.FTZ R2, R162, R153, !PT ;  /* 0x00000099a2027209 */ /* 0x000fe40007810000 */
[----:B------:R-:W-:Y:S02]  /*6270*/  FSEL R179, R179, -INF , !P6 ;  /* 0xff800000b3b37808 */ /* 0x000fe40007000000 */
[----:B------:R-:W-:Y:S02]  /*6280*/  FMNMX.FTZ R153, R163, R2, !PT ;  /* 0x00000002a3997209 */ /* 0x000fe40007810000 */
[----:B------:R-:W-:Y:S02]  /*6290*/  FSEL R2, R187, RZ, P4 ;  /* 0x000000ffbb027208 */ /* 0x000fe40002000000 */
[----:B------:R-:W-:Y:S02]  /*62a0*/  FMNMX.FTZ R188, R166, R153, !PT ;  /* 0x00000099a6bc7209 */ /* 0x000fe40007810000 */
[----:B------:R-:W-:Y:S01]  /*62b0*/  ISETP.LT.OR P2, PT, R184, 0x3a, P2 ;  /* 0x0000003ab800780c */ /* 0x000fe20001741670 */
[--C-:B------:R-:W-:Y:S01]  /*62c0*/  FFMA.FTZ R153, R185, UR5, -R2.reuse ;  /* 0x00000005b9997c23 */ /* 0x100fe20008010802 */
[----:B------:R-:W-:Y:S01]  /*62d0*/  FMNMX.FTZ R185, R167, R188, !PT ;  /* 0x000000bca7b97209 */ /* 0x000fe20007810000 */
[--C-:B------:R-:W-:Y:S01]  /*62e0*/  FFMA.FTZ R196, R0, UR5, -R2.reuse ;  /* 0x0000000500c47c23 */ /* 0x100fe20008010802 */
[----:B------:R-:W-:Y:S01]  /*62f0*/  FSEL R182, R182, -INF , !P3 ;  /* 0xff800000b6b67808 */ /* 0x000fe20005800000 */
[--C-:B------:R-:W-:Y:S01]  /*6300*/  FFMA.FTZ R198, R156, UR5, -R2.reuse ;  /* 0x000000059cc67c23 */ /* 0x100fe20008010802 */
[----:B------:R-:W-:Y:S01]  /*6310*/  FMNMX.FTZ R188, R170, R185, !PT ;  /* 0x000000b9aabc7209 */ /* 0x000fe20007810000 */
[--C-:B------:R-:W-:Y:S01]  /*6320*/  FFMA.FTZ R192, R160, UR5, -R2.reuse ;  /* 0x00000005a0c07c23 */ /* 0x100fe20008010802 */
[----:B------:R-:W-:Y:S01]  /*6330*/  FSEL R183, R183, -INF , !P2 ;  /* 0xff800000b7b77808 */ /* 0x000fe20005000000 */
[--C-:B------:R-:W-:Y:S01]  /*6340*/  FFMA.FTZ R157, R157, UR5, -R2.reuse ;  /* 0x000000059d9d7c23 */ /* 0x100fe20008010802 */
[----:B------:R-:W-:Y:S01]  /*6350*/  FMNMX.FTZ R185, R171, R188, !PT ;  /* 0x000000bcabb97209 */ /* 0x000fe20007810000 */
[--C-:B------:R-:W-:Y:S01]  /*6360*/  FFMA.FTZ R161, R161, UR5, -R2.reuse ;  /* 0x00000005a1a17c23 */ /* 0x100fe20008010802 */
[----:B------:R-:W-:Y:S01]  /*6370*/  FSEL R187, R152, RZ, P4 ;  /* 0x000000ff98bb7208 */ /* 0x000fe20002000000 */
[--C-:B------:R-:W-:Y:S01]  /*6380*/  FFMA.FTZ R194, R164, UR5, -R2.reuse ;  /* 0x00000005a4c27c23 */ /* 0x100fe20008010802 */
[----:B------:R-:W-:Y:S01]  /*6390*/  FMNMX.FTZ R0, R174, R185, !PT ;  /* 0x000000b9ae007209 */ /* 0x000fe20007810000 */
[--C-:B------:R-:W-:Y:S01]  /*63a0*/  FFMA.FTZ R165, R165, UR5, -R2.reuse ;  /* 0x00000005a5a57c23 */ /* 0x100fe20008010802 */
[----:B------:R-:W-:Y:S01]  /*63b0*/  FFMA.FTZ R188, R168, UR5, -R2 ;  /* 0x00000005a8bc7c23 */ /* 0x000fe20008010802 */
[----:B------:R-:W-:Y:S01]  /*63c0*/  FADD.FTZ R187, -R187, R4 ;  /* 0x00000004bbbb7221 */ /* 0x000fe20000010100 */
[----:B------:R-:W-:Y:S01]  /*63d0*/  FMNMX.FTZ R185, R175, R0, !PT ;  /* 0x00000000afb97209 */ /* 0x000fe20007810000 */
[--C-:B------:R-:W-:Y:S01]  /*63e0*/  FFMA.FTZ R169, R169, UR5, -R2.reuse ;  /* 0x00000005a9a97c23 */ /* 0x100fe20008010802 */
[--C-:B------:R-:W-:Y:S01]  /*63f0*/  FFMA.FTZ R190, R172, UR5, -R2.reuse ;  /* 0x00000005acbe7c23 */ /* 0x100fe20008010802 */
[--C-:B------:R-:W-:Y:S01]  /*6400*/  FFMA.FTZ R173, R173, UR5, -R2.reuse ;  /* 0x00000005adad7c23 */ /* 0x100fe20008010802 */
[----:B------:R-:W-:Y:S01]  /*6410*/  FMNMX.FTZ R0, R178, R185, !PT ;  /* 0x000000b9b2007209 */ /* 0x000fe20007810000 */
[--C-:B------:R-:W-:Y:S01]  /*6420*/  FFMA.FTZ R184, R176, UR5, -R2.reuse ;  /* 0x00000005b0b87c23 */ /* 0x100fe20008010802 */
[--C-:B------:R-:W-:Y:S01]  /*6430*/  FFMA.FTZ R177, R177, UR5, -R2.reuse ;  /* 0x00000005b1b17c23 */ /* 0x100fe20008010802 */
[--C-:B------:R-:W-:Y:S01]  /*6440*/  FFMA.FTZ R186, R180, UR5, -R2.reuse ;  /* 0x00000005b4ba7c23 */ /* 0x100fe20008010802 */
[----:B------:R-:W-:Y:S01]  /*6450*/  FMNMX.FTZ R185, R179, R0, !PT ;  /* 0x00000000b3b97209 */ /* 0x000fe20007810000 */
[----:B------:R-:W-:Y:S01]  /*6460*/  FFMA.FTZ R181, R181, UR5, -R2 ;  /* 0x00000005b5b57c23 */ /* 0x000fe20008010802 */
[----:B------:R-:W-:Y:S01]  /*6470*/  FMUL.FTZ R187, R187, UR5 ;  /* 0x00000005bbbb7c20 */ /* 0x000fe20008410000 */
[----:B------:R-:W-:Y:S01]  /*6480*/  MUFU.EX2 R153, R153 ;  /* 0x0000009900997308 */ /* 0x000fe20000000800 */
[----:B------:R-:W-:-:S04]  /*6490*/  FMNMX.FTZ R0, R182, R185, !PT ;  /* 0x000000b9b6007209 */ /* 0x000fc80007810000 */
[----:B------:R-:W-:-:S03]  /*64a0*/  FMNMX.FTZ R0, R183, R0, !PT ;  /* 0x00000000b7007209 */ /* 0x000fc60007810000 */
[----:B------:R-:W-:Y:S02]  /*64b0*/  MUFU.EX2 R196, R196 ;  /* 0x000000c400c47308 */ /* 0x000fe40000000800 */
[----:B------:R-:W0:Y:S06]  /*64c0*/  SHFL.BFLY PT, R185, R0, 0x2, 0x1f ;  /* 0x0c401f0000b97f89 */ /* 0x000e2c00000e0000 */
[----:B------:R-:W-:Y:S08]  /*64d0*/  MUFU.EX2 R198, R198 ;  /* 0x000000c600c67308 */ /* 0x000ff00000000800 */
[----:B------:R-:W-:Y:S08]  /*64e0*/  MUFU.EX2 R157, R157 ;  /* 0x0000009d009d7308 */ /* 0x000ff00000000800 */
[----:B------:R-:W-:Y:S01]  /*64f0*/  MUFU.EX2 R192, R192 ;  /* 0x000000c000c07308 */ /* 0x000fe20000000800 */
[----:B0-----:R-:W-:-:S05]  /*6500*/  FMNMX.FTZ R185, R0, R185, !PT ;  /* 0x000000b900b97209 */ /* 0x001fca0007810000 */
[----:B------:R-:W0:Y:S02]  /*6510*/  SHFL.BFLY PT, R156, R185, 0x1, 0x1f ;  /* 0x0c201f00b99c7f89 */ /* 0x000e2400000e0000 */
[----:B------:R-:W1:Y:S08]  /*6520*/  MUFU.EX2 R0, R187 ;  /* 0x000000bb00007308 */ /* 0x000e700000000800 */
[----:B------:R-:W2:Y:S08]  /*6530*/  MUFU.EX2 R161, R161 ;  /* 0x000000a100a17308 */ /* 0x000eb00000000800 */
[----:B------:R-:W-:Y:S01]  /*6540*/  MUFU.EX2 R194, R194 ;  /* 0x000000c200c27308 */ /* 0x000fe20000000800 */
[----:B0-----:R-:W-:-:S07]  /*6550*/  FMNMX.FTZ R156, R185, R156, !PT ;  /* 0x0000009cb99c7209 */ /* 0x001fce0007810000 */
[----:B------:R-:W-:Y:S01]  /*6560*/  MUFU.EX2 R165, R165 ;  /* 0x000000a500a57308 */ /* 0x000fe20000000800 */
[C---:B------:R-:W-:Y:S01]  /*6570*/  FSETP.NEU.FTZ.AND P2, PT, R156.reuse, -INF , PT ;  /* 0xff8000009c00780b */ /* 0x040fe20003f5d000 */
[----:B------:R-:W-:-:S03]  /*6580*/  FMUL.FTZ R160, R156, UR5 ;  /* 0x000000059ca07c20 */ /* 0x000fc60008410000 */
[----:B------:R-:W-:-:S03]  /*6590*/  FSEL R2, R156, RZ, P2 ;  /* 0x000000ff9c027208 */ /* 0x000fc60001000000 */
[----:B------:R-:W-:Y:S01]  /*65a0*/  MUFU.EX2 R188, R188 ;  /* 0x000000bc00bc7308 */ /* 0x000fe20000000800 */
[----:B------:R-:W-:Y:S02]  /*65b0*/  FSEL R160, R160, RZ, P2 ;  /* 0x000000ffa0a07208 */ /* 0x000fe40001000000 */
[----:B------:R-:W-:Y:S01]  /*65c0*/  ISETP.GT.AND P2, PT, R205, UR58, PT ;  /* 0x0000003acd007c0c */ /* 0x000fe2000bf44270 */
[----:B------:R-:W-:Y:S01]  /*65d0*/  FADD.FTZ R2, -R2, R3 ;  /* 0x0000000302027221 */ /* 0x000fe20000010100 */
[----:B-1----:R-:W-:Y:S01]  /*65e0*/  FFMA.FTZ R3, R0, R16, R153 ;  /* 0x0000001000037223 */ /* 0x002fe20000010099 */
[--C-:B------:R-:W-:Y:S01]  /*65f0*/  FFMA.FTZ R197, R154, UR5, -R160.reuse ;  /* 0x000000059ac57c23 */ /* 0x100fe200080108a0 */
[--C-:B------:R-:W-:Y:S01]  /*6600*/  FFMA.FTZ R4, R155, UR5, -R160.reuse ;  /* 0x000000059b047c23 */ /* 0x100fe200080108a0 */
[----:B------:R-:W-:Y:S01]  /*6610*/  FMUL.FTZ R2, R2, UR5 ;  /* 0x0000000502027c20 */ /* 0x000fe20008410000 */
[--C-:B------:R-:W-:Y:S01]  /*6620*/  FFMA.FTZ R199, R158, UR5, -R160.reuse ;  /* 0x000000059ec77c23 */ /* 0x100fe200080108a0 */
[--C-:B------:R-:W-:Y:S01]  /*6630*/  FFMA.FTZ R154, R159, UR5, -R160.reuse ;  /* 0x000000059f9a7c23 */ /* 0x100fe200080108a0 */
[--C-:B------:R-:W-:Y:S01]  /*6640*/  FFMA.FTZ R193, R162, UR5, -R160.reuse ;  /* 0x00000005a2c17c23 */ /* 0x100fe200080108a0 */
        /* <DEDUP_REMOVED lines=8> */
[----:B------:R-:W0:Y:S01]  /*66d0*/  MUFU.EX2 R2, R2 ;  /* 0x0000000200027308 */ /* 0x000e220000000800 */
[----:B------:R-:W-:Y:S01]  /*66e0*/  FADD.FTZ R3, R157, R16 ;  /* 0x000000109d037221 */ /* 0x000fe20000010000 */
[--C-:B------:R-:W-:Y:S01]  /*66f0*/  FFMA.FTZ R191, R174, UR5, -R160.reuse ;  /* 0x00000005aebf7c23 */ /* 0x100fe200080108a0 */
[--C-:B------:R-:W-:Y:S01]  /*6700*/  FFMA.FTZ R185, R178, UR5, -R160.reuse ;  /* 0x00000005b2b97c23 */ /* 0x100fe200080108a0 */
[--C-:B------:R-:W-:Y:S01]  /*6710*/  FFMA.FTZ R179, R179, UR5, -R160.reuse ;  /* 0x00000005b3b37c23 */ /* 0x100fe200080108a0 */
[----:B------:R-:W-:Y:S01]  /*6720*/  FADD.FTZ R166, R192, R3 ;  /* 0x00000003c0a67221 */ /* 0x000fe20000010000 */
[----:B------:R-:W-:Y:S01]  /*6730*/  FFMA.FTZ R182, R182, UR5, -R160 ;  /* 0x00000005b6b67c23 */ /* 0x000fe200080108a0 */
[----:B------:R-:W-:Y:S01]  /*6740*/  IMAD.U32 R155, RZ, RZ, UR10 ;  /* 0x0000000aff9b7e24 */ /* 0x000fe2000f8e00ff */
[----:B------:R-:W1:Y:S01]  /*6750*/  MUFU.EX2 R4, R4 ;  /* 0x0000000400047308 */ /* 0x000e620000000800 */
[----:B------:R-:W-:Y:S01]  /*6760*/  F2FP.BF16.F32.PACK_AB R196, R196, R153 ;  /* 0x00000099c4c4723e */ /* 0x000fe200000010ff */
[----:B------:R-:W-:Y:S01]  /*6770*/  VIADD R205, R205, 0xffffffff ;  /* 0xffffffffcdcd7836 */ /* 0x000fe20000000000 */
[----:B------:R-:W-:Y:S01]  /*6780*/  F2FP.BF16.F32.PACK_AB R198, R157, R198 ;  /* 0x000000c69dc6723e */ /* 0x000fe200000010ff */
[----:B------:R-:W-:Y:S01]  /*6790*/  @!P1 VIADD R155, R155, 0x30860 ;  /* 0x000308609b9b9836 */ /* 0x000fe20000000000 */
[----:B--2---:R-:W-:-:S03]  /*67a0*/  F2FP.BF16.F32.PACK_AB R192, R161, R192 ;  /* 0x000000c0a1c0723e */ /* 0x004fc600000010ff */
[----:B------:R-:W2:Y:S01]  /*67b0*/  MUFU.EX2 R199, R199 ;  /* 0x000000c700c77308 */ /* 0x000ea20000000800 */
[----:B0-----:R-:W-:Y:S01]  /*67c0*/  FFMA.FTZ R5, R2, R5, R197 ;  /* 0x0000000502057223 */ /* 0x001fe200000100c5 */
[----:B------:R-:W-:-:S04]  /*67d0*/  @!P1 PRMT R155, RZ, 0x654, R155 ;  /* 0x00000654ff9b9816 */ /* 0x000fc8000000009b */
[----:B------:R0:W-:Y:S02]  /*67e0*/  @!P1 SYNCS.ARRIVE.TRANS64.RED.A1T0 RZ, [R155+URZ], RZ ;  /* 0x000000ff9bff99a7 */ /* 0x0001e4000810043f */
[----:B------:R-:W3:Y:S01]  /*67f0*/  MUFU.EX2 R154, R154 ;  /* 0x0000009a009a7308 */ /* 0x000ee20000000800 */
[C---:B-1----:R-:W-:Y:S01]  /*6800*/  FADD.FTZ R16, R4.reuse, R5 ;  /* 0x0000000504107221 */ /* 0x042fe20000010000 */
[----:B------:R-:W-:Y:S01]  /*6810*/  FADD.FTZ R5, R161, R166 ;  /* 0x000000a6a1057221 */ /* 0x000fe20000010000 */
[--C-:B------:R-:W-:Y:S01]  /*6820*/  FFMA.FTZ R166, R175, UR5, -R160.reuse ;  /* 0x00000005afa67c23 */ /* 0x100fe200080108a0 */
[----:B------:R-:W-:Y:S01]  /*6830*/  FFMA.FTZ R160, R183, UR5, -R160 ;  /* 0x00000005b7a07c23 */ /* 0x000fe200080108a0 */
[----:B------:R-:W-:Y:S01]  /*6840*/  F2FP.BF16.F32.PACK_AB R197, R4, R197 ;  /* 0x000000c504c5723e */ /* 0x000fe200000010ff */
[----:B------:R-:W-:Y:S01]  /*6850*/  FADD.FTZ R168, R194, R5 ;  /* 0x00000005c2a87221 */ /* 0x000fe20000010000 */
[----:B------:R-:W-:Y:S01]  /*6860*/  F2FP.BF16.F32.PACK_AB R194, R165, R194 ;  /* 0x000000c2a5c2723e */ /* 0x000fe200000010ff */
[----:B------:R-:W1:Y:S01]  /*6870*/  MUFU.EX2 R193, R193 ;  /* 0x000000c100c17308 */ /* 0x000e620000000800 */
[----:B--2---:R-:W-:Y:S01]  /*6880*/  FADD.FTZ R3, R199, R16 ;  /* 0x00000010c7037221 */ /* 0x004fe20000010000 */
[----:B------:R-:W-:Y:S01]  /*6890*/  FADD.FTZ R5, R165, R168 ;  /* 0x000000a8a5057221 */ /* 0x000fe20000010000 */
[----:B------:R-:W-:-:S03]  /*68a0*/  IMAD.MOV.U32 R4, RZ, RZ, R152 ;  /* 0x000000ffff047224 */ /* 0x000fc600078e0098 */
[----:B------:R-:W-:Y:S02]  /*68b0*/  FADD.FTZ R168, R188, R5 ;  /* 0x00000005bca87221 */ /* 0x000fe40000010000 */
[----:B------:R-:W2:Y:S01]  /*68c0*/  MUFU.EX2 R158, R158 ;  /* 0x0000009e009e7308 */ /* 0x000ea20000000800 */
[C---:B---3--:R-:W-:Y:S01]  /*68d0*/  FADD.FTZ R16, R154.reuse, R3 ;  /* 0x000000039a107221 */ /* 0x048fe20000010000 */
[----:B------:R-:W-:-:S06]  /*68e0*/  F2FP.BF16.F32.PACK_AB R199, R154, R199 ;  /* 0x000000c79ac7723e */ /* 0x000fcc00000010ff */
[----:B------:R-:W3:Y:S01]  /*68f0*/  MUFU.EX2 R195, R195 ;  /* 0x000000c300c37308 */ /* 0x000ee20000000800 */
[----:B-1----:R-:W-:-:S07]  /*6900*/  FADD.FTZ R3, R193, R16 ;  /* 0x00000010c1037221 */ /* 0x002fce0000010000 */
[----:B------:R-:W1:Y:S01]  /*6910*/  MUFU.EX2 R169, R169 ;  /* 0x000000a900a97308 */ /* 0x000e620000000800 */
[C---:B--2---:R-:W-:Y:S01]  /*6920*/  FADD.FTZ R16, R158.reuse, R3 ;  /* 0x000000039e107221 */ /* 0x044fe20000010000 */
[----:B------:R-:W-:-:S06]  /*6930*/  F2FP.BF16.F32.PACK_AB R193, R158, R193 ;  /* 0x000000c19ec1723e */ /* 0x000fcc00000010ff */
[----:B------:R-:W2:Y:S01]  /*6940*/  MUFU.EX2 R162, R162 ;  /* 0x000000a200a27308 */ /* 0x000ea20000000800 */
[----:B---3--:R-:W-:-:S07]  /*6950*/  FADD.FTZ R3, R195, R16 ;  /* 0x00000010c3037221 */ /* 0x008fce0000010000 */
[----:B------:R-:W3:Y:S01]  /*6960*/  MUFU.EX2 R190, R190 ;  /* 0x000000be00be7308 */ /* 0x000ee20000000800 */
[C---:B-1----:R-:W-:Y:S01]  /*6970*/  FADD.FTZ R5, R169.reuse, R168 ;  /* 0x000000a8a9057221 */ /* 0x042fe20000010000 */
[----:B------:R-:W-:-:S06]  /*6980*/  F2FP.BF16.F32.PACK_AB R188, R169, R188 ;  /* 0x000000bca9bc723e */ /* 0x000fcc00000010ff */
[----:B------:R-:W1:Y:S01]  /*6990*/  MUFU.EX2 R189, R189 ;  /* 0x000000bd00bd7308 */ /* 0x000e620000000800 */
[C---:B--2---:R-:W-:Y:S01]  /*69a0*/  FADD.FTZ R16, R162.reuse, R3 ;  /* 0x00000003a2107221 */ /* 0x044fe20000010000 */
[----:B------:R-:W-:-:S06]  /*69b0*/  F2FP.BF16.F32.PACK_AB R195, R162, R195 ;  /* 0x000000c3a2c3723e */ /* 0x000fcc00000010ff */
[----:B------:R-:W2:Y:S01]  /*69c0*/  MUFU.EX2 R173, R173 ;  /* 0x000000ad00ad7308 */ /* 0x000ea20000000800 */
[----:B---3--:R-:W-:-:S07]  /*69d0*/  FADD.FTZ R168, R190, R5 ;  /* 0x00000005bea87221 */ /* 0x008fce0000010000 */
[----:B------:R-:W3:Y:S01]  /*69e0*/  MUFU.EX2 R164, R164 ;  /* 0x000000a400a47308 */ /* 0x000ee20000000800 */
[----:B-1----:R-:W-:-:S07]  /*69f0*/  FADD.FTZ R3, R189, R16 ;  /* 0x00000010bd037221 */ /* 0x002fce0000010000 */
[----:B------:R-:W1:Y:S01]  /*6a00*/  MUFU.EX2 R184, R184 ;  /* 0x000000b800b87308 */ /* 0x000e620000000800 */
[C---:B--2---:R-:W-:Y:S01]  /*6a10*/  FADD.FTZ R5, R173.reuse, R168 ;  /* 0x000000a8ad057221 */ /* 0x044fe20000010000 */
[----:B------:R-:W-:-:S06]  /*6a20*/  F2FP.BF16.F32.PACK_AB R190, R173, R190 ;  /* 0x000000beadbe723e */ /* 0x000fcc00000010ff */
[----:B------:R-:W2:Y:S01]  /*6a30*/  MUFU.EX2 R191, R191 ;  /* 0x000000bf00bf7308 */ /* 0x000ea20000000800 */
[C---:B---3--:R-:W-:Y:S01]  /*6a40*/  FADD.FTZ R16, R164.reuse, R3 ;  /* 0x00000003a4107221 */ /* 0x048fe20000010000 */
[----:B------:R-:W-:-:S06]  /*6a50*/  F2FP.BF16.F32.PACK_AB R189, R164, R189 ;  /* 0x000000bda4bd723e */ /* 0x000fcc00000010ff */
[----:B------:R-:W3:Y:S01]  /*6a60*/  MUFU.EX2 R177, R177 ;  /* 0x000000b100b17308 */ /* 0x000ee20000000800 */
[----:B-1----:R-:W-:-:S07]  /*6a70*/  FADD.FTZ R168, R184, R5 ;  /* 0x00000005b8a87221 */ /* 0x002fce0000010000 */
[----:B------:R-:W1:Y:S01]  /*6a80*/  MUFU.EX2 R166, R166 ;  /* 0x000000a600a67308 */ /* 0x000e620000000800 */
[----:B--2---:R-:W-:-:S07]  /*6a90*/  FADD.FTZ R3, R191, R16 ;  /* 0x00000010bf037221 */ /* 0x004fce0000010000 */
[----:B------:R-:W2:Y:S01]  /*6aa0*/  MUFU.EX2 R185, R185 ;  /* 0x000000b900b97308 */ /* 0x000ea20000000800 */
[C---:B---3--:R-:W-:Y:S01]  /*6ab0*/  FADD.FTZ R5, R177.reuse, R168 ;  /* 0x000000a8b1057221 */ /* 0x048fe20000010000 */
[----:B------:R-:W-:-:S06]  /*6ac0*/  F2FP.BF16.F32.PACK_AB R184, R177, R184 ;  /* 0x000000b8b1b8723e */ /* 0x000fcc00000010ff */
[----:B------:R-:W3:Y:S01]  /*6ad0*/  MUFU.EX2 R179, R179 ;  /* 0x000000b300b37308 */ /* 0x000ee20000000800 */
[C---:B-1----:R-:W-:Y:S01]  /*6ae0*/  FADD.FTZ R168, R166.reuse, R3 ;  /* 0x00000003a6a87221 */ /* 0x042fe20000010000 */
[----:B------:R-:W-:Y:S01]  /*6af0*/  F2FP.BF16.F32.PACK_AB R191, R166, R191 ;  /* 0x000000bfa6bf723e */ /* 0x000fe200000010ff */
[----:B------:R-:W-:-:S05]  /*6b00*/  IMAD.MOV.U32 R3, RZ, RZ, R156 ;  /* 0x000000ffff037224 */ /* 0x000fca00078e009c */
[----:B------:R-:W1:Y:S01]  /*6b10*/  MUFU.EX2 R186, R186 ;  /* 0x000000ba00ba7308 */ /* 0x000e620000000800 */
[----:B--2---:R-:W-:-:S07]  /*6b20*/  FADD.FTZ R168, R185, R168 ;  /* 0x000000a8b9a87221 */ /* 0x004fce0000010000 */
[----:B------:R-:W2:Y:S01]  /*6b30*/  MUFU.EX2 R187, R182 ;  /* 0x000000b600bb7308 */ /* 0x000ea20000000800 */
[C---:B---3--:R-:W-:Y:S01]  /*6b40*/  FADD.FTZ R168, R179.reuse, R168 ;  /* 0x000000a8b3a87221 */ /* 0x048fe20000010000 */
[----:B------:R-:W-:-:S06]  /*6b50*/  F2FP.BF16.F32.PACK_AB R185, R179, R185 ;  /* 0x000000b9b3b9723e */ /* 0x000fcc00000010ff */
[----:B------:R-:W3:Y:S01]  /*6b60*/  MUFU.EX2 R181, R181 ;  /* 0x000000b500b57308 */ /* 0x000ee20000000800 */
[----:B-1----:R-:W-:-:S07]  /*6b70*/  FADD.FTZ R16, R186, R5 ;  /* 0x00000005ba107221 */ /* 0x002fce0000010000 */
[----:B------:R-:W1:Y:S01]  /*6b80*/  MUFU.EX2 R160, R160 ;  /* 0x000000a000a07308 */ /* 0x000e620000000800 */
[----:B--2---:R-:W-:Y:S01]  /*6b90*/  FADD.FTZ R168, R187, R168 ;  /* 0x000000a8bba87221 */ /* 0x004fe20000010000 */
[C---:B---3--:R-:W-:Y:S01]  /*6ba0*/  FADD.FTZ R16, R181.reuse, R16 ;  /* 0x00000010b5107221 */ /* 0x048fe20000010000 */
[----:B------:R-:W-:Y:S02]  /*6bb0*/  F2FP.BF16.F32.PACK_AB R186, R181, R186 ;  /* 0x000000bab5ba723e */ /* 0x000fe400000010ff */
[C---:B-1----:R-:W-:Y:S01]  /*6bc0*/  FADD.FTZ R5, R160.reuse, R168 ;  /* 0x000000a8a0057221 */ /* 0x042fe20000010000 */
[----:B------:R-:W-:Y:S01]  /*6bd0*/  F2FP.BF16.F32.PACK_AB R187, R160, R187 ;  /* 0x000000bba0bb723e */ /* 0x000fe200000010ff */
[----:B0-----:R-:W-:Y:S06]  /*6be0*/  @P2 BRA `(.L_x_1195) ;  /* 0xffffffd800242947 */ /* 0x001fec000383ffff */
[----:B------:R-:W-:Y:S01]  /*6bf0*/  IMAD.MOV.U32 R3, RZ, RZ, R156 ;  /* 0x000000ffff037224 */ /* 0x000fe200078e009c */
[----:B------:R-:W-:Y:S01]  /*6c00*/  UMOV UR36, UR4 ;  /* 0x0000000400247c82 */ /* 0x000fe20008000000 */
[----:B------:R-:W-:Y:S01]  /*6c10*/  IMAD.MOV.U32 R4, RZ, RZ, R152 ;  /* 0x000000ffff047224 */ /* 0x000fe200078e0098 */
[----:B------:R-:W-:-:S06]  /*6c20*/  UMOV UR38, UR7 ;  /* 0x0000000700267c82 */ /* 0x000fcc0008000000 */
.L_x_1178:
[----:B------:R-:W0:Y:S01]  /*6c30*/  LDC R152, c[0x0][0x448] ;  /* 0x00011200ff987b82 */ /* 0x000e220000000800 */
[----:B------:R-:W-:Y:S01]  /*6c40*/  UIADD3 UR4, UR60, 0x7f, URZ ;  /* 0x0000007f3c047890 */ /* 0x000fe2000fffe03f */
[----:B------:R-:W-:-:S05]  /*6c50*/  IADD3 R155, -R21, 0x1, RZ ;  /* 0x00000001159b7810 */ /* 0x000fca0007ffe1ff */
[----:B------:R-:W-:Y:S01]  /*6c60*/  IMAD.U32 R21, RZ, RZ, UR4 ;  /* 0x00000004ff157e24 */ /* 0x000fe2000f8e00ff */
[----:B------:R-:W1:Y:S01]  /*6c70*/  LDC R154, c[0x0][0x9e4] ;  /* 0x00027900ff9a7b82 */ /* 0x000e620000000800 */
[----:B------:R-:W-:Y:S01]  /*6c80*/  IMAD R20, R20, UR39, R155 ;  /* 0x0000002714147c24 */ /* 0x000fe2000f8e029b */
[----:B0-----:R-:W-:Y:S02]  /*6c90*/  ISETP.NE.AND P5, PT, R152, 0x1, PT ;  /* 0x000000019800780c */ /* 0x001fe40003fa5270 */
[----:B-1----:R-:W-:-:S11]  /*6ca0*/  ISETP.GE.AND P6, PT, R154, 0x1, PT ;  /* 0x000000019a00780c */ /* 0x002fd60003fc6270 */
[----:B------:R-:W0:Y:S08]  /*6cb0*/  @P5 LDC R152, c[0x0][0x44c] ;  /* 0x00011300ff985b82 */ /* 0x000e300000000800 */
[----:B------:R-:W1:Y:S01]  /*6cc0*/  @P5 LDC R153, c[0x0][0x450] ;  /* 0x00011400ff995b82 */ /* 0x000e620000000800 */
[----:B0-----:R-:W-:-:S05]  /*6cd0*/  @P5 IMAD.HI.U32 R152, R152, UR4, RZ ;  /* 0x0000000498985c27 */ /* 0x001fca000f8e00ff */
[----:B-1----:R-:W-:-:S05]  /*6ce0*/  @P5 SHF.R.U32.HI R21, RZ, R153, R152 ;  /* 0x00000099ff155219 */ /* 0x002fca0000011698 */
[----:B------:R-:W-:-:S04]  /*6cf0*/  IMAD.IADD R21, R20, 0x1, R21 ;  /* 0x0000000114157824 */ /* 0x000fc800078e0215 */
[----:B------:R-:W-:Y:S01]  /*6d00*/  VIADD R20, R21, -UR18 ;  /* 0x8000001215147c36 */ /* 0x000fe20008000000 */
[----:B------:R-:W-:Y:S06]  /*6d10*/  @!P6 BRA `(.L_x_1196) ;  /* 0x00000000003ce947 */ /* 0x000fec0003800000 */
[----:B------:R-:W-:-:S13]  /*6d20*/  ISETP.GT.AND P2, PT, R21, -0x1, PT ;  /* 0xffffffff1500780c */ /* 0x000fda0003f44270 */
[----:B------:R-:W-:Y:S05]  /*6d30*/  @P2 BRA `(.L_x_1197) ;  /* 0x00000000001c2947 */ /* 0x000fea0003800000 */
[----:B------:R-:W-:Y:S02]  /*6d40*/  ISETP.NE.AND P2, PT, R154, 0x1, PT ;  /* 0x000000019a00780c */ /* 0x000fe40003f45270 */
[----:B------:R-:W-:-:S11]  /*6d50*/  LOP3.LUT R21, RZ, R21, RZ, 0x33, !PT ;  /* 0x00000015ff157212 */ /* 0x000fd600078e33ff */
[----:B------:R-:W0:Y:S02]  /*6d60*/  @P2 LDC.64 R152, c[0x0][0x9e8] ;  /* 0x00027a00ff982b82 */ /* 0x000e240000000a00 */
[----:B0-----:R-:W-:-:S05]  /*6d70*/  @P2 IMAD.HI.U32 R152, R21, R152, RZ ;  /* 0x0000009815982227 */ /* 0x001fca00078e00ff */
[----:B------:R-:W-:-:S04]  /*6d80*/  @P2 SHF.R.U32.HI R21, RZ, R153, R152 ;  /* 0x00000099ff152219 */ /* 0x000fc80000011698 */
[----:B------:R-:W-:Y:S01]  /*6d90*/  LOP3.LUT R21, RZ, R21, RZ, 0x33, !PT ;  /* 0x00000015ff157212 */ /* 0x000fe200078e33ff */
[----:B------:R-:W-:Y:S06]  /*6da0*/  BRA `(.L_x_1198) ;  /* 0x0000000000107947 */ /* 0x000fec0003800000 */
.L_x_1197:
[----:B------:R-:W-:-:S13]  /*6db0*/  ISETP.NE.AND P2, PT, R154, 0x1, PT ;  /* 0x000000019a00780c */ /* 0x000fda0003f45270 */
[----:B------:R-:W0:Y:S02]  /*6dc0*/  @P2 LDC.64 R152, c[0x0][0x9e8] ;  /* 0x00027a00ff982b82 */ /* 0x000e240000000a00 */
[----:B0-----:R-:W-:-:S05]  /*6dd0*/  @P2 IMAD.HI.U32 R152, R21, R152, RZ ;  /* 0x0000009815982227 */ /* 0x001fca00078e00ff */
[----:B------:R-:W-:-:S07]  /*6de0*/  @P2 SHF.R.U32.HI R21, RZ, R153, R152 ;  /* 0x00000099ff152219 */ /* 0x000fce0000011698 */
.L_x_1198:
[----:B------:R-:W-:-:S05]  /*6df0*/  IMAD R21, R21, R154, RZ ;  /* 0x0000009a15157224 */ /* 0x000fca00078e02ff */
[----:B------:R-:W-:-:S07]  /*6e00*/  VIMNMX R20, R20, R21, !PT ;  /* 0x0000001514147248 */ /* 0x000fce0007fe0100 */
.L_x_1196:
[----:B------:R-:W-:Y:S01]  /*6e10*/  VIADD R20, R20, 0x3f ;  /* 0x0000003f14147836 */ /* 0x000fe20000000000 */
[----:B------:R-:W-:-:S04]  /*6e20*/  R2UR UR4, R22 ;  /* 0x00000000160472ca */ /* 0x000fc800000e0000 */
[----:B------:R-:W-:-:S04]  /*6e30*/  SHF.R.S32.HI R21, RZ, 0x1f, R20 ;  /* 0x0000001fff157819 */ /* 0x000fc80000011414 */
[----:B------:R-:W-:-:S04]  /*6e40*/  LEA.HI R21, R21, R20, RZ, 0x6 ;  /* 0x0000001415157211 */ /* 0x000fc800078f30ff */
[----:B------:R-:W-:-:S04]  /*6e50*/  SHF.R.S32.HI R20, RZ, 0x6, R21 ;  /* 0x00000006ff147819 */ /* 0x000fc80000011415 */
[----:B------:R-:W-:-:S04]  /*6e60*/  VIMNMX R20, R20, UR4, !PT ;  /* 0x0000000414147c48 */ /* 0x000fc8000ffe0100 */
[----:B------:R-:W-:-:S13]  /*6e70*/  ISETP.GE.AND P2, PT, R205, R20, PT ;  /* 0x00000014cd00720c */ /* 0x000fda0003f46270 */
[----:B------:R-:W-:Y:S05]  /*6e80*/  @!P2 BRA `(.L_x_1199) ;  /* 0x0000001c0028a947 */ /* 0x000fea0003800000 */
[----:B------:R-:W-:Y:S01]  /*6e90*/  IMAD.MOV.U32 R218, RZ, RZ, R3 ;  /* 0x000000ffffda7224 */ /* 0x000fe200078e0003 */
[----:B------:R-:W-:Y:S01]  /*6ea0*/  UMOV UR6, UR38 ;  /* 0x0000002600067c82 */ /* 0x000fe20008000000 */
[----:B------:R-:W-:Y:S01]  /*6eb0*/  IMAD.MOV.U32 R21, RZ, RZ, R4 ;  /* 0x000000ffff157224 */ /* 0x000fe200078e0004 */
[----:B------:R-:W-:Y:S01]  /*6ec0*/  UMOV UR4, UR36 ;  /* 0x0000002400047c82 */ /* 0x000fe20008000000 */
[----:B------:R-:W-:-:S05]  /*6ed0*/  ULDC UR58, c[0x0][0x988] ;  /* 0x00026200003a7ab9 */ /* 0x000fca0000000800 */
.L_x_1208:
[----:B------:R-:W-:-:S04]  /*6ee0*/  UIADD3 UR7, UR4, 0x1, URZ ;  /* 0x0000000104077890 */ /* 0x000fc8000fffe03f */
[----:B------:R-:W-:-:S04]  /*6ef0*/  UISETP.NE.AND UP0, UPT, UR7, 0x2, UPT ;  /* 0x000000020700788c */ /* 0x000fc8000bf05270 */
[----:B------:R-:W-:Y:S02]  /*6f00*/  USEL UR7, UR7, URZ, UP0 ;  /* 0x0000003f07077287 */ /* 0x000fe40008000000 */
[----:B------:R-:W-:-:S04]  /*6f10*/  USEL UR38, URZ, 0x1, UP0 ;  /* 0x000000013f267887 */ /* 0x000fc80008000000 */
[----:B------:R-:W-:Y:S01]  /*6f20*/  ULOP3.LUT UR38, UR6, UR38, URZ, 0x3c, !UPT ;  /* 0x0000002606267292 */ /* 0x000fe2000f8e3c3f */
[----:B------:R-:W-:Y:S01]  /*6f30*/  UMOV UR36, UR7 ;  /* 0x0000000700247c82 */ /* 0x000fe20008000000 */
[----:B------:R-:W-:Y:S10]  /*6f40*/  @!P0 BRA `(.L_x_1200) ;  /* 0x0000000000048947 */ /* 0x000ff40003800000 */
[----:B------:R-:W-:Y:S01]  /*6f50*/  BPT.TRAP 0x1 ;  /* 0x000000040000795c */ /* 0x000fe20000300000 */
.L_x_1200:
[----:B------:R-:W-:Y:S01]  /*6f60*/  ULEA UR5, UR36, UR37, 0x3 ;  /* 0x0000002524057291 */ /* 0x000fe2000f8e183f */
[----:B------:R-:W-:-:S05]  /*6f70*/  IMAD.U32 R3, RZ, RZ, UR38 ;  /* 0x00000026ff037e24 */ /* 0x000fca000f8e00ff */
[----:B------:R-:W-:-:S04]  /*6f80*/  SHF.L.U32 R3, R3, 0x1f, RZ ;  /* 0x0000001f03037819 */ /* 0x000fc800000006ff */
[----:B------:R0:W1:Y:S01]  /*6f90*/  SYNCS.PHASECHK.TRANS64.TRYWAIT P2, [UR5+0x30830], R3 ;  /* 0x03083003ff0075a7 */ /* 0x0000620008040145 */
[----:B------:R-:W-:Y:S05]  /*6fa0*/  @!P0 BRA `(.L_x_1201) ;  /* 0x0000000000048947 */ /* 0x000fea0003800000 */
[----:B------:R-:W-:Y:S01]  /*6fb0*/  BPT.TRAP 0x1 ;  /* 0x000000040000795c */ /* 0x000fe20000300000 */
.L_x_1201:
[----:B-1----:R-:W-:Y:S05]  /*6fc0*/  @P2 BRA `(.L_x_1202) ;  /* 0x0000000000082947 */ /* 0x002fea0003800000 */
[----:B------:R-:W1:Y:S02]  /*6fd0*/  SYNCS.PHASECHK.TRANS64.TRYWAIT P2, [UR5+0x30830], R3 ;  /* 0x03083003ff0075a7 */ /* 0x000e640008040145 */
[----:B-1----:R-:W-:Y:S05]  /*6fe0*/  @!P2 BRA `(.L_x_1203) ;  /* 0x000000dc00bca947 */ /* 0x002fea0003800000 */
.L_x_1202:
        /* <DEDUP_REMOVED lines=223> */
.L_x_1204:
[----:B------:R-:W-:Y:S01]  /*7de0*/  ULEA UR14, UR4, UR37, 0x3 ;  /* 0x00000025040e7291 */ /* 0x000fe2000f8e183f */
[----:B------:R-:W-:-:S05]  /*7df0*/  IMAD.U32 R0, RZ, RZ, UR6 ;  /* 0x00000006ff007e24 */ /* 0x000fca000f8e00ff */
[----:B------:R-:W-:-:S04]  /*7e00*/  SHF.L.U32 R0, R0, 0x1f, RZ ;  /* 0x0000001f00007819 */ /* 0x000fc800000006ff */
[----:B------:R2:W3:Y:S01]  /*7e10*/  SYNCS.PHASECHK.TRANS64.TRYWAIT P2, [UR14+0x30850], R0 ;  /* 0x03085000ff0075a7 */ /* 0x0004e2000804014e */
[----:B------:R-:W-:Y:S05]  /*7e20*/  @!P0 BRA `(.L_x_1205) ;  /* 0x0000000000048947 */ /* 0x000fea0003800000 */
[----:B------:R-:W-:Y:S01]  /*7e30*/  BPT.TRAP 0x1 ;  /* 0x000000040000795c */ /* 0x000fe20000300000 */
.L_x_1205:
[----:B---3--:R-:W-:Y:S05]  /*7e40*/  @P2 BRA `(.L_x_1206) ;  /* 0x0000000000082947 */ /* 0x008fea0003800000 */
[----:B------:R-:W3:Y:S02]  /*7e50*/  SYNCS.PHASECHK.TRANS64.TRYWAIT P2, [UR14+0x30850], R0 ;  /* 0x03085000ff0075a7 */ /* 0x000ee4000804014e */
[----:B---3--:R-:W-:Y:S05]  /*7e60*/  @!P2 BRA `(.L_x_1207) ;  /* 0x000000d00034a947 */ /* 0x008fea0003800000 */
.L_x_1206:
[----:B------:R-:W-:Y:S01]  /*7e70*/  UIADD3 UR5, UR37, 0x400, URZ ;  /* 0x0000040025057890 */ /* 0x000fe2000fffe03f */
[----:B------:R-:W-:Y:S01]  /*7e80*/  WARPGROUP.ARRIVE ;  /* 0x00000000000079c5 */ /* 0x000fe20000000000 */
[----:B------:R-:W-:Y:S01]  /*7e90*/  UMOV UR11, 0x40000040 ;  /* 0x40000040000b7882 */ /* 0x000fe20000000000 */
[----:B0-2---:R-:W-:Y:S01]  /*7ea0*/  FMNMX.FTZ R0, R152, R21, !PT ;  /* 0x0000001598007209 */ /* 0x005fe20007810000 */
[----:B------:R-:W-:Y:S01]  /*7eb0*/  USHF.R.U32.HI UR5, URZ, 0x4, UR5 ;  /* 0x000000043f057899 */ /* 0x000fe20008011605 */
[----:B------:R-:W-:Y:S01]  /*7ec0*/  ISETP.GT.AND P2, PT, R205, R20, PT ;  /* 0x00000014cd00720c */ /* 0x000fe20003f44270 */
[----:B------:R-:W-:Y:S01]  /*7ed0*/  UMOV UR6, UR38 ;  /* 0x0000002600067c82 */ /* 0x000fe20008000000 */
[----:B-1----:R-:W-:Y:S01]  /*7ee0*/  FMNMX.FTZ R3, R153, R0, !PT ;  /* 0x0000000099037209 */ /* 0x002fe20007810000 */
[----:B------:R-:W-:Y:S01]  /*7ef0*/  ULOP3.LUT UR5, UR5, 0x3fff, URZ, 0xc0, !UPT ;  /* 0x00003fff05057892 */ /* 0x000fe2000f8ec03f */
[----:B------:R-:W-:Y:S02]  /*7f00*/  VIADD R205, R205, 0xffffffff ;  /* 0xffffffffcdcd7836 */ /* 0x000fe40000000000 */
[----:B------:R-:W-:Y:S01]  /*7f10*/  FMNMX.FTZ R0, R156, R3, !PT ;  /* 0x000000039c007209 */ /* 0x000fe20007810000 */
[----:B------:R-:W-:-:S03]  /*7f20*/  ULOP3.LUT UR5, UR5, 0x2000000, URZ, 0xfc, !UPT ;  /* 0x0200000005057892 */ /* 0x000fc6000f8efc3f */
[----:B------:R-:W-:Y:S01]  /*7f30*/  FMNMX.FTZ R3, R157, R0, !PT ;  /* 0x000000009d037209 */ /* 0x000fe20007810000 */
[----:B------:R-:W-:-:S03]  /*7f40*/  ULEA UR4, UR4, UR5, 0xb ;  /* 0x0000000504047291 */ /* 0x000fc6000f8e583f */
[----:B------:R-:W-:Y:S01]  /*7f50*/  FMNMX.FTZ R0, R160, R3, !PT ;  /* 0x00000003a0007209 */ /* 0x000fe20007810000 */
[----:B------:R-:W-:-:S03]  /*7f60*/  UMOV UR5, UR58 ;  /* 0x0000003a00057c82 */ /* 0x000fc60008000000 */
[----:B------:R-:W-:Y:S01]  /*7f70*/  UMOV UR10, UR4 ;  /* 0x00000004000a7c82 */ /* 0x000fe20008000000 */
[----:B------:R-:W-:Y:S01]  /*7f80*/  FMNMX.FTZ R3, R161, R0, !PT ;  /* 0x00000000a1037209 */ /* 0x000fe20007810000 */
[----:B------:R-:W-:Y:S01]  /*7f90*/  HGMMA.64x256x16.F32.BF16 R24, R196, gdesc[UR8].tnspB, R24, gsb0 ;  /* 0x43e00008c4187df0 */ /* 0x000fe20008001818 */
[----:B------:R-:W-:Y:S01]  /*7fa0*/  UIADD3 UR10, UR4, 0x80, URZ ;  /* 0x00000080040a7890 */ /* 0x000fe2000fffe03f */
[----:B------:R-:W-:Y:S01]  /*7fb0*/  UMOV UR11, 0x40000040 ;  /* 0x40000040000b7882 */ /* 0x000fe20000000000 */
        /* <DEDUP_REMOVED lines=23> */
[----:B------:R-:W-:Y:S01]  /*8130*/  UMOV UR4, UR36 ;  /* 0x0000002400047c82 */ /* 0x000fe20008000000 */
[----:B------:R-:W-:Y:S02]  /*8140*/  WARPGROUP.DEPBAR.LE gsb0, 0x0 ;  /* 0x00008000000079c5 */ /* 0x000fe40000010000 */
[----:B------:R-:W-:Y:S01]  /*8150*/  WARPGROUP.ARRIVE ;  /* 0x00000000000079c5 */ /* 0x000fe20000000000 */
[----:B0-----:R-:W-:Y:S02]  /*8160*/  FMNMX.FTZ R188, R2, R3, !PT ;  /* 0x0000000302bc7209 */ /* 0x001fe40007810000 */
[----:B------:R-:W-:-:S15]  /*8170*/  FMNMX.FTZ R3, R155, R0, !PT ;  /* 0x000000009b037209 */ /* 0x000fde0007810000 */
[----:B------:R-:W-:-:S03]  /*8180*/  NOP ;  /* 0x0000000000007918 */ /* 0x000fc60000000000 */
[----:B------:R-:W-:Y:S01]  /*8190*/  HGMMA.64x256x16.F32.BF16 R24, R184, gdesc[UR8].tnspB, R24, gsb0 ;  /* 0x43e00008b8187df0 */ /* 0x000fe20008001818 */
[----:B------:R-:W0:Y:S01]  /*81a0*/  SHFL.BFLY PT, R189, R188, 0x1, 0x1f ;  /* 0x0c201f00bcbd7f89 */ /* 0x000e2200000e0000 */
[----:B------:R-:W-:-:S04]  /*81b0*/  FMNMX.FTZ R0, R158, R3, !PT ;  /* 0x000000039e007209 */ /* 0x000fc80007810000 */
[----:B------:R-:W-:-:S04]  /*81c0*/  FMNMX.FTZ R3, R159, R0, !PT ;  /* 0x000000009f037209 */ /* 0x000fc80007810000 */
[----:B------:R-:W-:-:S04]  /*81d0*/  FMNMX.FTZ R0, R162, R3, !PT ;  /* 0x00000003a2007209 */ /* 0x000fc80007810000 */
[----:B------:R-:W-:Y:S02]  /*81e0*/  FMNMX.FTZ R3, R163, R0, !PT ;  /* 0x00000000a3037209 */ /* 0x000fe40007810000 */
[----:B0-----:R-:W-:Y:S02]  /*81f0*/  FMNMX.FTZ R4, R188, R189, !PT ;  /* 0x000000bdbc047209 */ /* 0x001fe40007810000 */
[----:B------:R-:W-:-:S03]  /*8200*/  FMNMX.FTZ R188, R166, R3, !PT ;  /* 0x00000003a6bc7209 */ /* 0x000fc60007810000 */
[C---:B------:R-:W-:Y:S01]  /*8210*/  FADD.FTZ R21, -R4.reuse, R21 ;  /* 0x0000001504157221 */ /* 0x040fe20000010100 */
[----:B------:R-:W-:Y:S01]  /*8220*/  FMUL.FTZ R2, R4, UR5 ;  /* 0x0000000504027c20 */ /* 0x000fe20008410000 */
[----:B------:R-:W-:Y:S02]  /*8230*/  FMNMX.FTZ R3, R167, R188, !PT ;  /* 0x000000bca7037209 */ /* 0x000fe40007810000 */
[----:B------:R-:W-:Y:S01]  /*8240*/  FMUL.FTZ R0, R21, UR5 ;  /* 0x0000000515007c20 */ /* 0x000fe20008410000 */
[--C-:B------:R-:W-:Y:S01]  /*8250*/  FFMA.FTZ R21, R152, UR5, -R2.reuse ;  /* 0x0000000598157c23 */ /* 0x100fe20008010802 */
        /* <DEDUP_REMOVED lines=18> */
[----:B------:R-:W-:Y:S02]  /*8380*/  MUFU.EX2 R0, R0 ;  /* 0x0000000000007308 */ /* 0x000fe40000000800 */
[----:B------:R-:W-:-:S04]  /*8390*/  FMNMX.FTZ R3, R179, R152, !PT ;  /* 0x00000098b3037209 */ /* 0x000fc80007810000 */
[----:B------:R-:W-:Y:S02]  /*83a0*/  FMNMX.FTZ R152, R182, R3, !PT ;  /* 0x00000003b6987209 */ /* 0x000fe40007810000 */
[----:B------:R-:W-:Y:S02]  /*83b0*/  MUFU.EX2 R21, R21 ;  /* 0x0000001500157308 */ /* 0x000fe40000000800 */
[----:B------:R-:W-:-:S05]  /*83c0*/  FMNMX.FTZ R152, R183, R152, !PT ;  /* 0x00000098b7987209 */ /* 0x000fca0007810000 */
[----:B------:R-:W0:Y:S01]  /*83d0*/  SHFL.BFLY PT, R3, R152, 0x2, 0x1f ;  /* 0x0c401f0098037f89 */ /* 0x000e2200000e0000 */
[----:B------:R-:W-:Y:S08]  /*83e0*/  MUFU.EX2 R196, R196 ;  /* 0x000000c400c47308 */ /* 0x000ff00000000800 */
[----:B------:R-:W-:Y:S08]  /*83f0*/  MUFU.EX2 R198, R198 ;  /* 0x000000c600c67308 */ /* 0x000ff00000000800 */
[----:B------:R-:W-:Y:S01]  /*8400*/  MUFU.EX2 R189, R189 ;  /* 0x000000bd00bd7308 */ /* 0x000fe20000000800 */
[----:B0-----:R-:W-:-:S07]  /*8410*/  FMNMX.FTZ R3, R152, R3, !PT ;  /* 0x0000000398037209 */ /* 0x001fce0007810000 */
[----:B------:R-:W-:Y:S01]  /*8420*/  MUFU.EX2 R192, R192 ;  /* 0x000000c000c07308 */ /* 0x000fe20000000800 */
[----:B------:R-:W0:Y:S07]  /*8430*/  SHFL.BFLY PT, R152, R3, 0x1, 0x1f ;  /* 0x0c201f0003987f89 */ /* 0x000e2e00000e0000 */
[----:B------:R-:W-:Y:S08]  /*8440*/  MUFU.EX2 R153, R153 ;  /* 0x0000009900997308 */ /* 0x000ff00000000800 */
[----:B------:R-:W-:Y:S08]  /*8450*/  MUFU.EX2 R194, R194 ;  /* 0x000000c200c27308 */ /* 0x000ff00000000800 */
[----:B------:R-:W-:Y:S01]  /*8460*/  MUFU.EX2 R157, R157 ;  /* 0x0000009d009d7308 */ /* 0x000fe20000000800 */
[----:B0-----:R-:W-:-:S07]  /*8470*/  FMNMX.FTZ R3, R3, R152, !PT ;  /* 0x0000009803037209 */ /* 0x001fce0007810000 */
[----:B------:R-:W-:Y:S01]  /*8480*/  MUFU.EX2 R188, R188 ;  /* 0x000000bc00bc7308 */ /* 0x000fe20000000800 */
[----:B------:R-:W-:-:S04]  /*8490*/  FMUL.FTZ R152, R3, UR5 ;  /* 0x0000000503987c20 */ /* 0x000fc80008410000 */
[--C-:B------:R-:W-:Y:S01]  /*84a0*/  FFMA.FTZ R197, R154, UR5, -R152.reuse ;  /* 0x000000059ac57c23 */ /* 0x100fe20008010898 */
[--C-:B------:R-:W-:Y:S01]  /*84b0*/  FFMA.FTZ R156, R159, UR5, -R152.reuse ;  /* 0x000000059f9c7c23 */ /* 0x100fe20008010898 */
[----:B------:R-:W-:Y:S02]  /*84c0*/  IMAD.U32 R159, RZ, RZ, UR7 ;  /* 0x00000007ff9f7e24 */ /* 0x000fe4000f8e00ff */
[--C-:B------:R-:W-:Y:S01]  /*84d0*/  FFMA.FTZ R154, R155, UR5, -R152.reuse ;  /* 0x000000059b9a7c23 */ /* 0x100fe20008010898 */
[--C-:B------:R-:W-:Y:S01]  /*84e0*/  FFMA.FTZ R199, R158, UR5, -R152.reuse ;  /* 0x000000059ec77c23 */ /* 0x100fe20008010898 */
[--C-:B------:R-:W-:Y:S01]  /*84f0*/  FFMA.FTZ R193, R162, UR5, -R152.reuse ;  /* 0x00000005a2c17c23 */ /* 0x100fe20008010898 */
[----:B------:R-:W-:Y:S01]  /*8500*/  MUFU.EX2 R197, R197 ;  /* 0x000000c500c57308 */ /* 0x000fe20000000800 */
[----:B------:R-:W-:Y:S01]  /*8510*/  @!P1 LEA R159, R159, UR37, 0x3 ;  /* 0x000000259f9f9c11 */ /* 0x000fe2000f8e18ff */
[--C-:B------:R-:W-:Y:S01]  /*8520*/  FFMA.FTZ R158, R163, UR5, -R152.reuse ;  /* 0x00000005a39e7c23 */ /* 0x100fe20008010898 */
[--C-:B------:R-:W-:Y:S01]  /*8530*/  FFMA.FTZ R195, R166, UR5, -R152.reuse ;  /* 0x00000005a6c37c23 */ /* 0x100fe20008010898 */
[--C-:B------:R-:W-:Y:S01]  /*8540*/  FFMA.FTZ R160, R167, UR5, -R152.reuse ;  /* 0x00000005a7a07c23 */ /* 0x100fe20008010898 */
[----:B------:R-:W-:Y:S01]  /*8550*/  FFMA.FTZ R155, R170, UR5, -R152 ;  /* 0x00000005aa9b7c23 */ /* 0x000fe20008010898 */
[----:B------:R-:W-:-:S02]  /*8560*/  @!P1 VIADD R159, R159, 0x30840 ;  /* 0x000308409f9f9836 */ /* 0x000fc40000000000 */
[--C-:B------:R-:W-:Y:S01]  /*8570*/  FFMA.FTZ R162, R171, UR5, -R152.reuse ;  /* 0x00000005aba27c23 */ /* 0x100fe20008010898 */
[----:B------:R-:W-:Y:S01]  /*8580*/  MUFU.EX2 R154, R154 ;  /* 0x0000009a009a7308 */ /* 0x000fe20000000800 */
[--C-:B------:R-:W-:Y:S01]  /*8590*/  FFMA.FTZ R191, R174, UR5, -R152.reuse ;  /* 0x00000005aebf7c23 */ /* 0x100fe20008010898 */
[--C-:B------:R-:W-:Y:S01]  /*85a0*/  FFMA.FTZ R178, R178, UR5, -R152.reuse ;  /* 0x00000005b2b27c23 */ /* 0x100fe20008010898 */
[----:B------:R-:W-:Y:S01]  /*85b0*/  @!P1 PRMT R159, RZ, 0x654, R159 ;  /* 0x00000654ff9f9816 */ /* 0x000fe2000000009f */
[--C-:B------:R-:W-:Y:S01]  /*85c0*/  FFMA.FTZ R179, R179, UR5, -R152.reuse ;  /* 0x00000005b3b37c23 */ /* 0x100fe20008010898 */
[----:B------:R-:W-:Y:S01]  /*85d0*/  FFMA.FTZ R182, R182, UR5, -R152 ;  /* 0x00000005b6b67c23 */ /* 0x000fe20008010898 */
[----:B------:R-:W-:Y:S02]  /*85e0*/  IMAD.U32 R163, RZ, RZ, UR14 ;  /* 0x0000000effa37e24 */ /* 0x000fe4000f8e00ff */
[----:B------:R-:W-:Y:S02]  /*85f0*/  MUFU.EX2 R199, R199 ;  /* 0x000000c700c77308 */ /* 0x000fe40000000800 */
[----:B------:R-:W-:-:S05]  /*8600*/  @!P1 VIADD R163, R163, 0x30860 ;  /* 0x00030860a3a39836 */ /* 0x000fca0000000000 */
[----:B------:R-:W-:Y:S01]  /*8610*/  @!P1 PRMT R163, RZ, 0x654, R163 ;  /* 0x00000654ffa39816 */ /* 0x000fe200000000a3 */
        /* <DEDUP_REMOVED lines=13> */
[----:B------:R-:W0:Y:S01]  /*86f0*/  MUFU.EX2 R179, R179 ;  /* 0x000000b300b37308 */ /* 0x000e220000000800 */
[----:B------:R-:W-:-:S02]  /*8700*/  WARPGROUP.DEPBAR.LE gsb0, 0x0 ;  /* 0x00008000000079c5 */ /* 0x000fc40000010000 */
[--C-:B------:R-:W-:Y:S01]  /*8710*/  FFMA.FTZ R184, R176, UR5, -R2.reuse ;  /* 0x00000005b0b87c23 */ /* 0x100fe20008010802 */
[----:B------:R-:W-:Y:S01]  /*8720*/  FFMA.FTZ R186, R180, UR5, -R2 ;  /* 0x00000005b4ba7c23 */ /* 0x000fe20008010802 */
[----:B------:R-:W-:Y:S01]  /*8730*/  FADD.FTZ R2, -R3, R218 ;  /* 0x000000da03027221 */ /* 0x000fe20000010100 */
[----:B------:R1:W-:Y:S02]  /*8740*/  @!P1 SYNCS.ARRIVE.TRANS64.RED.A1T0 RZ, [R159+URZ], RZ ;  /* 0x000000ff9fff99a7 */ /* 0x0003e4000810043f */
[----:B------:R-:W-:Y:S01]  /*8750*/  MUFU.EX2 R182, R182 ;  /* 0x000000b600b67308 */ /* 0x000fe20000000800 */
[----:B------:R-:W-:Y:S02]  /*8760*/  IMAD.MOV.U32 R218, RZ, RZ, R3 ;  /* 0x000000ffffda7224 */ /* 0x000fe400078e0003 */
[----:B------:R-:W-:Y:S01]  /*8770*/  FMUL.FTZ R2, R2, UR5 ;  /* 0x0000000502027c20 */ /* 0x000fe20008410000 */
[----:B0-----:R-:W-:Y:S01]  /*8780*/  F2FP.BF16.F32.PACK_AB R185, R179, R178 ;  /* 0x000000b2b3b9723e */ /* 0x001fe200000010ff */
[----:B-1----:R-:W-:-:S04]  /*8790*/  FFMA.FTZ R159, R0, R16, R21 ;  /* 0x00000010009f7223 */ /* 0x002fc80000010015 */
[----:B------:R-:W0:Y:S01]  /*87a0*/  MUFU.EX2 R2, R2 ;  /* 0x0000000200027308 */ /* 0x000e220000000800 */
[--C-:B------:R-:W-:Y:S01]  /*87b0*/  FFMA.FTZ R16, R175, UR5, -R152.reuse ;  /* 0x00000005af107c23 */ /* 0x100fe20008010898 */
[----:B------:R-:W-:Y:S01]  /*87c0*/  FFMA.FTZ R152, R183, UR5, -R152 ;  /* 0x00000005b7987c23 */ /* 0x000fe20008010898 */
[C---:B------:R-:W-:Y:S01]  /*87d0*/  FADD.FTZ R159, R196.reuse, R159 ;  /* 0x0000009fc49f7221 */ /* 0x040fe20000010000 */
[----:B------:R-:W-:Y:S01]  /*87e0*/  F2FP.BF16.F32.PACK_AB R196, R196, R21 ;  /* 0x00000015c4c4723e */ /* 0x000fe200000010ff */
[----:B------:R1:W-:Y:S02]  /*87f0*/  @!P1 SYNCS.ARRIVE.TRANS64.RED.A1T0 RZ, [R163+URZ], RZ ;  /* 0x000000ffa3ff99a7 */ /* 0x0003e4000810043f */
[----:B------:R-:W-:Y:S01]  /*8800*/  FADD.FTZ R166, R198, R159 ;  /* 0x0000009fc6a67221 */ /* 0x000fe20000010000 */
[----:B------:R-:W-:Y:S01]  /*8810*/  MUFU.EX2 R16, R16 ;  /* 0x0000001000107308 */ /* 0x000fe20000000800 */
[C---:B------:R-:W-:Y:S02]  /*8820*/  F2FP.BF16.F32.PACK_AB R198, R189.reuse, R198 ;  /* 0x000000c6bdc6723e */ /* 0x040fe400000010ff */
[----:B------:R-:W-:Y:S01]  /*8830*/  FADD.FTZ R159, R189, R166 ;  /* 0x000000a6bd9f7221 */ /* 0x000fe20000010000 */
[----:B------:R-:W-:-:S03]  /*8840*/  F2FP.BF16.F32.PACK_AB R189, R162, R155 ;  /* 0x0000009ba2bd723e */ /* 0x000fc600000010ff */
[----:B------:R-:W-:Y:S01]  /*8850*/  FADD.FTZ R166, R192, R159 ;  /* 0x0000009fc0a67221 */ /* 0x000fe20000010000 */
[----:B------:R-:W2:Y:S01]  /*8860*/  MUFU.EX2 R184, R184 ;  /* 0x000000b800b87308 */ /* 0x000ea20000000800 */
[----:B0-----:R-:W-:Y:S01]  /*8870*/  FFMA.FTZ R5, R2, R5, R197 ;  /* 0x0000000502057223 */ /* 0x001fe200000100c5 */
[C---:B------:R-:W-:Y:S01]  /*8880*/  F2FP.BF16.F32.PACK_AB R197, R154.reuse, R197 ;  /* 0x000000c59ac5723e */ /* 0x040fe200000010ff */
[C---:B------:R-:W-:Y:S01]  /*8890*/  FADD.FTZ R159, R153.reuse, R166 ;  /* 0x000000a6999f7221 */ /* 0x040fe20000010000 */
[----:B------:R-:W-:Y:S01]  /*88a0*/  F2FP.BF16.F32.PACK_AB R192, R153, R192 ;  /* 0x000000c099c0723e */ /* 0x000fe200000010ff */
[----:B------:R-:W-:Y:S02]  /*88b0*/  FADD.FTZ R164, R154, R5 ;  /* 0x000000059aa47221 */ /* 0x000fe40000010000 */
[----:B------:R-:W-:Y:S01]  /*88c0*/  FADD.FTZ R166, R194, R159 ;  /* 0x0000009fc2a67221 */ /* 0x000fe20000010000 */
[----:B------:R-:W0:Y:S01]  /*88d0*/  MUFU.EX2 R186, R186 ;  /* 0x000000ba00ba7308 */ /* 0x000e220000000800 */
[----:B------:R-:W-:Y:S01]  /*88e0*/  FADD.FTZ R5, R199, R164 ;  /* 0x000000a4c7057221 */ /* 0x000fe20000010000 */
[C---:B------:R-:W-:Y:S01]  /*88f0*/  F2FP.BF16.F32.PACK_AB R199, R156.reuse, R199 ;  /* 0x000000c79cc7723e */ /* 0x040fe200000010ff */
[C---:B------:R-:W-:Y:S01]  /*8900*/  FADD.FTZ R21, R157.reuse, R166 ;  /* 0x000000a69d157221 */ /* 0x040fe20000010000 */
[----:B------:R-:W-:Y:S01]  /*8910*/  F2FP.BF16.F32.PACK_AB R194, R157, R194 ;  /* 0x000000c29dc2723e */ /* 0x000fe200000010ff */
[----:B------:R-:W-:-:S02]  /*8920*/  FADD.FTZ R164, R156, R5 ;  /* 0x000000059ca47221 */ /* 0x000fc40000010000 */
[----:B------:R-:W-:Y:S01]  /*8930*/  FADD.FTZ R156, R188, R21 ;  /* 0x00000015bc9c7221 */ /* 0x000fe20000010000 */
[----:B------:R-:W3:Y:S01]  /*8940*/  MUFU.EX2 R173, R173 ;  /* 0x000000ad00ad7308 */ /* 0x000ee20000000800 */
[----:B------:R-:W-:Y:S01]  /*8950*/  FADD.FTZ R5, R193, R164 ;  /* 0x000000a4c1057221 */ /* 0x000fe20000010000 */
[C---:B------:R-:W-:Y:S01]  /*8960*/  F2FP.BF16.F32.PACK_AB R193, R158.reuse, R193 ;  /* 0x000000c19ec1723e */ /* 0x040fe200000010ff */
[C---:B------:R-:W-:Y:S01]  /*8970*/  FADD.FTZ R21, R161.reuse, R156 ;  /* 0x0000009ca1157221 */ /* 0x040fe20000010000 */
[----:B------:R-:W-:Y:S01]  /*8980*/  F2FP.BF16.F32.PACK_AB R188, R161, R188 ;  /* 0x000000bca1bc723e */ /* 0x000fe200000010ff */
[----:B------:R-:W-:Y:S02]  /*8990*/  FADD.FTZ R164, R158, R5 ;  /* 0x000000059ea47221 */ /* 0x000fe40000010000 */
[----:B------:R-:W-:Y:S01]  /*89a0*/  FADD.FTZ R156, R190, R21 ;  /* 0x00000015be9c7221 */ /* 0x000fe20000010000 */
[----:B------:R-:W4:Y:S01]  /*89b0*/  MUFU.EX2 R152, R152 ;  /* 0x0000009800987308 */ /* 0x000f220000000800 */
[----:B------:R-:W-:Y:S01]  /*89c0*/  FADD.FTZ R5, R195, R164 ;  /* 0x000000a4c3057221 */ /* 0x000fe20000010000 */
[C---:B------:R-:W-:Y:S01]  /*89d0*/  F2FP.BF16.F32.PACK_AB R195, R160.reuse, R195 ;  /* 0x000000c3a0c3723e */ /* 0x040fe200000010ff */
[C---:B------:R-:W-:Y:S01]  /*89e0*/  FADD.FTZ R21, R165.reuse, R156 ;  /* 0x0000009ca5157221 */ /* 0x040fe20000010000 */
[----:B------:R-:W-:Y:S01]  /*89f0*/  F2FP.BF16.F32.PACK_AB R190, R165, R190 ;  /* 0x000000bea5be723e */ /* 0x000fe200000010ff */
[----:B------:R-:W-:-:S04]  /*8a00*/  FADD.FTZ R154, R160, R5 ;  /* 0x00000005a09a7221 */ /* 0x000fc80000010000 */
[----:B------:R-:W-:-:S04]  /*8a10*/  FADD.FTZ R5, R155, R154 ;  /* 0x0000009a9b057221 */ /* 0x000fc80000010000 */
[----:B------:R-:W-:-:S04]  /*8a20*/  FADD.FTZ R154, R162, R5 ;  /* 0x00000005a29a7221 */ /* 0x000fc80000010000 */
[----:B------:R-:W-:Y:S01]  /*8a30*/  FADD.FTZ R5, R191, R154 ;  /* 0x0000009abf057221 */ /* 0x000fe20000010000 */
[----:B--2---:R-:W-:Y:S01]  /*8a40*/  FADD.FTZ R154, R184, R21 ;  /* 0x00000015b89a7221 */ /* 0x004fe20000010000 */
[C---:B------:R-:W-:Y:S02]  /*8a50*/  F2FP.BF16.F32.PACK_AB R191, R16.reuse, R191 ;  /* 0x000000bf10bf723e */ /* 0x040fe400000010ff */
[----:B------:R-:W-:Y:S01]  /*8a60*/  FADD.FTZ R5, R16, R5 ;  /* 0x0000000510057221 */ /* 0x000fe20000010000 */
[C---:B------:R-:W-:Y:S01]  /*8a70*/  FADD.FTZ R21, R169.reuse, R154 ;  /* 0x0000009aa9157221 */ /* 0x040fe20000010000 */
[----:B------:R-:W-:Y:S02]  /*8a80*/  F2FP.BF16.F32.PACK_AB R184, R169, R184 ;  /* 0x000000b8a9b8723e */ /* 0x000fe400000010ff */
[----:B------:R-:W-:Y:S01]  /*8a90*/  FADD.FTZ R5, R178, R5 ;  /* 0x00000005b2057221 */ /* 0x000fe20000010000 */
[----:B0-----:R-:W-:Y:S01]  /*8aa0*/  FADD.FTZ R16, R186, R21 ;  /* 0x00000015ba107221 */ /* 0x001fe20000010000 */
[----:B---3--:R-:W-:Y:S01]  /*8ab0*/  F2FP.BF16.F32.PACK_AB R186, R173, R186 ;  /* 0x000000baadba723e */ /* 0x008fe200000010ff */
[----:B------:R-:W-:-:S02]  /*8ac0*/  IMAD.MOV.U32 R21, RZ, RZ, R4 ;  /* 0x000000ffff157224 */ /* 0x000fc400078e0004 */
[----:B------:R-:W-:Y:S01]  /*8ad0*/  FADD.FTZ R5, R179, R5 ;  /* 0x00000005b3057221 */ /* 0x000fe20000010000 */
[----:B------:R-:W-:Y:S01]  /*8ae0*/  FADD.FTZ R16, R173, R16 ;  /* 0x00000010ad107221 */ /* 0x000fe20000010000 */
[----:B----4-:R-:W-:Y:S02]  /*8af0*/  F2FP.BF16.F32.PACK_AB R187, R152, R182 ;  /* 0x000000b698bb723e */ /* 0x010fe400000010ff */
[----:B------:R-:W-:-:S04]  /*8b00*/  FADD.FTZ R5, R182, R5 ;  /* 0x00000005b6057221 */ /* 0x000fc80000010000 */
[----:B------:R-:W-:Y:S01]  /*8b10*/  FADD.FTZ R5, R152, R5 ;  /* 0x0000000598057221 */ /* 0x000fe20000010000 */
[----:B-1----:R-:W-:Y:S06]  /*8b20*/  @P2 BRA `(.L_x_1208) ;  /* 0xffffffe000ec2947 */ /* 0x002fec000383ffff */
.L_x_1199:
[----:B------:R-:W-:-:S13]  /*8b30*/  R2UR UR4, R22 ;  /* 0x00000000160472ca */ /* 0x000fda00000e0000 */
[----:B------:R-:W-:-:S13]  /*8b40*/  ISETP.GE.AND P2, PT, R205, UR4, PT ;  /* 0x00000004cd007c0c */ /* 0x000fda000bf46270 */
[----:B------:R-:W-:Y:S05]  /*8b50*/  @!P2 BRA `(.L_x_1209) ;  /* 0x0000002400eca947 */ /* 0x000fea0003800000 */
[----:B------:R-:W-:Y:S01]  /*8b60*/  IMAD.MOV.U32 R21, RZ, RZ, R3 ;  /* 0x000000ffff157224 */ /* 0x000fe200078e0003 */
[----:B------:R-:W-:Y:S01]  /*8b70*/  UMOV UR6, UR38 ;  /* 0x0000002600067c82 */ /* 0x000fe20008000000 */
[----:B------:R-:W-:Y:S01]  /*8b80*/  IMAD.MOV.U32 R20, RZ, RZ, R4 ;  /* 0x000000ffff147224 */ /* 0x000fe200078e0004 */
[----:B------:R-:W-:Y:S01]  /*8b90*/  UMOV UR4, UR36 ;  /* 0x0000002400047c82 */ /* 0x000fe20008000000 */
[----:B------:R-:W-:Y:S01]  /*8ba0*/  ULDC UR58, c[0x0][0x9e4] ;  /* 0x00027900003a7ab9 */ /* 0x000fe20000000800 */
[----:B------:R-:W-:-:S05]  /*8bb0*/  ULDC UR59, c[0x0][0x288] ;  /* 0x0000a200003b7ab9 */ /* 0x000fca0000000800 */
.L_x_1226:
        /* <DEDUP_REMOVED lines=8> */
.L_x_1210:
[----:B------:R-:W-:Y:S01]  /*8c40*/  ULEA UR5, UR36, UR37, 0x3 ;  /* 0x0000002524057291 */ /* 0x000fe2000f8e183f */
[----:B------:R-:W-:-:S05]  /*8c50*/  IMAD.U32 R3, RZ, RZ, UR38 ;  /* 0x00000026ff037e24 */ /* 0x000fca000f8e00ff */
[----:B------:R-:W-:-:S04]  /*8c60*/  SHF.L.U32 R3, R3, 0x1f, RZ ;  /* 0x0000001f03037819 */ /* 0x000fc800000006ff */
[----:B------:R0:W1:Y:S01]  /*8c70*/  SYNCS.PHASECHK.TRANS64.TRYWAIT P2, [UR5+0x30830], R3 ;  /* 0x03083003ff0075a7 */ /* 0x0000620008040145 */
[----:B------:R-:W-:Y:S05]  /*8c80*/  @!P0 BRA `(.L_x_1211) ;  /* 0x0000000000048947 */ /* 0x000fea0003800000 */
[----:B------:R-:W-:Y:S01]  /*8c90*/  BPT.TRAP 0x1 ;  /* 0x000000040000795c */ /* 0x000fe20000300000 */
.L_x_1211:
[----:B-1----:R-:W-:Y:S05]  /*8ca0*/  @P2 BRA `(.L_x_1212) ;  /* 0x0000000000082947 */ /* 0x002fea0003800000 */
[----:B------:R-:W1:Y:S02]  /*8cb0*/  SYNCS.PHASECHK.TRANS64.TRYWAIT P2, [UR5+0x30830], R3 ;  /* 0x03083003ff0075a7 */ /* 0x000e640008040145 */
[----:B-1----:R-:W-:Y:S05]  /*8cc0*/  @!P2 BRA `(.L_x_1213) ;  /* 0x000000c000b4a947 */ /* 0x002fea0003800000 */
.L_x_1212:
        /* <DEDUP_REMOVED lines=223> */
.L_x_1214:
[----:B------:R-:W-:Y:S01]  /*9ac0*/  ULEA UR14, UR4, UR37, 0x3 ;  /* 0x00000025040e7291 */ /* 0x000fe2000f8e183f */
[----:B------:R-:W-:-:S05]  /*9ad0*/  IMAD.U32 R0, RZ, RZ, UR6 ;  /* 0x00000006ff007e24 */ /* 0x000fca000f8e00ff */
[----:B------:R-:W-:-:S04]  /*9ae0*/  SHF.L.U32 R0, R0, 0x1f, RZ ;  /* 0x0000001f00007819 */ /* 0x000fc800000006ff */
[----:B------:R2:W3:Y:S01]  /*9af0*/  SYNCS.PHASECHK.TRANS64.TRYWAIT P2, [UR14+0x30850], R0 ;  /* 0x03085000ff0075a7 */ /* 0x0004e2000804014e */
[----:B------:R-:W-:Y:S05]  /*9b00*/  @!P0 BRA `(.L_x_1215) ;  /* 0x0000000000048947 */ /* 0x000fea0003800000 */
[----:B------:R-:W-:Y:S01]  /*9b10*/  BPT.TRAP 0x1 ;  /* 0x000000040000795c */ /* 0x000fe20000300000 */
.L_x_1215:
[----:B---3--:R-:W-:Y:S05]  /*9b20*/  @P2 BRA `(.L_x_1216) ;  /* 0x0000000000082947 */ /* 0x008fea0003800000 */
[----:B------:R-:W3:Y:S02]  /*9b30*/  SYNCS.PHASECHK.TRANS64.TRYWAIT P2, [UR14+0x30850], R0 ;  /* 0x03085000ff0075a7 */ /* 0x000ee4000804014e */
[----:B---3--:R-:W-:Y:S05]  /*9b40*/  @!P2 BRA `(.L_x_1217) ;  /* 0x000000b4002ca947 */ /* 0x008fea0003800000 */
.L_x_1216:
[----:B------:R-:W-:Y:S01]  /*9b50*/  UIADD3 UR5, UR37, 0x400, URZ ;  /* 0x0000040025057890 */ /* 0x000fe2000fffe03f */
[----:B------:R-:W-:Y:S01]  /*9b60*/  WARPGROUP.ARRIVE ;  /* 0x00000000000079c5 */ /* 0x000fe20000000000 */
[----:B------:R-:W-:Y:S01]  /*9b70*/  UMOV UR11, 0x40000040 ;  /* 0x40000040000b7882 */ /* 0x000fe20000000000 */
[----:B01----:R-:W0:Y:S01]  /*9b80*/  @P5 LDC R3, c[0x0][0x44c] ;  /* 0x00011300ff035b82 */ /* 0x003e220000000800 */
[----:B------:R-:W-:Y:S01]  /*9b90*/  USHF.R.U32.HI UR5, URZ, 0x4, UR5 ;  /* 0x000000043f057899 */ /* 0x000fe20008011605 */
[----:B------:R-:W-:Y:S01]  /*9ba0*/  IMAD.U32 R2, RZ, RZ, UR7 ;  /* 0x00000007ff027e24 */ /* 0x000fe2000f8e00ff */
[----:B------:R-:W-:Y:S01]  /*9bb0*/  ULDC UR15, c[0x0][0x9dc] ;  /* 0x00027700000f7ab9 */ /* 0x000fe20000000800 */
[----:B------:R-:W-:Y:S01]  /*9bc0*/  IMAD.SHL.U32 R4, R205, 0x40, RZ ;  /* 0x00000040cd047824 */ /* 0x000fe200078e00ff */
[----:B------:R-:W-:Y:S01]  /*9bd0*/  ULOP3.LUT UR5, UR5, 0x3fff, URZ, 0xc0, !UPT ;  /* 0x00003fff05057892 */ /* 0x000fe2000f8ec03f */
[----:B------:R-:W-:Y:S02]  /*9be0*/  ULDC UR6, c[0x0][0x9e0] ;  /* 0x0002780000067ab9 */ /* 0x000fe40000000800 */
[----:B--2---:R-:W1:Y:S01]  /*9bf0*/  @P5 LDC R0, c[0x0][0x450] ;  /* 0x00011400ff005b82 */ /* 0x004e620000000800 */
[----:B------:R-:W-:-:S04]  /*9c00*/  ULOP3.LUT UR5, UR5, 0x2000000, URZ, 0xfc, !UPT ;  /* 0x0200000005057892 */ /* 0x000fc8000f8efc3f */
[----:B------:R-:W-:-:S07]  /*9c10*/  ULEA UR4, UR4, UR5, 0xb ;  /* 0x0000000504047291 */ /* 0x000fce000f8e583f */
        /* <DEDUP_REMOVED lines=16> */
[----:B------:R-:W-:Y:S01]  /*9d20*/  ULOP3.LUT UR4, URZ, UR15, URZ, 0x33, !UPT ;  /* 0x0000000f3f047292 */ /* 0x000fe2000f8e333f */
[----:B------:R-:W-:Y:S02]  /*9d30*/  WARPGROUP.DEPBAR.LE gsb0, 0x0 ;  /* 0x00008000000079c5 */ /* 0x000fe40000010000 */
[----:B------:R-:W-:-:S15]  /*9d40*/  WARPGROUP.ARRIVE ;  /* 0x00000000000079c5 */ /* 0x000fde0000000000 */
[----:B------:R-:W-:-:S07]  /*9d50*/  NOP ;  /* 0x0000000000007918 */ /* 0x000fce0000000000 */
[----:B------:R-:W-:Y:S03]  /*9d60*/  HGMMA.64x256x16.F32.BF16 R24, R184, gdesc[UR8].tnspB, R24, gsb0 ;  /* 0x43e00008b8187df0 */ /* 0x000fe60008001818 */
[----:B------:R-:W-:Y:S02]  /*9d70*/  WARPGROUP.DEPBAR.LE gsb0, 0x0 ;  /* 0x00008000000079c5 */ /* 0x000fe40000010000 */
[----:B------:R-:W-:Y:S01]  /*9d80*/  VIADD R186, R19, UR60 ;  /* 0x0000003c13ba7c36 */ /* 0x000fe20008000000 */
[----:B------:R-:W2:Y:S03]  /*9d90*/  LDC R184, c[0x0][0x2f0] ;  /* 0x0000bc00ffb87b82 */ /* 0x000ea60000000800 */
[----:B0-----:R-:W-:-:S05]  /*9da0*/  @P5 IMAD.HI.U32 R3, R186, R3, RZ ;  /* 0x00000003ba035227 */ /* 0x001fca00078e00ff */
[----:B-1----:R-:W-:Y:S02]  /*9db0*/  @P5 SHF.R.U32.HI R186, RZ, R0, R3 ;  /* 0x00000000ffba5219 */ /* 0x002fe40000011603 */
[----:B------:R-:W-:Y:S02]  /*9dc0*/  @!P1 LEA R0, R2, UR37, 0x3 ;  /* 0x0000002502009c11 */ /* 0x000fe4000f8e18ff */
[----:B------:R-:W-:Y:S01]  /*9dd0*/  IADD3 R2, -R4, 0x1, RZ ;  /* 0x0000000104027810 */ /* 0x000fe20007ffe1ff */
[----:B------:R-:W0:Y:S02]  /*9de0*/  SHFL.IDX PT, R185, R186, RZ, 0x1c1f ;  /* 0x001c1fffbab97589 */ /* 0x000e2400000e0000 */
[----:B------:R-:W-:Y:S02]  /*9df0*/  @!P1 VIADD R0, R0, 0x30840 ;  /* 0x0003084000009836 */ /* 0x000fe40000000000 */
[----:B------:R-:W-:-:S03]  /*9e00*/  IMAD R3, R17, -0x2, R2 ;  /* 0xfffffffe11037824 */ /* 0x000fc600078e0202 */
[----:B------:R-:W-:Y:S01]  /*9e10*/  @!P1 PRMT R0, RZ, 0x654, R0 ;  /* 0x00000654ff009816 */ /* 0x000fe20000000000 */
[----:B--2---:R-:W-:-:S03]  /*9e20*/  IMAD R3, R184, UR39, R3 ;  /* 0x00000027b8037c24 */ /* 0x004fc6000f8e0203 */
[----:B------:R1:W-:Y:S01]  /*9e30*/  @!P1 SYNCS.ARRIVE.TRANS64.RED.A1T0 RZ, [R0+URZ], RZ ;  /* 0x000000ff00ff99a7 */ /* 0x0003e2000810043f */
[----:B------:R-:W-:-:S04]  /*9e40*/  VIADD R3, R3, -UR59 ;  /* 0x8000003b03037c36 */ /* 0x000fc80008000000 */
[C---:B------:R-:W-:Y:S02]  /*9e50*/  VIADD R189, R3.reuse, UR6 ;  /* 0x0000000603bd7c36 */ /* 0x040fe40008000000 */
[----:B------:R-:W-:Y:S02]  /*9e60*/  VIADD R190, R3, UR4 ;  /* 0x0000000403be7c36 */ /* 0x000fe40008000000 */
[--C-:B0-----:R-:W-:Y:S02]  /*9e70*/  IMAD.IADD R187, R189, 0x1, R185.reuse ;  /* 0x00000001bdbb7824 */ /* 0x101fe400078e02b9 */
[----:B------:R-:W-:Y:S01]  /*9e80*/  IMAD.IADD R188, R190, 0x1, R185 ;  /* 0x00000001bebc7824 */ /* 0x000fe200078e02b9 */
[----:B-1----:R-:W-:Y:S06]  /*9e90*/  @!P6 BRA `(.L_x_1218) ;  /* 0x00000000005ce947 */ /* 0x002fec0003800000 */
[----:B------:R-:W-:Y:S01]  /*9ea0*/  IMAD R0, R184, UR39, R185 ;  /* 0x00000027b8007c24 */ /* 0x000fe2000f8e02b9 */
[----:B------:R-:W-:Y:S03]  /*9eb0*/  BSSY B0, `(.L_x_1219) ;  /* 0x0000011000007945 */ /* 0x000fe60003800000 */
[----:B------:R-:W-:-:S05]  /*9ec0*/  VIADD R185, R0, -UR59 ;  /* 0x8000003b00b97c36 */ /* 0x000fca0008000000 */
        /* <DEDUP_REMOVED lines=10> */
.L_x_1220:
[----:B------:R-:W-:-:S05]  /*9f70*/  IMAD.U32 R191, RZ, RZ, UR58 ;  /* 0x0000003affbf7e24 */ /* 0x000fca000f8e00ff */
[----:B------:R-:W-:-:S13]  /*9f80*/  ISETP.NE.AND P2, PT, R191, 0x1, PT ;  /* 0x00000001bf00780c */ /* 0x000fda0003f45270 */
[----:B------:R-:W0:Y:S02]  /*9f90*/  @P2 LDC.64 R2, c[0x0][0x9e8] ;  /* 0x00027a00ff022b82 */ /* 0x000e240000000a00 */
[----:B0-----:R-:W-:-:S05]  /*9fa0*/  @P2 IMAD.HI.U32 R2, R185, R2, RZ ;  /* 0x00000002b9022227 */ /* 0x001fca00078e00ff */
[----:B------:R-:W-:-:S07]  /*9fb0*/  @P2 SHF.R.U32.HI R185, RZ, R3, R2 ;  /* 0x00000003ffb92219 */ /* 0x000fce0000011602 */
.L_x_1221:
[----:B------:R-:W-:Y:S05]  /*9fc0*/  BSYNC B0 ;  /* 0x0000000000007941 */ /* 0x000fea0003800000 */
.L_x_1219:
[----:B------:R-:W-:-:S04]  /*9fd0*/  IMAD R0, R185, R191, -R4 ;  /* 0x000000bfb9007224 */ /* 0x000fc800078e0a04 */
[----:B------:R-:W-:-:S05]  /*9fe0*/  IMAD R0, R17, -0x2, R0 ;  /* 0xfffffffe11007824 */ /* 0x000fca00078e0200 */
[----:B------:R-:W-:Y:S02]  /*9ff0*/  VIADDMNMX R187, R0, R191, R187, PT ;  /* 0x000000bf00bb7246 */ /* 0x000fe400038001bb */
[----:B------:R-:W-:-:S07]  /*a000*/  VIMNMX R188, R188, R0, !PT ;  /* 0x00000000bcbc7248 */ /* 0x000fce0007fe0100 */
.L_x_1218:
[----:B------:R-:W-:Y:S01]  /*a010*/  ISETP.GT.AND P2, PT, R205, -0x1, PT ;  /* 0xffffffffcd00780c */ /* 0x000fe20003f44270 */
[----:B------:R-:W0:Y:S03]  /*a020*/  SHFL.IDX PT, R3, R186, 0x1, 0x1c1f ;  /* 0x003c1f00ba037f89 */ /* 0x000e2600000e0000 */
[C---:B------:R-:W-:Y:S02]  /*a030*/  ISETP.GT.AND P4, PT, R188.reuse, RZ, P2 ;  /* 0x000000ffbc00720c */ /* 0x040fe40001784270 */
[----:B------:R-:W-:Y:S02]  /*a040*/  ISETP.GT.AND P3, PT, R188, 0x1, P2 ;  /* 0x00000001bc00780c */ /* 0x000fe40001764270 */
[C---:B------:R-:W-:Y:S02]  /*a050*/  ISETP.LT.OR P4, PT, R187.reuse, 0x1, P4 ;  /* 0x00000001bb00780c */ /* 0x040fe40002781670 */
[----:B------:R-:W-:-:S02]  /*a060*/  ISETP.LT.OR P3, PT, R187, 0x2, P3 ;  /* 0x00000002bb00780c */ /* 0x000fc40001f61670 */
[----:B------:R-:W-:Y:S02]  /*a070*/  FSEL R185, R152, -INF , !P4 ;  /* 0xff80000098b97808 */ /* 0x000fe40006000000 */
[----:B------:R-:W-:Y:S02]  /*a080*/  FSEL R0, R153, -INF , !P3 ;  /* 0xff80000099007808 */ /* 0x000fe40005800000 */
[C---:B------:R-:W-:Y:S02]  /*a090*/  ISETP.GT.AND P4, PT, R188.reuse, 0x8, P2 ;  /* 0x00000008bc00780c */ /* 0x040fe40001784270 */
[----:B------:R-:W-:Y:S02]  /*a0a0*/  ISETP.GT.AND P3, PT, R188, 0x9, P2 ;  /* 0x00000009bc00780c */ /* 0x000fe40001764270 */
[C---:B------:R-:W-:Y:S02]  /*a0b0*/  ISETP.LT.OR P4, PT, R187.reuse, 0x9, P4 ;  /* 0x00000009bb00780c */ /* 0x040fe40002781670 */
[----:B------:R-:W-:-:S02]  /*a0c0*/  ISETP.LT.OR P3, PT, R187, 0xa, P3 ;  /* 0x0000000abb00780c */ /* 0x000fc40001f61670 */
[----:B------:R-:W-:Y:S01]  /*a0d0*/  FSEL R156, R156, -INF , !P4 ;  /* 0xff8000009c9c7808 */ /* 0x000fe20006000000 */
[--C-:B0-----:R-:W-:Y:S01]  /*a0e0*/  IMAD.IADD R152, R189, 0x1, R3.reuse ;  /* 0x00000001bd987824 */ /* 0x101fe200078e0203 */
[----:B------:R-:W-:Y:S01]  /*a0f0*/  FSEL R157, R157, -INF , !P3 ;  /* 0xff8000009d9d7808 */ /* 0x000fe20005800000 */
[----:B------:R-:W-:Y:S01]  /*a100*/  IMAD.IADD R186, R190, 0x1, R3 ;  /* 0x00000001beba7824 */ /* 0x000fe200078e0203 */
[C---:B------:R-:W-:Y:S02]  /*a110*/  ISETP.GT.AND P4, PT, R188.reuse, 0x10, P2 ;  /* 0x00000010bc00780c */ /* 0x040fe40001784270 */
        /* <DEDUP_REMOVED lines=34> */
[----:B------:R-:W-:Y:S01]  /*a340*/  FSEL R181, R181, -INF , !P3 ;  /* 0xff800000b5b57808 */ /* 0x000fe20005800000 */
[----:B------:R-:W-:Y:S08]  /*a350*/  @!P6 BRA `(.L_x_1222) ;  /* 0x00000000005ce947 */ /* 0x000ff00003800000 */
        /* <DEDUP_REMOVED lines=13> */
.L_x_1224:
[----:B------:R-:W-:-:S05]  /*a430*/  IMAD.U32 R184, RZ, RZ, UR58 ;  /* 0x0000003affb87e24 */ /* 0x000fca000f8e00ff */
[----:B------:R-:W-:-:S13]  /*a440*/  ISETP.NE.AND P3, PT, R184, 0x1, PT ;  /* 0x00000001b800780c */ /* 0x000fda0003f65270 */
[----:B------:R-:W0:Y:S02]  /*a450*/  @P3 LDC.64 R2, c[0x0][0x9e8] ;  /* 0x00027a00ff023b82 */ /* 0x000e240000000a00 */
[----:B0-----:R-:W-:-:S05]  /*a460*/  @P3 IMAD.HI.U32 R2, R153, R2, RZ ;  /* 0x0000000299023227 */ /* 0x001fca00078e00ff */
[----:B------:R-:W-:-:S07]  /*a470*/  @P3 SHF.R.U32.HI R153, RZ, R3, R2 ;  /* 0x00000003ff993219 */ /* 0x000fce0000011602 */
.L_x_1225:
[----:B------:R-:W-:Y:S05]  /*a480*/  BSYNC B0 ;  /* 0x0000000000007941 */ /* 0x000fea0003800000 */
.L_x_1223:
[----:B------:R-:W-:-:S04]  /*a490*/  IMAD R4, R153, R184, -R4 ;  /* 0x000000b899047224 */ /* 0x000fc800078e0a04 */
[----:B------:R-:W-:-:S05]  /*a4a0*/  IMAD R3, R17, -0x2, R4 ;  /* 0xfffffffe11037824 */ /* 0x000fca00078e0204 */
[----:B------:R-:W-:Y:S02]  /*a4b0*/  VIADDMNMX R152, R3, R184, R152, PT ;  /* 0x000000b803987246 */ /* 0x000fe40003800198 */
[----:B------:R-:W-:-:S07]  /*a4c0*/  VIMNMX R186, R186, R3, !PT ;  /* 0x00000003baba7248 */ /* 0x000fce0007fe0100 */
.L_x_1222:
[----:B------:R-:W-:Y:S01]  /*a4d0*/  FMNMX.FTZ R3, R185, R20, !PT ;  /* 0x00000014b9037209 */ /* 0x000fe20007810000 */
[----:B------:R-:W-:Y:S01]  /*a4e0*/  ULDC UR4, c[0x0][0x988] ;  /* 0x0002620000047ab9 */ /* 0x000fe20000000800 */
[----:B------:R-:W-:Y:S01]  /*a4f0*/  ISETP.GT.AND P4, PT, R186, 0x1, P2 ;  /* 0x00000001ba00780c */ /* 0x000fe20001784270 */
[----:B------:R-:W-:Y:S01]  /*a500*/  UMOV UR5, UR4 ;  /* 0x0000000400057c82 */ /* 0x000fe20008000000 */
[----:B------:R-:W-:Y:S01]  /*a510*/  FMNMX.FTZ R3, R0, R3, !PT ;  /* 0x0000000300037209 */ /* 0x000fe20007810000 */
[----:B------:R-:W-:Y:S01]  /*a520*/  UMOV UR6, UR38 ;  /* 0x0000002600067c82 */ /* 0x000fe20008000000 */
[----:B------:R-:W-:Y:S02]  /*a530*/  ISETP.LT.OR P4, PT, R152, 0x2, P4 ;  /* 0x000000029800780c */ /* 0x000fe40002781670 */
[----:B------:R-:W-:Y:S02]  /*a540*/  FMNMX.FTZ R2, R156, R3, !PT ;  /* 0x000000039c027209 */ /* 0x000fe40007810000 */
[----:B------:R-:W-:-:S02]  /*a550*/  FSEL R155, R155, -INF , !P4 ;  /* 0xff8000009b9b7808 */ /* 0x000fc40006000000 */
[----:B------:R-:W-:Y:S02]  /*a560*/  FMNMX.FTZ R3, R157, R2, !PT ;  /* 0x000000029d037209 */ /* 0x000fe40007810000 */
[----:B------:R-:W-:Y:S02]  /*a570*/  ISETP.GT.AND P4, PT, R186, 0x9, P2 ;  /* 0x00000009ba00780c */ /* 0x000fe40001784270 */
[----:B------:R-:W-:Y:S02]  /*a580*/  FMNMX.FTZ R2, R160, R3, !PT ;  /* 0x00000003a0027209 */ /* 0x000fe40007810000 */
[----:B------:R-:W-:Y:S02]  /*a590*/  ISETP.GT.AND P3, PT, R186, 0x8, P2 ;  /* 0x00000008ba00780c */ /* 0x000fe40001764270 */
[----:B------:R-:W-:Y:S02]  /*a5a0*/  FMNMX.FTZ R3, R161, R2, !PT ;  /* 0x00000002a1037209 */ /* 0x000fe40007810000 */
[----:B------:R-:W-:-:S02]  /*a5b0*/  ISETP.LT.OR P4, PT, R152, 0xa, P4 ;  /* 0x0000000a9800780c */ /* 0x000fc40002781670 */
[----:B------:R-:W-:Y:S02]  /*a5c0*/  FMNMX.FTZ R2, R164, R3, !PT ;  /* 0x00000003a4027209 */ /* 0x000fe40007810000 */
[----:B------:R-:W-:Y:S02]  /*a5d0*/  ISETP.LT.OR P3, PT, R152, 0x9, P3 ;  /* 0x000000099800780c */ /* 0x000fe40001f61670 */
[----:B------:R-:W-:Y:S02]  /*a5e0*/  FMNMX.FTZ R3, R165, R2, !PT ;  /* 0x00000002a5037209 */ /* 0x000fe40007810000 */
[----:B------:R-:W-:Y:S02]  /*a5f0*/  FSEL R159, R159, -INF , !P4 ;  /* 0xff8000009f9f7808 */ /* 0x000fe40006000000 */
[----:B------:R-:W-:Y:S02]  /*a600*/  FMNMX.FTZ R2, R168, R3, !PT ;  /* 0x00000003a8027209 */ /* 0x000fe40007810000 */
[----:B------:R-:W-:-:S02]  /*a610*/  ISETP.GT.AND P4, PT, R186, 0x11, P2 ;  /* 0x00000011ba00780c */ /* 0x000fc40001784270 */
[----:B------:R-:W-:Y:S02]  /*a620*/  FMNMX.FTZ R3, R169, R2, !PT ;  /* 0x00000002a9037209 */ /* 0x000fe40007810000 */
[----:B------:R-:W-:Y:S02]  /*a630*/  FSEL R158, R158, -INF , !P3 ;  /* 0xff8000009e9e7808 */ /* 0x000fe40005800000 */
        /* <DEDUP_REMOVED lines=9> */
[----:B------:R-:W-:-:S02]  /*a6d0*/  ISETP.GT.AND P4, PT, R186, RZ, P2 ;  /* 0x000000ffba00720c */ /* 0x000fc40001784270 */
[----:B------:R-:W-:Y:S02]  /*a6e0*/  FMNMX.FTZ R2, R181, R2, !PT ;  /* 0x00000002b5027209 */ /* 0x000fe40007810000 */
[----:B------:R-:W-:Y:S02]  /*a6f0*/  FSEL R162, R162, -INF , !P3 ;  /* 0xff800000a2a27808 */ /* 0x000fe40005800000 */
[----:B------:R-:W-:Y:S01]  /*a700*/  ISETP.GT.AND P3, PT, R186, 0x18, P2 ;  /* 0x00000018ba00780c */ /* 0x000fe20001764270 */
[----:B------:R-:W0:Y:S01]  /*a710*/  SHFL.BFLY PT, R3, R2, 0x2, 0x1f ;  /* 0x0c401f0002037f89 */ /* 0x000e2200000e0000 */
[C---:B------:R-:W-:Y:S02]  /*a720*/  ISETP.LT.OR P4, PT, R152.reuse, 0x1, P4 ;  /* 0x000000019800780c */ /* 0x040fe40002781670 */
[----:B------:R-:W-:Y:S02]  /*a730*/  ISETP.LT.OR P3, PT, R152, 0x19, P3 ;  /* 0x000000199800780c */ /* 0x000fe40001f61670 */
[----:B------:R-:W-:-:S02]  /*a740*/  FSEL R154, R154, -INF , !P4 ;  /* 0xff8000009a9a7808 */ /* 0x000fc40006000000 */
[----:B------:R-:W-:Y:S02]  /*a750*/  FSEL R166, R166, -INF , !P3 ;  /* 0xff800000a6a67808 */ /* 0x000fe40005800000 */
[C---:B------:R-:W-:Y:S02]  /*a760*/  ISETP.GT.AND P3, PT, R186.reuse, 0x19, P2 ;  /* 0x00000019ba00780c */ /* 0x040fe40001764270 */
[----:B------:R-:W-:Y:S02]  /*a770*/  ISETP.GT.AND P4, PT, R186, 0x20, P2 ;  /* 0x00000020ba00780c */ /* 0x000fe40001784270 */
[C---:B------:R-:W-:Y:S02]  /*a780*/  ISETP.LT.OR P3, PT, R152.reuse, 0x1a, P3 ;  /* 0x0000001a9800780c */ /* 0x040fe40001f61670 */
[----:B------:R-:W-:Y:S02]  /*a790*/  ISETP.LT.OR P4, PT, R152, 0x21, P4 ;  /* 0x000000219800780c */ /* 0x000fe40002781670 */
[----:B------:R-:W-:-:S02]  /*a7a0*/  FSEL R167, R167, -INF , !P3 ;  /* 0xff800000a7a77808 */ /* 0x000fc40005800000 */
[----:B------:R-:W-:Y:S02]  /*a7b0*/  ISETP.GT.AND P3, PT, R186, 0x21, P2 ;  /* 0x00000021ba00780c */ /* 0x000fe40001764270 */
[----:B------:R-:W-:Y:S02]  /*a7c0*/  FSEL R170, R170, -INF , !P4 ;  /* 0xff800000aaaa7808 */ /* 0x000fe40006000000 */
[----:B------:R-:W-:Y:S02]  /*a7d0*/  ISETP.LT.OR P3, PT, R152, 0x22, P3 ;  /* 0x000000229800780c */ /* 0x000fe40001f61670 */
[----:B0-----:R-:W-:Y:S02]  /*a7e0*/  FMNMX.FTZ R3, R2, R3, !PT ;  /* 0x0000000302037209 */ /* 0x001fe40007810000 */
[----:B------:R-:W-:Y:S02]  /*a7f0*/  FMNMX.FTZ R2, R154, R21, !PT ;  /* 0x000000159a027209 */ /* 0x000fe40007810000 */
[----:B------:R-:W-:Y:S01]  /*a800*/  FSEL R171, R171, -INF , !P3 ;  /* 0xff800000abab7808 */ /* 0x000fe20005800000 */
[----:B------:R-:W0:Y:S01]  /*a810*/  SHFL.BFLY PT, R4, R3, 0x1, 0x1f ;  /* 0x0c201f0003047f89 */ /* 0x000e2200000e0000 */
[----:B------:R-:W-:-:S02]  /*a820*/  ISETP.GT.AND P3, PT, R186, 0x29, P2 ;  /* 0x00000029ba00780c */ /* 0x000fc40001764270 */
[----:B------:R-:W-:Y:S02]  /*a830*/  ISETP.GT.AND P4, PT, R186, 0x28, P2 ;  /* 0x00000028ba00780c */ /* 0x000fe40001784270 */
[C---:B------:R-:W-:Y:S02]  /*a840*/  ISETP.LT.OR P3, PT, R152.reuse, 0x2a, P3 ;  /* 0x0000002a9800780c */ /* 0x040fe40001f61670 */
[----:B------:R-:W-:Y:S02]  /*a850*/  ISETP.LT.OR P4, PT, R152, 0x29, P4 ;  /* 0x000000299800780c */ /* 0x000fe40002781670 */
[----:B------:R-:W-:Y:S02]  /*a860*/  FSEL R175, R175, -INF , !P3 ;  /* 0xff800000afaf7808 */ /* 0x000fe40005800000 */
[----:B------:R-:W-:Y:S02]  /*a870*/  ISETP.GT.AND P3, PT, R186, 0x30, P2 ;  /* 0x00000030ba00780c */ /* 0x000fe40001764270 */
[----:B------:R-:W-:-:S02]  /*a880*/  FSEL R174, R174, -INF , !P4 ;  /* 0xff800000aeae7808 */ /* 0x000fc40006000000 */
[----:B------:R-:W-:Y:S02]  /*a890*/  ISETP.LT.OR P3, PT, R152, 0x31, P3 ;  /* 0x000000319800780c */ /* 0x000fe40001f61670 */
[----:B------:R-:W-:Y:S02]  /*a8a0*/  R2UR UR4, R22 ;  /* 0x00000000160472ca */ /* 0x000fe400000e0000 */
[----:B------:R-:W-:Y:S02]  /*a8b0*/  FSEL R178, R178, -INF , !P3 ;  /* 0xff800000b2b27808 */ /* 0x000fe40005800000 */
[----:B------:R-:W-:Y:S02]  /*a8c0*/  ISETP.GT.AND P3, PT, R186, 0x31, P2 ;  /* 0x00000031ba00780c */ /* 0x000fe40001764270 */
[----:B0-----:R-:W-:Y:S02]  /*a8d0*/  FMNMX.FTZ R4, R3, R4, !PT ;  /* 0x0000000403047209 */ /* 0x001fe40007810000 */
[----:B------:R-:W-:-:S02]  /*a8e0*/  FMNMX.FTZ R3, R155, R2, !PT ;  /* 0x000000029b037209 */ /* 0x000fc40007810000 */
[C---:B------:R-:W-:Y:S01]  /*a8f0*/  FSETP.NEU.FTZ.AND P4, PT, R4.reuse, -INF , PT ;  /* 0xff8000000400780b */ /* 0x040fe20003f9d000 */
[----:B------:R-:W-:Y:S01]  /*a900*/  FMUL.FTZ R153, R4, UR5 ;  /* 0x0000000504997c20 */ /* 0x000fe20008410000 */
[----:B------:R-:W-:Y:S02]  /*a910*/  FMNMX.FTZ R2, R158, R3, !PT ;  /* 0x000000039e027209 */ /* 0x000fe40007810000 */
[----:B------:R-:W-:Y:S02]  /*a920*/  ISETP.LT.OR P3, PT, R152, 0x32, P3 ;  /* 0x000000329800780c */ /* 0x000fe40001f61670 */
[----:B------:R-:W-:Y:S02]  /*a930*/  FMNMX.FTZ R3, R159, R2, !PT ;  /* 0x000000029f037209 */ /* 0x000fe40007810000 */
[----:B------:R-:W-:Y:S02]  /*a940*/  FSEL R179, R179, -INF , !P3 ;  /* 0xff800000b3b37808 */ /* 0x000fe40005800000 */
[----:B------:R-:W-:-:S02]  /*a950*/  FMNMX.FTZ R2, R162, R3, !PT ;  /* 0x00000003a2027209 */ /* 0x000fc40007810000 */
[----:B------:R-:W-:Y:S02]  /*a960*/  ISETP.GT.AND P3, PT, R186, 0x38, P2 ;  /* 0x00000038ba00780c */ /* 0x000fe40001764270 */
[----:B------:R-:W-:Y:S02]  /*a970*/  FMNMX.FTZ R3, R163, R2, !PT ;  /* 0x00000002a3037209 */ /* 0x000fe40007810000 */
[----:B------:R-:W-:Y:S02]  /*a980*/  FSEL R2, R153, RZ, P4 ;  /* 0x000000ff99027208 */ /* 0x000fe40002000000 */
[----:B------:R-:W-:Y:S02]  /*a990*/  FMNMX.FTZ R184, R166, R3, !PT ;  /* 0x00000003a6b87209 */ /* 0x000fe40007810000 */
[----:B------:R-:W-:Y:S01]  /*a9a0*/  ISETP.GT.AND P2, PT, R186, 0x39, P2 ;  /* 0x00000039ba00780c */ /* 0x000fe20001744270 */
[--C-:B------:R-:W-:Y:S01]  /*a9b0*/  FFMA.FTZ R196, R0, UR5, -R2.reuse ;  /* 0x0000000500c47c23 */ /* 0x100fe20008010802 */
[----:B------:R-:W-:Y:S01]  /*a9c0*/  FMNMX.FTZ R3, R167, R184, !PT ;  /* 0x000000b8a7037209 */ /* 0x000fe20007810000 */
[--C-:B------:R-:W-:Y:S01]  /*a9d0*/  FFMA.FTZ R153, R185, UR5, -R2.reuse ;  /* 0x00000005b9997c23 */ /* 0x100fe20008010802 */
[----:B------:R-:W-:Y:S01]  /*a9e0*/  ISETP.LT.OR P3, PT, R152, 0x39, P3 ;  /* 0x000000399800780c */ /* 0x000fe20001f61670 */
[--C-:B------:R-:W-:Y:S01]  /*a9f0*/  FFMA.FTZ R198, R156, UR5, -R2.reuse ;  /* 0x000000059cc67c23 */ /* 0x100fe20008010802 */
[----:B------:R-:W-:Y:S01]  /*aa00*/  FMNMX.FTZ R184, R170, R3, !PT ;  /* 0x00000003aab87209 */ /* 0x000fe20007810000 */
[--C-:B------:R-:W-:Y:S01]  /*aa10*/  FFMA.FTZ R157, R157, UR5, -R2.reuse ;  /* 0x000000059d9d7c23 */ /* 0x100fe20008010802 */
        /* <DEDUP_REMOVED lines=21> */
[----:B------:R-:W-:Y:S01]  /*ab70*/  FFMA.FTZ R181, R181, UR5, -R2 ;  /* 0x00000005b5b57c23 */ /* 0x000fe20008010802 */
[----:B------:R-:W-:Y:S01]  /*ab80*/  FMNMX.FTZ R0, R182, R3, !PT ;  /* 0x00000003b6007209 */ /* 0x000fe20007810000 */
[----:B------:R-:W-:Y:S01]  /*ab90*/  FMUL.FTZ R185, R185, UR5 ;  /* 0x00000005b9b97c20 */ /* 0x000fe20008410000 */
        /* <DEDUP_REMOVED lines=12> */
[----:B0-----:R-:W-:-:S04]  /*ac60*/  FMNMX.FTZ R3, R3, R0, !PT ;  /* 0x0000000003037209 */ /* 0x001fc80007810000 */
[C---:B------:R-:W-:Y:S01]  /*ac70*/  FSETP.NEU.FTZ.AND P2, PT, R3.reuse, -INF , PT ;  /* 0xff8000000300780b */ /* 0x040fe20003f5d000 */
[C---:B------:R-:W-:Y:S02]  /*ac80*/  FMUL.FTZ R156, R3.reuse, UR5 ;  /* 0x00000005039c7c20 */ /* 0x040fe40008410000 */
[----:B------:R-:W0:Y:S01]  /*ac90*/  MUFU.EX2 R0, R185 ;  /* 0x000000b900007308 */ /* 0x000e220000000800 */
[----:B------:R-:W-:Y:S02]  /*aca0*/  FSEL R2, R3, RZ, P2 ;  /* 0x000000ff03027208 */ /* 0x000fe40001000000 */
[----:B------:R-:W-:Y:S02]  /*acb0*/  FSEL R156, R156, RZ, P2 ;  /* 0x000000ff9c9c7208 */ /* 0x000fe40001000000 */
[----:B------:R-:W-:Y:S01]  /*acc0*/  ISETP.GT.AND P2, PT, R205, UR4, PT ;  /* 0x00000004cd007c0c */ /* 0x000fe2000bf44270 */
[----:B------:R-:W-:Y:S02]  /*acd0*/  FADD.FTZ R2, -R2, R21 ;  /* 0x0000001502027221 */ /* 0x000fe40000010100 */
[----:B------:R-:W-:Y:S01]  /*ace0*/  MUFU.EX2 R188, R188 ;  /* 0x000000bc00bc7308 */ /* 0x000fe20000000800 */
[--C-:B------:R-:W-:Y:S01]  /*acf0*/  FFMA.FTZ R197, R154, UR5, -R156.reuse ;  /* 0x000000059ac57c23 */ /* 0x100fe2000801089c */
[--C-:B------:R-:W-:Y:S01]  /*ad00*/  FFMA.FTZ R20, R155, UR5, -R156.reuse ;  /* 0x000000059b147c23 */ /* 0x100fe2000801089c */
[----:B------:R-:W-:Y:S01]  /*ad10*/  FMUL.FTZ R2, R2, UR5 ;  /* 0x0000000502027c20 */ /* 0x000fe20008410000 */
[--C-:B------:R-:W-:Y:S01]  /*ad20*/  FFMA.FTZ R199, R158, UR5, -R156.reuse ;  /* 0x000000059ec77c23 */ /* 0x100fe2000801089c */
[--C-:B------:R-:W-:Y:S01]  /*ad30*/  FFMA.FTZ R152, R159, UR5, -R156.reuse ;  /* 0x000000059f987c23 */ /* 0x100fe2000801089c */
[--C-:B------:R-:W-:Y:S01]  /*ad40*/  FFMA.FTZ R193, R162, UR5, -R156.reuse ;  /* 0x00000005a2c17c23 */ /* 0x100fe2000801089c */
[--C-:B------:R-:W-:Y:S01]  /*ad50*/  FFMA.FTZ R154, R163, UR5, -R156.reuse ;  /* 0x00000005a39a7c23 */ /* 0x100fe2000801089c */
[----:B------:R-:W-:Y:S01]  /*ad60*/  MUFU.EX2 R197, R197 ;  /* 0x000000c500c57308 */ /* 0x000fe20000000800 */
[----:B0-----:R-:W-:Y:S01]  /*ad70*/  FFMA.FTZ R21, R0, R16, R153 ;  /* 0x0000001000157223 */ /* 0x001fe20000010099 */
[--C-:B------:R-:W-:Y:S01]  /*ad80*/  FFMA.FTZ R195, R166, UR5, -R156.reuse ;  /* 0x00000005a6c37c23 */ /* 0x100fe2000801089c */
[--C-:B------:R-:W-:Y:S01]  /*ad90*/  FFMA.FTZ R158, R167, UR5, -R156.reuse ;  /* 0x00000005a79e7c23 */ /* 0x100fe2000801089c */
[--C-:B------:R-:W-:Y:S01]  /*ada0*/  FFMA.FTZ R189, R170, UR5, -R156.reuse ;  /* 0x00000005aabd7c23 */ /* 0x100fe2000801089c */
[----:B------:R-:W-:Y:S01]  /*adb0*/  FADD.FTZ R21, R196, R21 ;  /* 0x00000015c4157221 */ /* 0x000fe20000010000 */
[--C-:B------:R-:W-:Y:S01]  /*adc0*/  FFMA.FTZ R160, R171, UR5, -R156.reuse ;  /* 0x00000005aba07c23 */ /* 0x100fe2000801089c */
[--C-:B------:R-:W-:Y:S01]  /*add0*/  FFMA.FTZ R191, R174, UR5, -R156.reuse ;  /* 0x00000005aebf7c23 */ /* 0x100fe2000801089c */
[----:B------:R-:W0:Y:S01]  /*ade0*/  MUFU.EX2 R2, R2 ;  /* 0x0000000200027308 */ /* 0x000e220000000800 */
[----:B------:R-:W-:Y:S01]  /*adf0*/  FADD.FTZ R16, R198, R21 ;  /* 0x00000015c6107221 */ /* 0x000fe20000010000 */
[--C-:B------:R-:W-:Y:S01]  /*ae00*/  FFMA.FTZ R185, R178, UR5, -R156.reuse ;  /* 0x00000005b2b97c23 */ /* 0x100fe2000801089c */
[--C-:B------:R-:W-:Y:S01]  /*ae10*/  FFMA.FTZ R179, R179, UR5, -R156.reuse ;  /* 0x00000005b3b37c23 */ /* 0x100fe2000801089c */
[----:B------:R-:W-:Y:S01]  /*ae20*/  FFMA.FTZ R182, R182, UR5, -R156 ;  /* 0x00000005b6b67c23 */ /* 0x000fe2000801089c */
[----:B------:R-:W-:Y:S01]  /*ae30*/  FADD.FTZ R21, R157, R16 ;  /* 0x000000109d157221 */ /* 0x000fe20000010000 */
[----:B------:R-:W-:Y:S01]  /*ae40*/  IMAD.U32 R155, RZ, RZ, UR14 ;  /* 0x0000000eff9b7e24 */ /* 0x000fe2000f8e00ff */
[----:B------:R-:W-:Y:S01]  /*ae50*/  UMOV UR4, UR36 ;  /* 0x0000002400047c82 */ /* 0x000fe20008000000 */
[----:B------:R-:W1:Y:S01]  /*ae60*/  MUFU.EX2 R20, R20 ;  /* 0x0000001400147308 */ /* 0x000e620000000800 */
[----:B------:R-:W-:Y:S01]  /*ae70*/  FADD.FTZ R162, R192, R21 ;  /* 0x00000015c0a27221 */ /* 0x000fe20000010000 */
[----:B------:R-:W-:Y:S01]  /*ae80*/  @!P1 VIADD R155, R155, 0x30860 ;  /* 0x000308609b9b9836 */ /* 0x000fe20000000000 */
[----:B------:R-:W-:Y:S01]  /*ae90*/  F2FP.BF16.F32.PACK_AB R196, R196, R153 ;  /* 0x00000099c4c4723e */ /* 0x000fe200000010ff */
[----:B------:R-:W-:-:S02]  /*aea0*/  VIADD R205, R205, 0xffffffff ;  /* 0xffffffffcdcd7836 */ /* 0x000fc40000000000 */
[----:B------:R-:W-:Y:S01]  /*aeb0*/  FADD.FTZ R21, R161, R162 ;  /* 0x000000a2a1157221 */ /* 0x000fe20000010000 */
[--C-:B------:R-:W-:Y:S01]  /*aec0*/  FFMA.FTZ R162, R175, UR5, -R156.reuse ;  /* 0x00000005afa27c23 */ /* 0x100fe2000801089c */
[----:B------:R-:W-:Y:S01]  /*aed0*/  FFMA.FTZ R156, R183, UR5, -R156 ;  /* 0x00000005b79c7c23 */ /* 0x000fe2000801089c */
[----:B------:R-:W2:Y:S01]  /*aee0*/  MUFU.EX2 R199, R199 ;  /* 0x000000c700c77308 */ /* 0x000ea20000000800 */
[----:B0-----:R-:W-:Y:S01]  /*aef0*/  FFMA.FTZ R5, R2, R5, R197 ;  /* 0x0000000502057223 */ /* 0x001fe200000100c5 */
[----:B------:R-:W-:Y:S01]  /*af00*/  FADD.FTZ R164, R194, R21 ;  /* 0x00000015c2a47221 */ /* 0x000fe20000010000 */
[----:B------:R-:W-:Y:S02]  /*af10*/  @!P1 PRMT R155, RZ, 0x654, R155 ;  /* 0x00000654ff9b9816 */ /* 0x000fe4000000009b */
[----:B------:R-:W-:Y:S01]  /*af20*/  F2FP.BF16.F32.PACK_AB R198, R157, R198 ;  /* 0x000000c69dc6723e */ /* 0x000fe200000010ff */
[----:B------:R-:W-:Y:S01]  /*af30*/  FADD.FTZ R21, R165, R164 ;  /* 0x000000a4a5157221 */ /* 0x000fe20000010000 */
[----:B------:R0:W-:Y:S01]  /*af40*/  @!P1 SYNCS.ARRIVE.TRANS64.RED.A1T0 RZ, [R155+URZ], RZ ;  /* 0x000000ff9bff99a7 */ /* 0x0001e2000810043f */
[----:B------:R-:W3:Y:S01]  /*af50*/  MUFU.EX2 R152, R152 ;  /* 0x0000009800987308 */ /* 0x000ee20000000800 */
[----:B-1----:R-:W-:Y:S01]  /*af60*/  FADD.FTZ R16, R20, R5 ;  /* 0x0000000514107221 */ /* 0x002fe20000010000 */
[----:B------:R-:W-:Y:S01]  /*af70*/  FADD.FTZ R164, R188, R21 ;  /* 0x00000015bca47221 */ /* 0x000fe20000010000 */
[----:B------:R-:W-:Y:S01]  /*af80*/  F2FP.BF16.F32.PACK_AB R197, R20, R197 ;  /* 0x000000c514c5723e */ /* 0x000fe200000010ff */
[----:B------:R-:W-:Y:S01]  /*af90*/  IMAD.MOV.U32 R20, RZ, RZ, R4 ;  /* 0x000000ffff147224 */ /* 0x000fe200078e0004 */
[----:B------:R-:W-:-:S02]  /*afa0*/  F2FP.BF16.F32.PACK_AB R192, R161, R192 ;  /* 0x000000c0a1c0723e */ /* 0x000fc400000010ff */
[----:B------:R-:W-:Y:S01]  /*afb0*/  F2FP.BF16.F32.PACK_AB R194, R165, R194 ;  /* 0x000000c2a5c2723e */ /* 0x000fe200000010ff */
        /* <DEDUP_REMOVED lines=37> */
[----:B------:R-:W-:-:S06]  /*b210*/  F2FP.BF16.F32.PACK_AB R191, R162, R191 ;  /* 0x000000bfa2bf723e */ /* 0x000fcc00000010ff */
[----:B------:R-:W1:Y:S01]  /*b220*/  MUFU.EX2 R186, R186 ;  /* 0x000000ba00ba7308 */ /* 0x000e620000000800 */
[----:B--2---:R-:W-:-:S07]  /*b230*/  FADD.FTZ R164, R185, R164 ;  /* 0x000000a4b9a47221 */ /* 0x004fce0000010000 */
[----:B------:R-:W2:Y:S01]  /*b240*/  MUFU.EX2 R187, R182 ;  /* 0x000000b600bb7308 */ /* 0x000ea20000000800 */
[C---:B---3--:R-:W-:Y:S01]  /*b250*/  FADD.FTZ R164, R179.reuse, R164 ;  /* 0x000000a4b3a47221 */ /* 0x048fe20000010000 */
[----:B------:R-:W-:-:S06]  /*b260*/  F2FP.BF16.F32.PACK_AB R185, R179, R185 ;  /* 0x000000b9b3b9723e */ /* 0x000fcc00000010ff */
[----:B------:R-:W3:Y:S01]  /*b270*/  MUFU.EX2 R181, R181 ;  /* 0x000000b500b57308 */ /* 0x000ee20000000800 */
[----:B-1----:R-:W-:Y:S01]  /*b280*/  FADD.FTZ R16, R186, R21 ;  /* 0x00000015ba107221 */ /* 0x002fe20000010000 */
[----:B------:R-:W-:-:S06]  /*b290*/  IMAD.MOV.U32 R21, RZ, RZ, R3 ;  /* 0x000000ffff157224 */ /* 0x000fcc00078e0003 */
[----:B------:R-:W1:Y:S01]  /*b2a0*/  MUFU.EX2 R156, R156 ;  /* 0x0000009c009c7308 */ /* 0x000e620000000800 */
[----:B--2---:R-:W-:Y:S01]  /*b2b0*/  FADD.FTZ R164, R187, R164 ;  /* 0x000000a4bba47221 */ /* 0x004fe20000010000 */
[C---:B---3--:R-:W-:Y:S01]  /*b2c0*/  FADD.FTZ R16, R181.reuse, R16 ;  /* 0x00000010b5107221 */ /* 0x048fe20000010000 */
[----:B------:R-:W-:Y:S02]  /*b2d0*/  F2FP.BF16.F32.PACK_AB R186, R181, R186 ;  /* 0x000000bab5ba723e */ /* 0x000fe400000010ff */
[C---:B-1----:R-:W-:Y:S01]  /*b2e0*/  FADD.FTZ R5, R156.reuse, R164 ;  /* 0x000000a49c057221 */ /* 0x042fe20000010000 */
[----:B------:R-:W-:Y:S01]  /*b2f0*/  F2FP.BF16.F32.PACK_AB R187, R156, R187 ;  /* 0x000000bb9cbb723e */ /* 0x000fe200000010ff */
[----:B0-----:R-:W-:Y:S06]  /*b300*/  @P2 BRA `(.L_x_1226) ;  /* 0xffffffd8002c2947 */ /* 0x001fec000383ffff */
.L_x_1209:
        /* <DEDUP_REMOVED lines=131> */
.L_x_1227:
[----:B------:R-:W-:Y:S01]  /*bb40*/  ULEA UR7, UR36, UR37, 0x3 ;  /* 0x0000002524077291 */ /* 0x000fe2000f8e183f */
[----:B------:R-:W-:-:S05]  /*bb50*/  IMAD.U32 R0, RZ, RZ, UR38 ;  /* 0x00000026ff007e24 */ /* 0x000fca000f8e00ff */
[----:B------:R-:W-:-:S04]  /*bb60*/  SHF.L.U32 R0, R0, 0x1f, RZ ;  /* 0x0000001f00007819 */ /* 0x000fc800000006ff */
[----:B------:R0:W1:Y:S01]  /*bb70*/  SYNCS.PHASECHK.TRANS64.TRYWAIT P2, [UR7+0x30850], R0 ;  /* 0x03085000ff0075a7 */ /* 0x0000620008040147 */
[----:B------:R-:W-:Y:S05]  /*bb80*/  @!P0 BRA `(.L_x_1228) ;  /* 0x0000000000048947 */ /* 0x000fea0003800000 */
[----:B------:R-:W-:Y:S01]  /*bb90*/  BPT.TRAP 0x1 ;  /* 0x000000040000795c */ /* 0x000fe20000300000 */
.L_x_1228:
[----:B-1----:R-:W-:Y:S05]  /*bba0*/  @P2 BRA `(.L_x_1229) ;  /* 0x0000000000082947 */ /* 0x002fea0003800000 */
[----:B------:R-:W1:Y:S02]  /*bbb0*/  SYNCS.PHASECHK.TRANS64.TRYWAIT P0, [UR7+0x30850], R0 ;  /* 0x03085000ff0075a7 */ /* 0x000e640008000147 */
[----:B-1----:R-:W-:Y:S05]  /*bbc0*/  @!P0 BRA `(.L_x_1230) ;  /* 0x0000009400248947 */ /* 0x002fea0003800000 */
.L_x_1229:
[----:B------:R-:W-:Y:S01]  /*bbd0*/  UIADD3 UR37, UR37, 0x400, URZ ;  /* 0x0000040025257890 */ /* 0x000fe2000fffe03f */
[----:B------:R-:W-:Y:S01]  /*bbe0*/  WARPGROUP.ARRIVE ;  /* 0x00000000000079c5 */ /* 0x000fe20000000000 */
[----:B------:R-:W-:Y:S01]  /*bbf0*/  UMOV UR11, 0x40000040 ;  /* 0x40000040000b7882 */ /* 0x000fe20000000000 */
[----:B01----:R-:W0:Y:S01]  /*bc00*/  SHFL.BFLY PT, R0, R5, 0x2, 0x1f ;  /* 0x0c401f0005007f89 */ /* 0x003e2200000e0000 */
[----:B------:R-:W-:Y:S01]  /*bc10*/  USHF.R.U32.HI UR37, URZ, 0x4, UR37 ;  /* 0x000000043f257899 */ /* 0x000fe20008011625 */
[----:B------:R-:W-:Y:S01]  /*bc20*/  IMAD.MOV.U32 R6, RZ, RZ, RZ ;  /* 0x000000ffff067224 */ /* 0x000fe200078e00ff */
[----:B------:R-:W-:Y:S01]  /*bc30*/  R2UR UR8, R207 ;  /* 0x00000000cf0872ca */ /* 0x000fe200000e0000 */
[----:B------:R-:W1:Y:S01]  /*bc40*/  SHFL.BFLY PT, R7, R16, 0x2, 0x1f ;  /* 0x0c401f0010077f89 */ /* 0x000e6200000e0000 */
[----:B------:R-:W-:Y:S01]  /*bc50*/  ULOP3.LUT UR37, UR37, 0x3fff, URZ, 0xc0, !UPT ;  /* 0x00003fff25257892 */ /* 0x000fe2000f8ec03f */
[----:B------:R-:W-:Y:S02]  /*bc60*/  IMAD.U32 R12, RZ, RZ, UR7 ;  /* 0x00000007ff0c7e24 */ /* 0x000fe4000f8e00ff */
[----:B------:R-:W-:Y:S01]  /*bc70*/  IMAD.U32 R13, RZ, RZ, UR5 ;  /* 0x00000005ff0d7e24 */ /* 0x000fe2000f8e00ff */
[----:B------:R-:W-:-:S04]  /*bc80*/  ULOP3.LUT UR4, UR37, 0x2000000, URZ, 0xfc, !UPT ;  /* 0x0200000025047892 */ /* 0x000fc8000f8efc3f */
[----:B------:R-:W-:Y:S02]  /*bc90*/  ULEA UR4, UR36, UR4, 0xb ;  /* 0x0000000424047291 */ /* 0x000fe4000f8e583f */
[----:B------:R-:W-:Y:S02]  /*bca0*/  UIADD3 UR36, UR36, 0x1, URZ ;  /* 0x0000000124247890 */ /* 0x000fe4000fffe03f */
[----:B------:R-:W-:Y:S02]  /*bcb0*/  UIADD3 UR6, UR4, 0x80, URZ ;  /* 0x0000008004067890 */ /* 0x000fe4000fffe03f */
[----:B------:R-:W-:Y:S01]  /*bcc0*/  UIADD3 UR8, UR8, 0x1, URZ ;  /* 0x0000000108087890 */ /* 0x000fe2000fffe03f */
[----:B------:R-:W-:Y:S01]  /*bcd0*/  UMOV UR10, UR4 ;  /* 0x00000004000a7c82 */ /* 0x000fe20008000000 */
[----:B------:R-:W-:-:S07]  /*bce0*/  UISETP.NE.AND UP0, UPT, UR36, 0x2, UPT ;  /* 0x000000022400788c */ /* 0x000fce000bf05270 */
[----:B------:R-:W-:Y:S01]  /*bcf0*/  HGMMA.64x256x16.F32.BF16 R24, R196, gdesc[UR8].tnspB, R24, gsb0 ;  /* 0x43e00008c4187df0 */ /* 0x000fe20008001818 */
[----:B------:R-:W-:Y:S01]  /*bd00*/  UMOV UR10, UR6 ;  /* 0x00000006000a7c82 */ /* 0x000fe20008000000 */
[----:B------:R-:W-:Y:S01]  /*bd10*/  UMOV UR11, 0x40000040 ;  /* 0x40000040000b7882 */ /* 0x000fe20000000000 */
[----:B------:R-:W-:Y:S01]  /*bd20*/  UIADD3 UR6, UR4, 0x100, URZ ;  /* 0x0000010004067890 */ /* 0x000fe2000fffe03f */
[----:B0-----:R-:W-:Y:S01]  /*bd30*/  FADD.FTZ R2, R0, R5 ;  /* 0x0000000500027221 */ /* 0x001fe20000010000 */
[----:B------:R-:W-:Y:S01]  /*bd40*/  UIADD3 UR4, UR4, 0x180, URZ ;  /* 0x0000018004047890 */ /* 0x000fe2000fffe03f */
[----:B-1----:R-:W-:Y:S01]  /*bd50*/  FADD.FTZ R7, R7, R16 ;  /* 0x0000001007077221 */ /* 0x002fe20000010000 */
[----:B------:R-:W-:Y:S01]  /*bd60*/  IMAD.MOV.U32 R5, RZ, RZ, RZ ;  /* 0x000000ffff057224 */ /* 0x000fe200078e00ff */
[----:B------:R-:W-:Y:S01]  /*bd70*/  USEL UR36, UR36, URZ, UP0 ;  /* 0x0000003f24247287 */ /* 0x000fe20008000000 */
[----:B------:R-:W0:Y:S01]  /*bd80*/  SHFL.BFLY PT, R9, R2, 0x1, 0x1f ;  /* 0x0c201f0002097f89 */ /* 0x000e2200000e0000 */
[----:B------:R-:W-:-:S03]  /*bd90*/  IMAD.U32 R207, RZ, RZ, UR8 ;  /* 0x00000008ffcf7e24 */ /* 0x000fc6000f8e00ff */
[----:B------:R-:W1:Y:S01]  /*bda0*/  SHFL.BFLY PT, R0, R7, 0x1, 0x1f ;  /* 0x0c201f0007007f89 */ /* 0x000e6200000e0000 */
[----:B0-----:R-:W-:Y:S01]  /*bdb0*/  FADD.FTZ R11, R2, R9 ;  /* 0x00000009020b7221 */ /* 0x001fe20000010000 */
[----:B------:R-:W-:Y:S02]  /*bdc0*/  IMAD.MOV.U32 R2, RZ, RZ, -0x800000 ;  /* 0xff800000ff027424 */ /* 0x000fe400078e00ff */
[----:B-1----:R-:W-:Y:S02]  /*bdd0*/  FADD.FTZ R10, R7, R0 ;  /* 0x00000000070a7221 */ /* 0x002fe40000010000 */
[----:B------:R-:W-:Y:S01]  /*bde0*/  FSETP.NE.FTZ.AND P2, PT, R11, RZ, PT ;  /* 0x000000ff0b00720b */ /* 0x000fe20003f55000 */
[----:B------:R-:W-:Y:S02]  /*bdf0*/  IMAD.U32 R7, RZ, RZ, UR5 ;  /* 0x00000005ff077e24 */ /* 0x000fe4000f8e00ff */
[----:B------:R-:W-:Y:S01]  /*be00*/  IMAD.MOV.U32 R0, RZ, RZ, -0x800000 ;  /* 0xff800000ff007424 */ /* 0x000fe200078e00ff */
[----:B------:R-:W-:-:S09]  /*be10*/  FSETP.NE.FTZ.AND P0, PT, R10, RZ, PT ;  /* 0x000000ff0a00720b */ /* 0x000fd20003f15000 */
[----:B------:R-:W0:Y:S01]  /*be20*/  @P2 MUFU.LG2 R9, R11 ;  /* 0x0000000b00092308 */ /* 0x000e220000000c00 */
[----:B------:R-:W-:-:S03]  /*be30*/  @P2 FMUL.FTZ R13, R13, 0.69314718246459960938 ;  /* 0x3f3172180d0d2820 */ /* 0x000fc60000410000 */
[----:B------:R-:W-:-:S04]  /*be40*/  @P0 FMUL.FTZ R7, R7, 0.69314718246459960938 ;  /* 0x3f31721807070820 */ /* 0x000fc80000410000 */
[----:B------:R-:W-:Y:S08]  /*be50*/  @P0 MUFU.RCP R6, R10 ;  /* 0x0000000a00060308 */ /* 0x000ff00000001000 */
[----:B------:R0:W1:Y:S08]  /*be60*/  @P0 MUFU.LG2 R8, R10 ;  /* 0x0000000a00080308 */ /* 0x0000700000000c00 */
[----:B------:R-:W2:Y:S01]  /*be70*/  @P2 MUFU.RCP R5, R11 ;  /* 0x0000000b00052308 */ /* 0x000ea20000001000 */
[----:B0-----:R-:W-:Y:S01]  /*be80*/  @P2 FMUL.FTZ R10, R9, 0.69314718246459960938 ;  /* 0x3f317218090a2820 */ /* 0x001fe20000410000 */
[----:B------:R-:W-:-:S03]  /*be90*/  @!P1 VIADD R9, R12, 0x30860 ;  /* 0x000308600c099836 */ /* 0x000fc60000000000 */
[----:B------:R-:W-:Y:S02]  /*bea0*/  @P2 FFMA.FTZ R2, R13, R3, R10 ;  /* 0x000000030d022223 */ /* 0x000fe4000001000a */
[----:B------:R-:W-:Y:S01]  /*beb0*/  @!P1 PRMT R9, RZ, 0x654, R9 ;  /* 0x00000654ff099816 */ /* 0x000fe20000000009 */
[----:B-1----:R-:W-:-:S04]  /*bec0*/  @P0 FMUL.FTZ R8, R8, 0.69314718246459960938 ;  /* 0x3f31721808080820 */ /* 0x002fc80000410000 */
[----:B------:R-:W-:Y:S01]  /*bed0*/  @P0 FFMA.FTZ R0, R7, R4, R8 ;  /* 0x0000000407000223 */ /* 0x000fe20000010008 */
[----:B------:R-:W-:Y:S01]  /*bee0*/  PLOP3.LUT P0, PT, PT, PT, PT, 0x8, 0x0 ;  /* 0x000000000000781c */ /* 0x000fe20003f0e170 */
[----:B------:R-:W-:Y:S02]  /*bef0*/  WARPGROUP.DEPBAR.LE gsb0, 0x0 ;  /* 0x00008000000079c5 */ /* 0x000fe40000010000 */
[----:B------:R-:W-:-:S06]  /*bf00*/  WARPGROUP.ARRIVE ;  /* 0x00000000000079c5 */ /* 0x000fcc0000000000 */
[----:B------:R-:W-:Y:S01]  /*bf10*/  HGMMA.64x256x16.F32.BF16 R24, R192, gdesc[UR8].tnspB, R24, gsb0 ;  /* 0x43e00008c0187df0 */ /* 0x000fe20008001818 */
[----:B------:R-:W-:Y:S01]  /*bf20*/  UMOV UR10, UR6 ;  /* 0x00000006000a7c82 */ /* 0x000fe20008000000 */
[----:B------:R-:W-:Y:S01]  /*bf30*/  UMOV UR11, 0x40000040 ;  /* 0x40000040000b7882 */ /* 0x000fe20000000000 */
[----:B------:R-:W-:Y:S02]  /*bf40*/  WARPGROUP.DEPBAR.LE gsb0, 0x0 ;  /* 0x00008000000079c5 */ /* 0x000fe40000010000 */
[----:B------:R-:W-:-:S15]  /*bf50*/  WARPGROUP.ARRIVE ;  /* 0x00000000000079c5 */ /* 0x000fde0000000000 */
[----:B------:R-:W-:-:S08]  /*bf60*/  NOP ;  /* 0x0000000000007918 */ /* 0x000fd00000000000 */
[----:B------:R-:W-:Y:S01]  /*bf70*/  HGMMA.64x256x16.F32.BF16 R24, R188, gdesc[UR8].tnspB, R24, gsb0 ;  /* 0x43e00008bc187df0 */ /* 0x000fe20008001818 */
[----:B------:R-:W-:Y:S01]  /*bf80*/  UMOV UR10, UR4 ;  /* 0x00000004000a7c82 */ /* 0x000fe20008000000 */
[----:B------:R-:W-:Y:S01]  /*bf90*/  UMOV UR11, 0x40000040 ;  /* 0x40000040000b7882 */ /* 0x000fe20000000000 */
[----:B------:R-:W-:-:S04]  /*bfa0*/  USEL UR4, URZ, 0x1, UP0 ;  /* 0x000000013f047887 */ /* 0x000fc80008000000 */
[----:B------:R-:W-:Y:S01]  /*bfb0*/  ULOP3.LUT UR38, UR38, UR4, URZ, 0x3c, !UPT ;  /* 0x0000000426267292 */ /* 0x000fe2000f8e3c3f */
[----:B------:R-:W-:Y:S02]  /*bfc0*/  WARPGROUP.DEPBAR.LE gsb0, 0x0 ;  /* 0x00008000000079c5 */ /* 0x000fe40000010000 */
[----:B------:R-:W-:-:S15]  /*bfd0*/  WARPGROUP.ARRIVE ;  /* 0x00000000000079c5 */ /* 0x000fde0000000000 */
[----:B------:R-:W-:-:S03]  /*bfe0*/  NOP ;  /* 0x0000000000007918 */ /* 0x000fc60000000000 */
[----:B------:R-:W-:Y:S03]  /*bff0*/  HGMMA.64x256x16.F32.BF16 R24, R184, gdesc[UR8].tnspB, R24, gsb0 ;  /* 0x43e00008b8187df0 */ /* 0x000fe60008001818 */
[----:B------:R-:W-:Y:S02]  /*c000*/  WARPGROUP.DEPBAR.LE gsb0, 0x0 ;  /* 0x00008000000079c5 */ /* 0x000fe40000010000 */
        /* <DEDUP_REMOVED lines=129> */
.L_x_1160:
[----:B------:R-:W0:Y:S01]  /*c820*/  S2R R5, SR_CgaCtaId ;  /* 0x0000000000057919 */ /* 0x000e220000008800 */
[----:B------:R-:W-:Y:S01]  /*c830*/  MOV R198, 0x400 ;  /* 0x0000040000c67802 */ /* 0x000fe20000000f00 */
[----:B------:R-:W-:Y:S01]  /*c840*/  BSSY B0, `(.L_x_1231) ;  /* 0x00002a2000007945 */ /* 0x000fe20003800000 */
[----:B------:R-:W-:Y:S02]  /*c850*/  BAR.SYNC.DEFER_BLOCKING 0x5, 0x180 ;  /* 0x0146000000007b1d */ /* 0x000fe40000010000 */
[----:B0-----:R-:W-:-:S05]  /*c860*/  LEA R198, R5, R198, 0x18 ;  /* 0x000000c605c67211 */ /* 0x001fca00078ec0ff */
[----:B------:R-:W0:Y:S02]  /*c870*/  LDS R4, [R198+0x308d0] ;  /* 0x0308d000c6047984 */ /* 0x000e240000000800 */
[----:B0-----:R-:W-:Y:S01]  /*c880*/  R2UR UR4, R4 ;  /* 0x00000000040472ca */ /* 0x001fe200000e0000 */
[----:B------:R-:W-:Y:S06]  /*c890*/  BAR.ARV 0x4, 0x180 ;  /* 0x0106000000007b1d */ /* 0x000fec0000002000 */
[----:B------:R-:W-:Y:S08]  /*c8a0*/  @P0 BRA `(.L_x_1232) ;  /* 0x0000001c006c0947 */ /* 0x000ff00003800000 */
[----:B------:R-:W0:Y:S01]  /*c8b0*/  S2R R5, SR_SWINHI ;  /* 0x0000000000057919 */ /* 0x000e220000002f00 */
[----:B------:R-:W1:Y:S01]  /*c8c0*/  LDC R199, c[0x0][0xbe8] ;  /* 0x0002fa00ffc77b82 */ /* 0x000e620000000800 */
[----:B------:R-:W-:Y:S01]  /*c8d0*/  F2FP.BF16.F32.PACK_AB R24, R25, R24 ;  /* 0x000000181918723e */ /* 0x000fe200000010ff */
[----:B------:R-:W-:Y:S01]  /*c8e0*/  ULDC.64 UR8, c[0x0][0xb90] ;  /* 0x0002e40000087ab9 */ /* 0x000fe20000000a00 */
[----:B------:R-:W-:Y:S01]  /*c8f0*/  R2UR UR11, R203 ;  /* 0x00000000cb0b72ca */ /* 0x000fe200000e0000 */
[----:B------:R-:W-:Y:S01]  /*c900*/  ULDC.64 UR14, c[0x0][0x208] ;  /* 0x00008200000e7ab9 */ /* 0x000fe20000000a00 */
[----:B------:R-:W-:Y:S02]  /*c910*/  F2FP.BF16.F32.PACK_AB R25, R44, R26 ;  /* 0x0000001a2c19723e */ /* 0x000fe400000010ff */
[----:B------:R-:W-:Y:S02]  /*c920*/  F2FP.BF16.F32.PACK_AB R26, R29, R28 ;  /* 0x0000001c1d1a723e */ /* 0x000fe400000010ff */
[----:B------:R-:W-:-:S02]  /*c930*/  F2FP.BF16.F32.PACK_AB R27, R16, R27 ;  /* 0x0000001b101b723e */ /* 0x000fc400000010ff */
[----:B------:R-:W-:Y:S02]  /*c940*/  R2UR UR13, R204 ;  /* 0x00000000cc0d72ca */ /* 0x000fe400000e0000 */
[----:B------:R-:W-:Y:S02]  /*c950*/  F2FP.BF16.F32.PACK_AB R32, R33, R32 ;  /* 0x000000202120723e */ /* 0x000fe400000010ff */
[----:B------:R-:W-:Y:S01]  /*c960*/  F2FP.BF16.F32.PACK_AB R33, R35, R34 ;  /* 0x000000222321723e */ /* 0x000fe200000010ff */
[----:B------:R-:W-:Y:S01]  /*c970*/  USHF.R.S32.HI UR10, URZ, 0x1f, UR11 ;  /* 0x0000001f3f0a7899 */ /* 0x000fe2000801140b */
[----:B------:R-:W-:Y:S01]  /*c980*/  F2FP.BF16.F32.PACK_AB R34, R37, R36 ;  /* 0x000000242522723e */ /* 0x000fe200000010ff */
[----:B------:R-:W-:Y:S01]  /*c990*/  VIADD R37, R19, UR60 ;  /* 0x0000003c13257c36 */ /* 0x000fe20008000000 */
[----:B------:R-:W-:Y:S01]  /*c9a0*/  F2FP.BF16.F32.PACK_AB R40, R41, R40 ;  /* 0x000000282928723e */ /* 0x000fe200000010ff */
[----:B------:R-:W-:Y:S01]  /*c9b0*/  UIMAD UR5, UR10, UR8, URZ ;  /* 0x000000080a0572a4 */ /* 0x000fe2000f8e023f */
[----:B------:R-:W-:Y:S01]  /*c9c0*/  F2FP.BF16.F32.PACK_AB R35, R39, R38 ;  /* 0x000000262723723e */ /* 0x000fe200000010ff */
[----:B------:R-:W-:Y:S01]  /*c9d0*/  UIMAD.WIDE.U32 UR6, UR11, UR8, URZ ;  /* 0x000000080b0672a5 */ /* 0x000fe2000f8e003f */
[----:B------:R-:W-:Y:S01]  /*c9e0*/  F2FP.BF16.F32.PACK_AB R41, R43, R42 ;  /* 0x0000002a2b29723e */ /* 0x000fe200000010ff */
[----:B------:R-:W-:Y:S01]  /*c9f0*/  UIMAD UR5, UR11, UR9, UR5 ;  /* 0x000000090b0572a4 */ /* 0x000fe2000f8e0205 */
[----:B------:R-:W-:Y:S01]  /*ca00*/  F2FP.BF16.F32.PACK_AB R42, R45, R177 ;  /* 0x000000b12d2a723e */ /* 0x000fe200000010ff */
[----:B------:R-:W-:Y:S01]  /*ca10*/  USHF.R.S32.HI UR12, URZ, 0x1f, UR13 ;  /* 0x0000001f3f0c7899 */ /* 0x000fe2000801140d */
[----:B------:R-:W-:Y:S01]  /*ca20*/  F2FP.BF16.F32.PACK_AB R43, R47, R46 ;  /* 0x0000002e2f2b723e */ /* 0x000fe200000010ff */
[----:B------:R-:W-:Y:S01]  /*ca30*/  IMAD.MOV.U32 R36, RZ, RZ, R37 ;  /* 0x000000ffff247224 */ /* 0x000fe200078e0025 */
[----:B------:R-:W-:Y:S01]  /*ca40*/  ULDC.64 UR8, c[0x0][0xb98] ;  /* 0x0002e60000087ab9 */ /* 0x000fe20000000a00 */
[----:B------:R-:W-:Y:S01]  /*ca50*/  UIADD3 UR7, UR7, UR5, URZ ;  /* 0x0000000507077290 */ /* 0x000fe2000fffe03f */
[----:B------:R-:W-:-:S02]  /*ca60*/  MOV R168, R198 ;  /* 0x000000c600a87202 */ /* 0x000fc40000000f00 */
[----:B0-----:R-:W-:Y:S01]  /*ca70*/  MOV R169, R5 ;  /* 0x0000000500a97202 */ /* 0x001fe20000000f00 */
[----:B------:R-:W-:Y:S01]  /*ca80*/  IMAD R5, R206, 0x40, R18 ;  /* 0x00000040ce057824 */ /* 0x000fe200078e0212 */
[----:B------:R-:W-:Y:S02]  /*ca90*/  UIMAD UR5, UR12, UR8, URZ ;  /* 0x000000080c0572a4 */ /* 0x000fe4000f8e023f */
[----:B------:R-:W-:Y:S01]  /*caa0*/  UIMAD.WIDE.U32 UR6, UR13, UR8, UR6 ;  /* 0x000000080d0672a5 */ /* 0x000fe2000f8e0006 */
[----:B------:R-:W-:Y:S01]  /*cab0*/  IMAD.WIDE R12, R211, 0x2, R168 ;  /* 0x00000002d30c7825 */ /* 0x000fe200078e02a8 */
[----:B------:R-:W-:-:S03]  /*cac0*/  UIMAD UR5, UR13, UR9, UR5 ;  /* 0x000000090d0572a4 */ /* 0x000fc6000f8e0205 */
[----:B------:R-:W-:Y:S01]  /*cad0*/  IMAD.WIDE R168, R5, 0x2, R168 ;  /* 0x0000000205a87825 */ /* 0x000fe200078e02a8 */
[C---:B------:R-:W-:Y:S01]  /*cae0*/  IADD3 R7, P3, R12.reuse, 0xc060, RZ ;  /* 0x0000c0600c077810 */ /* 0x040fe20007f7e0ff */
[----:B------:R-:W-:Y:S01]  /*caf0*/  ULDC.64 UR8, c[0x0][0xae8] ;  /* 0x0002ba0000087ab9 */ /* 0x000fe20000000a00 */
[C---:B------:R-:W-:Y:S02]  /*cb00*/  LOP3.LUT R139, R12.reuse, 0x380, RZ, 0xc0, !PT ;  /* 0x000003800c8b7812 */ /* 0x040fe400078ec0ff */
[----:B------:R-:W-:Y:S01]  /*cb10*/  LOP3.LUT R4, R7, 0x380, RZ, 0xc0, !PT ;  /* 0x0000038007047812 */ /* 0x000fe200078ec0ff */
[----:B------:R-:W-:Y:S01]  /*cb20*/  IMAD.X R5, RZ, RZ, R13, P3 ;  /* 0x000000ffff057224 */ /* 0x000fe200018e060d */
[----:B------:R-:W-:Y:S02]  /*cb30*/  IADD3 R115, P4, R12, 0xc040, RZ ;  /* 0x0000c0400c737810 */ /* 0x000fe40007f9e0ff */
[----:B------:R-:W-:Y:S02]  /*cb40*/  SHF.R.U64 R4, R4, 0x3, RZ ;  /* 0x0000000304047819 */ /* 0x000fe400000012ff */
        /* <DEDUP_REMOVED lines=12> */
[----:B------:R-:W-:Y:S01]  /*cc10*/  LOP3.LUT R4, R4, R7, RZ, 0x3c, !PT ;  /* 0x0000000704047212 */ /* 0x000fe200078e3cff */
[--C-:B------:R-:W-:Y:S01]  /*cc20*/  IMAD.X R7, RZ, RZ, R13.reuse, P4 ;  /* 0x000000ffff077224 */ /* 0x100fe200020e060d */
[C---:B------:R-:W-:Y:S01]  /*cc30*/  IADD3 R30, P4, R12.reuse, 0x8000, RZ ;  /* 0x000080000c1e7810 */ /* 0x040fe20007f9e0ff */
[----:B------:R-:W-:Y:S01]  /*cc40*/  IMAD.X R155, RZ, RZ, R13, P3 ;  /* 0x000000ffff9b7224 */ /* 0x000fe200018e060d */
[----:B------:R-:W-:-:S02]  /*cc50*/  IADD3 R31, P5, R12, 0x4060, RZ ;  /* 0x000040600c1f7810 */ /* 0x000fc40007fbe0ff */
        /* <DEDUP_REMOVED lines=10> */
[----:B------:R-:W-:Y:S01]  /*cd00*/  LOP3.LUT R138, R139, R12, RZ, 0x3c, !PT ;  /* 0x0000000c8b8a7212 */ /* 0x000fe200078e3cff */
[--C-:B------:R-:W-:Y:S01]  /*cd10*/  IMAD.X R9, RZ, RZ, R13.reuse, P2 ;  /* 0x000000ffff097224 */ /* 0x100fe200010e060d */
[----:B------:R-:W-:Y:S01]  /*cd20*/  LOP3.LUT R12, R107, 0x380, RZ, 0xc0, !PT ;  /* 0x000003806b0c7812 */ /* 0x000fe200078ec0ff */
[--C-:B------:R-:W-:Y:S01]  /*cd30*/  IMAD.X R167, RZ, RZ, R13.reuse, P3 ;  /* 0x000000ffffa77224 */ /* 0x100fe200018e060d */
[----:B------:R-:W-:Y:S01]  /*cd40*/  LOP3.LUT R10, R111, 0x380, RZ, 0xc0, !PT ;  /* 0x000003806f0a7812 */ /* 0x000fe200078ec0ff */
[----:B------:R-:W-:Y:S01]  /*cd50*/  IMAD.MOV.U32 R139, RZ, RZ, R13 ;  /* 0x000000ffff8b7224 */ /* 0x000fe200078e000d */
[----:B------:R-:W-:-:S02]  /*cd60*/  SHF.R.U64 R12, R12, 0x3, RZ ;  /* 0x000000030c0c7819 */ /* 0x000fc400000012ff */
[----:B------:R-:W-:Y:S02]  /*cd70*/  LOP3.LUT R13, R98, 0x380, RZ, 0xc0, !PT ;  /* 0x00000380620d7812 */ /* 0x000fe400078ec0ff */
[----:B------:R-:W-:Y:S02]  /*cd80*/  LOP3.LUT R146, R12, R107, RZ, 0x3c, !PT ;  /* 0x0000006b0c927212 */ /* 0x000fe400078e3cff */
[----:B------:R-:W-:Y:S02]  /*cd90*/  IADD3 R107, P2, R168, 0x7000, RZ ;  /* 0x00007000a86b7810 */ /* 0x000fe40007f5e0ff */
[----:B------:R-:W-:Y:S02]  /*cda0*/  SHF.R.U64 R13, R13, 0x3, RZ ;  /* 0x000000030d0d7819 */ /* 0x000fe400000012ff */
[----:B------:R-:W-:Y:S02]  /*cdb0*/  LOP3.LUT R106, R107, 0x380, RZ, 0xc0, !PT ;  /* 0x000003806b6a7812 */ /* 0x000fe400078ec0ff */
[----:B------:R-:W-:-:S02]  /*cdc0*/  LOP3.LUT R142, R13, R98, RZ, 0x3c, !PT ;  /* 0x000000620d8e7212 */ /* 0x000fc400078e3cff */
[----:B------:R-:W-:Y:S02]  /*cdd0*/  LOP3.LUT R13, R30, 0x380, RZ, 0xc0, !PT ;  /* 0x000003801e0d7812 */ /* 0x000fe400078ec0ff */
[----:B------:R-:W-:Y:S02]  /*cde0*/  SHF.R.U64 R106, R106, 0x3, RZ ;  /* 0x000000036a6a7819 */ /* 0x000fe400000012ff */
[----:B------:R-:W-:Y:S02]  /*cdf0*/  LOP3.LUT R12, R15, 0x380, RZ, 0xc0, !PT ;  /* 0x000003800f0c7812 */ /* 0x000fe400078ec0ff */
[----:B------:R-:W-:Y:S02]  /*ce00*/  SHF.R.U64 R13, R13, 0x3, RZ ;  /* 0x000000030d0d7819 */ /* 0x000fe400000012ff */
[----:B------:R-:W-:Y:S01]  /*ce10*/  LOP3.LUT R106, R106, R107, RZ, 0x3c, !PT ;  /* 0x0000006b6a6a7212 */ /* 0x000fe200078e3cff */
[----:B------:R-:W-:Y:S01]  /*ce20*/  IMAD.X R107, RZ, RZ, R169, P2 ;  /* 0x000000ffff6b7224 */ /* 0x000fe200010e06a9 */
[----:B------:R-:W-:-:S02]  /*ce30*/  IADD3 R135, P2, R168, 0xe000, RZ ;  /* 0x0000e000a8877810 */ /* 0x000fc40007f5e0ff */
[----:B------:R-:W-:Y:S02]  /*ce40*/  SHF.R.U64 R12, R12, 0x3, RZ ;  /* 0x000000030c0c7819 */ /* 0x000fe400000012ff */
[----:B------:R-:W-:Y:S02]  /*ce50*/  LOP3.LUT R156, R13, R30, RZ, 0x3c, !PT ;  /* 0x0000001e0d9c7212 */ /* 0x000fe400078e3cff */
[----:B------:R-:W-:Y:S02]  /*ce60*/  LOP3.LUT R13, R20, 0x380, RZ, 0xc0, !PT ;  /* 0x00000380140d7812 */ /* 0x000fe400078ec0ff */
[----:B------:R-:W-:Y:S02]  /*ce70*/  LOP3.LUT R134, R135, 0x380, RZ, 0xc0, !PT ;  /* 0x0000038087867812 */ /* 0x000fe400078ec0ff */
[----:B------:R-:W-:Y:S02]  /*ce80*/  LOP3.LUT R150, R12, R15, RZ, 0x3c, !PT ;  /* 0x0000000f0c967212 */ /* 0x000fe400078e3cff */
[----:B------:R-:W-:-:S02]  /*ce90*/  LOP3.LUT R12, R21, 0x380, RZ, 0xc0, !PT ;  /* 0x00000380150c7812 */ /* 0x000fc400078ec0ff */
[----:B------:R-:W-:Y:S02]  /*cea0*/  SHF.R.U64 R13, R13, 0x3, RZ ;  /* 0x000000030d0d7819 */ /* 0x000fe400000012ff */
[----:B------:R-:W-:Y:S02]  /*ceb0*/  SHF.R.U64 R134, R134, 0x3, RZ ;  /* 0x0000000386867819 */ /* 0x000fe400000012ff */
[----:B------:R-:W-:Y:S02]  /*cec0*/  SHF.R.U64 R12, R12, 0x3, RZ ;  /* 0x000000030c0c7819 */ /* 0x000fe400000012ff */
[----:B------:R-:W-:Y:S02]  /*ced0*/  LOP3.LUT R164, R13, R20, RZ, 0x3c, !PT ;  /* 0x000000140da47212 */ /* 0x000fe400078e3cff */
[----:B------:R-:W-:Y:S02]  /*cee0*/  IADD3 R13, P3, R168, 0x1000, RZ ;  /* 0x00001000a80d7810 */ /* 0x000fe40007f7e0ff */
[----:B------:R-:W-:Y:S01]  /*cef0*/  LOP3.LUT R134, R134, R135, RZ, 0x3c, !PT ;  /* 0x0000008786867212 */ /* 0x000fe200078e3cff */
[----:B------:R-:W-:Y:S01]  /*cf00*/  IMAD.X R135, RZ, RZ, R169, P2 ;  /* 0x000000ffff877224 */ /* 0x000fe200010e06a9 */
[----:B-1----:R-:W-:-:S02]  /*cf10*/  ISETP.NE.AND P2, PT, R199, 0x1, PT ;  /* 0x00000001c700780c */ /* 0x002fc40003f45270 */
[----:B------:R-:W-:Y:S02]  /*cf20*/  LOP3.LUT R160, R12, R21, RZ, 0x3c, !PT ;  /* 0x000000150ca07212 */ /* 0x000fe400078e3cff */
[----:B------:R-:W-:Y:S02]  /*cf30*/  LOP3.LUT R12, R13, 0x380, RZ, 0xc0, !PT ;  /* 0x000003800d0c7812 */ /* 0x000fe400078ec0ff */
[----:B------:R-:W-:Y:S02]  /*cf40*/  SHF.R.U64 R10, R10, 0x3, RZ ;  /* 0x000000030a0a7819 */ /* 0x000fe400000012ff */
[----:B------:R-:W-:Y:S02]  /*cf50*/  SHF.R.U64 R12, R12, 0x3, RZ ;  /* 0x000000030c0c7819 */ /* 0x000fe400000012ff */
[----:B------:R-:W-:Y:S01]  /*cf60*/  MOV R203, R138 ;  /* 0x0000008a00cb7202 */ /* 0x000fe20000000f00 */
[----:B------:R-:W-:Y:S01]  /*cf70*/  BAR.SYNC.DEFER_BLOCKING 0x1, 0x100 ;  /* 0x0044000000007b1d */ /* 0x000fe20000010000 */
[----:B------:R-:W-:Y:S01]  /*cf80*/  LOP3.LUT R12, R12, R13, RZ, 0x3c, !PT ;  /* 0x0000000d0c0c7212 */ /* 0x000fe200078e3cff */
[----:B------:R-:W-:Y:S01]  /*cf90*/  IMAD.X R13, RZ, RZ, R169, P3 ;  /* 0x000000ffff0d7224 */ /* 0x000fe200018e06a9 */
[----:B------:R-:W-:-:S02]  /*cfa0*/  LOP3.LUT R10, R10, R111, RZ, 0x3c, !PT ;  /* 0x0000006f0a0a7212 */ /* 0x000fc400078e3cff */
[----:B------:R-:W-:Y:S02]  /*cfb0*/  IADD3 R111, P3, R168, 0x8000, RZ ;  /* 0x00008000a86f7810 */ /* 0x000fe40007f7e0ff */
[----:B------:R-:W-:Y:S02]  /*cfc0*/  LOP3.LUT R98, R99, 0x380, RZ, 0xc0, !PT ;  /* 0x0000038063627812 */ /* 0x000fe400078ec0ff */
[----:B------:R-:W-:Y:S02]  /*cfd0*/  LOP3.LUT R110, R111, 0x380, RZ, 0xc0, !PT ;  /* 0x000003806f6e7812 */ /* 0x000fe400078ec0ff */
[----:B------:R-:W-:Y:S02]  /*cfe0*/  LOP3.LUT R30, R31, 0x380, RZ, 0xc0, !PT ;  /* 0x000003801f1e7812 */ /* 0x000fe400078ec0ff */
[----:B------:R-:W-:Y:S02]  /*cff0*/  SHF.R.U64 R110, R110, 0x3, RZ ;  /* 0x000000036e6e7819 */ /* 0x000fe400000012ff */
[----:B------:R-:W-:-:S02]  /*d000*/  SHF.R.U64 R98, R98, 0x3, RZ ;  /* 0x0000000362627819 */ /* 0x000fc400000012ff */
[----:B------:R-:W-:Y:S02]  /*d010*/  SHF.R.U64 R30, R30, 0x3, RZ ;  /* 0x000000031e1e7819 */ /* 0x000fe400000012ff */
[----:B------:R-:W-:Y:S01]  /*d020*/  LOP3.LUT R110, R110, R111, RZ, 0x3c, !PT ;  /* 0x0000006f6e6e7212 */ /* 0x000fe200078e3cff */
[----:B------:R-:W-:Y:S01]  /*d030*/  IMAD.X R111, RZ, RZ, R169, P3 ;  /* 0x000000ffff6f7224 */ /* 0x000fe200018e06a9 */
[----:B------:R-:W-:Y:S02]  /*d040*/  LOP3.LUT R154, R98, R99, RZ, 0x3c, !PT ;  /* 0x00000063629a7212 */ /* 0x000fe400078e3cff */
[C---:B------:R-:W-:Y:S01]  /*d050*/  IADD3 R99, P0, R168.reuse, 0x5000, RZ ;  /* 0x00005000a8637810 */ /* 0x040fe20007f1e0ff */
[----:B------:R0:W-:Y:S01]  /*d060*/  STSM.16.M88.4 [R203], R24 ;  /* 0x00000018cb007844 */ /* 0x0001e20000000200 */
[----:B------:R-:W-:Y:S02]  /*d070*/  IADD3 R205, P3, R168, 0xf000, RZ ;  /* 0x0000f000a8cd7810 */ /* 0x000fe40007f7e0ff */
[----:B------:R-:W-:-:S02]  /*d080*/  LOP3.LUT R6, R115, 0x380, RZ, 0xc0, !PT ;  /* 0x0000038073067812 */ /* 0x000fc400078ec0ff */
[----:B------:R-:W-:Y:S01]  /*d090*/  LOP3.LUT R158, R30, R31, RZ, 0x3c, !PT ;  /* 0x0000001f1e9e7212 */ /* 0x000fe200078e3cff */
[----:B------:R-:W-:Y:S01]  /*d0a0*/  IMAD.X R139, RZ, RZ, R169, P3 ;  /* 0x000000ffff8b7224 */ /* 0x000fe200018e06a9 */
[----:B------:R-:W-:Y:S02]  /*d0b0*/  LOP3.LUT R31, R8, 0x380, RZ, 0xc0, !PT ;  /* 0x00000380081f7812 */ /* 0x000fe400078ec0ff */
[----:B------:R-:W-:Y:S02]  /*d0c0*/  LOP3.LUT R21, R14, 0x380, RZ, 0xc0, !PT ;  /* 0x000003800e157812 */ /* 0x000fe400078ec0ff */
[----:B------:R-:W-:Y:S02]  /*d0d0*/  LOP3.LUT R15, R22, 0x380, RZ, 0xc0, !PT ;  /* 0x00000380160f7812 */ /* 0x000fe400078ec0ff */
[----:B------:R-:W-:Y:S02]  /*d0e0*/  LOP3.LUT R98, R99, 0x380, RZ, 0xc0, !PT ;  /* 0x0000038063627812 */ /* 0x000fe400078ec0ff */
[----:B------:R-:W-:Y:S01]  /*d0f0*/  LOP3.LUT R16, R205, 0x380, RZ, 0xc0, !PT ;  /* 0x00000380cd107812 */ /* 0x000fe200078ec0ff */
[----:B0-----:R-:W0:Y:S01]  /*d100*/  @P2 LDC R24, c[0x0][0xbec] ;  /* 0x0002fb00ff182b82 */ /* 0x001e220000000800 */
[----:B------:R-:W-:-:S02]  /*d110*/  SHF.R.U64 R6, R6, 0x3, RZ ;  /* 0x0000000306067819 */ /* 0x000fc400000012ff */
[----:B------:R-:W-:Y:S02]  /*d120*/  SHF.R.U64 R31, R31, 0x3, RZ ;  /* 0x000000031f1f7819 */ /* 0x000fe400000012ff */
[----:B------:R-:W-:Y:S02]  /*d130*/  SHF.R.U64 R21, R21, 0x3, RZ ;  /* 0x0000000315157819 */ /* 0x000fe400000012ff */
[----:B------:R-:W-:Y:S01]  /*d140*/  SHF.R.U64 R15, R15, 0x3, RZ ;  /* 0x000000030f0f7819 */ /* 0x000fe200000012ff */
[----:B------:R-:W1:Y:S01]  /*d150*/  @P2 LDC R27, c[0x0][0xbf0] ;  /* 0x0002fc00ff1b2b82 */ /* 0x000e620000000800 */
[----:B------:R-:W-:Y:S02]  /*d160*/  SHF.R.U64 R98, R98, 0x3, RZ ;  /* 0x0000000362627819 */ /* 0x000fe400000012ff */
[----:B------:R-:W-:Y:S02]  /*d170*/  SHF.R.U64 R16, R16, 0x3, RZ ;  /* 0x0000000310107819 */ /* 0x000fe400000012ff */
[----:B------:R-:W-:-:S02]  /*d180*/  LOP3.LUT R6, R6, R115, RZ, 0x3c, !PT ;  /* 0x0000007306067212 */ /* 0x000fc400078e3cff */
[----:B------:R-:W-:Y:S02]  /*d190*/  LOP3.LUT R8, R31, R8, RZ, 0x3c, !PT ;  /* 0x000000081f087212 */ /* 0x000fe400078e3cff */
[----:B------:R-:W-:Y:S02]  /*d1a0*/  LOP3.LUT R166, R21, R14, RZ, 0x3c, !PT ;  /* 0x0000000e15a67212 */ /* 0x000fe400078e3cff */
[----:B------:R-:W-:Y:S02]  /*d1b0*/  LOP3.LUT R102, R103, 0x380, RZ, 0xc0, !PT ;  /* 0x0000038067667812 */ /* 0x000fe400078ec0ff */
[----:B------:R-:W-:Y:S02]  /*d1c0*/  LOP3.LUT R162, R15, R22, RZ, 0x3c, !PT ;  /* 0x000000160fa27212 */ /* 0x000fe400078e3cff */
[----:B------:R-:W-:Y:S01]  /*d1d0*/  LOP3.LUT R98, R98, R99, RZ, 0x3c, !PT ;  /* 0x0000006362627212 */ /* 0x000fe200078e3cff */
[----:B0-----:R-:W-:Y:S01]  /*d1e0*/  @P2 IMAD.HI.U32 R24, R37, R24, RZ ;  /* 0x0000001825182227 */ /* 0x001fe200078e00ff */
[----:B------:R-:W-:-:S02]  /*d1f0*/  LOP3.LUT R138, R16, R205, RZ, 0x3c, !PT ;  /* 0x000000cd108a7212 */ /* 0x000fc400078e3cff */
[----:B------:R-:W-:Y:S01]  /*d200*/  MOV R150, R150 ;  /* 0x0000009600967202 */ /* 0x000fe20000000f00 */
[----:B------:R-:W-:Y:S01]  /*d210*/  IMAD.X R99, RZ, RZ, R169, P0 ;  /* 0x000000ffff637224 */ /* 0x000fe200000e06a9 */
[----:B------:R-:W-:Y:S02]  /*d220*/  MOV R16, R4 ;  /* 0x0000000400107202 */ /* 0x000fe40000000f00 */
[----:B------:R-:W-:Y:S01]  /*d230*/  MOV R22, R6 ;  /* 0x0000000600167202 */ /* 0x000fe20000000f00 */
[----:B------:R0:W-:Y:S01]  /*d240*/  STSM.16.M88.4 [R150], R32 ;  /* 0x0000002096007844 */ /* 0x0001e20000000200 */
[----:B------:R-:W-:Y:S02]  /*d250*/  MOV R160, R160 ;  /* 0x000000a000a07202 */ /* 0x000fe40000000f00 */
[----:B------:R-:W-:Y:S02]  /*d260*/  IADD3 R127, P0, R168, 0xc000, RZ ;  /* 0x0000c000a87f7810 */ /* 0x000fe40007f1e0ff */
[----:B------:R-:W-:Y:S01]  /*d270*/  MOV R44, R10 ;  /* 0x0000000a002c7202 */ /* 0x000fe20000000f00 */
[----:B------:R-:W-:Y:S01]  /*d280*/  STSM.16.M88.4 [R160], R40 ;  /* 0x00000028a0007844 */ /* 0x000fe20000000200 */
[----:B------:R-:W-:-:S02]  /*d290*/  MOV R166, R166 ;  /* 0x000000a600a67202 */ /* 0x000fc40000000f00 */
[----:B------:R-:W-:Y:S02]  /*d2a0*/  F2FP.BF16.F32.PACK_AB R4, R49, R179 ;  /* 0x000000b33104723e */ /* 0x000fe400000010ff */
[----:B------:R-:W-:Y:S02]  /*d2b0*/  F2FP.BF16.F32.PACK_AB R5, R51, R50 ;  /* 0x000000323305723e */ /* 0x000fe400000010ff */
[----:B------:R-:W-:Y:S02]  /*d2c0*/  F2FP.BF16.F32.PACK_AB R6, R53, R180 ;  /* 0x000000b43506723e */ /* 0x000fe400000010ff */
[----:B------:R-:W-:Y:S02]  /*d2d0*/  F2FP.BF16.F32.PACK_AB R7, R55, R54 ;  /* 0x000000363707723e */ /* 0x000fe400000010ff */
[----:B------:R-:W-:Y:S02]  /*d2e0*/  MOV R25, R8 ;  /* 0x0000000800197202 */ /* 0x000fe40000000f00 */
[----:B------:R-:W-:Y:S01]  /*d2f0*/  F2FP.BF16.F32.PACK_AB R8, R57, R181 ;  /* 0x000000b53908723e */ /* 0x000fe200000010ff */
[----:B------:R2:W-:Y:S01]  /*d300*/  STSM.16.M88.4 [R166], R4 ;  /* 0x00000004a6007844 */ /* 0x0005e20000000200 */
[----:B------:R-:W-:-:S02]  /*d310*/  F2FP.BF16.F32.PACK_AB R9, R59, R58 ;  /* 0x0000003a3b09723e */ /* 0x000fc400000010ff */
[----:B------:R-:W-:Y:S02]  /*d320*/  F2FP.BF16.F32.PACK_AB R10, R61, R182 ;  /* 0x000000b63d0a723e */ /* 0x000fe400000010ff */
[----:B------:R-:W-:Y:S02]  /*d330*/  F2FP.BF16.F32.PACK_AB R11, R63, R62 ;  /* 0x0000003e3f0b723e */ /* 0x000fe400000010ff */
[----:B------:R-:W-:Y:S02]  /*d340*/  SHF.R.U64 R102, R102, 0x3, RZ ;  /* 0x0000000366667819 */ /* 0x000fe400000012ff */
[----:B-1----:R-:W-:Y:S01]  /*d350*/  @P2 SHF.R.U32.HI R36, RZ, R27, R24 ;  /* 0x0000001bff242219 */ /* 0x002fe20000011618 */
[----:B------:R1:W-:Y:S01]  /*d360*/  STSM.16.M88.4 [R25], R8 ;  /* 0x0000000819007844 */ /* 0x0003e20000000200 */
[----:B------:R-:W-:Y:S02]  /*d370*/  LOP3.LUT R126, R127, 0x380, RZ, 0xc0, !PT ;  /* 0x000003807f7e7812 */ /* 0x000fe400078ec0ff */
[----:B------:R-:W-:Y:S01]  /*d380*/  LOP3.LUT R152, R102, R103, RZ, 0x3c, !PT ;  /* 0x0000006766987212 */ /* 0x000fe200078e3cff */
[----:B0-----:R-:W-:Y:S01]  /*d390*/  IMAD.MOV R32, RZ, RZ, -R36 ;  /* 0x000000ffff207224 */ /* 0x001fe200078e0a24 */
[----:B------:R-:W-:-:S02]  /*d3a0*/  MOV R164, R164 ;  /* 0x000000a400a47202 */ /* 0x000fc40000000f00 */
[----:B--2---:R-:W-:Y:S01]  /*d3b0*/  F2FP.BF16.F32.PACK_AB R4, R65, R183 ;  /* 0x000000b74104723e */ /* 0x004fe200000010ff */
[----:B------:R-:W-:Y:S01]  /*d3c0*/  IMAD R37, R199, R32, R37 ;  /* 0x00000020c7257224 */ /* 0x000fe200078e0225 */
[----:B------:R-:W-:Y:S02]  /*d3d0*/  F2FP.BF16.F32.PACK_AB R5, R67, R66 ;  /* 0x000000424305723e */ /* 0x000fe400000010ff */
[----:B------:R-:W-:Y:S02]  /*d3e0*/  F2FP.BF16.F32.PACK_AB R6, R69, R184 ;  /* 0x000000b84506723e */ /* 0x000fe400000010ff */
[----:B------:R-:W-:Y:S02]  /*d3f0*/  F2FP.BF16.F32.PACK_AB R7, R71, R70 ;  /* 0x000000464707723e */ /* 0x000fe400000010ff */
[----:B------:R-:W-:Y:S02]  /*d400*/  IADD3 R103, P1, R168, 0x6000, RZ ;  /* 0x00006000a8677810 */ /* 0x000fe40007f3e0ff */
[----:B------:R-:W-:Y:S01]  /*d410*/  MOV R162, R162 ;  /* 0x000000a200a27202 */ /* 0x000fe20000000f00 */
[----:B------:R-:W-:Y:S01]  /*d420*/  STSM.16.M88.4 [R164], R4 ;  /* 0x00000004a4007844 */ /* 0x000fe20000000200 */
[----:B-1----:R-:W-:-:S02]  /*d430*/  F2FP.BF16.F32.PACK_AB R8, R73, R185 ;  /* 0x000000b94908723e */ /* 0x002fc400000010ff */
[----:B------:R-:W-:Y:S02]  /*d440*/  F2FP.BF16.F32.PACK_AB R9, R75, R74 ;  /* 0x0000004a4b09723e */ /* 0x000fe400000010ff */
[----:B------:R-:W-:Y:S02]  /*d450*/  F2FP.BF16.F32.PACK_AB R10, R77, R186 ;  /* 0x000000ba4d0a723e */ /* 0x000fe400000010ff */
[----:B------:R-:W-:Y:S02]  /*d460*/  F2FP.BF16.F32.PACK_AB R11, R79, R78 ;  /* 0x0000004e4f0b723e */ /* 0x000fe400000010ff */
[----:B------:R-:W-:Y:S02]  /*d470*/  SHF.R.U64 R126, R126, 0x3, RZ ;  /* 0x000000037e7e7819 */ /* 0x000fe400000012ff */
[----:B------:R-:W-:Y:S01]  /*d480*/  MOV R158, R158 ;  /* 0x0000009e009e7202 */ /* 0x000fe20000000f00 */
[----:B------:R0:W-:Y:S01]  /*d490*/  STSM.16.M88.4 [R162], R8 ;  /* 0x00000008a2007844 */ /* 0x0001e20000000200 */
[----:B------:R-:W-:-:S02]  /*d4a0*/  F2FP.BF16.F32.PACK_AB R24, R81, R187 ;  /* 0x000000bb5118723e */ /* 0x000fc400000010ff */
[----:B------:R-:W-:Y:S02]  /*d4b0*/  F2FP.BF16.F32.PACK_AB R25, R83, R82 ;  /* 0x000000525319723e */ /* 0x000fe400000010ff */
[----:B------:R-:W-:Y:S02]  /*d4c0*/  F2FP.BF16.F32.PACK_AB R26, R85, R188 ;  /* 0x000000bc551a723e */ /* 0x000fe400000010ff */
[----:B------:R-:W-:Y:S02]  /*d4d0*/  F2FP.BF16.F32.PACK_AB R27, R87, R86 ;  /* 0x00000056571b723e */ /* 0x000fe400000010ff */
[----:B------:R-:W-:Y:S02]  /*d4e0*/  LOP3.LUT R102, R103, 0x380, RZ, 0xc0, !PT ;  /* 0x0000038067667812 */ /* 0x000fe400078ec0ff */
[----:B------:R-:W-:Y:S01]  /*d4f0*/  LOP3.LUT R126, R126, R127, RZ, 0x3c, !PT ;  /* 0x0000007f7e7e7212 */ /* 0x000fe200078e3cff */
[----:B------:R-:W-:Y:S01]  /*d500*/  IMAD.X R127, RZ, RZ, R169, P0 ;  /* 0x000000ffff7f7224 */ /* 0x000fe200000e06a9 */
[----:B------:R1:W-:Y:S01]  /*d510*/  STSM.16.M88.4 [R158], R24 ;  /* 0x000000189e007844 */ /* 0x0003e20000000200 */
[----:B------:R-:W-:Y:S01]  /*d520*/  SHF.R.U64 R102, R102, 0x3, RZ ;  /* 0x0000000366667819 */ /* 0x000fe200000012ff */
[----:B0-----:R-:W-:Y:S01]  /*d530*/  IMAD.U32 R9, RZ, RZ, UR5 ;  /* 0x00000005ff097e24 */ /* 0x001fe2000f8e00ff */
[----:B------:R-:W-:Y:S01]  /*d540*/  SHF.R.S32.HI R8, RZ, 0x1f, R36 ;  /* 0x0000001fff087819 */ /* 0x000fe20000011424 */
[----:B------:R-:W-:Y:S01]  /*d550*/  ULDC UR5, c[0x0][0xa88] ;  /* 0x0002a20000057ab9 */ /* 0x000fe20000000800 */
[----:B------:R-:W-:-:S02]  /*d560*/  F2FP.BF16.F32.PACK_AB R5, R48, R3 ;  /* 0x000000033005723e */ /* 0x000fc400000010ff */
[----:B------:R-:W-:Y:S02]  /*d570*/  SHF.R.S32.HI R3, RZ, 0x1f, R37 ;  /* 0x0000001fff037819 */ /* 0x000fe40000011425 */
[----:B------:R-:W-:Y:S01]  /*d580*/  LOP3.LUT R102, R102, R103, RZ, 0x3c, !PT ;  /* 0x0000006766667212 */ /* 0x000fe200078e3cff */
[----:B------:R-:W-:Y:S01]  /*d590*/  IMAD.X R103, RZ, RZ, R169, P1 ;  /* 0x000000ffff677224 */ /* 0x000fe200008e06a9 */
[----:B------:R-:W-:Y:S02]  /*d5a0*/  IADD3 R131, P1, R168, 0xd000, RZ ;  /* 0x0000d000a8837810 */ /* 0x000fe40007f3e0ff */
[----:B------:R-:W-:Y:S02]  /*d5b0*/  MOV R156, R156 ;  /* 0x0000009c009c7202 */ /* 0x000fe40000000f00 */
[----:B-1----:R-:W-:Y:S01]  /*d5c0*/  IADD3 R24, P0, R36, UR6, RZ ;  /* 0x0000000624187c10 */ /* 0x002fe2000ff1e0ff */
[----:B------:R-:W-:Y:S01]  /*d5d0*/  VIADD R26, R210, UR60 ;  /* 0x0000003cd21a7c36 */ /* 0x000fe20008000000 */
[----:B------:R-:W-:-:S02]  /*d5e0*/  F2FP.BF16.F32.PACK_AB R32, R89, R189 ;  /* 0x000000bd5920723e */ /* 0x000fc400000010ff */
[----:B------:R-:W-:Y:S01]  /*d5f0*/  IADD3.X R25, R8, UR7, R9, P0, !PT ;  /* 0x0000000708197c10 */ /* 0x000fe200087fe409 */
[----:B------:R-:W-:Y:S01]  /*d600*/  ULDC.64 UR6, c[0x0][0xb88] ;  /* 0x0002e20000067ab9 */ /* 0x000fe20000000a00 */
[----:B------:R-:W-:Y:S01]  /*d610*/  F2FP.BF16.F32.PACK_AB R33, R91, R90 ;  /* 0x0000005a5b21723e */ /* 0x000fe200000010ff */
[----:B------:R-:W-:Y:S01]  /*d620*/  IMAD R8, R3, UR6, RZ ;  /* 0x0000000603087c24 */ /* 0x000fe2000f8e02ff */
[----:B------:R-:W-:Y:S01]  /*d630*/  F2FP.BF16.F32.PACK_AB R34, R93, R190 ;  /* 0x000000be5d22723e */ /* 0x000fe200000010ff */
[----:B------:R-:W-:Y:S01]  /*d640*/  IMAD.WIDE.U32 R24, R37, UR6, R24 ;  /* 0x0000000625187c25 */ /* 0x000fe2000f8e0018 */
[----:B------:R-:W-:Y:S02]  /*d650*/  F2FP.BF16.F32.PACK_AB R35, R95, R94 ;  /* 0x0000005e5f23723e */ /* 0x000fe400000010ff */
[----:B------:R-:W-:Y:S01]  /*d660*/  MOV R154, R154 ;  /* 0x0000009a009a7202 */ /* 0x000fe20000000f00 */
[----:B------:R-:W-:Y:S01]  /*d670*/  IMAD R37, R37, UR7, R8 ;  /* 0x0000000725257c24 */ /* 0x000fe2000f8e0208 */
[----:B------:R-:W-:Y:S01]  /*d680*/  F2FP.BF16.F32.PACK_AB R4, R97, R191 ;  /* 0x000000bf6104723e */ /* 0x000fe200000010ff */
[----:B------:R0:W-:Y:S01]  /*d690*/  STSM.16.M88.4 [R156], R32 ;  /* 0x000000209c007844 */ /* 0x0001e20000000200 */
[----:B------:R-:W-:Y:S01]  /*d6a0*/  F2FP.BF16.F32.PACK_AB R6, R101, R192 ;  /* 0x000000c06506723e */ /* 0x000fe200000010ff */
[----:B------:R-:W-:Y:S01]  /*d6b0*/  ULDC.64 UR6, c[0x0][0xb50] ;  /* 0x0002d40000067ab9 */ /* 0x000fe20000000a00 */
[----:B------:R-:W-:Y:S01]  /*d6c0*/  F2FP.BF16.F32.PACK_AB R7, R56, R52 ;  /* 0x000000343807723e */ /* 0x000fe200000010ff */
[----:B------:R-:W-:Y:S01]  /*d6d0*/  IMAD R3, R199, UR5, RZ ;  /* 0x00000005c7037c24 */ /* 0x000fe2000f8e02ff */
[----:B------:R-:W-:-:S02]  /*d6e0*/  LOP3.LUT R130, R131, 0x380, RZ, 0xc0, !PT ;  /* 0x0000038083827812 */ /* 0x000fc400078ec0ff */
[----:B------:R-:W-:Y:S01]  /*d6f0*/  LOP3.LUT P0, RZ, R208, 0x3, RZ, 0xc0, !PT ;  /* 0x00000003d0ff7812 */ /* 0x000fe2000780c0ff */
[----:B------:R1:W-:Y:S01]  /*d700*/  STSM.16.M88.4 [R154], R4 ;  /* 0x000000049a007844 */ /* 0x0003e20000000200 */
[----:B------:R-:W-:Y:S02]  /*d710*/  SHF.R.U64 R130, R130, 0x3, RZ ;  /* 0x0000000382827819 */ /* 0x000fe400000012ff */
[----:B------:R-:W-:Y:S02]  /*d720*/  MOV R152, R152 ;  /* 0x0000009800987202 */ /* 0x000fe40000000f00 */
[----:B------:R-:W-:Y:S02]  /*d730*/  F2FP.BF16.F32.PACK_AB R8, R105, R193 ;  /* 0x000000c16908723e */ /* 0x000fe400000010ff */
[----:B------:R-:W-:Y:S02]  /*d740*/  F2FP.BF16.F32.PACK_AB R9, R64, R60 ;  /* 0x0000003c4009723e */ /* 0x000fe400000010ff */
[----:B0-----:R-:W-:-:S02]  /*d750*/  LEA R34, P3, R24, UR6, 0x2 ;  /* 0x0000000618227c11 */ /* 0x001fc4000f8610ff */
[----:B------:R-:W-:Y:S02]  /*d760*/  F2FP.BF16.F32.PACK_AB R10, R109, R194 ;  /* 0x000000c26d0a723e */ /* 0x000fe400000010ff */
[----:B------:R-:W-:Y:S01]  /*d770*/  F2FP.BF16.F32.PACK_AB R11, R72, R68 ;  /* 0x00000044480b723e */ /* 0x000fe200000010ff */
[----:B------:R-:W-:Y:S01]  /*d780*/  SHFL.IDX PT, R46, R34, RZ, 0x1c1f ;  /* 0x001c1fff222e7589 */ /* 0x000fe200000e0000 */
[----:B------:R-:W-:Y:S01]  /*d790*/  LOP3.LUT R130, R130, R131, RZ, 0x3c, !PT ;  /* 0x0000008382827212 */ /* 0x000fe200078e3cff */
[----:B-1----:R-:W-:Y:S01]  /*d7a0*/  IMAD.IADD R5, R25, 0x1, R37 ;  /* 0x0000000119057824 */ /* 0x002fe200078e0225 */
[----:B------:R-:W-:Y:S01]  /*d7b0*/  MOV R146, R146 ;  /* 0x0000009200927202 */ /* 0x000fe20000000f00 */
[----:B------:R-:W-:Y:S01]  /*d7c0*/  VIADD R4, R26, 0x8 ;  /* 0x000000081a047836 */ /* 0x000fe20000000000 */
[----:B------:R0:W-:Y:S01]  /*d7d0*/  STSM.16.M88.4 [R152], R8 ;  /* 0x0000000898007844 */ /* 0x0001e20000000200 */
[----:B------:R-:W-:Y:S01]  /*d7e0*/  IMAD.X R131, RZ, RZ, R169, P1 ;  /* 0x000000ffff837224 */ /* 0x000fe200008e06a9 */
[----:B------:R-:W-:-:S02]  /*d7f0*/  LEA.HI.X R35, R24, UR7, R5, 0x2, P3 ;  /* 0x0000000718237c11 */ /* 0x000fc400098f1405 */
[-C--:B------:R-:W-:Y:S01]  /*d800*/  ISETP.GE.OR P1, PT, R26, R3.reuse, P0 ;  /* 0x000000031a00720c */ /* 0x080fe20000726670 */
[----:B------:R1:W-:Y:S01]  /*d810*/  SHFL.IDX PT, R56, R34, 0x1, 0x1c1f ;  /* 0x003c1f0022387f89 */ /* 0x0003e200000e0000 */
[----:B------:R-:W-:Y:S02]  /*d820*/  ISETP.GE.OR P0, PT, R4, R3, P0 ;  /* 0x000000030400720c */ /* 0x000fe40000706670 */
[----:B------:R-:W-:Y:S01]  /*d830*/  F2FP.BF16.F32.PACK_AB R4, R113, R195 ;  /* 0x000000c37104723e */ /* 0x000fe200000010ff */
[----:B------:R-:W2:Y:S01]  /*d840*/  SHFL.IDX PT, R47, R35, RZ, 0x1c1f ;  /* 0x001c1fff232f7589 */ /* 0x000ea200000e0000 */
[----:B------:R-:W-:Y:S02]  /*d850*/  F2FP.BF16.F32.PACK_AB R5, R80, R76 ;  /* 0x0000004c5005723e */ /* 0x000fe400000010ff */
[----:B------:R-:W-:Y:S01]  /*d860*/  F2FP.BF16.F32.PACK_AB R6, R117, R196 ;  /* 0x000000c47506723e */ /* 0x000fe200000010ff */
[----:B------:R3:W4:Y:S01]  /*d870*/  SHFL.IDX PT, R57, R35, 0x1, 0x1c1f ;  /* 0x003c1f0023397f89 */ /* 0x00072200000e0000 */
[----:B------:R-:W-:-:S02]  /*d880*/  F2FP.BF16.F32.PACK_AB R7, R88, R84 ;  /* 0x000000545807723e */ /* 0x000fc400000010ff */
[----:B------:R-:W-:Y:S02]  /*d890*/  MOV R142, R142 ;  /* 0x0000008e008e7202 */ /* 0x000fe40000000f00 */
[----:B0-----:R-:W-:Y:S01]  /*d8a0*/  F2FP.BF16.F32.PACK_AB R8, R121, R197 ;  /* 0x000000c57908723e */ /* 0x001fe200000010ff */
[----:B------:R0:W-:Y:S01]  /*d8b0*/  STSM.16.M88.4 [R146], R4 ;  /* 0x0000000492007844 */ /* 0x0001e20000000200 */
[----:B------:R-:W-:Y:S02]  /*d8c0*/  F2FP.BF16.F32.PACK_AB R9, R96, R92 ;  /* 0x0000005c6009723e */ /* 0x000fe400000010ff */
        /* <DEDUP_REMOVED lines=10> */
[----:B-1----:R-:W-:-:S02]  /*d970*/  F2FP.BF16.F32.PACK_AB R34, R141, R140 ;  /* 0x0000008c8d22723e */ /* 0x002fc400000010ff */
[----:B---3--:R-:W-:Y:S02]  /*d980*/  F2FP.BF16.F32.PACK_AB R35, R173, R172 ;  /* 0x000000acad23723e */ /* 0x008fe400000010ff */
[----:B------:R-:W-:Y:S02]  /*d990*/  F2FP.BF16.F32.PACK_AB R52, R145, R144 ;  /* 0x000000909134723e */ /* 0x000fe400000010ff */
[----:B------:R-:W-:Y:S01]  /*d9a0*/  F2FP.BF16.F32.PACK_AB R53, R175, R174 ;  /* 0x000000aeaf35723e */ /* 0x000fe200000010ff */
[----:B------:R-:W-:Y:S01]  /*d9b0*/  STSM.16.M88.4 [R22], R32 ;  /* 0x0000002016007844 */ /* 0x000fe20000000200 */
[----:B------:R-:W-:Y:S02]  /*d9c0*/  F2FP.BF16.F32.PACK_AB R54, R149, R148 ;  /* 0x000000949536723e */ /* 0x000fe400000010ff */
[----:B------:R-:W-:Y:S02]  /*d9d0*/  F2FP.BF16.F32.PACK_AB R55, R178, R176 ;  /* 0x000000b0b237723e */ /* 0x000fe400000010ff */
[----:B------:R-:W-:-:S02]  /*d9e0*/  IADD3 R20, P4, R168, 0x2000, RZ ;  /* 0x00002000a8147810 */ /* 0x000fc40007f9e0ff */
[----:B------:R-:W-:Y:S01]  /*d9f0*/  IADD3 R21, P5, R168, 0x3000, RZ ;  /* 0x00003000a8157810 */ /* 0x000fe20007fbe0ff */
[----:B------:R-:W-:Y:S01]  /*da00*/  STSM.16.M88.4 [R16], R52 ;  /* 0x0000003410007844 */ /* 0x000fe20000000200 */
[----:B------:R-:W-:Y:S02]  /*da10*/  LOP3.LUT R15, R20, 0x380, RZ, 0xc0, !PT ;  /* 0x00000380140f7812 */ /* 0x000fe400078ec0ff */
[----:B------:R-:W-:Y:S01]  /*da20*/  IADD3 R31, P6, R168, 0x4000, RZ ;  /* 0x00004000a81f7810 */ /* 0x000fe20007fde0ff */
[----:B------:R-:W-:Y:S01]  /*da30*/  BAR.SYNC.DEFER_BLOCKING 0x1, 0x100 ;  /* 0x0044000000007b1d */ /* 0x000fe20000010000 */
[----:B------:R-:W-:Y:S02]  /*da40*/  SHF.R.U64 R15, R15, 0x3, RZ ;  /* 0x000000030f0f7819 */ /* 0x000fe400000012ff */
[----:B------:R-:W-:Y:S02]  /*da50*/  LOP3.LUT R30, R31, 0x380, RZ, 0xc0, !PT ;  /* 0x000003801f1e7812 */ /* 0x000fe400078ec0ff */
[----:B------:R-:W-:Y:S01]  /*da60*/  LOP3.LUT R14, R15, R20, RZ, 0x3c, !PT ;  /* 0x000000140f0e7212 */ /* 0x000fe200078e3cff */
[----:B------:R-:W-:Y:S01]  /*da70*/  IMAD.X R15, RZ, RZ, R169, P4 ;  /* 0x000000ffff0f7224 */ /* 0x000fe200020e06a9 */
[----:B------:R-:W-:-:S02]  /*da80*/  LOP3.LUT R20, R21, 0x380, RZ, 0xc0, !PT ;  /* 0x0000038015147812 */ /* 0x000fc400078ec0ff */
[----:B------:R-:W-:Y:S02]  /*da90*/  SHF.R.U64 R30, R30, 0x3, RZ ;  /* 0x000000031e1e7819 */ /* 0x000fe400000012ff */
[----:B------:R-:W-:Y:S01]  /*daa0*/  SHF.R.U64 R20, R20, 0x3, RZ ;  /* 0x0000000314147819 */ /* 0x000fe200000012ff */
[----:B------:R-:W-:Y:S01]  /*dab0*/  UIMAD UR5, UR10, UR8, URZ ;  /* 0x000000080a0572a4 */ /* 0x000fe2000f8e023f */
[----:B------:R-:W-:Y:S01]  /*dac0*/  LOP3.LUT R30, R30, R31, RZ, 0x3c, !PT ;  /* 0x0000001f1e1e7212 */ /* 0x000fe200078e3cff */
[--C-:B------:R-:W-:Y:S01]  /*dad0*/  IMAD.X R31, RZ, RZ, R169.reuse, P6 ;  /* 0x000000ffff1f7224 */ /* 0x100fe200030e06a9 */
[----:B------:R-:W-:Y:S01]  /*dae0*/  LOP3.LUT R20, R20, R21, RZ, 0x3c, !PT ;  /* 0x0000001514147212 */ /* 0x000fe200078e3cff */
[----:B------:R-:W-:Y:S01]  /*daf0*/  IMAD.X R21, RZ, RZ, R169, P5 ;  /* 0x000000ffff157224 */ /* 0x000fe200028e06a9 */
[C---:B------:R-:W-:Y:S02]  /*db00*/  IADD3 R115, P4, R168.reuse, 0x9000, RZ ;  /* 0x00009000a8737810 */ /* 0x040fe40007f9e0ff */
[C---:B------:R-:W-:Y:S01]  /*db10*/  LOP3.LUT R29, R168.reuse, 0x380, RZ, 0xc0, !PT ;  /* 0x00000380a81d7812 */ /* 0x040fe200078ec0ff */
[----:B--2---:R1:W-:Y:S01]  /*db20*/  @!P1 ST.E desc[UR14][R46.64], R0 ;  /* 0x000000002e009985 */ /* 0x0043e2000c10190e */
[C---:B------:R-:W-:Y:S01]  /*db30*/  IADD3 R119, P5, R168.reuse, 0xa000, RZ ;  /* 0x0000a000a8777810 */ /* 0x040fe20007fbe0ff */
[----:B------:R-:W-:Y:S01]  /*db40*/  UIMAD.WIDE.U32 UR6, UR11, UR8, URZ ;  /* 0x000000080b0672a5 */ /* 0x000fe2000f8e003f */
[----:B------:R-:W-:Y:S01]  /*db50*/  IADD3 R123, P6, R168, 0xb000, RZ ;  /* 0x0000b000a87b7810 */ /* 0x000fe20007fde0ff */
[----:B----4-:R2:W-:Y:S01]  /*db60*/  @!P0 ST.E desc[UR14][R56.64], R2 ;  /* 0x0000000238008985 */ /* 0x0105e2000c10190e */
[----:B------:R-:W-:Y:S01]  /*db70*/  UIMAD UR5, UR11, UR9, UR5 ;  /* 0x000000090b0572a4 */ /* 0x000fe2000f8e0205 */
[----:B------:R-:W-:-:S02]  /*db80*/  LOP3.LUT R114, R115, 0x380, RZ, 0xc0, !PT ;  /* 0x0000038073727812 */ /* 0x000fc400078ec0ff */
[----:B------:R3:W5:Y:S01]  /*db90*/  LD.E.128 R40, desc[UR14][R12.64] ;  /* 0x0000000e0c287980 */ /* 0x000762000c101d00 */
[----:B------:R-:W-:Y:S01]  /*dba0*/  ULDC.64 UR10, c[0x0][0xaf0] ;  /* 0x0002bc00000a7ab9 */ /* 0x000fe20000000a00 */
[----:B------:R-:W-:Y:S02]  /*dbb0*/  LOP3.LUT R118, R119, 0x380, RZ, 0xc0, !PT ;  /* 0x0000038077767812 */ /* 0x000fe400078ec0ff */
[----:B0-----:R0:W5:Y:S01]  /*dbc0*/  LD.E.128 R4, desc[UR14][R20.64] ;  /* 0x0000000e14047980 */ /* 0x001162000c101d00 */
[----:B-1----:R-:W-:Y:S01]  /*dbd0*/  IMAD R0, R202, 0x20, R206 ;  /* 0x00000020ca007824 */ /* 0x002fe200078e02ce */
[----:B------:R-:W-:Y:S02]  /*dbe0*/  LOP3.LUT R122, R123, 0x380, RZ, 0xc0, !PT ;  /* 0x000003807b7a7812 */ /* 0x000fe400078ec0ff */
[----:B------:R1:W5:Y:S01]  /*dbf0*/  LD.E.128 R48, desc[UR14][R14.64] ;  /* 0x0000000e0e307980 */ /* 0x000362000c101d00 */
[----:B------:R-:W-:Y:S01]  /*dc00*/  UIADD3 UR7, UR7, UR5, URZ ;  /* 0x0000000507077290 */ /* 0x000fe2000fffe03f */
[----:B---3--:R-:W3:Y:S01]  /*dc10*/  @P2 LDC R13, c[0x0][0xbec] ;  /* 0x0002fb00ff0d2b82 */ /* 0x008ee20000000800 */
[----:B------:R-:W-:Y:S01]  /*dc20*/  UIMAD UR8, UR12, UR10, URZ ;  /* 0x0000000a0c0872a4 */ /* 0x000fe2000f8e023f */
[----:B------:R-:W-:Y:S01]  /*dc30*/  SHF.R.U64 R114, R114, 0x3, RZ ;  /* 0x0000000372727819 */ /* 0x000fe200000012ff */
[----:B------:R4:W5:Y:S01]  /*dc40*/  LD.E.128 R8, desc[UR14][R30.64] ;  /* 0x0000000e1e087980 */ /* 0x000962000c101d00 */
[----:B------:R-:W-:-:S02]  /*dc50*/  SHF.R.U64 R118, R118, 0x3, RZ ;  /* 0x0000000376767819 */ /* 0x000fc400000012ff */
[----:B------:R-:W-:Y:S01]  /*dc60*/  SHF.R.U64 R122, R122, 0x3, RZ ;  /* 0x000000037a7a7819 */ /* 0x000fe200000012ff */
[----:B------:R-:W5:Y:S01]  /*dc70*/  LD.E.128 R96, desc[UR14][R98.64] ;  /* 0x0000000e62607980 */ /* 0x000f62000c101d00 */
[----:B0-----:R-:W0:Y:S01]  /*dc80*/  @P2 LDC R21, c[0x0][0xbf0] ;  /* 0x0002fc00ff152b82 */ /* 0x001e220000000800 */
[----:B-1----:R-:W-:Y:S01]  /*dc90*/  VIADD R14, R0, UR60 ;  /* 0x0000003c000e7c36 */ /* 0x002fe20008000000 */
[----:B------:R-:W-:Y:S01]  /*dca0*/  UIMAD UR5, UR13, UR11, UR8 ;  /* 0x0000000b0d0572a4 */ /* 0x000fe2000f8e0208 */
[----:B------:R-:W-:Y:S01]  /*dcb0*/  SHF.R.U64 R29, R29, 0x3, RZ ;  /* 0x000000031d1d7819 */ /* 0x000fe200000012ff */
[----:B------:R-:W5:Y:S01]  /*dcc0*/  LD.E.128 R100, desc[UR14][R102.64] ;  /* 0x0000000e66647980 */ /* 0x000f62000c101d00 */
[----:B------:R-:W-:Y:S01]  /*dcd0*/  IMAD.MOV.U32 R15, RZ, RZ, R14 ;  /* 0x000000ffff0f7224 */ /* 0x000fe200078e000e */
[----:B------:R-:W-:Y:S01]  /*dce0*/  UIMAD.WIDE.U32 UR6, UR13, UR10, UR6 ;  /* 0x0000000a0d0672a5 */ /* 0x000fe2000f8e0006 */
[----:B------:R-:W-:Y:S01]  /*dcf0*/  LOP3.LUT R114, R114, R115, RZ, 0x3c, !PT ;  /* 0x0000007372727212 */ /* 0x000fe200078e3cff */
[----:B------:R-:W-:Y:S01]  /*dd00*/  IMAD.X R115, RZ, RZ, R169, P4 ;  /* 0x000000ffff737224 */ /* 0x000fe200020e06a9 */
[----:B------:R-:W-:Y:S01]  /*dd10*/  LOP3.LUT R118, R118, R119, RZ, 0x3c, !PT ;  /* 0x0000007776767212 */ /* 0x000fe200078e3cff */
[----:B------:R-:W5:Y:S01]  /*dd20*/  LD.E.128 R104, desc[UR14][R106.64] ;  /* 0x0000000e6a687980 */ /* 0x000f62000c101d00 */
[----:B------:R-:W-:-:S03]  /*dd30*/  LOP3.LUT R122, R122, R123, RZ, 0x3c, !PT ;  /* 0x0000007b7a7a7212 */ /* 0x000fc600078e3cff */
[----:B------:R-:W5:Y:S01]  /*dd40*/  LD.E.128 R108, desc[UR14][R110.64] ;  /* 0x0000000e6e6c7980 */ /* 0x000f62000c101d00 */
[----:B---3--:R-:W-:Y:S01]  /*dd50*/  @P2 IMAD.HI.U32 R0, R14, R13, RZ ;  /* 0x0000000d0e002227 */ /* 0x008fe200078e00ff */
[----:B------:R-:W-:Y:S01]  /*dd60*/  UIADD3 UR5, UR7, UR5, URZ ;  /* 0x0000000507057290 */ /* 0x000fe2000fffe03f */
[----:B------:R-:W-:Y:S01]  /*dd70*/  LOP3.LUT R28, R29, R168, RZ, 0x3c, !PT ;  /* 0x000000a81d1c7212 */ /* 0x000fe200078e3cff */
[----:B------:R-:W-:Y:S01]  /*dd80*/  ULDC.64 UR8, c[0x0][0xae0] ;  /* 0x0002b80000087ab9 */ /* 0x000fe20000000a00 */
[--C-:B------:R-:W-:Y:S01]  /*dd90*/  IMAD.X R119, RZ, RZ, R169.reuse, P5 ;  /* 0x000000ffff777224 */ /* 0x100fe200028e06a9 */
[----:B------:R-:W5:Y:S01]  /*dda0*/  LD.E.128 R112, desc[UR14][R114.64] ;  /* 0x0000000e72707980 */ /* 0x000f62000c101d00 */
[--C-:B------:R-:W-:Y:S01]  /*ddb0*/  IMAD.X R123, RZ, RZ, R169.reuse, P6 ;  /* 0x000000ffff7b7224 */ /* 0x100fe200030e06a9 */
[----:B0-----:R-:W-:Y:S01]  /*ddc0*/  @P2 SHF.R.U32.HI R15, RZ, R21, R0 ;  /* 0x00000015ff0f2219 */ /* 0x001fe20000011600 */
[----:B------:R-:W-:Y:S02]  /*ddd0*/  IMAD.MOV.U32 R29, RZ, RZ, R169 ;  /* 0x000000ffff1d7224 */ /* 0x000fe400078e00a9 */
[----:B------:R-:W5:Y:S01]  /*dde0*/  LD.E.128 R116, desc[UR14][R118.64] ;  /* 0x0000000e76747980 */ /* 0x000f62000c101d00 */
[--C-:B------:R-:W-:Y:S01]  /*ddf0*/  SHF.R.S32.HI R0, RZ, 0x1f, R15.reuse ;  /* 0x0000001fff007819 */ /* 0x100fe2000001140f */
[----:B--2---:R-:W-:-:S02]  /*de00*/  IMAD.MOV R2, RZ, RZ, -R15 ;  /* 0x000000ffff027224 */ /* 0x004fc400078e0a0f */
[----:B------:R4:W5:Y:S01]  /*de10*/  LD.E.128 R36, desc[UR14][R28.64] ;  /* 0x0000000e1c247980 */ /* 0x000962000c101d00 */
[----:B------:R-:W-:Y:S02]  /*de20*/  IMAD.U32 R13, RZ, RZ, UR7 ;  /* 0x00000007ff0d7e24 */ /* 0x000fe4000f8e00ff */
[----:B------:R-:W-:Y:S01]  /*de30*/  IMAD R0, R0, UR8, RZ ;  /* 0x0000000800007c24 */ /* 0x000fe2000f8e02ff */
[----:B------:R-:W5:Y:S01]  /*de40*/  LD.E.128 R120, desc[UR14][R122.64] ;  /* 0x0000000e7a787980 */ /* 0x000f62000c101d00 */
[----:B------:R-:W-:Y:S02]  /*de50*/  IMAD R199, R199, R2, R14 ;  /* 0x00000002c7c77224 */ /* 0x000fe400078e020e */
[----:B------:R-:W-:Y:S01]  /*de60*/  IMAD.U32 R12, RZ, RZ, UR6 ;  /* 0x00000006ff0c7e24 */ /* 0x000fe2000f8e00ff */
[----:B------:R-:W5:Y:S01]  /*de70*/  LD.E.128 R124, desc[UR14][R126.64] ;  /* 0x0000000e7e7c7980 */ /* 0x000f62000c101d00 */
[----:B------:R-:W-:Y:S01]  /*de80*/  IMAD.U32 R13, RZ, RZ, UR5 ;  /* 0x00000005ff0d7e24 */ /* 0x000fe2000f8e00ff */
[----:B------:R-:W-:Y:S01]  /*de90*/  ULDC.64 UR6, c[0x0][0xad8] ;  /* 0x0002b60000067ab9 */ /* 0x000fe20000000a00 */
[----:B------:R-:W-:Y:S01]  /*dea0*/  IMAD R21, R15, UR9, R0 ;  /* 0x000000090f157c24 */ /* 0x000fe2000f8e0200 */
[----:B------:R-:W5:Y:S01]  /*deb0*/  LD.E.128 R128, desc[UR14][R130.64] ;  /* 0x0000000e82807980 */ /* 0x000f62000c101d00 */
[----:B------:R-:W-:-:S03]  /*dec0*/  SHF.R.S32.HI R0, RZ, 0x1f, R199 ;  /* 0x0000001fff007819 */ /* 0x000fc600000114c7 */
[----:B------:R-:W5:Y:S01]  /*ded0*/  LD.E.128 R132, desc[UR14][R134.64] ;  /* 0x0000000e86847980 */ /* 0x000f62000c101d00 */
[----:B------:R-:W-:-:S03]  /*dee0*/  IMAD.WIDE.U32 R12, R15, UR8, R12 ;  /* 0x000000080f0c7c25 */ /* 0x000fc6000f8e000c */
[----:B------:R-:W5:Y:S01]  /*def0*/  LD.E.128 R136, desc[UR14][R138.64] ;  /* 0x0000000e8a887980 */ /* 0x000f62000c101d00 */
[----:B------:R-:W-:Y:S01]  /*df00*/  @!PT LDS RZ, [RZ] ;  /* 0x00000000fffff984 */ /* 0x000fe20000000800 */
[----:B------:R-:W-:Y:S01]  /*df10*/  @!PT LDS RZ, [RZ] ;  /* 0x00000000fffff984 */ /* 0x000fe20000000800 */
[----:B------:R-:W-:Y:S01]  /*df20*/  @!PT LDS RZ, [RZ] ;  /* 0x00000000fffff984 */ /* 0x000fe20000000800 */
[----:B------:R-:W-:Y:S01]  /*df30*/  @!PT LDS RZ, [RZ] ;  /* 0x00000000fffff984 */ /* 0x000fe20000000800 */
[----:B------:R0:W-:Y:S06]  /*df40*/  MEMBAR.ALL.CTA ;  /* 0x0000000000007992 */ /* 0x0001ec0000008000 */
[----:B0-----:R-:W0:Y:S01]  /*df50*/  FENCE.VIEW.ASYNC.S ;  /* 0x00000000000073c6 */ /* 0x001e220000000000 */
[----:B------:R-:W-:Y:S02]  /*df60*/  IMAD.IADD R13, R13, 0x1, R21 ;  /* 0x000000010d0d7824 */ /* 0x000fe400078e0215 */
[----:B------:R-:W-:-:S02]  /*df70*/  IMAD R2, R0, UR6, RZ ;  /* 0x0000000600027c24 */ /* 0x000fc4000f8e02ff */
[----:B------:R-:W-:Y:S02]  /*df80*/  VIADD R22, R206, UR60 ;  /* 0x0000003cce167c36 */ /* 0x000fe40008000000 */
[C---:B------:R-:W-:Y:S02]  /*df90*/  IMAD R15, R199.reuse, UR7, R2 ;  /* 0x00000007c70f7c24 */ /* 0x040fe4000f8e0202 */
[----:B------:R-:W-:Y:S01]  /*dfa0*/  IMAD.WIDE.U32 R12, R199, UR6, R12 ;  /* 0x00000006c70c7c25 */ /* 0x000fe2000f8e000c */
[C---:B------:R-:W-:Y:S01]  /*dfb0*/  ISETP.GE.AND P2, PT, R22.reuse, R3, PT ;  /* 0x000000031600720c */ /* 0x040fe20003f46270 */
[----:B------:R-:W-:Y:S02]  /*dfc0*/  ULDC.64 UR6, c[0x0][0xa80] ;  /* 0x0002a00000067ab9 */ /* 0x000fe40000000a00 */
[----:B------:R-:W-:Y:S01]  /*dfd0*/  VIADD R0, R22, 0x20 ;  /* 0x0000002016007836 */ /* 0x000fe20000000000 */
[----:B------:R-:W-:Y:S01]  /*dfe0*/  LEA R2, P3, R12, UR6, 0x1 ;  /* 0x000000060c027c11 */ /* 0x000fe2000f8608ff */
[----:B------:R-:W-:-:S02]  /*dff0*/  IMAD.IADD R13, R13, 0x1, R15 ;  /* 0x000000010d0d7824 */ /* 0x000fc400078e020f */
[----:B------:R-:W-:Y:S01]  /*e000*/  VIADD R198, R198, 0x30820 ;  /* 0x00030820c6c67836 */ /* 0x000fe20000000000 */
[-C--:B------:R-:W-:Y:S01]  /*e010*/  ISETP.GE.AND P1, PT, R0, R3.reuse, PT ;  /* 0x000000030000720c */ /* 0x080fe20003f26270 */
[----:B------:R-:W-:Y:S01]  /*e020*/  VIADD R0, R22, 0x40 ;  /* 0x0000004016007836 */ /* 0x000fe20000000000 */
[----:B------:R-:W-:Y:S02]  /*e030*/  LEA.HI.X R16, R12, UR7, R13, 0x1, P3 ;  /* 0x000000070c107c11 */ /* 0x000fe400098f0c0d */
[----:B------:R-:W-:Y:S01]  /*e040*/  PRMT R198, RZ, 0x654, R198 ;  /* 0x00000654ffc67816 */ /* 0x000fe200000000c6 */
[----:B0-----:R4:W0:Y:S01]  /*e050*/  SHFL.IDX PT, R24, R2, RZ, 0x181f ;  /* 0x00181fff02187589 */ /* 0x00182200000e0000 */
[----:B------:R-:W-:Y:S01]  /*e060*/  ISETP.GE.AND P0, PT, R0, R3, PT ;  /* 0x000000030000720c */ /* 0x000fe20003f06270 */
[----:B------:R-:W-:Y:S01]  /*e070*/  BSSY B1, `(.L_x_1233) ;  /* 0x0000016000017945 */ /* 0x000fe20003800000 */
[----:B------:R4:W-:Y:S01]  /*e080*/  SYNCS.ARRIVE.TRANS64.RED.A1T0 RZ, [R198+URZ], RZ ;  /* 0x000000ffc6ff79a7 */ /* 0x0009e2000810043f */
[----:B------:R4:W1:Y:S02]  /*e090*/  SHFL.IDX PT, R0, R16, RZ, 0x181f ;  /* 0x00181fff10007589 */ /* 0x00086400000e0000 */
[----:B------:R-:W-:Y:S08]  /*e0a0*/  @P2 BRA `(.L_x_1234) ;  /* 0x0000000000482947 */ /* 0x000ff00003800000 */
        /* <DEDUP_REMOVED lines=18> */
.L_x_1234:
[----:B------:R-:W-:Y:S05]  /*e1d0*/  BSYNC B1 ;  /* 0x0000000000017941 */ /* 0x000fea0003800000 */
.L_x_1233:
[----:B-1----:R1:W3:Y:S01]  /*e1e0*/  SHFL.IDX PT, R0, R16, 0x1, 0x181f ;  /* 0x00381f0010007f89 */ /* 0x0022e200000e0000 */
[----:B------:R-:W-:Y:S03]  /*e1f0*/  BSSY B1, `(.L_x_1235) ;  /* 0x0000015000017945 */ /* 0x000fe60003800000 */
[----:B--2---:R1:W2:Y:S01]  /*e200*/  SHFL.IDX PT, R14, R2, 0x1, 0x181f ;  /* 0x00381f00020e7f89 */ /* 0x0042a200000e0000 */
[----:B------:R-:W-:Y:S05]  /*e210*/  @P1 BRA `(.L_x_1236) ;  /* 0x0000000000481947 */ /* 0x000fea0003800000 */
[----:B------:R-:W-:Y:S01]  /*e220*/  ULDC UR5, c[0x0][0xac8] ;  /* 0x0002b20000057ab9 */ /* 0x000fe20000000800 */
[----:B------:R-:W-:Y:S01]  /*e230*/  ULDC.64 UR6, c[0x0][0x208] ;  /* 0x0000820000067ab9 */ /* 0x000fe20000000a00 */
[----:B------:R-:W-:Y:S02]  /*e240*/  ISETP.GE.AND P4, PT, R18, UR5, PT ;  /* 0x0000000512007c0c */ /* 0x000fe4000bf86270 */
[----:B------:R-:W-:Y:S02]  /*e250*/  ISETP.GE.AND P3, PT, R200, UR5, PT ;  /* 0x00000005c8007c0c */ /* 0x000fe4000bf66270 */
[----:B------:R-:W-:Y:S02]  /*e260*/  ISETP.GE.AND P2, PT, R23, UR5, PT ;  /* 0x0000000517007c0c */ /* 0x000fe4000bf46270 */
[----:B------:R-:W-:-:S07]  /*e270*/  ISETP.GE.AND P1, PT, R201, UR5, PT ;  /* 0x00000005c9007c0c */ /* 0x000fce000bf26270 */
[-C--:B--2--5:R-:W-:Y:S02]  /*e280*/  @!P4 LEA R8, P6, R18, R14.reuse, 0x1 ;  /* 0x0000000e1208c211 */ /* 0x0a4fe400078c08ff */
        /* <DEDUP_REMOVED lines=11> */
.L_x_1236:
[----:B------:R-:W-:Y:S05]  /*e340*/  BSYNC B1 ;  /* 0x0000000000017941 */ /* 0x000fea0003800000 */
.L_x_1235:
[----:B---3--:R3:W0:Y:S01]  /*e350*/  SHFL.IDX PT, R0, R16, 0x2, 0x181f ;  /* 0x00581f0010007f89 */ /* 0x00862200000e0000 */
        /* <DEDUP_REMOVED lines=21> */
.L_x_1238:
[----:B------:R-:W-:Y:S05]  /*e4b0*/  BSYNC B1 ;  /* 0x0000000000017941 */ /* 0x000fea0003800000 */
.L_x_1237:
[----:B0-----:R-:W-:Y:S01]  /*e4c0*/  VIADD R0, R22, 0x60 ;  /* 0x0000006016007836 */ /* 0x001fe20000000000 */
[----:B-1-34-:R-:W3:Y:S04]  /*e4d0*/  SHFL.IDX PT, R16, R16, 0x3, 0x181f ;  /* 0x00781f0010107f89 */ /* 0x01aee800000e0000 */
[----:B------:R-:W-:Y:S01]  /*e4e0*/  ISETP.GE.AND P0, PT, R0, R3, PT ;  /* 0x000000030000720c */ /* 0x000fe20003f06270 */
[----:B------:R4:W0:-:S12]  /*e4f0*/  SHFL.IDX PT, R12, R2, 0x3, 0x181f ;  /* 0x00781f00020c7f89 */ /* 0x00081800000e0000 */
[----:B----4-:R-:W-:Y:S05]  /*e500*/  @P0 BRA `(.L_x_1239) ;  /* 0x0000000c00540947 */ /* 0x010fea0003800000 */
[----:B------:R-:W-:Y:S01]  /*e510*/  ULDC UR5, c[0x0][0xac8] ;  /* 0x0002b20000057ab9 */ /* 0x000fe20000000800 */
[----:B------:R-:W-:Y:S01]  /*e520*/  ULDC.64 UR6, c[0x0][0x208] ;  /* 0x0000820000067ab9 */ /* 0x000fe20000000a00 */
[----:B------:R-:W-:Y:S02]  /*e530*/  ISETP.GE.AND P3, PT, R18, UR5, PT ;  /* 0x0000000512007c0c */ /* 0x000fe4000bf66270 */
[----:B------:R-:W-:Y:S02]  /*e540*/  ISETP.GE.AND P4, PT, R200, UR5, PT ;  /* 0x00000005c8007c0c */ /* 0x000fe4000bf86270 */
[----:B------:R-:W-:-:S09]  /*e550*/  ISETP.GE.AND P5, PT, R23, UR5, PT ;  /* 0x0000000517007c0c */ /* 0x000fd2000bfa6270 */
[-C--:B0-----:R-:W-:Y:S02]  /*e560*/  @!P3 LEA R2, P0, R18, R12.reuse, 0x1 ;  /* 0x0000000c1202b211 */ /* 0x081fe400078008ff */
[----:B-----5:R-:W-:Y:S02]  /*e570*/  @!P4 LEA R8, P1, R200, R12, 0x1 ;  /* 0x0000000cc808c211 */ /* 0x020fe400078208ff */
[----:B---3--:R-:W-:Y:S02]  /*e580*/  @!P3 LEA.HI.X R3, R18, R16, R216, 0x1, P0 ;  /* 0x000000101203b211 */ /* 0x008fe400000f0cd8 */
        /* <DEDUP_REMOVED lines=8> */
[----:B----4-:R-:W-:Y:S01]  /*e610*/  LEA R2, P0, R201, R12, 0x1 ;  /* 0x0000000cc9027211 */ /* 0x010fe200078008ff */
[----:B------:R-:W-:-:S03]  /*e620*/  ULDC.64 UR6, c[0x0][0x208] ;  /* 0x0000820000067ab9 */ /* 0x000fc60000000a00 */
[----:B------:R-:W-:-:S05]  /*e630*/  LEA.HI.X R3, R201, R16, R213, 0x1, P0 ;  /* 0x00000010c9037211 */ /* 0x000fca00000f0cd5 */
[----:B------:R0:W-:Y:S01]  /*e640*/  ST.E.128 desc[UR6][R2.64], R136 ;  /* 0x0000008802007985 */ /* 0x0001e2000c101d06 */
[----:B------:R-:W-:Y:S05]  /*e650*/  BRA `(.L_x_1239) ;  /* 0x0000000c00007947 */ /* 0x000fea0003800000 */
.L_x_1232:
[----:B------:R-:W0:Y:S01]  /*e660*/  LDC R8, c[0x0][0xbe8] ;  /* 0x0002fa00ff087b82 */ /* 0x000e220000000800 */
[----:B------:R-:W-:Y:S01]  /*e670*/  R2UR UR6, R203 ;  /* 0x00000000cb0672ca */ /* 0x000fe200000e0000 */
[----:B------:R-:W-:Y:S01]  /*e680*/  BSSY B1, `(.L_x_1240) ;  /* 0x0000035000017945 */ /* 0x000fe20003800000 */
[----:B------:R-:W-:Y:S01]  /*e690*/  R2UR UR5, R204 ;  /* 0x00000000cc0572ca */ /* 0x000fe200000e0000 */
[----:B------:R-:W-:Y:S01]  /*e6a0*/  IMAD R6, R202, 0x20, R206 ;  /* 0x00000020ca067824 */ /* 0x000fe200078e02ce */
[----:B------:R-:W-:-:S09]  /*e6b0*/  ISETP.GE.AND P0, PT, R217, 0x80, PT ;  /* 0x00000080d900780c */ /* 0x000fd20003f06270 */
[----:B------:R-:W-:Y:S02]  /*e6c0*/  USHF.R.S32.HI UR8, URZ, 0x1f, UR6 ;  /* 0x0000001f3f087899 */ /* 0x000fe40008011406 */
[----:B------:R-:W-:Y:S01]  /*e6d0*/  USHF.R.S32.HI UR9, URZ, 0x1f, UR5 ;  /* 0x0000001f3f097899 */ /* 0x000fe20008011405 */
[----:B0-----:R-:W-:-:S13]  /*e6e0*/  ISETP.NE.AND P1, PT, R8, 0x1, PT ;  /* 0x000000010800780c */ /* 0x001fda0003f25270 */
[----:B------:R-:W0:Y:S08]  /*e6f0*/  @P1 LDC R9, c[0x0][0xbec] ;  /* 0x0002fb00ff091b82 */ /* 0x000e300000000800 */
[----:B------:R-:W1:Y:S01]  /*e700*/  @P1 LDC R11, c[0x0][0xbf0] ;  /* 0x0002fc00ff0b1b82 */ /* 0x000e620000000800 */
[----:B------:R-:W-:Y:S05]  /*e710*/  @P0 BRA `(.L_x_1241) ;  /* 0x0000000000ac0947 */ /* 0x000fea0003800000 */
[----:B------:R-:W2:Y:S01]  /*e720*/  S2R R0, SR_TID.X ;  /* 0x0000000000007919 */ /* 0x000ea20000002100 */
[----:B------:R-:W3:Y:S01]  /*e730*/  LDC R3, c[0x0][0xbe8] ;  /* 0x0002fa00ff037b82 */ /* 0x000ee20000000800 */
[----:B------:R-:W-:Y:S01]  /*e740*/  IMAD.U32 R4, RZ, RZ, UR60 ;  /* 0x0000003cff047e24 */ /* 0x000fe2000f8e00ff */
[----:B------:R-:W-:Y:S02]  /*e750*/  ULDC UR5, c[0x0][0xa88] ;  /* 0x0002a20000057ab9 */ /* 0x000fe40000000800 */
[----:B---3--:R-:W-:Y:S02]  /*e760*/  IMAD R5, R3, UR5, RZ ;  /* 0x0000000503057c24 */ /* 0x008fe4000f8e02ff */
[----:B--2---:R-:W-:-:S04]  /*e770*/  IADD3 R4, R4, -0x80, R0 ;  /* 0xffffff8004047810 */ /* 0x004fc80007ffe000 */
[----:B------:R-:W-:-:S13]  /*e780*/  ISETP.GE.AND P0, PT, R4, R5, PT ;  /* 0x000000050400720c */ /* 0x000fda0003f06270 */
[----:B------:R-:W-:Y:S05]  /*e790*/  @P0 BRA `(.L_x_1241) ;  /* 0x00000000008c0947 */ /* 0x000fea0003800000 */
[----:B------:R-:W-:Y:S01]  /*e7a0*/  ISETP.NE.AND P0, PT, R3, 0x1, PT ;  /* 0x000000010300780c */ /* 0x000fe20003f05270 */
[----:B------:R-:W-:Y:S01]  /*e7b0*/  ULDC.64 UR10, c[0x0][0xb90] ;  /* 0x0002e400000a7ab9 */ /* 0x000fe20000000a00 */
[----:B------:R-:W-:Y:S01]  /*e7c0*/  R2UR UR13, R203 ;  /* 0x00000000cb0d72ca */ /* 0x000fe200000e0000 */
[----:B------:R-:W-:Y:S01]  /*e7d0*/  UIMAD UR5, UR8, UR10, URZ ;  /* 0x0000000a080572a4 */ /* 0x000fe2000f8e023f */
[----:B------:R-:W-:Y:S01]  /*e7e0*/  R2UR UR12, R204 ;  /* 0x00000000cc0c72ca */ /* 0x000fe200000e0000 */
[----:B------:R-:W-:-:S08]  /*e7f0*/  IMAD.MOV.U32 R2, RZ, RZ, R4 ;  /* 0x000000ffff027224 */ /* 0x000fd000078e0004 */
[----:B------:R-:W2:Y:S02]  /*e800*/  @P0 LDC R5, c[0x0][0xbec] ;  /* 0x0002fb00ff050b82 */ /* 0x000ea40000000800 */
[----:B------:R-:W-:Y:S02]  /*e810*/  UIMAD.WIDE.U32 UR6, UR13, UR10, URZ ;  /* 0x0000000a0d0672a5 */ /* 0x000fe4000f8e003f */
[----:B------:R-:W-:-:S03]  /*e820*/  UIMAD UR5, UR13, UR11, UR5 ;  /* 0x0000000b0d0572a4 */ /* 0x000fc6000f8e0205 */
[----:B------:R-:W-:Y:S01]  /*e830*/  ULDC.64 UR10, c[0x0][0xb98] ;  /* 0x0002e600000a7ab9 */ /* 0x000fe20000000a00 */
[----:B------:R-:W3:Y:S01]  /*e840*/  @P0 LDC R7, c[0x0][0xbf0] ;  /* 0x0002fc00ff070b82 */ /* 0x000ee20000000800 */
[----:B------:R-:W-:Y:S02]  /*e850*/  UIADD3 UR7, UR7, UR5, URZ ;  /* 0x0000000507077290 */ /* 0x000fe4000fffe03f */
[----:B------:R-:W-:Y:S02]  /*e860*/  UIMAD UR5, UR9, UR10, URZ ;  /* 0x0000000a090572a4 */ /* 0x000fe4000f8e023f */
[----:B------:R-:W-:Y:S02]  /*e870*/  UIMAD.WIDE.U32 UR6, UR12, UR10, UR6 ;  /* 0x0000000a0c0672a5 */ /* 0x000fe4000f8e0006 */
[----:B------:R-:W-:-:S03]  /*e880*/  UIMAD UR5, UR12, UR11, UR5 ;  /* 0x0000000b0c0572a4 */ /* 0x000fc6000f8e0205 */
[----:B------:R-:W-:Y:S01]  /*e890*/  ULDC.64 UR10, c[0x0][0xb88] ;  /* 0x0002e200000a7ab9 */ /* 0x000fe20000000a00 */
[----:B------:R-:W-:Y:S01]  /*e8a0*/  ULDC.64 UR12, c[0x0][0x208] ;  /* 0x00008200000c7ab9 */ /* 0x000fe20000000a00 */
[----:B--2---:R-:W-:-:S05]  /*e8b0*/  @P0 IMAD.HI.U32 R0, R4, R5, RZ ;  /* 0x0000000504000227 */ /* 0x004fca00078e00ff */
[----:B---3--:R-:W-:-:S05]  /*e8c0*/  @P0 SHF.R.U32.HI R2, RZ, R7, R0 ;  /* 0x00000007ff020219 */ /* 0x008fca0000011600 */
[----:B------:R-:W-:-:S04]  /*e8d0*/  IMAD.MOV R5, RZ, RZ, -R2 ;  /* 0x000000ffff057224 */ /* 0x000fc800078e0a02 */
[----:B------:R-:W-:Y:S01]  /*e8e0*/  IMAD R5, R3, R5, R4 ;  /* 0x0000000503057224 */ /* 0x000fe200078e0204 */
[----:B------:R-:W-:Y:S01]  /*e8f0*/  SHF.R.S32.HI R3, RZ, 0x1f, R2 ;  /* 0x0000001fff037819 */ /* 0x000fe20000011402 */
[----:B------:R-:W-:Y:S01]  /*e900*/  IMAD.U32 R4, RZ, RZ, UR5 ;  /* 0x00000005ff047e24 */ /* 0x000fe2000f8e00ff */
[----:B------:R-:W-:Y:S02]  /*e910*/  IADD3 R2, P0, R2, UR6, RZ ;  /* 0x0000000602027c10 */ /* 0x000fe4000ff1e0ff */
[----:B------:R-:W-:Y:S02]  /*e920*/  SHF.R.S32.HI R0, RZ, 0x1f, R5 ;  /* 0x0000001fff007819 */ /* 0x000fe40000011405 */
[----:B------:R-:W-:Y:S01]  /*e930*/  IADD3.X R3, R3, UR7, R4, P0, !PT ;  /* 0x0000000703037c10 */ /* 0x000fe200087fe404 */
[----:B------:R-:W-:Y:S02]  /*e940*/  ULDC.64 UR6, c[0x0][0xb50] ;  /* 0x0002d40000067ab9 */ /* 0x000fe40000000a00 */
[----:B------:R-:W-:-:S02]  /*e950*/  IMAD R0, R0, UR10, RZ ;  /* 0x0000000a00007c24 */ /* 0x000fc4000f8e02ff */
[----:B------:R-:W-:-:S04]  /*e960*/  IMAD.WIDE.U32 R2, R5, UR10, R2 ;  /* 0x0000000a05027c25 */ /* 0x000fc8000f8e0002 */
[----:B------:R-:W-:Y:S01]  /*e970*/  IMAD R7, R5, UR11, R0 ;  /* 0x0000000b05077c24 */ /* 0x000fe2000f8e0200 */
[----:B------:R-:W-:-:S03]  /*e980*/  LEA R4, P0, R2, UR6, 0x2 ;  /* 0x0000000602047c11 */ /* 0x000fc6000f8010ff */
[----:B------:R-:W-:-:S05]  /*e990*/  IMAD.IADD R3, R3, 0x1, R7 ;  /* 0x0000000103037824 */ /* 0x000fca00078e0207 */
[----:B------:R-:W-:Y:S01]  /*e9a0*/  LEA.HI.X R5, R2, UR7, R3, 0x2, P0 ;  /* 0x0000000702057c11 */ /* 0x000fe200080f1403 */
[----:B------:R-:W-:-:S05]  /*e9b0*/  IMAD.MOV.U32 R3, RZ, RZ, -0x800000 ;  /* 0xff800000ff037424 */ /* 0x000fca00078e00ff */
[----:B------:R2:W-:Y:S02]  /*e9c0*/  STG.E desc[UR12][R4.64], R3 ;  /* 0x0000000304007986 */ /* 0x0005e4000c10190c */
.L_x_1241:
[----:B------:R-:W-:Y:S05]  /*e9d0*/  BSYNC B1 ;  /* 0x0000000000017941 */ /* 0x000fea0003800000 */
.L_x_1240:
[----:B------:R-:W-:Y:S01]  /*e9e0*/  R2UR UR13, R203 ;  /* 0x00000000cb0d72ca */ /* 0x000fe200000e0000 */
[----:B------:R-:W-:Y:S01]  /*e9f0*/  ULDC.64 UR10, c[0x0][0xae8] ;  /* 0x0002ba00000a7ab9 */ /* 0x000fe20000000a00 */
[----:B------:R-:W-:Y:S01]  /*ea00*/  R2UR UR12, R204 ;  /* 0x00000000cc0c72ca */ /* 0x000fe200000e0000 */
[----:B------:R-:W-:Y:S01]  /*ea10*/  UIMAD UR5, UR8, UR10, URZ ;  /* 0x0000000a080572a4 */ /* 0x000fe2000f8e023f */
[----:B------:R-:W-:Y:S01]  /*ea20*/  VIADD R6, R6, UR60 ;  /* 0x0000003c06067c36 */ /* 0x000fe20008000000 */
[----:B------:R-:W-:Y:S03]  /*ea30*/  BSSY B1, `(.L_x_1242) ;  /* 0x000003d000017945 */ /* 0x000fe60003800000 */
[----:B0-----:R-:W-:-:S04]  /*ea40*/  @P1 IMAD.HI.U32 R0, R6, R9, RZ ;  /* 0x0000000906001227 */ /* 0x001fc800078e00ff */
[----:B--2---:R-:W-:Y:S01]  /*ea50*/  IMAD.MOV.U32 R5, RZ, RZ, R6 ;  /* 0x000000ffff057224 */ /* 0x004fe200078e0006 */
[----:B------:R-:W-:Y:S01]  /*ea60*/  UIMAD.WIDE.U32 UR6, UR13, UR10, URZ ;  /* 0x0000000a0d0672a5 */ /* 0x000fe2000f8e003f */
[----:B-1----:R-:W-:Y:S01]  /*ea70*/  @P1 SHF.R.U32.HI R5, RZ, R11, R0 ;  /* 0x0000000bff051219 */ /* 0x002fe20000011600 */
[----:B------:R-:W-:-:S03]  /*ea80*/  UIMAD UR5, UR13, UR11, UR5 ;  /* 0x0000000b0d0572a4 */ /* 0x000fc6000f8e0205 */
[----:B------:R-:W-:Y:S01]  /*ea90*/  ULDC.64 UR10, c[0x0][0xaf0] ;  /* 0x0002bc00000a7ab9 */ /* 0x000fe20000000a00 */
[----:B------:R-:W-:Y:S01]  /*eaa0*/  UIADD3 UR7, UR7, UR5, URZ ;  /* 0x0000000507077290 */ /* 0x000fe2000fffe03f */
[--C-:B------:R-:W-:Y:S01]  /*eab0*/  SHF.R.S32.HI R0, RZ, 0x1f, R5.reuse ;  /* 0x0000001fff007819 */ /* 0x100fe20000011405 */
[----:B------:R-:W-:Y:S01]  /*eac0*/  UIMAD UR5, UR9, UR10, URZ ;  /* 0x0000000a090572a4 */ /* 0x000fe2000f8e023f */
[----:B------:R-:W-:Y:S01]  /*ead0*/  IMAD.MOV R7, RZ, RZ, -R5 ;  /* 0x000000ffff077224 */ /* 0x000fe200078e0a05 */
[----:B------:R-:W-:Y:S02]  /*eae0*/  UIMAD.WIDE.U32 UR6, UR12, UR10, UR6 ;  /* 0x0000000a0c0672a5 */ /* 0x000fe4000f8e0006 */
[----:B------:R-:W-:Y:S01]  /*eaf0*/  UIMAD UR5, UR12, UR11, UR5 ;  /* 0x0000000b0c0572a4 */ /* 0x000fe2000f8e0205 */
[----:B------:R-:W-:Y:S01]  /*eb00*/  IMAD R7, R8, R7, R6 ;  /* 0x0000000708077224 */ /* 0x000fe200078e0206 */
[----:B------:R-:W-:Y:S01]  /*eb10*/  ULDC.64 UR8, c[0x0][0xae0] ;  /* 0x0002b80000087ab9 */ /* 0x000fe20000000a00 */
[----:B------:R-:W-:Y:S01]  /*eb20*/  VIADD R6, R206, UR60 ;  /* 0x0000003cce067c36 */ /* 0x000fe20008000000 */
[----:B------:R-:W-:Y:S01]  /*eb30*/  UIADD3 UR5, UR7, UR5, URZ ;  /* 0x0000000507057290 */ /* 0x000fe2000fffe03f */
[----:B------:R-:W-:-:S02]  /*eb40*/  IMAD R0, R0, UR8, RZ ;  /* 0x0000000800007c24 */ /* 0x000fc4000f8e02ff */
[----:B------:R-:W-:Y:S02]  /*eb50*/  IMAD.U32 R3, RZ, RZ, UR7 ;  /* 0x00000007ff037e24 */ /* 0x000fe4000f8e00ff */
[----:B------:R-:W-:Y:S01]  /*eb60*/  IMAD.U32 R2, RZ, RZ, UR6 ;  /* 0x00000006ff027e24 */ /* 0x000fe2000f8e00ff */
[----:B------:R-:W-:Y:S01]  /*eb70*/  ULDC.64 UR6, c[0x0][0xad8] ;  /* 0x0002b60000067ab9 */ /* 0x000fe20000000a00 */
[----:B------:R-:W-:Y:S01]  /*eb80*/  IMAD.U32 R3, RZ, RZ, UR5 ;  /* 0x00000005ff037e24 */ /* 0x000fe2000f8e00ff */
[----:B------:R-:W-:Y:S01]  /*eb90*/  ULDC UR5, c[0x0][0xa88] ;  /* 0x0002a20000057ab9 */ /* 0x000fe20000000800 */
[C---:B------:R-:W-:Y:S01]  /*eba0*/  IMAD R9, R5.reuse, UR9, R0 ;  /* 0x0000000905097c24 */ /* 0x040fe2000f8e0200 */
[----:B------:R-:W-:Y:S01]  /*ebb0*/  SHF.R.S32.HI R0, RZ, 0x1f, R7 ;  /* 0x0000001fff007819 */ /* 0x000fe20000011407 */
[----:B------:R-:W-:-:S04]  /*ebc0*/  IMAD.WIDE.U32 R2, R5, UR8, R2 ;  /* 0x0000000805027c25 */ /* 0x000fc8000f8e0002 */
[----:B------:R-:W-:Y:S02]  /*ebd0*/  IMAD.IADD R3, R3, 0x1, R9 ;  /* 0x0000000103037824 */ /* 0x000fe400078e0209 */
[----:B------:R-:W-:Y:S02]  /*ebe0*/  IMAD R4, R0, UR6, RZ ;  /* 0x0000000600047c24 */ /* 0x000fe4000f8e02ff */
[----:B------:R-:W-:Y:S02]  /*ebf0*/  IMAD R9, R8, UR5, RZ ;  /* 0x0000000508097c24 */ /* 0x000fe4000f8e02ff */
[C---:B------:R-:W-:Y:S02]  /*ec00*/  IMAD R5, R7.reuse, UR7, R4 ;  /* 0x0000000707057c24 */ /* 0x040fe4000f8e0204 */
[----:B------:R-:W-:Y:S01]  /*ec10*/  IMAD.WIDE.U32 R2, R7, UR6, R2 ;  /* 0x0000000607027c25 */ /* 0x000fe2000f8e0002 */
[----:B------:R-:W-:Y:S01]  /*ec20*/  ISETP.GE.AND P2, PT, R6, R9, PT ;  /* 0x000000090600720c */ /* 0x000fe20003f46270 */
[----:B------:R-:W-:-:S02]  /*ec30*/  ULDC.64 UR6, c[0x0][0xa80] ;  /* 0x0002a00000067ab9 */ /* 0x000fc40000000a00 */
[----:B------:R-:W-:Y:S01]  /*ec40*/  VIADD R0, R6, 0x20 ;  /* 0x0000002006007836 */ /* 0x000fe20000000000 */
[----:B------:R-:W-:Y:S01]  /*ec50*/  LEA R4, P3, R2, UR6, 0x1 ;  /* 0x0000000602047c11 */ /* 0x000fe2000f8608ff */
[----:B------:R-:W-:-:S03]  /*ec60*/  IMAD.IADD R3, R3, 0x1, R5 ;  /* 0x0000000103037824 */ /* 0x000fc600078e0205 */
[-C--:B------:R-:W-:Y:S01]  /*ec70*/  ISETP.GE.AND P1, PT, R0, R9.reuse, PT ;  /* 0x000000090000720c */ /* 0x080fe20003f26270 */
[----:B------:R-:W-:Y:S01]  /*ec80*/  VIADD R0, R6, 0x40 ;  /* 0x0000004006007836 */ /* 0x000fe20000000000 */
[----:B------:R-:W-:Y:S02]  /*ec90*/  LEA.HI.X R5, R2, UR7, R3, 0x1, P3 ;  /* 0x0000000702057c11 */ /* 0x000fe400098f0c03 */
[----:B------:R0:W1:Y:S02]  /*eca0*/  SHFL.IDX PT, R2, R4, RZ, 0x181f ;  /* 0x00181fff04027589 */ /* 0x00006400000e0000 */
[----:B------:R-:W-:Y:S02]  /*ecb0*/  ISETP.GE.AND P0, PT, R0, R9, PT ;  /* 0x000000090000720c */ /* 0x000fe40003f06270 */
[----:B------:R0:W2:Y:S01]  /*ecc0*/  SHFL.IDX PT, R0, R5, RZ, 0x181f ;  /* 0x00181fff05007589 */ /* 0x0000a200000e0000 */
[----:B------:R-:W-:Y:S10]  /*ecd0*/  @P2 BRA `(.L_x_1243) ;  /* 0x0000000000482947 */ /* 0x000ff40003800000 */
        /* <DEDUP_REMOVED lines=18> */
.L_x_1243:
[----:B------:R-:W-:Y:S05]  /*ee00*/  BSYNC B1 ;  /* 0x0000000000017941 */ /* 0x000fea0003800000 */
.L_x_1242:
[----:B--2---:R2:W4:Y:S01]  /*ee10*/  SHFL.IDX PT, R0, R5, 0x1, 0x181f ;  /* 0x00381f0005007f89 */ /* 0x00452200000e0000 */
[----:B------:R-:W-:Y:S03]  /*ee20*/  BSSY B1, `(.L_x_1244) ;  /* 0x0000015000017945 */ /* 0x000fe60003800000 */
[----:B-1-3--:R2:W1:Y:S01]  /*ee30*/  SHFL.IDX PT, R2, R4, 0x1, 0x181f ;  /* 0x00381f0004027f89 */ /* 0x00a46200000e0000 */
        /* <DEDUP_REMOVED lines=8> */
[----:B------:R-:W-:Y:S02]  /*eec0*/  @!P3 LEA R12, P5, R200, R2, 0x1 ;  /* 0x00000002c80cb211 */ /* 0x000fe400078a08ff */
[----:B----4-:R-:W-:Y:S02]  /*eed0*/  @!P4 LEA.HI.X R11, R18, R0, R216, 0x1, P6 ;  /* 0x00000000120bc211 */ /* 0x010fe400030f0cd8 */
        /* <DEDUP_REMOVED lines=9> */
.L_x_1245:
[----:B------:R-:W-:Y:S05]  /*ef70*/  BSYNC B1 ;  /* 0x0000000000017941 */ /* 0x000fea0003800000 */
.L_x_1244:
[----:B----4-:R4:W0:Y:S01]  /*ef80*/  SHFL.IDX PT, R0, R5, 0x2, 0x181f ;  /* 0x00581f0005007f89 */ /* 0x01082200000e0000 */
        /* <DEDUP_REMOVED lines=10> */
[-C--:B------:R-:W-:Y:S02]  /*f030*/  @!P2 LEA R12, P5, R200, R2.reuse, 0x1 ;  /* 0x00000002c80ca211 */ /* 0x080fe400078a08ff */
        /* <DEDUP_REMOVED lines=10> */
.L_x_1247:
[----:B------:R-:W-:Y:S05]  /*f0e0*/  BSYNC B1 ;  /* 0x0000000000017941 */ /* 0x000fea0003800000 */
.L_x_1246:
[----:B0-----:R-:W-:Y:S01]  /*f0f0*/  VIADD R0, R6, 0x60 ;  /* 0x0000006006007836 */ /* 0x001fe20000000000 */
[----:B--2-4-:R-:W0:Y:S04]  /*f100*/  SHFL.IDX PT, R5, R5, 0x3, 0x181f ;  /* 0x00781f0005057f89 */ /* 0x014e2800000e0000 */
[----:B------:R-:W-:Y:S01]  /*f110*/  ISETP.GE.AND P0, PT, R0, R9, PT ;  /* 0x000000090000720c */ /* 0x000fe20003f06270 */
[----:B-1-3--:R1:W2:-:S12]  /*f120*/  SHFL.IDX PT, R2, R4, 0x3, 0x181f ;  /* 0x00781f0004027f89 */ /* 0x00a29800000e0000 */
        /* <DEDUP_REMOVED lines=8> */
[-C--:B------:R-:W-:Y:S02]  /*f1b0*/  @!P2 LEA R8, P5, R200, R2.reuse, 0x1 ;  /* 0x00000002c808a211 */ /* 0x080fe400078a08ff */
[-C--:B------:R-:W-:Y:S02]  /*f1c0*/  @!P1 LEA R10, P4, R23, R2.reuse, 0x1 ;  /* 0x00000002170a9211 */ /* 0x080fe400078808ff */
[-C--:B0-----:R-:W-:Y:S02]  /*f1d0*/  @!P3 LEA.HI.X R7, R18, R5.reuse, R216, 0x1, P6 ;  /* 0x000000051207b211 */ /* 0x081fe400030f0cd8 */
        /* <DEDUP_REMOVED lines=8> */
.L_x_1239:
[----:B------:R-:W-:Y:S05]  /*f260*/  BSYNC B0 ;  /* 0x0000000000007941 */ /* 0x000fea0003800000 */
.L_x_1231:
[----:B------:R-:W-:Y:S02]  /*f270*/  ULDC UR5, c[0x0][0xc38] ;  /* 0x00030e0000057ab9 */ /* 0x000fe40000000800 */
[----:B------:R-:W-:-:S06]  /*f280*/  UISETP.GE.AND UP0, UPT, UR4, UR5, UPT ;  /* 0x000000050400728c */ /* 0x000fcc000bf06270 */
[----:B------:R-:W-:-:S13]  /*f290*/  PLOP3.LUT P0, PT, PT, PT, UP0, 0x80, 0x0 ;  /* 0x000000000000781c */ /* 0x000fda0003f0f008 */
[----:B------:R-:W-:Y:S05]  /*f2a0*/  @!P0 BRA `(.L_x_1248) ;  /* 0xffffff1800d48947 */ /* 0x000fea000383ffff */
[----:B------:R-:W-:Y:S05]  /*f2b0*/  EXIT ;  /* 0x000000000000794d */ /* 0x000fea0003800000 */
.L_x_1150:
[----:B------:R-:W-:-:S08]  /*f2c0*/  NOP ;  /* 0x0000000000007918 */ /* 0x000fd00000000000 */
[----:B0-----:R-:W0:-:S00]  /*f2d0*/  USETMAXREG.DEALLOC.CTAPOOL 0x18 ;  /* 0x00000018000079c8 */ /* 0x001e0000080e0500 */
[----:B0-----:R-:W-:-:S06]  /*f2e0*/  LOP3.LUT R0, R0, 0x3, RZ, 0xc0, !PT ;  /* 0x0000000300007812 */ /* 0x001fcc00078ec0ff */
[----:B------:R-:W0:Y:S01]  /*f2f0*/  S2UR UR6, SR_CTAID.X ;  /* 0x00000000000679c3 */ /* 0x000e220000002500 */
[----:B------:R-:W-:Y:S01]  /*f300*/  LOP3.LUT R19, R19, 0xfffffffb, RZ, 0xc0, !PT ;  /* 0xfffffffb13137812 */ /* 0x000fe200078ec0ff */
[----:B------:R-:W-:Y:S01]  /*f310*/  STL [R1+0x18], RZ ;  /* 0x000018ff01007387 */ /* 0x000fe20000100800 */
[----:B------:R-:W-:-:S03]  /*f320*/  IMAD.MOV.U32 R18, RZ, RZ, RZ ;  /* 0x000000ffff127224 */ /* 0x000fc600078e00ff */
[----:B------:R-:W1:Y:S02]  /*f330*/  SHFL.IDX PT, R0, R0, RZ, 0x1f ;  /* 0x00001fff00007589 */ /* 0x000e6400000e0000 */
[----:B-1----:R-:W-:Y:S02]  /*f340*/  ISETP.NE.AND P0, PT, R0, RZ, PT ;  /* 0x000000ff0000720c */ /* 0x002fe40003f05270 */
[----:B------:R-:W0:Y:S11]  /*f350*/  LDC R0, c[0x0][0xc38] ;  /* 0x00030e00ff007b82 */ /* 0x000e360000000800 */
[----:B------:R-:W-:Y:S01]  /*f360*/  @P0 LOP3.LUT R19, R19, 0x4, RZ, 0xfc, !PT ;  /* 0x0000000413130812 */ /* 0x000fe200078efcff */
[----:B------:R-:W-:Y:S06]  /*f370*/  @P0 BAR.ARV 0x4, 0x180 ;  /* 0x0106000000000b1d */ /* 0x000fec0000002000 */
[----:B0-----:R-:W-:Y:S01]  /*f380*/  ISETP.LE.AND P0, PT, R0, UR6, PT ;  /* 0x0000000600007c0c */ /* 0x001fe2000bf03270 */
[----:B------:R-:W-:-:S05]  /*f390*/  IMAD.MOV.U32 R0, RZ, RZ, 0x1 ;  /* 0x00000001ff007424 */ /* 0x000fca00078e00ff */
[----:B------:R0:W-:Y:S07]  /*f3a0*/  STL [R1+0x8], R0 ;  /* 0x0000080001007387 */ /* 0x0001ee0000100800 */
[----:B------:R-:W-:Y:S05]  /*f3b0*/  @P0 BRA `(.L_x_1249) ;  /* 0x0000005400780947 */ /* 0x000fea0003800000 */
[----:B------:R-:W1:Y:S01]  /*f3c0*/  S2R R6, SR_TID.X ;  /* 0x0000000000067919 */ /* 0x000e620000002100 */
[----:B------:R-:W2:Y:S01]  /*f3d0*/  S2UR UR5, SR_CgaCtaId ;  /* 0x00000000000579c3 */ /* 0x000ea20000008800 */
[----:B------:R-:W-:Y:S01]  /*f3e0*/  UMOV UR4, 0x400 ;  /* 0x0000040000047882 */ /* 0x000fe20000000000 */
[----:B------:R-:W-:Y:S01]  /*f3f0*/  IMAD.MOV.U32 R18, RZ, RZ, RZ ;  /* 0x000000ffff127224 */ /* 0x000fe200078e00ff */
[----:B------:R-:W-:Y:S01]  /*f400*/  ULDC UR44, c[0x0][0xc] ;  /* 0x00000300002c7ab9 */ /* 0x000fe20000000800 */
[----:B------:R-:W-:Y:S01]  /*f410*/  ULDC.64 UR38, c[0x0][0x198] ;  /* 0x0000660000267ab9 */ /* 0x000fe20000000a00 */
[----:B--2---:R-:W-:-:S06]  /*f420*/  ULEA UR4, UR5, UR4, 0x18 ;  /* 0x0000000405047291 */ /* 0x004fcc000f8ec03f */
[----:B------:R-:W-:Y:S01]  /*f430*/  IMAD.U32 R17, RZ, RZ, UR4 ;  /* 0x00000004ff117e24 */ /* 0x000fe2000f8e00ff */
[C---:B-1----:R-:W-:Y:S01]  /*f440*/  LOP3.LUT R5, R6.reuse, 0x7f, RZ, 0xc0, !PT ;  /* 0x0000007f06057812 */ /* 0x042fe200078ec0ff */
[----:B0-----:R-:W-:-:S05]  /*f450*/  IMAD.SHL.U32 R0, R6, 0x8, RZ ;  /* 0x0000000806007824 */ /* 0x001fca00078e00ff */
[C---:B------:R-:W-:Y:S02]  /*f460*/  LOP3.LUT R2, R0.reuse, 0x1f8, RZ, 0xc0, !PT ;  /* 0x000001f800027812 */ /* 0x040fe400078ec0ff */
[----:B------:R-:W-:Y:S02]  /*f470*/  LOP3.LUT R0, R0, 0x38, RZ, 0xc0, !PT ;  /* 0x0000003800007812 */ /* 0x000fe400078ec0ff */
[----:B------:R-:W-:Y:S01]  /*f480*/  LOP3.LUT R3, R2, 0x38, R6, 0x78, !PT ;  /* 0x0000003802037812 */ /* 0x000fe200078e7806 */
[----:B------:R-:W-:-:S05]  /*f490*/  IMAD.SHL.U32 R2, R5, 0x8, RZ ;  /* 0x0000000805027824 */ /* 0x000fca00078e00ff */
[----:B------:R-:W-:Y:S01]  /*f4a0*/  LOP3.LUT R4, R3, 0x200, R2, 0xf8, !PT ;  /* 0x0000020003047812 */ /* 0x000fe200078ef802 */
[----:B------:R-:W-:Y:S01]  /*f4b0*/  IMAD.SHL.U32 R2, R6, 0x10, RZ ;  /* 0x0000001006027824 */ /* 0x000fe200078e00ff */
[----:B------:R-:W-:-:S03]  /*f4c0*/  SHF.R.U32.HI R3, RZ, 0x3, R5 ;  /* 0x00000003ff037819 */ /* 0x000fc60000011605 */
[----:B------:R-:W-:Y:S01]  /*f4d0*/  IMAD R4, R4, 0x2, R17 ;  /* 0x0000000204047824 */ /* 0x000fe200078e0211 */
[----:B------:R-:W-:Y:S01]  /*f4e0*/  LOP3.LUT R2, R3, 0x70, R2, 0xf8, !PT ;  /* 0x0000007003027812 */ /* 0x000fe200078ef802 */
[----:B------:R-:W-:Y:S02]  /*f4f0*/  IMAD.U32 R3, RZ, RZ, UR6 ;  /* 0x00000006ff037e24 */ /* 0x000fe4000f8e00ff */
[----:B------:R-:W-:Y:S01]  /*f500*/  IMAD.MOV.U32 R2, RZ, RZ, 0x1 ;  /* 0x00000001ff027424 */ /* 0x000fe200078e00ff */
[----:B------:R-:W-:Y:S04]  /*f510*/  STL [R1+0x10], R4 ;  /* 0x0000100401007387 */ /* 0x000fe80000100800 */
[----:B------:R0:W-:Y:S04]  /*f520*/  STL [R1+0x14], R3 ;  /* 0x0000140301007387 */ /* 0x0001e80000100800 */
[----:B------:R-:W-:Y:S04]  /*f530*/  STL [R1+0x18], RZ ;  /* 0x000018ff01007387 */ /* 0x000fe80000100800 */
[----:B------:R1:W-:Y:S01]  /*f540*/  STL [R1+0x8], R2 ;  /* 0x0000080201007387 */ /* 0x0003e20000100800 */
[----:B0-----:R-:W-:-:S02]  /*f550*/  LOP3.LUT R3, R0, 0x40, RZ, 0xfc, !PT ;  /* 0x0000004000037812 */ /* 0x001fc400078efcff */
[C---:B-1----:R-:W-:Y:S02]  /*f560*/  LOP3.LUT R2, R0.reuse, 0x80, RZ, 0xfc, !PT ;  /* 0x0000008000027812 */ /* 0x042fe400078efcff */
[----:B------:R-:W-:-:S07]  /*f570*/  LOP3.LUT R0, R0, 0xc0, RZ, 0xfc, !PT ;  /* 0x000000c000007812 */ /* 0x000fce00078efcff */
.L_x_1356:
[----:B--2---:R-:W2:Y:S01]  /*f580*/  LDL R0, [R1+0x14] ;  /* 0x0000140001007983 */ /* 0x004ea20000100800 */
[----:B------:R-:W-:Y:S02]  /*f590*/  ULDC UR8, c[0x0][0xc60] ;  /* 0x0003180000087ab9 */ /* 0x000fe40000000800 */
[----:B------:R-:W-:-:S11]  /*f5a0*/  UISETP.NE.AND UP0, UPT, UR8, 0x1, UPT ;  /* 0x000000010800788c */ /* 0x000fd6000bf05270 */
[----:B------:R-:W-:Y:S01]  /*f5b0*/  @UP0 ULDC UR4, c[0x0][0xc64] ;  /* 0x0003190000040ab9 */ /* 0x000fe20000000800 */
[----:B------:R-:W-:Y:S01]  /*f5c0*/  @UP0 ULDC UR9, c[0x0][0xc68] ;  /* 0x00031a0000090ab9 */ /* 0x000fe20000000800 */
[C---:B--2---:R-:W-:Y:S02]  /*f5d0*/  R2UR UR7, R0.reuse ;  /* 0x00000000000772ca */ /* 0x044fe400000e0000 */
[----:B------:R-:W-:-:S11]  /*f5e0*/  R2UR UR6, R0 ;  /* 0x00000000000672ca */ /* 0x000fd600000e0000 */
[----:B------:R-:W-:-:S04]  /*f5f0*/  UIMAD.WIDE.U32 UR4, UR7, UR4, URZ ;  /* 0x00000004070472a5 */ /* 0x000fc8000f8e003f */
[----:B------:R-:W-:-:S03]  /*f600*/  @UP0 USHF.R.U32.HI UR7, URZ, UR9, UR5 ;  /* 0x000000093f070299 */ /* 0x000fc60008011605 */
[----:B------:R-:W-:Y:S02]  /*f610*/  ULDC UR4, c[0x0][0xc78] ;  /* 0x00031e0000047ab9 */ /* 0x000fe40000000800 */
[----:B------:R-:W-:Y:S02]  /*f620*/  UISETP.GE.AND UP0, UPT, UR7, UR4, UPT ;  /* 0x000000040700728c */ /* 0x000fe4000bf06270 */
[----:B------:R-:W-:-:S04]  /*f630*/  UIADD3 UR4, -UR7, URZ, URZ ;  /* 0x0000003f07047290 */ /* 0x000fc8000fffe13f */
[----:B------:R-:W-:Y:S01]  /*f640*/  PLOP3.LUT P0, PT, PT, PT, UP0, 0x80, 0x0 ;  /* 0x000000000000781c */ /* 0x000fe20003f0f008 */
[----:B------:R-:W-:-:S12]  /*f650*/  UIMAD UR8, UR8, UR4, UR6 ;  /* 0x00000004080872a4 */ /* 0x000fd8000f8e0206 */
[----:B01--4-:R-:W-:Y:S05]  /*f660*/  @!P0 BRA `(.L_x_1250) ;  /* 0x0000000000208947 */ /* 0x013fea0003800000 */
        /* <DEDUP_REMOVED lines=8> */
.L_x_1250:
[----:B------:R-:W-:Y:S01]  /*f6f0*/  ULDC UR9, c[0x0][0xc54] ;  /* 0x0003150000097ab9 */ /* 0x000fe20000000800 */
[----:B------:R-:W-:Y:S01]  /*f700*/  UMOV UR6, UR8 ;  /* 0x0000000800067c82 */ /* 0x000fe20008000000 */
[----:B------:R-:W-:-:S11]  /*f710*/  UISETP.NE.AND UP0, UPT, UR9, 0x1, UPT ;  /* 0x000000010900788c */ /* 0x000fd6000bf05270 */
[----:B------:R-:W-:Y:S02]  /*f720*/  @UP0 ULDC.64 UR10, c[0x0][0xc58] ;  /* 0x00031600000a0ab9 */ /* 0x000fe40000000a00 */
[----:B------:R-:W-:-:S04]  /*f730*/  UIMAD.WIDE.U32 UR4, UR8, UR10, URZ ;  /* 0x0000000a080472a5 */ /* 0x000fc8000f8e003f */
[----:B------:R-:W-:-:S04]  /*f740*/  @UP0 USHF.R.U32.HI UR6, URZ, UR11, UR5 ;  /* 0x0000000b3f060299 */ /* 0x000fc80008011605 */
[----:B------:R-:W-:-:S12]  /*f750*/  UIMAD UR4, UR6, UR9, URZ ;  /* 0x00000009060472a4 */ /* 0x000fd8000f8e023f */
.L_x_1251:
[----:B------:R-:W-:Y:S02]  /*f760*/  UIADD3 UR4, UR8, -UR4, URZ ;  /* 0x8000000408047290 */ /* 0x000fe4000fffe03f */
        /* <DEDUP_REMOVED lines=8> */
[----:B------:R-:W-:Y:S01]  /*f7f0*/  ULDC UR13, c[0x0][0xc54] ;  /* 0x00031500000d7ab9 */ /* 0x000fe20000000800 */
[----:B------:R-:W-:-:S02]  /*f800*/  UISETP.NE.U32.AND UP0, UPT, UR10, URZ, UPT ;  /* 0x0000003f0a00728c */ /* 0x000fc4000bf05070 */
[----:B------:R-:W-:Y:S02]  /*f810*/  UIMAD UR13, UR7, UR13, UR4 ;  /* 0x0000000d070d72a4 */ /* 0x000fe4000f8e0204 */
[----:B------:R-:W-:Y:S01]  /*f820*/  USHF.L.U32 UR43, UR43, 0x7, URZ ;  /* 0x000000072b2b7899 */ /* 0x000fe2000800063f */
[----:B------:R-:W-:Y:S01]  /*f830*/  ULDC.64 UR4, c[0x0][0x9e0] ;  /* 0x0002780000047ab9 */ /* 0x000fe20000000a00 */
[----:B------:R-:W-:Y:S02]  /*f840*/  UISETP.NE.AND.EX UP0, UPT, UR11, URZ, UPT, UP0 ;  /* 0x0000003f0b00728c */ /* 0x000fe4000bf05300 */
[----:B------:R-:W-:Y:S02]  /*f850*/  UISETP.GE.AND UP3, UPT, UR5, 0x1, UPT ;  /* 0x000000010500788c */ /* 0x000fe4000bf66270 */
[----:B------:R-:W-:Y:S01]  /*f860*/  UIADD3 UR12, UR43, 0x7f, URZ ;  /* 0x0000007f2b0c7890 */ /* 0x000fe2000fffe03f */
[----:B------:R-:W-:Y:S01]  /*f870*/  ULDC UR10, c[0x0][0x424] ;  /* 0x00010900000a7ab9 */ /* 0x000fe20000000800 */
[----:B------:R-:W-:Y:S01]  /*f880*/  ULDC UR6, c[0x0][0x288] ;  /* 0x0000a20000067ab9 */ /* 0x000fe20000000800 */
[----:B------:R-:W-:Y:S01]  /*f890*/  @UP2 ULDC UR8, c[0x0][0xc4c] ;  /* 0x0003130000082ab9 */ /* 0x000fe20000000800 */
[----:B------:R-:W-:Y:S01]  /*f8a0*/  @UP1 ULDC UR11, c[0x0][0x44c] ;  /* 0x00011300000b1ab9 */ /* 0x000fe20000000800 */
[----:B------:R-:W-:Y:S01]  /*f8b0*/  USEL UR15, UR10, 0x1, UP0 ;  /* 0x000000010a0f7887 */ /* 0x000fe20008000000 */
[----:B------:R-:W-:Y:S01]  /*f8c0*/  PLOP3.LUT P1, PT, PT, PT, UP3, 0x80, 0x0 ;  /* 0x000000000000781c */ /* 0x000fe20003f2f038 */
[----:B------:R-:W-:-:S02]  /*f8d0*/  UIADD3 UR16, -UR6, 0x1, URZ ;  /* 0x0000000106107890 */ /* 0x000fc4000fffe13f */
[----:B------:R-:W-:Y:S02]  /*f8e0*/  UIMAD.WIDE.U32 UR8, UR13, UR8, URZ ;  /* 0x000000080d0872a5 */ /* 0x000fe4000f8e003f */
[----:B------:R-:W-:Y:S01]  /*f8f0*/  UIMAD.WIDE.U32 UR10, UR12, UR11, URZ ;  /* 0x0000000b0c0a72a5 */ /* 0x000fe2000f8e003f */
[----:B------:R-:W-:Y:S01]  /*f900*/  ULDC UR7, c[0x0][0x2f0] ;  /* 0x0000bc0000077ab9 */ /* 0x000fe20000000800 */
[----:B------:R-:W-:Y:S01]  /*f910*/  @UP2 ULDC UR17, c[0x0][0xc50] ;  /* 0x0003140000112ab9 */ /* 0x000fe20000000800 */
[----:B------:R-:W-:Y:S01]  /*f920*/  @UP1 ULDC UR18, c[0x0][0x450] ;  /* 0x0001140000121ab9 */ /* 0x000fe20000000800 */
[----:B------:R-:W-:Y:S01]  /*f930*/  UMOV UR42, UR13 ;  /* 0x0000000d002a7c82 */ /* 0x000fe20008000000 */
[----:B------:R-:W-:Y:S02]  /*f940*/  UIMAD UR16, UR15, UR7, UR16 ;  /* 0x000000070f1072a4 */ /* 0x000fe4000f8e0210 */
[----:B------:R-:W-:Y:S02]  /*f950*/  @UP2 USHF.R.U32.HI UR42, URZ, UR17, UR9 ;  /* 0x000000113f2a2299 */ /* 0x000fe40008011609 */
[----:B------:R-:W-:-:S02]  /*f960*/  @UP1 USHF.R.U32.HI UR12, URZ, UR18, UR11 ;  /* 0x000000123f0c1299 */ /* 0x000fc4000801160b */
[----:B------:R-:W-:Y:S02]  /*f970*/  UIADD3 UR36, -UR42, URZ, URZ ;  /* 0x0000003f2a247290 */ /* 0x000fe4000fffe13f */
[----:B------:R-:W-:Y:S02]  /*f980*/  UIADD3 UR12, UR16, UR12, URZ ;  /* 0x0000000c100c7290 */ /* 0x000fe4000fffe03f */
[----:B------:R-:W-:Y:S02]  /*f990*/  UIMAD UR36, UR14, UR36, UR13 ;  /* 0x000000240e2472a4 */ /* 0x000fe4000f8e020d */
[----:B------:R-:W-:Y:S01]  /*f9a0*/  UIADD3 UR4, UR12, UR4, URZ ;  /* 0x000000040c047290 */ /* 0x000fe2000fffe03f */
[----:B------:R-:W-:Y:S11]  /*f9b0*/  @!P1 BRA `(.L_x_1252) ;  /* 0x0000000000449947 */ /* 0x000ff60003800000 */
        /* <DEDUP_REMOVED lines=10> */
.L_x_1253:
[----:B------:R-:W-:-:S11]  /*fa60*/  UISETP.NE.AND UP0, UPT, UR5, 0x1, UPT ;  /* 0x000000010500788c */ /* 0x000fd6000bf05270 */
[----:B------:R-:W-:Y:S02]  /*fa70*/  @UP0 ULDC.64 UR12, c[0x0][0x9e8] ;  /* 0x00027a00000c0ab9 */ /* 0x000fe40000000a00 */
[----:B------:R-:W-:-:S04]  /*fa80*/  UIMAD.WIDE.U32 UR8, UR10, UR12, URZ ;  /* 0x0000000c0a0872a5 */ /* 0x000fc8000f8e003f */
[----:B------:R-:W-:-:S12]  /*fa90*/  @UP0 USHF.R.U32.HI UR10, URZ, UR13, UR9 ;  /* 0x0000000d3f0a0299 */ /* 0x000fd80008011609 */
.L_x_1254:
[----:B------:R-:W-:-:S04]  /*faa0*/  UIMAD UR10, UR10, UR5, UR5 ;  /* 0x000000050a0a72a4 */ /* 0x000fc8000f8e0205 */
[----:B------:R-:W-:-:S04]  /*fab0*/  UISETP.LT.AND UP0, UPT, UR4, UR10, UPT ;  /* 0x0000000a0400728c */ /* 0x000fc8000bf01270 */
[----:B------:R-:W-:-:S12]  /*fac0*/  USEL UR4, UR4, UR10, UP0 ;  /* 0x0000000a04047287 */ /* 0x000fd80008000000 */
.L_x_1252:
[----:B------:R-:W-:Y:S02]  /*fad0*/  UIMAD UR12, UR15, UR7, 0x3f ;  /* 0x0000003f0f0c74a4 */ /* 0x000fe4000f8e0207 */
[----:B------:R-:W-:Y:S02]  /*fae0*/  UIADD3 UR4, UR4, 0x3f, URZ ;  /* 0x0000003f04047890 */ /* 0x000fe4000fffe03f */
[----:B------:R-:W-:Y:S02]  /*faf0*/  USHF.R.S32.HI UR13, URZ, 0x1f, UR12 ;  /* 0x0000001f3f0d7899 */ /* 0x000fe4000801140c */
[----:B------:R-:W-:Y:S01]  /*fb00*/  USHF.R.S32.HI UR10, URZ, 0x1f, UR4 ;  /* 0x0000001f3f0a7899 */ /* 0x000fe20008011404 */
[----:B------:R-:W-:Y:S01]  /*fb10*/  @UP1 ULDC UR8, c[0x0][0x44c] ;  /* 0x0001130000081ab9 */ /* 0x000fe20000000800 */
[----:B------:R-:W-:Y:S02]  /*fb20*/  ULEA.HI UR13, UR13, UR12, URZ, 0x6 ;  /* 0x0000000c0d0d7291 */ /* 0x000fe4000f8f303f */
[----:B------:R-:W-:-:S02]  /*fb30*/  UIMAD.WIDE.U32 UR8, UR43, UR8, URZ ;  /* 0x000000082b0872a5 */ /* 0x000fc4000f8e003f */
[----:B------:R-:W-:Y:S01]  /*fb40*/  ULEA.HI UR10, UR10, UR4, URZ, 0x6 ;  /* 0x000000040a0a7291 */ /* 0x000fe2000f8f303f */
[----:B------:R-:W-:Y:S01]  /*fb50*/  @UP1 ULDC UR14, c[0x0][0x450] ;  /* 0x00011400000e1ab9 */ /* 0x000fe20000000800 */
[----:B------:R-:W-:Y:S01]  /*fb60*/  UMOV UR11, UR43 ;  /* 0x0000002b000b7c82 */ /* 0x000fe20008000000 */
[----:B------:R-:W-:Y:S02]  /*fb70*/  UIMAD UR4, UR15, UR7, -UR6 ;  /* 0x000000070f0472a4 */ /* 0x000fe4000f8e0a06 */
[----:B------:R-:W-:Y:S02]  /*fb80*/  USHF.R.S32.HI UR13, URZ, 0x6, UR13 ;  /* 0x000000063f0d7899 */ /* 0x000fe4000801140d */
[----:B------:R-:W-:Y:S02]  /*fb90*/  USHF.R.S32.HI UR10, URZ, 0x6, UR10 ;  /* 0x000000063f0a7899 */ /* 0x000fe4000801140a */
[----:B------:R-:W-:Y:S02]  /*fba0*/  @UP1 USHF.R.U32.HI UR11, URZ, UR14, UR9 ;  /* 0x0000000e3f0b1299 */ /* 0x000fe40008011609 */
[----:B------:R-:W-:-:S02]  /*fbb0*/  UISETP.LT.AND UP0, UPT, UR13, UR10, UPT ;  /* 0x0000000a0d00728c */ /* 0x000fc4000bf01270 */
[----:B------:R-:W-:Y:S01]  /*fbc0*/  UIADD3 UR4, UR4, UR11, URZ ;  /* 0x0000000b04047290 */ /* 0x000fe2000fffe03f */
[----:B------:R-:W-:Y:S01]  /*fbd0*/  ULDC UR8, c[0x0][0x9dc] ;  /* 0x0002770000087ab9 */ /* 0x000fe20000000800 */
[----:B------:R-:W-:Y:S02]  /*fbe0*/  USEL UR41, UR13, UR10, UP0 ;  /* 0x0000000a0d297287 */ /* 0x000fe40008000000 */
        /* <DEDUP_REMOVED lines=12> */
.L_x_1256:
[----:B------:R-:W-:-:S11]  /*fcb0*/  UISETP.NE.AND UP0, UPT, UR5, 0x1, UPT ;  /* 0x000000010500788c */ /* 0x000fd6000bf05270 */
[----:B------:R-:W-:Y:S02]  /*fcc0*/  @UP0 ULDC.64 UR10, c[0x0][0x9e8] ;  /* 0x00027a00000a0ab9 */ /* 0x000fe40000000a00 */
[----:B------:R-:W-:-:S04]  /*fcd0*/  UIMAD.WIDE.U32 UR6, UR4, UR10, URZ ;  /* 0x0000000a040672a5 */ /* 0x000fc8000f8e003f */
[----:B------:R-:W-:-:S12]  /*fce0*/  @UP0 USHF.R.U32.HI UR4, URZ, UR11, UR7 ;  /* 0x0000000b3f040299 */ /* 0x000fd80008011607 */
.L_x_1257:
[----:B------:R-:W-:-:S04]  /*fcf0*/  UIMAD UR4, UR4, UR5, URZ ;  /* 0x00000005040472a4 */ /* 0x000fc8000f8e023f */
[----:B------:R-:W-:-:S04]  /*fd00*/  UISETP.LT.AND UP0, UPT, UR8, UR4, UPT ;  /* 0x000000040800728c */ /* 0x000fc8000bf01270 */
[----:B------:R-:W-:-:S12]  /*fd10*/  USEL UR8, UR8, UR4, !UP0 ;  /* 0x0000000408087287 */ /* 0x000fd8000c000000 */
.L_x_1255:
[----:B------:R-:W-:Y:S01]  /*fd20*/  USHF.R.S32.HI UR4, URZ, 0x1f, UR8 ;  /* 0x0000001f3f047899 */ /* 0x000fe20008011408 */
[----:B------:R-:W-:Y:S03]  /*fd30*/  BSSY B7, `(.L_x_1258) ;  /* 0x00004aa000077945 */ /* 0x000fe60003800000 */
[----:B------:R-:W-:-:S04]  /*fd40*/  ULEA.HI UR4, UR4, UR8, URZ, 0x6 ;  /* 0x0000000804047291 */ /* 0x000fc8000f8f303f */
[----:B------:R-:W-:-:S04]  /*fd50*/  USHF.R.S32.HI UR4, URZ, 0x6, UR4 ;  /* 0x000000063f047899 */ /* 0x000fc80008011404 */
[----:B------:R-:W-:-:S04]  /*fd60*/  UISETP.LT.AND UP0, UPT, URZ, UR4, UPT ;  /* 0x000000043f00728c */ /* 0x000fc8000bf01270 */
[----:B------:R-:W-:-:S04]  /*fd70*/  USEL UR40, URZ, UR4, !UP0 ;  /* 0x000000043f287287 */ /* 0x000fc8000c000000 */
[----:B------:R-:W-:-:S06]  /*fd80*/  UISETP.GT.AND UP0, UPT, UR41, UR40, UPT ;  /* 0x000000282900728c */ /* 0x000fcc000bf04270 */
[----:B------:R-:W-:-:S13]  /*fd90*/  PLOP3.LUT P0, PT, PT, PT, UP0, 0x80, 0x0 ;  /* 0x000000000000781c */ /* 0x000fda0003f0f008 */
[----:B------:R-:W-:Y:S05]  /*fda0*/  @P0 BRA `(.L_x_1259) ;  /* 0x00000000004c0947 */ /* 0x000fea0003800000 */
[----:B------:R-:W0:Y:S02]  /*fdb0*/  S2R R0, SR_TID.X ;  /* 0x0000000000007919 */ /* 0x000e240000002100 */
[----:B0-----:R-:W-:-:S04]  /*fdc0*/  LOP3.LUT R0, R0, 0x7f, RZ, 0xc0, !PT ;  /* 0x0000007f00007812 */ /* 0x001fc800078ec0ff */
[----:B------:R-:W-:-:S13]  /*fdd0*/  ISETP.NE.AND P1, PT, R0, RZ, PT ;  /* 0x000000ff0000720c */ /* 0x000fda0003f25270 */
[----:B------:R-:W-:Y:S05]  /*fde0*/  @P1 BRA `(.L_x_1260) ;  /* 0x0000004800781947 */ /* 0x000fea0003800000 */
[----:B------:R-:W0:Y:S01]  /*fdf0*/  S2R R5, SR_LANEID ;  /* 0x0000000000057919 */ /* 0x000e220000000000 */
[----:B------:R-:W-:Y:S01]  /*fe00*/  VOTEU.ANY UR4, UPT, PT ;  /* 0x0000000000047886 */ /* 0x000fe200038e0100 */
[----:B------:R-:W1:Y:S01]  /*fe10*/  LDC.64 R2, c[0x0][0xc80] ;  /* 0x00032000ff027b82 */ /* 0x000e620000000a00 */
[----:B------:R-:W0:Y:S01]  /*fe20*/  FLO.U32 R0, UR4 ;  /* 0x0000000400007d00 */ /* 0x000e2200080e0000 */
[----:B------:R-:W-:Y:S01]  /*fe30*/  ULDC.64 UR6, c[0x0][0x208] ;  /* 0x0000820000067ab9 */ /* 0x000fe20000000a00 */
[----:B0-----:R-:W-:-:S06]  /*fe40*/  ISETP.EQ.U32.AND P0, PT, R0, R5, PT ;  /* 0x000000050000720c */ /* 0x001fcc0003f02070 */
[----:B------:R-:W1:Y:S07]  /*fe50*/  POPC R5, UR4 ;  /* 0x0000000400057d09 */ /* 0x000e6e0008000000 */
[----:B-1----:R-:W2:Y:S01]  /*fe60*/  @P0 ATOMG.E.ADD.STRONG.GPU PT, R3, desc[UR6][R2.64], R5 ;  /* 0x00000005020309a8 */ /* 0x002ea200081ee1c6 */
[----:B------:R-:W0:Y:S02]  /*fe70*/  S2R R4, SR_LTMASK ;  /* 0x0000000000047919 */ /* 0x000e240000003900 */
[----:B0-----:R-:W-:-:S04]  /*fe80*/  LOP3.LUT R4, R4, UR4, RZ, 0xc0, !PT ;  /* 0x0000000404047c12 */ /* 0x001fc8000f8ec0ff */
[----:B------:R-:W0:Y:S01]  /*fe90*/  POPC R7, R4 ;  /* 0x0000000400077309 */ /* 0x000e220000000000 */
[----:B--2---:R-:W0:Y:S02]  /*fea0*/  SHFL.IDX PT, R0, R3, R0, 0x1f ;  /* 0x00001f0003007589 */ /* 0x004e2400000e0000 */
[----:B0-----:R-:W-:-:S05]  /*feb0*/  IADD3 R0, R0, UR44, R7 ;  /* 0x0000002c00007c10 */ /* 0x001fca000fffe007 */
[----:B------:R3:W-:Y:S01]  /*fec0*/  STL [R1+0x14], R0 ;  /* 0x0000140001007387 */ /* 0x0007e20000100800 */
[----:B------:R-:W-:Y:S05]  /*fed0*/  BRA `(.L_x_1260) ;  /* 0x00000048003c7947 */ /* 0x000fea0003800000 */
.L_x_1259:
[----:B------:R-:W-:Y:S01]  /*fee0*/  VIADD R0, R17, 0x20400 ;  /* 0x0002040011007836 */ /* 0x000fe20000000000 */
[----:B------:R-:W-:Y:S04]  /*fef0*/  BSSY B6, `(.L_x_1261) ;  /* 0x0000013000067945 */ /* 0x000fe80003800000 */
        /* <DEDUP_REMOVED lines=18> */
.L_x_1262:
[----:B------:R-:W-:Y:S05]  /*10020*/  BSYNC B6 ;  /* 0x0000000000067941 */ /* 0x000fea0003800000 */
.L_x_1261:
        /* <DEDUP_REMOVED lines=8> */
[----:B------:R0:W1:Y:S01]  /*100b0*/  LDC.64 R2, c[0x4][R16] ;  /* 0x0100000010027b82 */ /* 0x0000620000000a00 */
        /* <DEDUP_REMOVED lines=11> */
.L_x_1265:
        /* <DEDUP_REMOVED lines=15> */
.L_x_1264:
[----:B------:R-:W-:Y:S05]  /*10260*/  BSYNC B6 ;  /* 0x0000000000067941 */ /* 0x000fea0003800000 */
.L_x_1263:
[----:B------:R-:W-:Y:S01]  /*10270*/  ULDC.64 UR4, c[0x0][0x9f8] ;  /* 0x00027e0000047ab9 */ /* 0x000fe20000000a00 */
[----:B------:R-:W-:Y:S01]  /*10280*/  IMAD.U32 R7, RZ, RZ, UR42 ;  /* 0x0000002aff077e24 */ /* 0x000fe2000f8e00ff */
[----:B------:R-:W-:Y:S01]  /*10290*/  UISETP.NE.U32.AND UP0, UPT, UR4, URZ, UPT ;  /* 0x0000003f0400728c */ /* 0x000fe2000bf05070 */
[----:B------:R-:W-:-:S03]  /*102a0*/  ULDC.64 UR6, c[0x0][0x208] ;  /* 0x0000820000067ab9 */ /* 0x000fc60000000a00 */
[----:B------:R-:W-:-:S06]  /*102b0*/  UISETP.NE.AND.EX UP0, UPT, UR5, URZ, UPT, UP0 ;  /* 0x0000003f0500728c */ /* 0x000fcc000bf05300 */
[----:B------:R-:W-:-:S05]  /*102c0*/  PLOP3.LUT P0, PT, PT, PT, UP0, 0x80, 0x0 ;  /* 0x000000000000781c */ /* 0x000fca0003f0f008 */
[----:B------:R-:W-:Y:S02]  /*102d0*/  @UP0 ULDC.64 UR4, c[0x0][0x9f8] ;  /* 0x00027e0000040ab9 */ /* 0x000fe40000000a00 */
[----:B------:R-:W-:-:S06]  /*102e0*/  @UP0 UIMAD.WIDE UR4, UR42, 0x4, UR4 ;  /* 0x000000042a0408a5 */ /* 0x000fcc000f8e0204 */
[----:B------:R-:W-:Y:S02]  /*102f0*/  IMAD.U32 R2, RZ, RZ, UR4 ;  /* 0x00000004ff027e24 */ /* 0x000fe4000f8e00ff */
[----:B------:R-:W-:-:S05]  /*10300*/  IMAD.U32 R3, RZ, RZ, UR5 ;  /* 0x00000005ff037e24 */ /* 0x000fca000f8e00ff */
[----:B------:R0:W2:Y:S01]  /*10310*/  @P0 LDG.E R7, desc[UR6][R2.64] ;  /* 0x0000000602070981 */ /* 0x0000a2000c1e1900 */
[----:B------:R-:W-:Y:S01]  /*10320*/  UMOV UR4, 0xffffffff ;  /* 0xffffffff00047882 */ /* 0x000fe20000000000 */
[----:B------:R-:W-:Y:S01]  /*10330*/  IMAD.U32 R0, RZ, RZ, UR41 ;  /* 0x00000029ff007e24 */ /* 0x000fe2000f8e00ff */
[----:B------:R-:W-:Y:S01]  /*10340*/  LOP3.LUT R19, R19, 0xfffffffe, RZ, 0xc0, !PT ;  /* 0xfffffffe13137812 */ /* 0x000fe200078ec0ff */
[----:B------:R-:W1:Y:S02]  /*10350*/  S2R R4, SR_TID.X ;  /* 0x0000000000047919 */ /* 0x000e640000002100 */
[----:B------:R-:W-:Y:S01]  /*10360*/  VIADD R0, R0, 0xffffffff ;  /* 0xffffffff00007836 */ /* 0x000fe20000000000 */
[----:B0-----:R-:W0:Y:S02]  /*10370*/  LDC.64 R2, c[0x0][0x418] ;  /* 0x00010600ff027b82 */ /* 0x001e240000000a00 */
[----:B0-----:R-:W-:Y:S02]  /*10380*/  ISETP.NE.U32.AND P0, PT, R2, RZ, PT ;  /* 0x000000ff0200720c */ /* 0x001fe40003f05070 */
[----:B-1----:R-:W-:-:S02]  /*10390*/  SHF.R.U32.HI R4, RZ, 0x5, R4 ;  /* 0x00000005ff047819 */ /* 0x002fc40000011604 */
[----:B------:R-:W-:Y:S02]  /*103a0*/  ISETP.NE.AND.EX P1, PT, R3, RZ, PT, P0 ;  /* 0x000000ff0300720c */ /* 0x000fe40003f25300 */
[----:B------:R-:W-:-:S11]  /*103b0*/  LOP3.LUT R4, R4, 0x3, RZ, 0xc0, !PT ;  /* 0x0000000304047812 */ /* 0x000fd600078ec0ff */
[----:B------:R-:W-:Y:S02]  /*103c0*/  @P1 LOP3.LUT R19, R19, 0x1, RZ, 0xfc, !PT ;  /* 0x0000000113131812 */ /* 0x000fe400078efcff */
[----:B--2---:R-:W-:Y:S01]  /*103d0*/  SHF.R.S32.HI R8, RZ, 0x1f, R7 ;  /* 0x0000001fff087819 */ /* 0x004fe20000011407 */
[----:B------:R0:W-:Y:S01]  /*103e0*/  STL [R1+0x4], R7 ;  /* 0x0000040701007387 */ /* 0x0001e20000100800 */
[----:B------:R-:W-:-:S03]  /*103f0*/  SEL R16, R7, RZ, !P1 ;  /* 0x000000ff07107207 */ /* 0x000fc60004800000 */
[----:B------:R0:W-:Y:S01]  /*10400*/  STL [R1+0xc], R8 ;  /* 0x00000c0801007387 */ /* 0x0001e20000100800 */
[----:B------:R-:W-:Y:S05]  /*10410*/  BRA.DIV UR4, `(.L_x_1266) ;  /* 0x0000004e04287947 */ /* 0x000fea000b800000 */
[----:B------:R1:W2:Y:S02]  /*10420*/  SHFL.IDX PT, R14, R4, RZ, 0x1f ;  /* 0x00001fff040e7589 */ /* 0x0002a400000e0000 */
.L_x_1371:
[----:B------:R3:W-:Y:S01]  /*10430*/  STL [R1], R0 ;  /* 0x0000000001007387 */ /* 0x0007e20000100800 */
[----:B--2---:R-:W-:Y:S02]  /*10440*/  ISETP.NE.AND P0, PT, R14, RZ, PT ;  /* 0x000000ff0e00720c */ /* 0x004fe40003f05270 */
[----:B------:R-:W-:Y:S02]  /*10450*/  PLOP3.LUT P2, PT, PT, PT, PT, 0x8, 0x0 ;  /* 0x000000000000781c */ /* 0x000fe40003f4e170 */
[----:B------:R-:W-:-:S11]  /*10460*/  LOP3.LUT R19, R19, 0xfffffffd, RZ, 0xc0, !PT ;  /* 0xfffffffd13137812 */ /* 0x000fd600078ec0ff */
[----:B------:R-:W-:Y:S01]  /*10470*/  @P2 LOP3.LUT R19, R19, 0x2, RZ, 0xfc, !PT ;  /* 0x0000000213132812 */ /* 0x000fe200078efcff */
[----:B---3--:R-:W-:Y:S06]  /*10480*/  @P0 BRA `(.L_x_1267) ;  /* 0x0000000400480947 */ /* 0x008fec0003800000 */
[----:B------:R-:W-:-:S03]  /*10490*/  UMOV UR4, 0xffffffff ;  /* 0xffffffff00047882 */ /* 0x000fc60000000000 */
[----:B------:R-:W-:Y:S05]  /*104a0*/  BRA.DIV UR4, `(.L_x_1268) ;  /* 0x0000004e04247947 */ /* 0x000fea000b800000 */
[----:B------:R-:W-:-:S13]  /*104b0*/  ELECT P6, URZ, PT ;  /* 0x00000000003f782f */ /* 0x000fda00038c0000 */
.L_x_1374:
[----:B------:R-:W-:Y:S05]  /*104c0*/  @!P6 BRA `(.L_x_1267) ;  /* 0x000000040038e947 */ /* 0x000fea0003800000 */
[----:B------:R-:W-:Y:S01]  /*104d0*/  IMAD.MOV.U32 R16, RZ, RZ, R7 ;  /* 0x000000ffff107224 */ /* 0x000fe200078e0007 */
[----:B------:R-:W-:Y:S06]  /*104e0*/  @!P1 BRA `(.L_x_1269) ;  /* 0x0000000000509947 */ /* 0x000fec0003800000 */
[----:B------:R-:W2:Y:S01]  /*104f0*/  LDC R6, c[0x0][0x43c] ;  /* 0x00010f00ff067b82 */ /* 0x000ea20000000800 */
[----:B------:R-:W-:Y:S01]  /*10500*/  IMAD.MOV.U32 R9, RZ, RZ, R0 ;  /* 0x000000ffff097224 */ /* 0x000fe200078e0000 */
[----:B------:R-:W-:Y:S01]  /*10510*/  ULDC.64 UR4, c[0x0][0x428] ;  /* 0x00010a0000047ab9 */ /* 0x000fe20000000a00 */
[----:B------:R-:W-:Y:S01]  /*10520*/  ULDC.64 UR6, c[0x0][0x208] ;  /* 0x0000820000067ab9 */ /* 0x000fe20000000a00 */
[----:B--2---:R-:W-:-:S13]  /*10530*/  ISETP.NE.AND P0, PT, R6, 0x1, PT ;  /* 0x000000010600780c */ /* 0x004fda0003f05270 */
[----:B-1----:R-:W1:Y:S02]  /*10540*/  @P0 LDC.64 R4, c[0x0][0x440] ;  /* 0x00011000ff040b82 */ /* 0x002e640000000a00 */
[----:B-1----:R-:W-:-:S04]  /*10550*/  @P0 IMAD.HI.U32 R0, R9, R4, RZ ;  /* 0x0000000409000227 */ /* 0x002fc800078e00ff */
[----:B------:R-:W-:Y:S01]  /*10560*/  IMAD.MOV.U32 R4, RZ, RZ, R9 ;  /* 0x000000ffff047224 */ /* 0x000fe200078e0009 */
[----:B------:R-:W-:-:S04]  /*10570*/  @P0 SHF.R.U32.HI R4, RZ, R5, R0 ;  /* 0x00000005ff040219 */ /* 0x000fc80000011600 */
[--C-:B------:R-:W-:Y:S01]  /*10580*/  SHF.R.S32.HI R5, RZ, 0x1f, R4.reuse ;  /* 0x0000001fff057819 */ /* 0x100fe20000011404 */
[----:B------:R-:W-:-:S04]  /*10590*/  IMAD.MOV R0, RZ, RZ, -R4 ;  /* 0x000000ffff007224 */ /* 0x000fc800078e0a04 */
[----:B------:R-:W-:Y:S02]  /*105a0*/  IMAD R9, R6, R0, R9 ;  /* 0x0000000006097224 */ /* 0x000fe400078e0209 */
[----:B------:R-:W-:Y:S02]  /*105b0*/  IMAD R0, R8, UR4, RZ ;  /* 0x0000000408007c24 */ /* 0x000fe4000f8e02ff */
[C---:B------:R-:W-:Y:S01]  /*105c0*/  IMAD.WIDE.U32 R4, R7.reuse, UR4, R4 ;  /* 0x0000000407047c25 */ /* 0x040fe2000f8e0004 */
[----:B------:R2:W-:Y:S03]  /*105d0*/  STL [R1], R9 ;  /* 0x0000000901007387 */ /* 0x0005e60000100800 */
[----:B------:R-:W-:Y:S01]  /*105e0*/  IMAD R0, R7, UR5, R0 ;  /* 0x0000000507007c24 */ /* 0x000fe2000f8e0200 */
[----:B------:R-:W-:-:S03]  /*105f0*/  LEA R2, P0, R4, R2, 0x2 ;  /* 0x0000000204027211 */ /* 0x000fc600078010ff */
[----:B------:R-:W-:-:S05]  /*10600*/  IMAD.IADD R0, R5, 0x1, R0 ;  /* 0x0000000105007824 */ /* 0x000fca00078e0200 */
[----:B------:R-:W-:-:S05]  /*10610*/  LEA.HI.X R3, R4, R3, R0, 0x2, P0 ;  /* 0x0000000304037211 */ /* 0x000fca00000f1400 */
[----:B------:R2:W5:Y:S02]  /*10620*/  LDG.E R16, desc[UR6][R2.64] ;  /* 0x0000000602107981 */ /* 0x000564000c1e1900 */
.L_x_1269:
[----:B--2---:R-:W2:Y:S01]  /*10630*/  LDL R2, [R1+0x8] ;  /* 0x0000080001027983 */ /* 0x004ea20000100800 */
[----:B------:R-:W-:Y:S01]  /*10640*/  IMAD R0, R18, 0x8, R17 ;  /* 0x0000000812007824 */ /* 0x000fe200078e0211 */
[----:B--2---:R-:W-:-:S04]  /*10650*/  SHF.L.U32 R2, R2, 0x1f, RZ ;  /* 0x0000001f02027819 */ /* 0x004fc800000006ff */
[----:B------:R-:W2:Y:S02]  /*10660*/  SYNCS.PHASECHK.TRANS64.TRYWAIT P0, [R0+URZ+0x30840], R2 ;  /* 0x03084002000075a7 */ /* 0x000ea4000800017f */
[----:B--2---:R-:W-:Y:S05]  /*10670*/  @!P0 BRA `(.L_x_1270) ;  /* 0x0000004800d08947 */ /* 0x004fea0003800000 */
.L_x_1375:
[----:B------:R-:W3:Y:S02]  /*10680*/  S2R R3, SR_TID.X ;  /* 0x0000000000037919 */ /* 0x000ee40000002100 */
[----:B---3--:R-:W-:-:S04]  /*10690*/  LOP3.LUT R3, R3, 0x7f, RZ, 0xc0, !PT ;  /* 0x0000007f03037812 */ /* 0x008fc800078ec0ff */
[----:B------:R-:W-:-:S13]  /*106a0*/  ISETP.NE.AND P0, PT, R3, RZ, PT ;  /* 0x000000ff0300720c */ /* 0x000fda0003f05270 */
[----:B------:R-:W-:Y:S05]  /*106b0*/  @P0 BRA `(.L_x_1271) ;  /* 0x00000000001c0947 */ /* 0x000fea0003800000 */
[----:B------:R-:W3:Y:S01]  /*106c0*/  S2R R3, SR_TID.X ;  /* 0x0000000000037919 */ /* 0x000ee20000002100 */
[----:B--2---:R-:W-:-:S04]  /*106d0*/  IMAD.MOV.U32 R2, RZ, RZ, 0x8000 ;  /* 0x00008000ff027424 */ /* 0x004fc800078e00ff */
[----:B------:R4:W-:Y:S01]  /*106e0*/  SYNCS.ARRIVE.TRANS64 RZ, [R0+URZ+0x30830], R2 ;  /* 0x0308300200ff79a7 */ /* 0x0009e2000800003f */
[----:B---3--:R-:W-:-:S04]  /*106f0*/  LOP3.LUT R3, R3, 0x1f, RZ, 0xc0, !PT ;  /* 0x0000001f03037812 */ /* 0x008fc800078ec0ff */
[----:B------:R-:W-:-:S13]  /*10700*/  ISETP.NE.AND P0, PT, R3, RZ, PT ;  /* 0x000000ff0300720c */ /* 0x000fda0003f05270 */
[----:B----4-:R-:W-:Y:S05]  /*10710*/  @!P0 BRA `(.L_x_1271) ;  /* 0x0000000000048947 */ /* 0x010fea0003800000 */
[----:B------:R-:W-:Y:S01]  /*10720*/  BPT.TRAP 0x1 ;  /* 0x000000040000795c */ /* 0x000fe20000300000 */
.L_x_1271:
[----:B--2---:R-:W2:Y:S01]  /*10730*/  LDL R2, [R1] ;  /* 0x0000000001027983 */ /* 0x004ea20000100800 */
[----:B------:R-:W-:Y:S01]  /*10740*/  R2UR UR33, R0 ;  /* 0x00000000002172ca */ /* 0x000fe200000e0000 */
[----:B------:R-:W-:Y:S01]  /*10750*/  IMAD R0, R18, 0x8000, R17 ;  /* 0x0000800012007824 */ /* 0x000fe200078e0211 */
[----:B-----5:R-:W-:Y:S01]  /*10760*/  R2UR UR37, R16 ;  /* 0x00000000102572ca */ /* 0x020fe200000e0000 */
[----:B------:R-:W-:Y:S01]  /*10770*/  UIADD3 UR4, UP0, UR38, 0x370, URZ ;  /* 0x0000037026047890 */ /* 0x000fe2000ff1e03f */
[----:B------:R-:W-:Y:S01]  /*10780*/  PLOP3.LUT P0, PT, PT, PT, PT, 0x80, 0x0 ;  /* 0x000000000000781c */ /* 0x000fe20003f0f070 */
[----:B------:R-:W-:Y:S01]  /*10790*/  UMOV UR6, 0x0 ;  /* 0x0000000000067882 */ /* 0x000fe20000000000 */
[----:B------:R-:W-:Y:S01]  /*107a0*/  R2UR UR8, R0 ;  /* 0x00000000000872ca */ /* 0x000fe200000e0000 */
[----:B------:R-:W-:Y:S01]  /*107b0*/  UIADD3.X UR5, URZ, UR39, URZ, UP0, !UPT ;  /* 0x000000273f057290 */ /* 0x000fe200087fe43f */
[----:B------:R-:W-:Y:S01]  /*107c0*/  LOP3.LUT R19, R19, 0xfffffffd, RZ, 0xc0, !PT ;  /* 0xfffffffd13137812 */ /* 0x000fe200078ec0ff */
[----:B------:R-:W-:Y:S01]  /*107d0*/  UMOV UR7, 0x14f00000 ;  /* 0x14f0000000077882 */ /* 0x000fe20000000000 */
[----:B------:R-:W-:Y:S01]  /*107e0*/  UMOV UR34, URZ ;  /* 0x0000003f00227c82 */ /* 0x000fe20008000000 */
[----:B------:R-:W-:Y:S01]  /*107f0*/  UMOV UR26, 0x40 ;  /* 0x00000040001a7882 */ /* 0x000fe20000000000 */
[----:B------:R-:W-:Y:S01]  /*10800*/  UMOV UR28, UR36 ;  /* 0x00000024001c7c82 */ /* 0x000fe20008000000 */
[----:B------:R-:W-:-:S02]  /*10810*/  UIADD3 UR33, UR33, 0x30830, URZ ;  /* 0x0003083021217890 */ /* 0x000fc4000fffe03f */
[----:B------:R-:W-:Y:S01]  /*10820*/  UMOV UR29, UR37 ;  /* 0x00000025001d7c82 */ /* 0x000fe20008000000 */
[----:B------:R-:W-:Y:S01]  /*10830*/  UMOV UR18, 0x80 ;  /* 0x0000008000127882 */ /* 0x000fe20000000000 */
[----:B------:R-:W-:Y:S01]  /*10840*/  UMOV UR20, UR36 ;  /* 0x0000002400147c82 */ /* 0x000fe20008000000 */
[----:B------:R-:W-:Y:S01]  /*10850*/  UMOV UR21, UR37 ;  /* 0x0000002500157c82 */ /* 0x000fe20008000000 */
[----:B------:R-:W-:Y:S01]  /*10860*/  UIADD3 UR32, UR8, 0x20400, URZ ;  /* 0x0002040008207890 */ /* 0x000fe2000fffe03f */
[----:B------:R-:W-:Y:S01]  /*10870*/  @P0 LOP3.LUT R19, R19, 0x2, RZ, 0xfc, !PT ;  /* 0x0000000213130812 */ /* 0x000fe200078efcff */
[----:B------:R-:W-:Y:S02]  /*10880*/  UIADD3 UR24, UR8, 0x22400, URZ ;  /* 0x0002240008187890 */ /* 0x000fe4000fffe03f */
[----:B------:R-:W-:Y:S02]  /*10890*/  UIADD3 UR16, UR8, 0x24400, URZ ;  /* 0x0002440008107890 */ /* 0x000fe4000fffe03f */
[----:B------:R-:W-:Y:S01]  /*108a0*/  UIADD3 UR8, UR8, 0x26400, URZ ;  /* 0x0002640008087890 */ /* 0x000fe2000fffe03f */
[----:B------:R-:W-:Y:S01]  /*108b0*/  UMOV UR25, UR33 ;  /* 0x0000002100197c82 */ /* 0x000fe20008000000 */
[----:B------:R-:W-:Y:S01]  /*108c0*/  UMOV UR17, UR33 ;  /* 0x0000002100117c82 */ /* 0x000fe20008000000 */
[----:B------:R-:W-:Y:S01]  /*108d0*/  UMOV UR10, 0xc0 ;  /* 0x000000c0000a7882 */ /* 0x000fe20000000000 */
[----:B------:R-:W-:Y:S01]  /*108e0*/  UMOV UR12, UR36 ;  /* 0x00000024000c7c82 */ /* 0x000fe20008000000 */
[----:B------:R-:W-:Y:S01]  /*108f0*/  UMOV UR13, UR37 ;  /* 0x00000025000d7c82 */ /* 0x000fe20008000000 */
[----:B------:R-:W-:Y:S01]  /*10900*/  UMOV UR9, UR33 ;  /* 0x0000002100097c82 */ /* 0x000fe20008000000 */
[----:B--2---:R-:W-:-:S13]  /*10910*/  R2UR UR35, R2 ;  /* 0x00000000022372ca */ /* 0x004fda00000e0000 */
[----:B------:R-:W-:-:S07]  /*10920*/  USHF.L.U32 UR35, UR35, 0x6, URZ ;  /* 0x0000000623237899 */ /* 0x000fce000800063f */
[----:B------:R-:W-:Y:S01]  /*10930*/  UMOV UR27, UR35 ;  /* 0x00000023001b7c82 */ /* 0x000fe20008000000 */
[----:B------:R-:W-:Y:S01]  /*10940*/  UMOV UR19, UR35 ;  /* 0x0000002300137c82 */ /* 0x000fe20008000000 */
[----:B------:R2:W-:Y:S01]  /*10950*/  UTMALDG.4D [UR32], [UR4], desc[UR6] ;  /* 0x00000620040075b4 */ /* 0x0005e20008019000 */
[----:B------:R-:W-:Y:S01]  /*10960*/  UMOV UR11, UR35 ;  /* 0x00000023000b7c82 */ /* 0x000fe20008000000 */
[----:B------:R2:W-:Y:S01]  /*10970*/  UTMALDG.4D [UR24], [UR4], desc[UR6] ;  /* 0x00000618040075b4 */ /* 0x0005e20008019000 */
[----:B------:R2:W-:Y:S01]  /*10980*/  UTMALDG.4D [UR16], [UR4], desc[UR6] ;  /* 0x00000610040075b4 */ /* 0x0005e20008019000 */
[----:B------:R2:W-:Y:S02]  /*10990*/  UTMALDG.4D [UR8], [UR4], desc[UR6] ;  /* 0x00000608040075b4 */ /* 0x0005e40008019000 */
[----:B--2---:R-:W-:Y:S01]  /*109a0*/  NOP ;  /* 0x0000000000007918 */ /* 0x004fe20000000000 */
.L_x_1267:
[----:B------:R-:W-:Y:S01]  /*109b0*/  VIADD R0, R17, 0x10400 ;  /* 0x0001040011007836 */ /* 0x000fe20000000000 */
[----:B------:R-:W-:Y:S05]  /*109c0*/  WARPSYNC.ALL ;  /* 0x0000000000007948 */ /* 0x000fea0003800000 */
[----:B------:R-:W-:Y:S01]  /*109d0*/  BAR.SYNC.DEFER_BLOCKING 0x8, 0x180 ;  /* 0x0206000000007b1d */ /* 0x000fe20000010000 */
[----:B------:R-:W-:-:S05]  /*109e0*/  LOP3.LUT P0, RZ, R0, 0x3ff, RZ, 0xc0, !PT ;  /* 0x000003ff00ff7812 */ /* 0x000fca000780c0ff */
[----:B------:R-:W-:Y:S08]  /*109f0*/  BSSY B6, `(.L_x_1272) ;  /* 0x0000012000067945 */ /* 0x000ff00003800000 */
[----:B------:R-:W-:Y:S05]  /*10a00*/  @!P0 BRA `(.L_x_1273) ;  /* 0x0000000000408947 */ /* 0x000fea0003800000 */
[----:B------:R-:W-:Y:S01]  /*10a10*/  MOV R2, 0x0 ;  /* 0x0000000000027802 */ /* 0x000fe20000000f00 */
[----:B------:R-:W-:Y:S01]  /*10a20*/  ULDC.64 UR6, c[0x4][0xa8] ;  /* 0x01002a0000067ab9 */ /* 0x000fe20000000a00 */
[----:B------:R-:W-:Y:S01]  /*10a30*/  ULDC.64 UR8, c[0x4][0xb0] ;  /* 0x01002c0000087ab9 */ /* 0x000fe20000000a00 */
[----:B------:R-:W-:Y:S01]  /*10a40*/  ULDC.64 UR4, c[0x4][0x20] ;  /* 0x0100080000047ab9 */ /* 0x000fe20000000a00 */
[----:B-1----:R-:W-:Y:S02]  /*10a50*/  IMAD.U32 R4, RZ, RZ, UR6 ;  /* 0x00000006ff047e24 */ /* 0x002fe4000f8e00ff */
[----:B------:R-:W1:Y:S01]  /*10a60*/  LDC.64 R2, c[0x4][R2] ;  /* 0x0100000002027b82 */ /* 0x000e620000000a00 */
[----:B------:R-:W-:Y:S02]  /*10a70*/  IMAD.U32 R5, RZ, RZ, UR7 ;  /* 0x00000007ff057e24 */ /* 0x000fe4000f8e00ff */
[----:B------:R-:W-:Y:S02]  /*10a80*/  IMAD.U32 R6, RZ, RZ, UR8 ;  /* 0x00000008ff067e24 */ /* 0x000fe4000f8e00ff */
[----:B0-----:R-:W-:-:S02]  /*10a90*/  IMAD.U32 R7, RZ, RZ, UR9 ;  /* 0x00000009ff077e24 */ /* 0x001fc4000f8e00ff */
[----:B------:R-:W-:Y:S02]  /*10aa0*/  IMAD.U32 R10, RZ, RZ, UR4 ;  /* 0x00000004ff0a7e24 */ /* 0x000fe4000f8e00ff */
[----:B------:R-:W-:Y:S02]  /*10ab0*/  IMAD.U32 R11, RZ, RZ, UR5 ;  /* 0x00000005ff0b7e24 */ /* 0x000fe4000f8e00ff */
[----:B------:R-:W-:Y:S02]  /*10ac0*/  IMAD.MOV.U32 R8, RZ, RZ, 0x70 ;  /* 0x00000070ff087424 */ /* 0x000fe400078e00ff */
[----:B------:R-:W-:Y:S02]  /*10ad0*/  IMAD.MOV.U32 R12, RZ, RZ, 0x1 ;  /* 0x00000001ff0c7424 */ /* 0x000fe400078e00ff */
[----:B------:R-:W-:-:S07]  /*10ae0*/  IMAD.MOV.U32 R13, RZ, RZ, RZ ;  /* 0x000000ffff0d7224 */ /* 0x000fce00078e00ff */
[----:B------:R-:W-:-:S07]  /*10af0*/  LEPC R20, `(.L_x_1273) ;  /* 0x000000001014794e */ /* 0x000fce0000000000 */
[----:B-1----:R-:W-:Y:S05]  /*10b00*/  CALL.ABS.NOINC R2 ;  /* 0x0000000002007343 */ /* 0x002fea0003c00000 */
.L_x_1273:
[----:B------:R-:W-:Y:S05]  /*10b10*/  BSYNC B6 ;  /* 0x0000000000067941 */ /* 0x000fea0003800000 */
.L_x_1272:
[----:B------:R-:W2:Y:S01]  /*10b20*/  S2R R2, SR_TID.X ;  /* 0x0000000000027919 */ /* 0x000ea20000002100 */
[----:B0-----:R-:W0:Y:S01]  /*10b30*/  LDC R7, c[0x0][0x448] ;  /* 0x00011200ff077b82 */ /* 0x001e220000000800 */
[----:B------:R-:W-:Y:S01]  /*10b40*/  USHF.R.S32.HI UR4, URZ, 0x1f, UR36 ;  /* 0x0000001f3f047899 */ /* 0x000fe20008011424 */
[----:B------:R-:W-:Y:S01]  /*10b50*/  ULDC.64 UR8, c[0x0][0x2d8] ;  /* 0x0000b60000087ab9 */ /* 0x000fe20000000a00 */
[----:B------:R-:W3:Y:S02]  /*10b60*/  S2R R10, SR_TID.X ;  /* 0x00000000000a7919 */ /* 0x000ee40000002100 */
[----:B------:R-:W-:Y:S02]  /*10b70*/  UIMAD UR6, UR4, UR8, URZ ;  /* 0x00000008040672a4 */ /* 0x000fe4000f8e023f */
[----:B------:R-:W-:Y:S01]  /*10b80*/  UIMAD.WIDE.U32 UR4, UR36, UR8, URZ ;  /* 0x00000008240472a5 */ /* 0x000fe2000f8e003f */
[----:B------:R-:W4:Y:S01]  /*10b90*/  S2R R8, SR_TID.X ;  /* 0x0000000000087919 */ /* 0x000f220000002100 */
[----:B------:R-:W-:-:S02]  /*10ba0*/  UIMAD UR6, UR36, UR9, UR6 ;  /* 0x00000009240672a4 */ /* 0x000fc4000f8e0206 */
[----:B------:R-:W-:Y:S02]  /*10bb0*/  USHF.R.S32.HI UR7, URZ, 0x1f, UR42 ;  /* 0x0000001f3f077899 */ /* 0x000fe4000801142a */
[----:B------:R-:W-:Y:S01]  /*10bc0*/  UIADD3 UR5, UR5, UR6, URZ ;  /* 0x0000000605057290 */ /* 0x000fe2000fffe03f */
[----:B------:R-:W-:-:S03]  /*10bd0*/  ULDC.64 UR8, c[0x0][0x2e0] ;  /* 0x0000b80000087ab9 */ /* 0x000fc60000000a00 */
[----:B------:R-:W-:Y:S02]  /*10be0*/  UIMAD.WIDE.U32 UR4, UR42, UR8, UR4 ;  /* 0x000000082a0472a5 */ /* 0x000fe4000f8e0004 */
[----:B------:R-:W-:-:S04]  /*10bf0*/  UIMAD UR6, UR7, UR8, URZ ;  /* 0x00000008070672a4 */ /* 0x000fc8000f8e023f */
[----:B------:R-:W-:Y:S01]  /*10c00*/  UIMAD UR6, UR42, UR9, UR6 ;  /* 0x000000092a0672a4 */ /* 0x000fe2000f8e0206 */
[----:B0-----:R-:W-:Y:S01]  /*10c10*/  ISETP.NE.AND P0, PT, R7, 0x1, PT ;  /* 0x000000010700780c */ /* 0x001fe20003f05270 */
[----:B-1----:R-:W-:Y:S02]  /*10c20*/  IMAD.U32 R4, RZ, RZ, UR4 ;  /* 0x00000004ff047e24 */ /* 0x002fe4000f8e00ff */
[----:B------:R-:W-:Y:S02]  /*10c30*/  UIADD3 UR6, UR5, UR6, URZ ;  /* 0x0000000605067290 */ /* 0x000fe4000fffe03f */
[----:B------:R-:W-:Y:S01]  /*10c40*/  IMAD.U32 R5, RZ, RZ, UR5 ;  /* 0x00000005ff057e24 */ /* 0x000fe2000f8e00ff */
[----:B------:R-:W-:Y:S01]  /*10c50*/  ULDC.64 UR4, c[0x0][0x2d0] ;  /* 0x0000b40000047ab9 */ /* 0x000fe20000000a00 */
[C---:B--2---:R-:W-:Y:S01]  /*10c60*/  LOP3.LUT R0, R2.reuse, 0x7f, RZ, 0xc0, !PT ;  /* 0x0000007f02007812 */ /* 0x044fe200078ec0ff */
[----:B------:R-:W-:-:S03]  /*10c70*/  IMAD.SHL.U32 R2, R2, 0x10, RZ ;  /* 0x0000001002027824 */ /* 0x000fc600078e00ff */
[----:B------:R-:W-:Y:S01]  /*10c80*/  SHF.R.U32.HI R0, RZ, 0x3, R0 ;  /* 0x00000003ff007819 */ /* 0x000fe20000011600 */
[----:B---3--:R-:W-:Y:S01]  /*10c90*/  IMAD.SHL.U32 R10, R10, 0x8, RZ ;  /* 0x000000080a0a7824 */ /* 0x008fe200078e00ff */
[----:B------:R-:W0:Y:S02]  /*10ca0*/  @P0 LDC R3, c[0x0][0x44c] ;  /* 0x00011300ff030b82 */ /* 0x000e240000000800 */
[----:B------:R-:W-:Y:S01]  /*10cb0*/  LOP3.LUT R2, R0, 0x70, R2, 0xf8, !PT ;  /* 0x0000007000027812 */ /* 0x000fe200078ef802 */
[----:B----4-:R-:W-:Y:S01]  /*10cc0*/  IMAD.SHL.U32 R9, R8, 0x8, RZ ;  /* 0x0000000808097824 */ /* 0x010fe200078e00ff */
[----:B------:R-:W-:-:S03]  /*10cd0*/  LOP3.LUT R10, R10, 0x38, RZ, 0xc0, !PT ;  /* 0x000000380a0a7812 */ /* 0x000fc600078ec0ff */
[----:B------:R-:W-:Y:S01]  /*10ce0*/  VIADD R2, R2, UR43 ;  /* 0x0000002b02027c36 */ /* 0x000fe20008000000 */
[----:B------:R-:W1:Y:S01]  /*10cf0*/  @P0 LDC R0, c[0x0][0x450] ;  /* 0x00011400ff000b82 */ /* 0x000e620000000800 */
[C---:B------:R-:W-:Y:S02]  /*10d00*/  LOP3.LUT R12, R10.reuse, 0x40, RZ, 0xfc, !PT ;  /* 0x000000400a0c7812 */ /* 0x040fe400078efcff */
[----:B------:R-:W-:Y:S01]  /*10d10*/  IMAD.MOV.U32 R6, RZ, RZ, R2 ;  /* 0x000000ffff067224 */ /* 0x000fe200078e0002 */
[C---:B------:R-:W-:Y:S02]  /*10d20*/  LOP3.LUT R11, R10.reuse, 0x80, RZ, 0xfc, !PT ;  /* 0x000000800a0b7812 */ /* 0x040fe400078efcff */
[----:B------:R-:W-:Y:S02]  /*10d30*/  LOP3.LUT R10, R10, 0xc0, RZ, 0xfc, !PT ;  /* 0x000000c00a0a7812 */ /* 0x000fe400078efcff */
[----:B------:R-:W-:Y:S01]  /*10d40*/  LOP3.LUT R9, R9, 0x38, RZ, 0xc0, !PT ;  /* 0x0000003809097812 */ /* 0x000fe200078ec0ff */
[----:B0-----:R-:W-:-:S05]  /*10d50*/  @P0 IMAD.HI.U32 R3, R2, R3, RZ ;  /* 0x0000000302030227 */ /* 0x001fca00078e00ff */
[----:B-1----:R-:W-:Y:S01]  /*10d60*/  @P0 SHF.R.U32.HI R6, RZ, R0, R3 ;  /* 0x00000000ff060219 */ /* 0x002fe20000011603 */
[----:B------:R-:W-:-:S04]  /*10d70*/  IMAD.U32 R3, RZ, RZ, UR6 ;  /* 0x00000006ff037e24 */ /* 0x000fc8000f8e00ff */
[----:B------:R-:W-:-:S04]  /*10d80*/  IMAD.MOV R0, RZ, RZ, -R6 ;  /* 0x000000ffff007224 */ /* 0x000fc800078e0a06 */
[----:B------:R-:W-:Y:S02]  /*10d90*/  IMAD R0, R7, R0, R2 ;  /* 0x0000000007007224 */ /* 0x000fe400078e0202 */
[----:B------:R-:W-:Y:S01]  /*10da0*/  IMAD.MOV.U32 R2, RZ, RZ, R4 ;  /* 0x000000ffff027224 */ /* 0x000fe200078e0004 */
[----:B------:R-:W-:-:S03]  /*10db0*/  SHF.R.S32.HI R4, RZ, 0x1f, R6 ;  /* 0x0000001fff047819 */ /* 0x000fc60000011406 */
[----:B------:R-:W-:-:S04]  /*10dc0*/  IMAD.WIDE.U32 R2, R6, UR4, R2 ;  /* 0x0000000406027c25 */ /* 0x000fc8000f8e0002 */
[----:B------:R-:W-:-:S04]  /*10dd0*/  IMAD R4, R4, UR4, RZ ;  /* 0x0000000404047c24 */ /* 0x000fc8000f8e02ff */
[----:B------:R-:W-:Y:S01]  /*10de0*/  IMAD R4, R6, UR5, R4 ;  /* 0x0000000506047c24 */ /* 0x000fe2000f8e0204 */
[----:B------:R-:W-:-:S03]  /*10df0*/  ULDC.64 UR4, c[0x0][0x2c8] ;  /* 0x0000b20000047ab9 */ /* 0x000fc60000000a00 */
[----:B------:R-:W-:Y:S01]  /*10e00*/  IMAD.IADD R3, R3, 0x1, R4 ;  /* 0x0000000103037824 */ /* 0x000fe200078e0204 */
[----:B------:R-:W-:Y:S01]  /*10e10*/  SHF.R.S32.HI R4, RZ, 0x1f, R0 ;  /* 0x0000001fff047819 */ /* 0x000fe20000011400 */
[----:B------:R-:W-:-:S04]  /*10e20*/  IMAD.WIDE.U32 R2, R0, UR4, R2 ;  /* 0x0000000400027c25 */ /* 0x000fc8000f8e0002 */
[----:B------:R-:W-:-:S04]  /*10e30*/  IMAD R4, R4, UR4, RZ ;  /* 0x0000000404047c24 */ /* 0x000fc8000f8e02ff */
[----:B------:R-:W-:Y:S01]  /*10e40*/  IMAD R4, R0, UR5, R4 ;  /* 0x0000000500047c24 */ /* 0x000fe2000f8e0204 */
[----:B------:R-:W-:Y:S02]  /*10e50*/  ULDC.64 UR4, c[0x0][0x280] ;  /* 0x0000a00000047ab9 */ /* 0x000fe40000000a00 */
[----:B------:R-:W-:Y:S01]  /*10e60*/  LEA R6, P0, R2, UR4, 0x1 ;  /* 0x0000000402067c11 */ /* 0x000fe2000f8008ff */
[----:B------:R-:W-:Y:S01]  /*10e70*/  ULDC UR4, c[0x0][0x2b8] ;  /* 0x0000ae0000047ab9 */ /* 0x000fe20000000800 */
[----:B------:R-:W-:Y:S01]  /*10e80*/  IMAD.IADD R5, R3, 0x1, R4 ;  /* 0x0000000103057824 */ /* 0x000fe200078e0204 */
[----:B------:R-:W-:Y:S02]  /*10e90*/  ISETP.GE.AND P3, PT, R10, UR4, PT ;  /* 0x000000040a007c0c */ /* 0x000fe4000bf66270 */
[----:B------:R-:W-:Y:S02]  /*10ea0*/  LOP3.LUT R10, R8, 0x7f, RZ, 0xc0, !PT ;  /* 0x0000007f080a7812 */ /* 0x000fe400078ec0ff */
[----:B------:R0:W5:Y:S01]  /*10eb0*/  LDL R8, [R1+0x10] ;  /* 0x0000100001087983 */ /* 0x0001620000100800 */
[----:B------:R-:W-:-:S02]  /*10ec0*/  LEA.HI.X R5, R2, UR5, R5, 0x1, P0 ;  /* 0x0000000502057c11 */ /* 0x000fc400080f0c05 */
[----:B------:R-:W-:Y:S02]  /*10ed0*/  ISETP.GE.AND P0, PT, R9, UR4, PT ;  /* 0x0000000409007c0c */ /* 0x000fe4000bf06270 */
[----:B------:R-:W-:Y:S02]  /*10ee0*/  ISETP.GE.AND P1, PT, R12, UR4, PT ;  /* 0x000000040c007c0c */ /* 0x000fe4000bf26270 */
[----:B------:R-:W-:Y:S01]  /*10ef0*/  ISETP.GE.AND P2, PT, R11, UR4, PT ;  /* 0x000000040b007c0c */ /* 0x000fe2000bf46270 */
[----:B------:R-:W-:Y:S01]  /*10f00*/  UMOV UR4, 0xffffffff ;  /* 0xffffffff00047882 */ /* 0x000fe20000000000 */
[----:B------:R-:W-:Y:S02]  /*10f10*/  SHF.R.U32.HI R10, RZ, 0x3, R10 ;  /* 0x00000003ff0a7819 */ /* 0x000fe4000001160a */
[----:B0-----:R-:W-:Y:S09]  /*10f20*/  BRA.DIV UR4, `(.L_x_1274) ;  /* 0x0000004204b87947 */ /* 0x001ff2000b800000 */
[----:B------:R-:W0:Y:S01]  /*10f30*/  SHFL.IDX PT, R3, R6, RZ, 0x181f ;  /* 0x00181fff06037589 */ /* 0x000e2200000e0000 */
[----:B------:R-:W-:Y:S01]  /*10f40*/  ULDC UR4, c[0x0][0x288] ;  /* 0x0000a20000047ab9 */ /* 0x000fe20000000800 */
[----:B------:R-:W-:Y:S01]  /*10f50*/  VIADD R0, R10, UR43 ;  /* 0x0000002b0a007c36 */ /* 0x000fe20008000000 */
[----:B------:R-:W-:Y:S01]  /*10f60*/  ULDC.64 UR6, c[0x0][0x208] ;  /* 0x0000820000067ab9 */ /* 0x000fe20000000a00 */
[----:B------:R-:W1:Y:S01]  /*10f70*/  SHFL.IDX PT, R2, R5, RZ, 0x181f ;  /* 0x00181fff05027589 */ /* 0x000e6200000e0000 */
[----:B------:R-:W-:-:S03]  /*10f80*/  IMAD R4, R7, UR4, RZ ;  /* 0x0000000407047c24 */ /* 0x000fc6000f8e02ff */
[----:B------:R-:W-:Y:S02]  /*10f90*/  SHFL.IDX PT, R7, R5, 0x7, 0x181f ;  /* 0x00f81f0005077f89 */ /* 0x000fe400000e0000 */
[----:B------:R-:W-:-:S13]  /*10fa0*/  ISETP.GE.AND P4, PT, R0, R4, PT ;  /* 0x000000040000720c */ /* 0x000fda0003f86270 */
        /* <DEDUP_REMOVED lines=8> */
[----:B------:R0:W-:Y:S02]  /*11030*/  @!P4 LDGSTS.E.BYPASS.LTC128B.128 [R8+0x1c400], desc[UR6][R2.64+0x180], !P3 ;  /* 0x1c4001800208cfae */ /* 0x0001e4000d901d46 */
[----:B0-----:R-:W-:-:S02]  /*11040*/  VIADD R2, R0, 0x10 ;  /* 0x0000001000027836 */ /* 0x001fc40000000000 */
[----:B------:R-:W0:Y:S03]  /*11050*/  SHFL.IDX PT, R3, R6, 0x1, 0x181f ;  /* 0x00381f0006037f89 */ /* 0x000e2600000e0000 */
[----:B------:R-:W-:Y:S02]  /*11060*/  ISETP.GE.AND P4, PT, R2, R4, PT ;  /* 0x000000040200720c */ /* 0x000fe40003f86270 */
[----:B------:R-:W1:Y:S11]  /*11070*/  SHFL.IDX PT, R2, R5, 0x1, 0x181f ;  /* 0x00381f0005027f89 */ /* 0x000e7600000e0000 */
        /* <DEDUP_REMOVED lines=73> */
[----:B------:R0:W-:Y:S04]  /*11510*/  @!P4 LDGSTS.E.BYPASS.LTC128B.128 [R8+0x1f400], desc[UR6][R2.64+0x180], !P3 ;  /* 0x1f4001800208cfae */ /* 0x0001e8000d901d46 */
[----:B0-----:R0:W1:Y:S02]  /*11520*/  SHFL.IDX PT, R2, R6, 0x7, 0x181f ;  /* 0x00f81f0006027f89 */ /* 0x00106400000e0000 */
.L_x_1392:
[----:B------:R-:W-:Y:S01]  /*11530*/  VIADD R0, R0, 0x70 ;  /* 0x0000007000007836 */ /* 0x000fe20000000000 */
[----:B------:R-:W-:Y:S04]  /*11540*/  BSSY B0, `(.L_x_1275) ;  /* 0x000000d000007945 */ /* 0x000fe80003800000 */
[----:B------:R-:W-:-:S13]  /*11550*/  ISETP.GE.AND P4, PT, R0, R4, PT ;  /* 0x000000040000720c */ /* 0x000fda0003f86270 */
[----:B------:R-:W-:Y:S05]  /*11560*/  @P4 BRA `(.L_x_1276) ;  /* 0x0000000000284947 */ /* 0x000fea0003800000 */
[----:B-1----:R-:W-:Y:S01]  /*11570*/  LEA R2, P4, R9, R2, 0x1 ;  /* 0x0000000209027211 */ /* 0x002fe200078808ff */
[----:B------:R-:W-:-:S04]  /*11580*/  ULDC.64 UR4, c[0x0][0x208] ;  /* 0x0000820000047ab9 */ /* 0x000fc80000000a00 */
[----:B------:R-:W-:-:S05]  /*11590*/  IMAD.X R3, RZ, RZ, R7, P4 ;  /* 0x000000ffff037224 */ /* 0x000fca00020e0607 */
[----:B------:R-:W-:Y:S01]  /*115a0*/  @!PT LDS RZ, [RZ] ;  /* 0x00000000fffff984 */ /* 0x000fe20000000800 */
[----:B------:R-:W-:Y:S01]  /*115b0*/  @!PT LDS RZ, [RZ] ;  /* 0x00000000fffff984 */ /* 0x000fe20000000800 */
[----:B------:R-:W-:Y:S01]  /*115c0*/  @!PT LDS RZ, [RZ] ;  /* 0x00000000fffff984 */ /* 0x000fe20000000800 */
[----:B------:R2:W-:Y:S04]  /*115d0*/  LDGSTS.E.BYPASS.LTC128B.128 [R8+0x13c00], desc[UR4][R2.64], !P0 ;  /* 0x13c0000002087fae */ /* 0x0005e8000c101d44 */
[----:B------:R2:W-:Y:S04]  /*115e0*/  LDGSTS.E.BYPASS.LTC128B.128 [R8+0x17c00], desc[UR4][R2.64+0x80], !P1 ;  /* 0x17c0008002087fae */ /* 0x0005e8000c901d44 */
[----:B------:R2:W-:Y:S04]  /*115f0*/  LDGSTS.E.BYPASS.LTC128B.128 [R8+0x1bc00], desc[UR4][R2.64+0x100], !P2 ;  /* 0x1bc0010002087fae */ /* 0x0005e8000d101d44 */
[----:B------:R2:W-:Y:S02]  /*11600*/  LDGSTS.E.BYPASS.LTC128B.128 [R8+0x1fc00], desc[UR4][R2.64+0x180], !P3 ;  /* 0x1fc0018002087fae */ /* 0x0005e4000d901d44 */
.L_x_1276:
[----:B------:R-:W-:Y:S05]  /*11610*/  BSYNC B0 ;  /* 0x0000000000007941 */ /* 0x000fea0003800000 */
.L_x_1275:
[----:B------:R-:W-:Y:S01]  /*11620*/  NOP ;  /* 0x0000000000007918 */ /* 0x000fe20000000000 */
[----:B------:R-:W-:Y:S01]  /*11630*/  PLOP3.LUT P0, PT, PT, PT, PT, 0x80, 0x0 ;  /* 0x000000000000781c */ /* 0x000fe20003f0f070 */
[----:B0-----:R-:W-:-:S12]  /*11640*/  VIADD R6, R17, 0x30800 ;  /* 0x0003080011067836 */ /* 0x001fd80000000000 */
.L_x_1277:
[----:B------:R-:W-:Y:S02]  /*11650*/  PLOP3.LUT P1, PT, P1, P0, PT, 0xa2, 0x0 ;  /* 0x000000000000781c */ /* 0x000fe40000f21472 */
[----:B------:R-:W-:-:S08]  /*11660*/  @P0 R2UR P1, UR4, R17 ;  /* 0x00000000110402ca */ /* 0x000fd00000020000 */
[----:B------:R-:W-:-:S05]  /*11670*/  @P0 PLOP3.LUT P0, PT, P1, PT, PT, 0x80, 0x0 ;  /* 0x000000000000081c */ /* 0x000fca0000f0f070 */
[----:B------:R-:W-:Y:S01]  /*11680*/  @!P1 SYNCS.ARRIVE.TRANS64.RED.A0T1 RZ, [UR4+0x30800], RZ ;  /* 0x030800ffffff99a7 */ /* 0x000fe20008200404 */
[----:B------:R-:W-:Y:S07]  /*11690*/  @!P1 ARRIVES.LDGSTSBAR.64.TRANSCNT [UR4+0x30800] ;  /* 0x03080000ff0099b0 */ /* 0x000fee0008000a84 */
[----:B------:R-:W-:Y:S05]  /*116a0*/  @P0 BRA.U.ANY `(.L_x_1277) ;  /* 0xfffffffd00e80947 */ /* 0x000fea000393ffff */
[----:B-12---:R-:W2:Y:S02]  /*116b0*/  LDL.LU R2, [R1+0x18] ;  /* 0x0000180001027983 */ /* 0x006ea40000300800 */
        /* <DEDUP_REMOVED lines=9> */
[----:B------:R-:W1:Y:S03]  /*11750*/  SYNCS.PHASECHK.TRANS64.TRYWAIT P0, [R17+URZ+0x30820], R0 ;  /* 0x03082000110075a7 */ /* 0x000e66000800017f */
[----:B01----:R-:W-:Y:S05]  /*11760*/  @!P0 BRA `(.L_x_1279) ;  /* 0x0000004400c08947 */ /* 0x003fea0003800000 */
.L_x_1393:
[----:B------:R-:W-:Y:S05]  /*11770*/  BSYNC B0 ;  /* 0x0000000000007941 */ /* 0x000fea0003800000 */
.L_x_1278:
[----:B------:R-:W-:-:S04]  /*11780*/  UIADD3 UR4, UR41, -0x2, URZ ;  /* 0xfffffffe29047890 */ /* 0x000fc8000fffe03f */
[----:B------:R-:W-:-:S06]  /*11790*/  UISETP.GE.AND UP0, UPT, UR4, UR40, UPT ;  /* 0x000000280400728c */ /* 0x000fcc000bf06270 */
[----:B------:R-:W-:-:S13]  /*117a0*/  PLOP3.LUT P0, PT, PT, PT, UP0, 0x80, 0x0 ;  /* 0x000000000000781c */ /* 0x000fda0003f0f008 */
[----:B------:R-:W-:Y:S05]  /*117b0*/  @!P0 BRA `(.L_x_1280) ;  /* 0x0000002800388947 */ /* 0x000fea0003800000 */
[----:B0-----:R-:W-:Y:S01]  /*117c0*/  IMAD R0, RZ, RZ, -UR41 ;  /* 0x80000029ff007e24 */ /* 0x001fe2000f8e02ff */
[----:B------:R-:W-:Y:S01]  /*117d0*/  LOP3.LUT R5, RZ, UR40, RZ, 0x33, !PT ;  /* 0x00000028ff057c12 */ /* 0x000fe2000f8e33ff */
[----:B------:R-:W-:-:S03]  /*117e0*/  IMAD.U32 R4, RZ, RZ, UR4 ;  /* 0x00000004ff047e24 */ /* 0x000fc6000f8e00ff */
[----:B------:R-:W-:-:S05]  /*117f0*/  VIADDMNMX R5, R0, 0x1, R5, !PT ;  /* 0x0000000100057846 */ /* 0x000fca0007800105 */
[----:B------:R-:W-:-:S05]  /*11800*/  VIADD R0, R5, UR41 ;  /* 0x0000002905007c36 */ /* 0x000fca0008000000 */
[----:B------:R-:W-:-:S04]  /*11810*/  LOP3.LUT R0, R0, 0x1, RZ, 0xc0, !PT ;  /* 0x0000000100007812 */ /* 0x000fc800078ec0ff */
[----:B------:R-:W-:-:S13]  /*11820*/  ISETP.NE.U32.AND P0, PT, R0, 0x1, PT ;  /* 0x000000010000780c */ /* 0x000fda0003f05070 */
[----:B------:R-:W-:Y:S05]  /*11830*/  @P0 BRA `(.L_x_1281) ;  /* 0x0000000c00600947 */ /* 0x000fea0003800000 */
[----:B------:R-:W2:Y:S01]  /*11840*/  LDL R2, [R1+0x8] ;  /* 0x0000080001027983 */ /* 0x000ea20000100800 */
[----:B------:R-:W-:Y:S01]  /*11850*/  LOP3.LUT P1, RZ, R19, 0x2, RZ, 0xc0, !PT ;  /* 0x0000000213ff7812 */ /* 0x000fe2000782c0ff */
[----:B------:R-:W-:Y:S01]  /*11860*/  VIADD R0, R18, 0x1 ;  /* 0x0000000112007836 */ /* 0x000fe20000000000 */
[----:B------:R-:W-:Y:S04]  /*11870*/  BSSY B0, `(.L_x_1282) ;  /* 0x00000d0000007945 */ /* 0x000fe80003800000 */
[----:B------:R-:W-:-:S04]  /*11880*/  ISETP.NE.AND P0, PT, R0, 0x2, PT ;  /* 0x000000020000780c */ /* 0x000fc80003f05270 */
[----:B------:R-:W-:Y:S02]  /*11890*/  SEL R10, RZ, 0x1, P0 ;  /* 0x00000001ff0a7807 */ /* 0x000fe40000000000 */
[----:B------:R-:W-:Y:S02]  /*118a0*/  SEL R0, R0, RZ, P0 ;  /* 0x000000ff00007207 */ /* 0x000fe40000000000 */
[----:B--2---:R-:W-:Y:S01]  /*118b0*/  LOP3.LUT R10, R2, R10, RZ, 0x3c, !PT ;  /* 0x0000000a020a7212 */ /* 0x004fe200078e3cff */
[----:B------:R-:W-:Y:S06]  /*118c0*/  @!P1 BRA `(.L_x_1283) ;  /* 0x0000000c00289947 */ /* 0x000fec0003800000 */
[----:B------:R-:W-:Y:S01]  /*118d0*/  LOP3.LUT P1, RZ, R19, 0x1, RZ, 0xc0, !PT ;  /* 0x0000000113ff7812 */ /* 0x000fe2000782c0ff */
[----:B------:R-:W-:-:S12]  /*118e0*/  IMAD.MOV.U32 R8, RZ, RZ, R16 ;  /* 0x000000ffff087224 */ /* 0x000fd800078e0010 */
[----:B------:R-:W-:Y:S05]  /*118f0*/  @!P1 BRA `(.L_x_1284) ;  /* 0x0000000000589947 */ /* 0x000fea0003800000 */
[----:B------:R-:W2:Y:S01]  /*11900*/  LDL R9, [R1+0xc] ;  /* 0x00000c0001097983 */ /* 0x000ea20000100800 */
[----:B------:R-:W0:Y:S03]  /*11910*/  LDC R8, c[0x0][0x43c] ;  /* 0x00010f00ff087b82 */ /* 0x000e260000000800 */
[----:B------:R-:W3:Y:S01]  /*11920*/  LDL R12, [R1+0x4] ;  /* 0x00000400010c7983 */ /* 0x000ee20000100800 */
[----:B------:R-:W-:Y:S01]  /*11930*/  IMAD.MOV.U32 R7, RZ, RZ, R4 ;  /* 0x000000ffff077224 */ /* 0x000fe200078e0004 */
[----:B------:R-:W-:Y:S01]  /*11940*/  ULDC.64 UR4, c[0x0][0x428] ;  /* 0x00010a0000047ab9 */ /* 0x000fe20000000a00 */
[----:B------:R-:W-:Y:S01]  /*11950*/  ULDC.64 UR6, c[0x0][0x208] ;  /* 0x0000820000067ab9 */ /* 0x000fe20000000a00 */
[----:B0-----:R-:W-:-:S13]  /*11960*/  ISETP.NE.AND P0, PT, R8, 0x1, PT ;  /* 0x000000010800780c */ /* 0x001fda0003f05270 */
[----:B------:R-:W0:Y:S02]  /*11970*/  @P0 LDC.64 R2, c[0x0][0x440] ;  /* 0x00011000ff020b82 */ /* 0x000e240000000a00 */
[----:B0-----:R-:W-:-:S05]  /*11980*/  @P0 IMAD.HI.U32 R2, R4, R2, RZ ;  /* 0x0000000204020227 */ /* 0x001fca00078e00ff */
[----:B------:R-:W-:-:S05]  /*11990*/  @P0 SHF.R.U32.HI R7, RZ, R3, R2 ;  /* 0x00000003ff070219 */ /* 0x000fca0000011602 */
[----:B------:R-:W-:-:S04]  /*119a0*/  IMAD.MOV R2, RZ, RZ, -R7 ;  /* 0x000000ffff027224 */ /* 0x000fc800078e0a07 */
[----:B------:R-:W-:Y:S02]  /*119b0*/  IMAD R4, R8, R2, R4 ;  /* 0x0000000208047224 */ /* 0x000fe400078e0204 */
[----:B------:R-:W0:Y:S01]  /*119c0*/  LDC.64 R2, c[0x0][0x418] ;  /* 0x00010600ff027b82 */ /* 0x000e220000000a00 */
[----:B--2---:R-:W-:Y:S01]  /*119d0*/  IMAD R8, R9, UR4, RZ ;  /* 0x0000000409087c24 */ /* 0x004fe2000f8e02ff */
[----:B------:R-:W-:-:S03]  /*119e0*/  SHF.R.S32.HI R9, RZ, 0x1f, R7 ;  /* 0x0000001fff097819 */ /* 0x000fc60000011407 */
[----:B---3--:R-:W-:Y:S02]  /*119f0*/  IMAD R11, R12, UR5, R8 ;  /* 0x000000050c0b7c24 */ /* 0x008fe4000f8e0208 */
[----:B------:R-:W-:-:S04]  /*11a00*/  IMAD.MOV.U32 R8, RZ, RZ, R7 ;  /* 0x000000ffff087224 */ /* 0x000fc800078e0007 */
[----:B------:R-:W-:-:S04]  /*11a10*/  IMAD.WIDE.U32 R8, R12, UR4, R8 ;  /* 0x000000040c087c25 */ /* 0x000fc8000f8e0008 */
[----:B------:R-:W-:Y:S01]  /*11a20*/  IMAD.IADD R7, R11, 0x1, R9 ;  /* 0x000000010b077824 */ /* 0x000fe200078e0209 */
[----:B0-----:R-:W-:-:S04]  /*11a30*/  LEA R2, P0, R8, R2, 0x2 ;  /* 0x0000000208027211 */ /* 0x001fc800078010ff */
[----:B------:R-:W-:-:S05]  /*11a40*/  LEA.HI.X R3, R8, R3, R7, 0x2, P0 ;  /* 0x0000000308037211 */ /* 0x000fca00000f1407 */
[----:B------:R0:W5:Y:S04]  /*11a50*/  LDG.E R8, desc[UR6][R2.64] ;  /* 0x0000000602087981 */ /* 0x000168000c1e1900 */
.L_x_1284:
[----:B0-----:R-:W-:Y:S01]  /*11a60*/  IMAD R3, R0, 0x8, R17 ;  /* 0x0000000800037824 */ /* 0x001fe200078e0211 */
[----:B------:R-:W-:Y:S01]  /*11a70*/  SHF.L.U32 R2, R10, 0x1f, RZ ;  /* 0x0000001f0a027819 */ /* 0x000fe200000006ff */
[----:B------:R-:W-:Y:S03]  /*11a80*/  BSSY B1, `(.L_x_1285) ;  /* 0x0000003000017945 */ /* 0x000fe60003800000 */
[----:B------:R-:W0:Y:S02]  /*11a90*/  SYNCS.PHASECHK.TRANS64.TRYWAIT P0, [R3+URZ+0x30840], R2 ;  /* 0x03084002030075a7 */ /* 0x000e24000800017f */
[----:B0-----:R-:W-:Y:S05]  /*11aa0*/  @!P0 BRA `(.L_x_1286) ;  /* 0x0000004400048947 */ /* 0x001fea0003800000 */
.L_x_1394:
[----:B------:R-:W-:Y:S05]  /*11ab0*/  BSYNC B1 ;  /* 0x0000000000017941 */ /* 0x000fea0003800000 */
.L_x_1285:
[----:B------:R-:W1:Y:S01]  /*11ac0*/  S2R R7, SR_TID.X ;  /* 0x0000000000077919 */ /* 0x000e620000002100 */
[----:B------:R-:W-:Y:S01]  /*11ad0*/  BSSY B1, `(.L_x_1287) ;  /* 0x000000b000017945 */ /* 0x000fe20003800000 */
[----:B-1----:R-:W-:-:S04]  /*11ae0*/  LOP3.LUT R7, R7, 0x7f, RZ, 0xc0, !PT ;  /* 0x0000007f07077812 */ /* 0x002fc800078ec0ff */
[----:B------:R-:W-:-:S13]  /*11af0*/  ISETP.NE.AND P1, PT, R7, RZ, PT ;  /* 0x000000ff0700720c */ /* 0x000fda0003f25270 */
[----:B------:R-:W-:Y:S05]  /*11b00*/  @P1 BRA `(.L_x_1288) ;  /* 0x00000000001c1947 */ /* 0x000fea0003800000 */
[----:B------:R-:W1:Y:S01]  /*11b10*/  S2R R7, SR_TID.X ;  /* 0x0000000000077919 */ /* 0x000e620000002100 */
[----:B0-----:R-:W-:-:S04]  /*11b20*/  IMAD.MOV.U32 R2, RZ, RZ, 0x8000 ;  /* 0x00008000ff027424 */ /* 0x001fc800078e00ff */
[----:B------:R2:W-:Y:S01]  /*11b30*/  SYNCS.ARRIVE.TRANS64 RZ, [R3+URZ+0x30830], R2 ;  /* 0x0308300203ff79a7 */ /* 0x0005e2000800003f */
[----:B-1----:R-:W-:-:S04]  /*11b40*/  LOP3.LUT R7, R7, 0x1f, RZ, 0xc0, !PT ;  /* 0x0000001f07077812 */ /* 0x002fc800078ec0ff */
[----:B------:R-:W-:-:S13]  /*11b50*/  ISETP.NE.AND P0, PT, R7, RZ, PT ;  /* 0x000000ff0700720c */ /* 0x000fda0003f05270 */
[----:B--2---:R-:W-:Y:S05]  /*11b60*/  @!P0 BRA `(.L_x_1288) ;  /* 0x0000000000048947 */ /* 0x004fea0003800000 */
[----:B------:R-:W-:Y:S01]  /*11b70*/  BPT.TRAP 0x1 ;  /* 0x000000040000795c */ /* 0x000fe20000300000 */
.L_x_1288:
[----:B------:R-:W-:Y:S05]  /*11b80*/  BSYNC B1 ;  /* 0x0000000000017941 */ /* 0x000fea0003800000 */
.L_x_1287:
[----:B------:R-:W-:Y:S01]  /*11b90*/  IMAD.MOV.U32 R11, RZ, RZ, RZ ;  /* 0x000000ffff0b7224 */ /* 0x000fe200078e00ff */
[----:B------:R-:W-:Y:S01]  /*11ba0*/  UIADD3 UR4, UP0, UR38, 0x370, URZ ;  /* 0x0000037026047890 */ /* 0x000fe2000ff1e03f */
[----:B------:R-:W-:Y:S01]  /*11bb0*/  IMAD R7, R0, 0x8000, R17 ;  /* 0x0000800000077824 */ /* 0x000fe200078e0211 */
[----:B------:R-:W-:Y:S01]  /*11bc0*/  PLOP3.LUT P0, PT, PT, PT, PT, 0x80, 0x0 ;  /* 0x000000000000781c */ /* 0x000fe20003f0f070 */
[----:B0-----:R-:W-:Y:S01]  /*11bd0*/  VIADD R3, R3, 0x30830 ;  /* 0x0003083003037836 */ /* 0x001fe20000000000 */
[----:B------:R-:W-:Y:S01]  /*11be0*/  R2UR UR10, R11 ;  /* 0x000000000b0a72ca */ /* 0x000fe200000e0000 */
[----:B------:R-:W-:Y:S01]  /*11bf0*/  IMAD.SHL.U32 R2, R4, 0x40, RZ ;  /* 0x0000004004027824 */ /* 0x000fe200078e00ff */
[----:B------:R-:W-:Y:S01]  /*11c00*/  UIADD3.X UR5, URZ, UR39, URZ, UP0, !UPT ;  /* 0x000000273f057290 */ /* 0x000fe200087fe43f */
[----:B------:R-:W-:Y:S01]  /*11c10*/  VIADD R9, R7, 0x20400 ;  /* 0x0002040007097836 */ /* 0x000fe20000000000 */
[----:B------:R-:W-:Y:S01]  /*11c20*/  UMOV UR6, 0x0 ;  /* 0x0000000000067882 */ /* 0x000fe20000000000 */
[----:B------:R-:W-:-:S10]  /*11c30*/  UMOV UR7, 0x14f00000 ;  /* 0x14f0000000077882 */ /* 0x000fd40000000000 */
.L_x_1289:
[----:B------:R-:W-:-:S13]  /*11c40*/  @P0 ELECT P2, URZ, PT ;  /* 0x00000000003f082f */ /* 0x000fda0003840000 */
[----:B-----5:R-:W-:Y:S01]  /*11c50*/  @P2 R2UR UR13, R8 ;  /* 0x00000000080d22ca */ /* 0x020fe200000e0000 */
[----:B------:R-:W-:Y:S01]  /*11c60*/  UMOV UR12, UR36 ;  /* 0x00000024000c7c82 */ /* 0x000fe20008000000 */
[----:B------:R-:W-:Y:S02]  /*11c70*/  @P2 R2UR UR11, R2 ;  /* 0x00000000020b22ca */ /* 0x000fe400000e0000 */
[----:B------:R-:W-:Y:S02]  /*11c80*/  @P2 R2UR UR9, R3 ;  /* 0x00000000030922ca */ /* 0x000fe400000e0000 */
[----:B------:R-:W-:Y:S02]  /*11c90*/  @P2 R2UR UR8, R9 ;  /* 0x00000000090822ca */ /* 0x000fe400000e0000 */
[----:B------:R-:W-:Y:S02]  /*11ca0*/  @P2 PLOP3.LUT P0, PT, P2, PT, PT, 0x8, 0x0 ;  /* 0x000000000000281c */ /* 0x000fe4000170e170 */
        /* <DEDUP_REMOVED lines=9> */
.L_x_1290:
[----:B------:R-:W-:-:S13]  /*11d40*/  @P0 ELECT P2, URZ, PT ;  /* 0x00000000003f082f */ /* 0x000fda0003840000 */
[----:B------:R-:W-:Y:S01]  /*11d50*/  @P2 R2UR UR13, R8 ;  /* 0x00000000080d22ca */ /* 0x000fe200000e0000 */
        /* <DEDUP_REMOVED lines=14> */
.L_x_1291:
        /* <DEDUP_REMOVED lines=16> */
.L_x_1292:
        /* <DEDUP_REMOVED lines=10> */
[----:B------:R-:W2:Y:S01]  /*11fe0*/  LDL.LU R9, [R1+0x8] ;  /* 0x0000080001097983 */ /* 0x000ea20000300800 */
[----:B------:R-:W-:Y:S01]  /*11ff0*/  IMAD R3, R18, 0x8, R6 ;  /* 0x0000000812037824 */ /* 0x000fe200078e0206 */
[----:B------:R-:W-:Y:S01]  /*12000*/  BSSY B1, `(.L_x_1293) ;  /* 0x0000004000017945 */ /* 0x000fe20003800000 */
[----:B--2---:R-:W-:-:S04]  /*12010*/  SHF.L.U32 R2, R9, 0x1f, RZ ;  /* 0x0000001f09027819 */ /* 0x004fc800000006ff */
[----:B------:R-:W0:Y:S02]  /*12020*/  SYNCS.PHASECHK.TRANS64.TRYWAIT P0, [R3+URZ+0x60], R2 ;  /* 0x00006002030075a7 */ /* 0x000e24000800017f */
[----:B0-----:R-:W-:Y:S05]  /*12030*/  @!P0 BRA `(.L_x_1294) ;  /* 0x0000003c00b48947 */ /* 0x001fea0003800000 */
.L_x_1395:
[----:B------:R-:W-:Y:S05]  /*12040*/  BSYNC B1 ;  /* 0x0000000000017941 */ /* 0x000fea0003800000 */
.L_x_1293:
[----:B------:R-:W-:Y:S01]  /*12050*/  BSSY B1, `(.L_x_1295) ;  /* 0x000000c000017945 */ /* 0x000fe20003800000 */
[----:B------:R-:W-:Y:S02]  /*12060*/  IMAD.MOV.U32 R12, RZ, RZ, 0x0 ;  /* 0x00000000ff0c7424 */ /* 0x000fe400078e00ff */
[----:B------:R-:W-:Y:S01]  /*12070*/  IMAD.MOV.U32 R13, RZ, RZ, 0x14f00000 ;  /* 0x14f00000ff0d7424 */ /* 0x000fe200078e00ff */
[----:B------:R-:W-:Y:S06]  /*12080*/  @P1 BRA `(.L_x_1296) ;  /* 0x0000000000201947 */ /* 0x000fec0003800000 */
[----:B------:R-:W1:Y:S01]  /*12090*/  S2R R7, SR_TID.X ;  /* 0x0000000000077919 */ /* 0x000e620000002100 */
[----:B0-----:R-:W-:Y:S02]  /*120a0*/  IMAD R2, R18, 0x8, R17 ;  /* 0x0000000812027824 */ /* 0x001fe400078e0211 */
[----:B------:R-:W-:-:S04]  /*120b0*/  IMAD.MOV.U32 R3, RZ, RZ, 0x8000 ;  /* 0x00008000ff037424 */ /* 0x000fc800078e00ff */
[----:B------:R2:W-:Y:S01]  /*120c0*/  SYNCS.ARRIVE.TRANS64 RZ, [R2+URZ+0x30850], R3 ;  /* 0x0308500302ff79a7 */ /* 0x0005e2000800003f */
[----:B-1----:R-:W-:-:S04]  /*120d0*/  LOP3.LUT R7, R7, 0x1f, RZ, 0xc0, !PT ;  /* 0x0000001f07077812 */ /* 0x002fc800078ec0ff */
[----:B------:R-:W-:-:S13]  /*120e0*/  ISETP.NE.AND P0, PT, R7, RZ, PT ;  /* 0x000000ff0700720c */ /* 0x000fda0003f05270 */
[----:B--2---:R-:W-:Y:S05]  /*120f0*/  @!P0 BRA `(.L_x_1296) ;  /* 0x0000000000048947 */ /* 0x004fea0003800000 */
[----:B------:R-:W-:Y:S01]  /*12100*/  BPT.TRAP 0x1 ;  /* 0x000000040000795c */ /* 0x000fe20000300000 */
.L_x_1296:
[----:B------:R-:W-:Y:S05]  /*12110*/  BSYNC B1 ;  /* 0x0000000000017941 */ /* 0x000fea0003800000 */
.L_x_1295:
[----:B------:R-:W2:Y:S01]  /*12120*/  LDL.LU R7, [R1] ;  /* 0x0000000001077983 */ /* 0x000ea20000300800 */
[----:B------:R-:W-:Y:S01]  /*12130*/  R2UR UR10, R11 ;  /* 0x000000000b0a72ca */ /* 0x000fe200000e0000 */
[--C-:B0-----:R-:W-:Y:S01]  /*12140*/  IMAD R2, R18, 0x8, R17.reuse ;  /* 0x0000000812027824 */ /* 0x101fe200078e0211 */
[----:B------:R-:W-:Y:S01]  /*12150*/  R2UR UR6, R12 ;  /* 0x000000000c0672ca */ /* 0x000fe200000e0000 */
[----:B------:R-:W-:Y:S01]  /*12160*/  IMAD R3, R18, 0x8000, R17 ;  /* 0x0000800012037824 */ /* 0x000fe200078e0211 */
[----:B------:R-:W-:Y:S01]  /*12170*/  R2UR UR7, R13 ;  /* 0x000000000d0772ca */ /* 0x000fe200000e0000 */
[----:B------:R-:W-:Y:S01]  /*12180*/  UIADD3 UR4, UP0, UR38, 0x470, URZ ;  /* 0x0000047026047890 */ /* 0x000fe2000ff1e03f */
[----:B------:R-:W-:Y:S01]  /*12190*/  PLOP3.LUT P0, PT, PT, PT, PT, 0x80, 0x0 ;  /* 0x000000000000781c */ /* 0x000fe20003f0f070 */
[----:B------:R-:W-:Y:S02]  /*121a0*/  VIADD R2, R2, 0x30850 ;  /* 0x0003085002027836 */ /* 0x000fe40000000000 */
[----:B------:R-:W-:Y:S01]  /*121b0*/  VIADD R9, R3, 0x400 ;  /* 0x0000040003097836 */ /* 0x000fe20000000000 */
[----:B------:R-:W-:Y:S01]  /*121c0*/  UIADD3.X UR5, URZ, UR39, URZ, UP0, !UPT ;  /* 0x000000273f057290 */ /* 0x000fe200087fe43f */
[----:B--2---:R-:W-:-:S11]  /*121d0*/  IMAD.SHL.U32 R7, R7, 0x40, RZ ;  /* 0x0000004007077824 */ /* 0x004fd600078e00ff */
.L_x_1297:
        /* <DEDUP_REMOVED lines=15> */
.L_x_1298:
        /* <DEDUP_REMOVED lines=15> */
.L_x_1299:
        /* <DEDUP_REMOVED lines=15> */
.L_x_1300:
        /* <DEDUP_REMOVED lines=10> */
[----:B------:R0:W-:Y:S01]  /*12550*/  STL [R1], R4 ;  /* 0x0000000401007387 */ /* 0x0001e20000100800 */
[----:B------:R-:W-:-:S07]  /*12560*/  IMAD.MOV.U32 R16, RZ, RZ, R8 ;  /* 0x000000ffff107224 */ /* 0x000fce00078e0008 */
.L_x_1283:
[----:B------:R-:W-:Y:S05]  /*12570*/  BSYNC B0 ;  /* 0x0000000000007941 */ /* 0x000fea0003800000 */
.L_x_1282:
[----:B------:R1:W-:Y:S01]  /*12580*/  STL [R1+0x8], R10 ;  /* 0x0000080a01007387 */ /* 0x0003e20000100800 */
[----:B------:R-:W-:Y:S01]  /*12590*/  UIADD3 UR4, UR41, -0x3, URZ ;  /* 0xfffffffd29047890 */ /* 0x000fe2000fffe03f */
[----:B------:R-:W-:-:S05]  /*125a0*/  IMAD.MOV.U32 R18, RZ, RZ, R0 ;  /* 0x000000ffff127224 */ /* 0x000fca00078e0000 */
[----:B0-----:R-:W-:-:S07]  /*125b0*/  IMAD.U32 R4, RZ, RZ, UR4 ;  /* 0x00000004ff047e24 */ /* 0x001fce000f8e00ff */
.L_x_1281:
[----:B------:R-:W-:Y:S01]  /*125c0*/  ULOP3.LUT UR4, URZ, UR41, URZ, 0x33, !UPT ;  /* 0x000000293f047292 */ /* 0x000fe2000f8e333f */
[----:B------:R-:W-:Y:S01]  /*125d0*/  VIADD R5, R5, 0xfffffffe ;  /* 0xfffffffe05057836 */ /* 0x000fe20000000000 */
[----:B------:R-:W-:Y:S04]  /*125e0*/  BSSY B0, `(.L_x_1280) ;  /* 0x00001ab000007945 */ /* 0x000fe80003800000 */
[----:B------:R-:W-:-:S13]  /*125f0*/  ISETP.NE.AND P0, PT, R5, UR4, PT ;  /* 0x0000000405007c0c */ /* 0x000fda000bf05270 */
[----:B------:R-:W-:Y:S05]  /*12600*/  @!P0 BRA `(.L_x_1301) ;  /* 0x0000001800a08947 */ /* 0x000fea0003800000 */
[----:B------:R-:W-:-:S07]  /*12610*/  IMAD.MOV.U32 R8, RZ, RZ, R16 ;  /* 0x000000ffff087224 */ /* 0x000fce00078e0010 */
.L_x_1340:
[----:B--2---:R-:W2:Y:S01]  /*12620*/  LDL R2, [R1+0x8] ;  /* 0x0000080001027983 */ /* 0x004ea20000100800 */
[----:B------:R-:W-:Y:S01]  /*12630*/  LOP3.LUT P1, RZ, R19, 0x2, RZ, 0xc0, !PT ;  /* 0x0000000213ff7812 */ /* 0x000fe2000782c0ff */
[----:B------:R-:W-:Y:S01]  /*12640*/  VIADD R0, R18, 0x1 ;  /* 0x0000000112007836 */ /* 0x000fe20000000000 */
[----:B------:R-:W-:Y:S05]  /*12650*/  YIELD ;  /* 0x0000000000007946 */ /* 0x000fea0003800000 */
[----:B------:R-:W-:Y:S01]  /*12660*/  ISETP.NE.AND P0, PT, R0, 0x2, PT ;  /* 0x000000020000780c */ /* 0x000fe20003f05270 */
[----:B------:R-:W-:Y:S03]  /*12670*/  BSSY B1, `(.L_x_1302) ;  /* 0x00000cc000017945 */ /* 0x000fe60003800000 */
[----:B------:R-:W-:-:S02]  /*12680*/  SEL R5, RZ, 0x1, P0 ;  /* 0x00000001ff057807 */ /* 0x000fc40000000000 */
[----:B------:R-:W-:Y:S02]  /*12690*/  SEL R0, R0, RZ, P0 ;  /* 0x000000ff00007207 */ /* 0x000fe40000000000 */
[----:B--2---:R-:W-:Y:S01]  /*126a0*/  LOP3.LUT R5, R2, R5, RZ, 0x3c, !PT ;  /* 0x0000000502057212 */ /* 0x004fe200078e3cff */
[----:B0-----:R-:W-:Y:S06]  /*126b0*/  @!P1 BRA `(.L_x_1303) ;  /* 0x0000000c001c9947 */ /* 0x001fec0003800000 */
[----:B------:R-:W-:Y:S01]  /*126c0*/  LOP3.LUT P1, RZ, R19, 0x1, RZ, 0xc0, !PT ;  /* 0x0000000113ff7812 */ /* 0x000fe2000782c0ff */
[----:B------:R-:W-:-:S12]  /*126d0*/  IMAD.MOV.U32 R7, RZ, RZ, R4 ;  /* 0x000000ffff077224 */ /* 0x000fd800078e0004 */
[----:B------:R-:W-:Y:S05]  /*126e0*/  @!P1 BRA `(.L_x_1304) ;  /* 0x0000000000549947 */ /* 0x000fea0003800000 */
[----:B-1----:R-:W2:Y:S01]  /*126f0*/  LDL R10, [R1+0xc] ;  /* 0x00000c00010a7983 */ /* 0x002ea20000100800 */
[----:B------:R-:W0:Y:S01]  /*12700*/  LDC R8, c[0x0][0x43c] ;  /* 0x00010f00ff087b82 */ /* 0x000e220000000800 */
[----:B------:R-:W-:Y:S02]  /*12710*/  ULDC.64 UR4, c[0x0][0x428] ;  /* 0x00010a0000047ab9 */ /* 0x000fe40000000a00 */
[----:B------:R-:W3:Y:S01]  /*12720*/  LDL R9, [R1+0x4] ;  /* 0x0000040001097983 */ /* 0x000ee20000100800 */
[----:B------:R-:W-:Y:S01]  /*12730*/  ULDC.64 UR6, c[0x0][0x208] ;  /* 0x0000820000067ab9 */ /* 0x000fe20000000a00 */
[----:B0-----:R-:W-:-:S13]  /*12740*/  ISETP.NE.AND P0, PT, R8, 0x1, PT ;  /* 0x000000010800780c */ /* 0x001fda0003f05270 */
[----:B------:R-:W0:Y:S02]  /*12750*/  @P0 LDC.64 R2, c[0x0][0x440] ;  /* 0x00011000ff020b82 */ /* 0x000e240000000a00 */
[----:B0-----:R-:W-:-:S04]  /*12760*/  @P0 IMAD.HI.U32 R7, R4, R2, RZ ;  /* 0x0000000204070227 */ /* 0x001fc800078e00ff */
[----:B------:R-:W-:Y:S01]  /*12770*/  IMAD.MOV.U32 R2, RZ, RZ, R4 ;  /* 0x000000ffff027224 */ /* 0x000fe200078e0004 */
[----:B------:R-:W-:-:S04]  /*12780*/  @P0 SHF.R.U32.HI R2, RZ, R3, R7 ;  /* 0x00000003ff020219 */ /* 0x000fc80000011607 */
[--C-:B------:R-:W-:Y:S01]  /*12790*/  SHF.R.S32.HI R3, RZ, 0x1f, R2.reuse ;  /* 0x0000001fff037819 */ /* 0x100fe20000011402 */
[----:B------:R-:W-:-:S04]  /*127a0*/  IMAD.MOV R7, RZ, RZ, -R2 ;  /* 0x000000ffff077224 */ /* 0x000fc800078e0a02 */
[----:B------:R-:W-:Y:S02]  /*127b0*/  IMAD R7, R8, R7, R4 ;  /* 0x0000000708077224 */ /* 0x000fe400078e0204 */
[----:B--2---:R-:W-:-:S04]  /*127c0*/  IMAD R8, R10, UR4, RZ ;  /* 0x000000040a087c24 */ /* 0x004fc8000f8e02ff */
[C---:B---3--:R-:W-:Y:S02]  /*127d0*/  IMAD R8, R9.reuse, UR5, R8 ;  /* 0x0000000509087c24 */ /* 0x048fe4000f8e0208 */
[----:B------:R-:W-:Y:S01]  /*127e0*/  IMAD.WIDE.U32 R2, R9, UR4, R2 ;  /* 0x0000000409027c25 */ /* 0x000fe2000f8e0002 */
[----:B------:R-:W-:-:S03]  /*127f0*/  ULDC.64 UR4, c[0x0][0x418] ;  /* 0x0001060000047ab9 */ /* 0x000fc60000000a00 */
[----:B------:R-:W-:Y:S01]  /*12800*/  IMAD.IADD R3, R8, 0x1, R3 ;  /* 0x0000000108037824 */ /* 0x000fe200078e0203 */
[----:B------:R-:W-:-:S04]  /*12810*/  LEA R8, P0, R2, UR4, 0x2 ;  /* 0x0000000402087c11 */ /* 0x000fc8000f8010ff */
[----:B------:R-:W-:-:S05]  /*12820*/  LEA.HI.X R9, R2, UR5, R3, 0x2, P0 ;  /* 0x0000000502097c11 */ /* 0x000fca00080f1403 */
[----:B------:R0:W5:Y:S04]  /*12830*/  LDG.E R8, desc[UR6][R8.64] ;  /* 0x0000000608087981 */ /* 0x000168000c1e1900 */
.L_x_1304:
[----:B------:R-:W-:Y:S01]  /*12840*/  IMAD R3, R0, 0x8, R17 ;  /* 0x0000000800037824 */ /* 0x000fe200078e0211 */
[----:B------:R-:W-:Y:S01]  /*12850*/  SHF.L.U32 R2, R5, 0x1f, RZ ;  /* 0x0000001f05027819 */ /* 0x000fe200000006ff */
[----:B------:R-:W-:Y:S03]  /*12860*/  BSSY B2, `(.L_x_1305) ;  /* 0x0000003000027945 */ /* 0x000fe60003800000 */
[----:B------:R-:W2:Y:S02]  /*12870*/  SYNCS.PHASECHK.TRANS64.TRYWAIT P0, [R3+URZ+0x30840], R2 ;  /* 0x03084002030075a7 */ /* 0x000ea4000800017f */
[----:B--2---:R-:W-:Y:S05]  /*12880*/  @!P0 BRA `(.L_x_1306) ;  /* 0x0000003400b48947 */ /* 0x004fea0003800000 */
.L_x_1396:
[----:B------:R-:W-:Y:S05]  /*12890*/  BSYNC B2 ;  /* 0x0000000000027941 */ /* 0x000fea0003800000 */
.L_x_1305:
[----:B0-----:R-:W0:Y:S01]  /*128a0*/  S2R R9, SR_TID.X ;  /* 0x0000000000097919 */ /* 0x001e220000002100 */
        /* <DEDUP_REMOVED lines=9> */
[----:B---3--:R-:W-:Y:S05]  /*12940*/  @!P0 BRA `(.L_x_1308) ;  /* 0x0000000000048947 */ /* 0x008fea0003800000 */
[----:B------:R-:W-:Y:S01]  /*12950*/  BPT.TRAP 0x1 ;  /* 0x000000040000795c */ /* 0x000fe20000300000 */
.L_x_1308:
[----:B------:R-:W-:Y:S05]  /*12960*/  BSYNC B2 ;  /* 0x0000000000027941 */ /* 0x000fea0003800000 */
.L_x_1307:
[----:B------:R-:W-:Y:S01]  /*12970*/  IMAD.MOV.U32 R11, RZ, RZ, RZ ;  /* 0x000000ffff0b7224 */ /* 0x000fe200078e00ff */
[----:B------:R-:W-:Y:S01]  /*12980*/  UIADD3 UR4, UP0, UR38, 0x370, URZ ;  /* 0x0000037026047890 */ /* 0x000fe2000ff1e03f */
[----:B------:R-:W-:Y:S01]  /*12990*/  IMAD R9, R0, 0x8000, R17 ;  /* 0x0000800000097824 */ /* 0x000fe200078e0211 */
[----:B------:R-:W-:Y:S01]  /*129a0*/  PLOP3.LUT P0, PT, PT, PT, PT, 0x80, 0x0 ;  /* 0x000000000000781c */ /* 0x000fe20003f0f070 */
[----:B--2---:R-:W-:Y:S01]  /*129b0*/  VIADD R3, R3, 0x30830 ;  /* 0x0003083003037836 */ /* 0x004fe20000000000 */
[----:B------:R-:W-:Y:S01]  /*129c0*/  R2UR UR10, R11 ;  /* 0x000000000b0a72ca */ /* 0x000fe200000e0000 */
[----:B------:R-:W-:Y:S01]  /*129d0*/  IMAD.SHL.U32 R2, R7, 0x40, RZ ;  /* 0x0000004007027824 */ /* 0x000fe200078e00ff */
[----:B------:R-:W-:Y:S01]  /*129e0*/  UIADD3.X UR5, URZ, UR39, URZ, UP0, !UPT ;  /* 0x000000273f057290 */ /* 0x000fe200087fe43f */
[----:B-1----:R-:W-:Y:S01]  /*129f0*/  VIADD R10, R9, 0x20400 ;  /* 0x00020400090a7836 */ /* 0x002fe20000000000 */
[----:B------:R-:W-:Y:S01]  /*12a00*/  UMOV UR6, 0x0 ;  /* 0x0000000000067882 */ /* 0x000fe20000000000 */
[----:B------:R-:W-:-:S10]  /*12a10*/  UMOV UR7, 0x14f00000 ;  /* 0x14f0000000077882 */ /* 0x000fd40000000000 */
.L_x_1309:
        /* <DEDUP_REMOVED lines=16> */
.L_x_1310:
        /* <DEDUP_REMOVED lines=16> */
.L_x_1311:
        /* <DEDUP_REMOVED lines=16> */
.L_x_1312:
        /* <DEDUP_REMOVED lines=16> */
.L_x_1397:
[----:B------:R-:W-:Y:S05]  /*12e20*/  BSYNC B2 ;  /* 0x0000000000027941 */ /* 0x000fea0003800000 */
.L_x_1313:
[----:B------:R-:W-:Y:S01]  /*12e30*/  BSSY B2, `(.L_x_1315) ;  /* 0x000000b000027945 */ /* 0x000fe20003800000 */
[----:B0-----:R-:W-:Y:S02]  /*12e40*/  IMAD.MOV.U32 R2, RZ, RZ, 0x0 ;  /* 0x00000000ff027424 */ /* 0x001fe400078e00ff */
[----:B------:R-:W-:Y:S01]  /*12e50*/  IMAD.MOV.U32 R3, RZ, RZ, 0x14f00000 ;  /* 0x14f00000ff037424 */ /* 0x000fe200078e00ff */
[----:B------:R-:W-:Y:S06]  /*12e60*/  @P1 BRA `(.L_x_1316) ;  /* 0x00000000001c1947 */ /* 0x000fec0003800000 */
[----:B------:R-:W0:Y:S02]  /*12e70*/  S2R R10, SR_TID.X ;  /* 0x00000000000a7919 */ /* 0x000e240000002100 */
[----:B0-----:R-:W-:Y:S01]  /*12e80*/  LOP3.LUT R15, R10, 0x1f, RZ, 0xc0, !PT ;  /* 0x0000001f0a0f7812 */ /* 0x001fe200078ec0ff */
[----:B------:R-:W-:-:S03]  /*12e90*/  IMAD.MOV.U32 R10, RZ, RZ, 0x8000 ;  /* 0x00008000ff0a7424 */ /* 0x000fc600078e00ff */
[----:B------:R-:W-:Y:S01]  /*12ea0*/  ISETP.NE.AND P0, PT, R15, RZ, PT ;  /* 0x000000ff0f00720c */ /* 0x000fe20003f05270 */
[----:B------:R0:W-:-:S12]  /*12eb0*/  SYNCS.ARRIVE.TRANS64 RZ, [R9+URZ+0x50], R10 ;  /* 0x0000500a09ff79a7 */ /* 0x0001d8000800003f */
[----:B0-----:R-:W-:Y:S05]  /*12ec0*/  @!P0 BRA `(.L_x_1316) ;  /* 0x0000000000048947 */ /* 0x001fea0003800000 */
[----:B------:R-:W-:Y:S01]  /*12ed0*/  BPT.TRAP 0x1 ;  /* 0x000000040000795c */ /* 0x000fe20000300000 */
.L_x_1316:
[----:B------:R-:W-:Y:S05]  /*12ee0*/  BSYNC B2 ;  /* 0x0000000000027941 */ /* 0x000fea0003800000 */
.L_x_1315:
[----:B------:R-:W2:Y:S01]  /*12ef0*/  LDL.LU R10, [R1] ;  /* 0x00000000010a7983 */ /* 0x000ea20000300800 */
        /* <DEDUP_REMOVED lines=9> */
[----:B--2---:R-:W-:-:S11]  /*12f90*/  IMAD.SHL.U32 R10, R10, 0x40, RZ ;  /* 0x000000400a0a7824 */ /* 0x004fd600078e00ff */
.L_x_1317:
        /* <DEDUP_REMOVED lines=15> */
.L_x_1318:
        /* <DEDUP_REMOVED lines=15> */
.L_x_1319:
        /* <DEDUP_REMOVED lines=15> */
.L_x_1320:
        /* <DEDUP_REMOVED lines=12> */
.L_x_1303:
[----:B------:R-:W-:Y:S05]  /*13330*/  BSYNC B1 ;  /* 0x0000000000017941 */ /* 0x000fea0003800000 */
.L_x_1302:
[----:B------:R-:W-:Y:S01]  /*13340*/  VIADD R18, R0, 0x1 ;  /* 0x0000000100127836 */ /* 0x000fe20000000000 */
[----:B------:R-:W-:Y:S01]  /*13350*/  LOP3.LUT P1, RZ, R19, 0x2, RZ, 0xc0, !PT ;  /* 0x0000000213ff7812 */ /* 0x000fe2000782c0ff */
[----:B------:R-:W-:Y:S01]  /*13360*/  BSSY B1, `(.L_x_1321) ;  /* 0x00000cf000017945 */ /* 0x000fe20003800000 */
[----:B0-----:R-:W-:Y:S02]  /*13370*/  VIADD R7, R4, 0xffffffff ;  /* 0xffffffff04077836 */ /* 0x001fe40000000000 */
[----:B------:R-:W-:-:S04]  /*13380*/  ISETP.NE.AND P0, PT, R18, 0x2, PT ;  /* 0x000000021200780c */ /* 0x000fc80003f05270 */
[----:B------:R-:W-:Y:S02]  /*13390*/  SEL R2, RZ, 0x1, P0 ;  /* 0x00000001ff027807 */ /* 0x000fe40000000000 */
[----:B------:R-:W-:Y:S02]  /*133a0*/  SEL R18, R18, RZ, P0 ;  /* 0x000000ff12127207 */ /* 0x000fe40000000000 */
[----:B------:R-:W-:-:S05]  /*133b0*/  LOP3.LUT R11, R5, R2, RZ, 0x3c, !PT ;  /* 0x00000002050b7212 */ /* 0x000fca00078e3cff */
[----:B------:R0:W-:Y:S01]  /*133c0*/  STL [R1+0x8], R11 ;  /* 0x0000080b01007387 */ /* 0x0001e20000100800 */
[----:B------:R-:W-:Y:S05]  /*133d0*/  @!P1 BRA `(.L_x_1322) ;  /* 0x0000000c001c9947 */ /* 0x000fea0003800000 */
[----:B------:R-:W-:Y:S01]  /*133e0*/  LOP3.LUT P1, RZ, R19, 0x1, RZ, 0xc0, !PT ;  /* 0x0000000113ff7812 */ /* 0x000fe2000782c0ff */
[----:B-1----:R-:W-:-:S12]  /*133f0*/  IMAD.MOV.U32 R10, RZ, RZ, R7 ;  /* 0x000000ffff0a7224 */ /* 0x002fd800078e0007 */
[----:B------:R-:W-:Y:S05]  /*13400*/  @!P1 BRA `(.L_x_1323) ;  /* 0x0000000000549947 */ /* 0x000fea0003800000 */
[----:B------:R-:W2:Y:S01]  /*13410*/  LDL R13, [R1+0xc] ;  /* 0x00000c00010d7983 */ /* 0x000ea20000100800 */
[----:B------:R-:W1:Y:S01]  /*13420*/  LDC R9, c[0x0][0x43c] ;  /* 0x00010f00ff097b82 */ /* 0x000e620000000800 */
        /* <DEDUP_REMOVED lines=19> */
.L_x_1323:
[----:B------:R-:W-:Y:S01]  /*13560*/  IMAD R2, R18, 0x8, R17 ;  /* 0x0000000812027824 */ /* 0x000fe200078e0211 */
[----:B------:R-:W-:Y:S01]  /*13570*/  SHF.L.U32 R3, R11, 0x1f, RZ ;  /* 0x0000001f0b037819 */ /* 0x000fe200000006ff */
[----:B------:R-:W-:Y:S03]  /*13580*/  BSSY B2, `(.L_x_1324) ;  /* 0x0000003000027945 */ /* 0x000fe60003800000 */
[----:B------:R-:W2:Y:S02]  /*13590*/  SYNCS.PHASECHK.TRANS64.TRYWAIT P0, [R2+URZ+0x30840], R3 ;  /* 0x03084003020075a7 */ /* 0x000ea4000800017f */
[----:B--2---:R-:W-:Y:S05]  /*135a0*/  @!P0 BRA `(.L_x_1325) ;  /* 0x0000002800948947 */ /* 0x004fea0003800000 */
.L_x_1398:
[----:B------:R-:W-:Y:S05]  /*135b0*/  BSYNC B2 ;  /* 0x0000000000027941 */ /* 0x000fea0003800000 */
.L_x_1324:
        /* <DEDUP_REMOVED lines=12> */
.L_x_1327:
[----:B------:R-:W-:Y:S05]  /*13680*/  BSYNC B2 ;  /* 0x0000000000027941 */ /* 0x000fea0003800000 */
.L_x_1326:
[----:B------:R-:W-:Y:S01]  /*13690*/  IMAD.MOV.U32 R14, RZ, RZ, RZ ;  /* 0x000000ffff0e7224 */ /* 0x000fe200078e00ff */
[----:B------:R-:W-:Y:S01]  /*136a0*/  UIADD3 UR4, UP0, UR38, 0x370, URZ ;  /* 0x0000037026047890 */ /* 0x000fe2000ff1e03f */
[C---:B--2---:R-:W-:Y:S01]  /*136b0*/  IMAD R3, R18.reuse, 0x8, R6 ;  /* 0x0000000812037824 */ /* 0x044fe200078e0206 */
[----:B------:R-:W-:Y:S01]  /*136c0*/  PLOP3.LUT P0, PT, PT, PT, PT, 0x80, 0x0 ;  /* 0x000000000000781c */ /* 0x000fe20003f0f070 */
[----:B------:R-:W-:Y:S01]  /*136d0*/  IMAD R9, R18, 0x8000, R17 ;  /* 0x0000800012097824 */ /* 0x000fe200078e0211 */
[----:B------:R-:W-:Y:S01]  /*136e0*/  R2UR UR10, R14 ;  /* 0x000000000e0a72ca */ /* 0x000fe200000e0000 */
[----:B------:R-:W-:Y:S01]  /*136f0*/  VIADD R3, R3, 0x30 ;  /* 0x0000003003037836 */ /* 0x000fe20000000000 */
[----:B------:R-:W-:Y:S01]  /*13700*/  UIADD3.X UR5, URZ, UR39, URZ, UP0, !UPT ;  /* 0x000000273f057290 */ /* 0x000fe200087fe43f */
[----:B------:R-:W-:Y:S01]  /*13710*/  IMAD.SHL.U32 R2, R10, 0x40, RZ ;  /* 0x000000400a027824 */ /* 0x000fe200078e00ff */
[----:B------:R-:W-:Y:S01]  /*13720*/  UMOV UR6, 0x0 ;  /* 0x0000000000067882 */ /* 0x000fe20000000000 */
[----:B0-----:R-:W-:Y:S01]  /*13730*/  VIADD R11, R9, 0x20400 ;  /* 0x00020400090b7836 */ /* 0x001fe20000000000 */
[----:B------:R-:W-:-:S09]  /*13740*/  UMOV UR7, 0x14f00000 ;  /* 0x14f0000000077882 */ /* 0x000fd20000000000 */
.L_x_1328:
        /* <DEDUP_REMOVED lines=16> */
.L_x_1329:
        /* <DEDUP_REMOVED lines=16> */
.L_x_1330:
        /* <DEDUP_REMOVED lines=16> */
.L_x_1331:
        /* <DEDUP_REMOVED lines=15> */
.L_x_1399:
[----:B------:R-:W-:Y:S05]  /*13b40*/  BSYNC B2 ;  /* 0x0000000000027941 */ /* 0x000fea0003800000 */
.L_x_1332:
[----:B------:R-:W-:Y:S01]  /*13b50*/  BSSY B2, `(.L_x_1334) ;  /* 0x000000b000027945 */ /* 0x000fe20003800000 */
[----:B------:R-:W-:Y:S02]  /*13b60*/  IMAD.MOV.U32 R12, RZ, RZ, 0x0 ;  /* 0x00000000ff0c7424 */ /* 0x000fe400078e00ff */
[----:B------:R-:W-:Y:S01]  /*13b70*/  IMAD.MOV.U32 R13, RZ, RZ, 0x14f00000 ;  /* 0x14f00000ff0d7424 */ /* 0x000fe200078e00ff */
[----:B------:R-:W-:Y:S06]  /*13b80*/  @P1 BRA `(.L_x_1335) ;  /* 0x00000000001c1947 */ /* 0x000fec0003800000 */
[----:B------:R-:W1:Y:S02]  /*13b90*/  S2R R3, SR_TID.X ;  /* 0x0000000000037919 */ /* 0x000e640000002100 */
[----:B-1----:R-:W-:Y:S01]  /*13ba0*/  LOP3.LUT R9, R3, 0x1f, RZ, 0xc0, !PT ;  /* 0x0000001f03097812 */ /* 0x002fe200078ec0ff */
[----:B------:R-:W-:-:S03]  /*13bb0*/  IMAD.MOV.U32 R3, RZ, RZ, 0x8000 ;  /* 0x00008000ff037424 */ /* 0x000fc600078e00ff */
[----:B------:R-:W-:Y:S01]  /*13bc0*/  ISETP.NE.AND P0, PT, R9, RZ, PT ;  /* 0x000000ff0900720c */ /* 0x000fe20003f05270 */
[----:B------:R1:W-:-:S12]  /*13bd0*/  SYNCS.ARRIVE.TRANS64 RZ, [R2+URZ+0x50], R3 ;  /* 0x0000500302ff79a7 */ /* 0x0003d8000800003f */
[----:B-1----:R-:W-:Y:S05]  /*13be0*/  @!P0 BRA `(.L_x_1335) ;  /* 0x0000000000048947 */ /* 0x002fea0003800000 */
[----:B------:R-:W-:Y:S01]  /*13bf0*/  BPT.TRAP 0x1 ;  /* 0x000000040000795c */ /* 0x000fe20000300000 */
.L_x_1335:
[----:B------:R-:W-:Y:S05]  /*13c00*/  BSYNC B2 ;  /* 0x0000000000027941 */ /* 0x000fea0003800000 */
.L_x_1334:
[----:B------:R-:W2:Y:S01]  /*13c10*/  LDL.LU R3, [R1] ;  /* 0x0000000001037983 */ /* 0x000ea20000300800 */
[----:B------:R-:W-:Y:S01]  /*13c20*/  R2UR UR10, R14 ;  /* 0x000000000e0a72ca */ /* 0x000fe200000e0000 */
[----:B------:R-:W-:Y:S01]  /*13c30*/  IMAD R0, R0, 0x8000, R17 ;  /* 0x0000800000007824 */ /* 0x000fe200078e0211 */
[----:B------:R-:W-:Y:S01]  /*13c40*/  R2UR UR6, R12 ;  /* 0x000000000c0672ca */ /* 0x000fe200000e0000 */
[----:B------:R-:W-:Y:S01]  /*13c50*/  UIADD3 UR4, UP0, UR38, 0x470, URZ ;  /* 0x0000047026047890 */ /* 0x000fe2000ff1e03f */
[----:B------:R-:W-:Y:S01]  /*13c60*/  R2UR UR7, R13 ;  /* 0x000000000d0772ca */ /* 0x000fe200000e0000 */
[----:B0-----:R-:W-:Y:S01]  /*13c70*/  VIADD R2, R2, 0x50 ;  /* 0x0000005002027836 */ /* 0x001fe20000000000 */
[----:B------:R-:W-:Y:S01]  /*13c80*/  PLOP3.LUT P0, PT, PT, PT, PT, 0x80, 0x0 ;  /* 0x000000000000781c */ /* 0x000fe20003f0f070 */
[----:B------:R-:W-:Y:S01]  /*13c90*/  VIADD R5, R0, 0x400 ;  /* 0x0000040000057836 */ /* 0x000fe20000000000 */
[----:B------:R-:W-:Y:S01]  /*13ca0*/  UIADD3.X UR5, URZ, UR39, URZ, UP0, !UPT ;  /* 0x000000273f057290 */ /* 0x000fe200087fe43f */
[----:B--2---:R-:W-:-:S11]  /*13cb0*/  IMAD.SHL.U32 R3, R3, 0x40, RZ ;  /* 0x0000004003037824 */ /* 0x004fd600078e00ff */
.L_x_1336:
        /* <DEDUP_REMOVED lines=15> */
.L_x_1337:
        /* <DEDUP_REMOVED lines=15> */
.L_x_1338:
        /* <DEDUP_REMOVED lines=15> */
.L_x_1339:
        /* <DEDUP_REMOVED lines=12> */
.L_x_1322:
[----:B------:R-:W-:Y:S05]  /*14050*/  BSYNC B1 ;  /* 0x0000000000017941 */ /* 0x000fea0003800000 */
.L_x_1321:
[----:B------:R-:W-:Y:S01]  /*14060*/  ISETP.GT.AND P0, PT, R7, UR40, PT ;  /* 0x0000002807007c0c */ /* 0x000fe2000bf04270 */
[----:B------:R-:W-:-:S12]  /*14070*/  VIADD R4, R4, 0xfffffffe ;  /* 0xfffffffe04047836 */ /* 0x000fd80000000000 */
[----:B------:R-:W-:Y:S05]  /*14080*/  @P0 BRA `(.L_x_1340) ;  /* 0xffffffe400640947 */ /* 0x000fea000383ffff */
.L_x_1301:
[----:B------:R-:W-:Y:S05]  /*14090*/  BSYNC B0 ;  /* 0x0000000000007941 */ /* 0x000fea0003800000 */
.L_x_1280:
[----:B0-----:R-:W0:Y:S01]  /*140a0*/  S2R R0, SR_TID.X ;  /* 0x0000000000007919 */ /* 0x001e220000002100 */
[----:B------:R-:W-:Y:S01]  /*140b0*/  BSSY B0, `(.L_x_1341) ;  /* 0x0000012000007945 */ /* 0x000fe20003800000 */
[----:B0-----:R-:W-:-:S04]  /*140c0*/  LOP3.LUT R6, R0, 0x7f, RZ, 0xc0, !PT ;  /* 0x0000007f00067812 */ /* 0x001fc800078ec0ff */
[----:B------:R-:W-:-:S13]  /*140d0*/  ISETP.NE.AND P1, PT, R6, RZ, PT ;  /* 0x000000ff0600720c */ /* 0x000fda0003f25270 */
[----:B------:R-:W-:Y:S05]  /*140e0*/  @P1 BRA `(.L_x_1342) ;  /* 0x0000000000381947 */ /* 0x000fea0003800000 */
[----:B------:R-:W0:Y:S01]  /*140f0*/  S2R R3, SR_LANEID ;  /* 0x0000000000037919 */ /* 0x000e220000000000 */
[----:B------:R-:W-:Y:S01]  /*14100*/  VOTEU.ANY UR4, UPT, PT ;  /* 0x0000000000047886 */ /* 0x000fe200038e0100 */
[----:B------:R-:W3:Y:S01]  /*14110*/  LDC.64 R4, c[0x0][0xc80] ;  /* 0x00032000ff047b82 */ /* 0x000ee20000000a00 */
[----:B------:R-:W0:Y:S01]  /*14120*/  FLO.U32 R0, UR4 ;  /* 0x0000000400007d00 */ /* 0x000e2200080e0000 */
[----:B------:R-:W-:-:S07]  /*14130*/  ULDC.64 UR6, c[0x0][0x208] ;  /* 0x0000820000067ab9 */ /* 0x000fce0000000a00 */
[----:B------:R-:W3:Y:S01]  /*14140*/  POPC R2, UR4 ;  /* 0x0000000400027d09 */ /* 0x000ee20008000000 */
[----:B0-----:R-:W-:-:S13]  /*14150*/  ISETP.EQ.U32.AND P0, PT, R0, R3, PT ;  /* 0x000000030000720c */ /* 0x001fda0003f02070 */
[----:B---3--:R-:W3:Y:S01]  /*14160*/  @P0 ATOMG.E.ADD.STRONG.GPU PT, R5, desc[UR6][R4.64], R2 ;  /* 0x00000002040509a8 */ /* 0x008ee200081ee1c6 */
[----:B------:R-:W0:Y:S02]  /*14170*/  S2R R3, SR_LTMASK ;  /* 0x0000000000037919 */ /* 0x000e240000003900 */
[----:B0-----:R-:W-:-:S06]  /*14180*/  LOP3.LUT R3, R3, UR4, RZ, 0xc0, !PT ;  /* 0x0000000403037c12 */ /* 0x001fcc000f8ec0ff */
[----:B------:R-:W0:Y:S01]  /*14190*/  POPC R3, R3 ;  /* 0x0000000300037309 */ /* 0x000e220000000000 */
[----:B---3--:R-:W0:Y:S02]  /*141a0*/  SHFL.IDX PT, R0, R5, R0, 0x1f ;  /* 0x00001f0005007589 */ /* 0x008e2400000e0000 */
[----:B0-----:R-:W-:-:S05]  /*141b0*/  IADD3 R0, R0, UR44, R3 ;  /* 0x0000002c00007c10 */ /* 0x001fca000fffe003 */
[----:B------:R0:W-:Y:S02]  /*141c0*/  STL [R1+0x14], R0 ;  /* 0x0000140001007387 */ /* 0x0001e40000100800 */
.L_x_1342:
[----:B------:R-:W-:Y:S05]  /*141d0*/  BSYNC B0 ;  /* 0x0000000000007941 */ /* 0x000fea0003800000 */
.L_x_1341:
[----:B------:R-:W-:Y:S01]  /*141e0*/  LOP3.LUT P0, RZ, R19, 0x2, RZ, 0xc0, !PT ;  /* 0x0000000213ff7812 */ /* 0x000fe2000780c0ff */
[----:B------:R-:W-:-:S12]  /*141f0*/  BSSY B0, `(.L_x_1343) ;  /* 0x0000056000007945 */ /* 0x000fd80003800000 */
[----:B------:R-:W-:Y:S05]  /*14200*/  @!P0 BRA `(.L_x_1344) ;  /* 0x0000000400508947 */ /* 0x000fea0003800000 */
[----:B------:R-:W3:Y:S01]  /*14210*/  LDL R2, [R1+0x8] ;  /* 0x0000080001027983 */ /* 0x000ee20000100800 */
[----:B0-----:R-:W-:Y:S01]  /*14220*/  IMAD R0, R18, 0x8, R17 ;  /* 0x0000000812007824 */ /* 0x001fe200078e0211 */
[----:B------:R-:W-:Y:S01]  /*14230*/  BSSY B1, `(.L_x_1345) ;  /* 0x0000005000017945 */ /* 0x000fe20003800000 */
[----:B------:R-:W-:Y:S02]  /*14240*/  ISETP.NE.AND P2, PT, R6, RZ, PT ;  /* 0x000000ff0600720c */ /* 0x000fe40003f45270 */
[----:B---3--:R-:W-:-:S04]  /*14250*/  SHF.L.U32 R3, R2, 0x1f, RZ ;  /* 0x0000001f02037819 */ /* 0x008fc800000006ff */
[----:B------:R-:W0:Y:S02]  /*14260*/  SYNCS.PHASECHK.TRANS64.TRYWAIT P0, [R0+URZ+0x30860], R3 ;  /* 0x03086003000075a7 */ /* 0x000e24000800017f */
[----:B0-----:R-:W-:Y:S05]  /*14270*/  @!P0 BRA `(.L_x_1346) ;  /* 0x0000001c00888947 */ /* 0x001fea0003800000 */
.L_x_1400:
[----:B------:R-:W-:Y:S05]  /*14280*/  BSYNC B1 ;  /* 0x0000000000017941 */ /* 0x000fea0003800000 */
.L_x_1345:
[----:B------:R-:W-:Y:S04]  /*14290*/  BSSY B1, `(.L_x_1347) ;  /* 0x0000009000017945 */ /* 0x000fe80003800000 */
[----:B------:R-:W-:Y:S05]  /*142a0*/  @P2 BRA `(.L_x_1348) ;  /* 0x00000000001c2947 */ /* 0x000fea0003800000 */
[----:B------:R-:W3:Y:S01]  /*142b0*/  S2R R2, SR_TID.X ;  /* 0x0000000000027919 */ /* 0x000ee20000002100 */
[----:B0-----:R-:W-:-:S04]  /*142c0*/  IMAD.MOV.U32 R3, RZ, RZ, 0x8000 ;  /* 0x00008000ff037424 */ /* 0x001fc800078e00ff */
[----:B------:R4:W-:Y:S01]  /*142d0*/  SYNCS.ARRIVE.TRANS64 RZ, [R0+URZ+0x30850], R3 ;  /* 0x0308500300ff79a7 */ /* 0x0009e2000800003f */
[----:B---3--:R-:W-:-:S04]  /*142e0*/  LOP3.LUT R2, R2, 0x1f, RZ, 0xc0, !PT ;  /* 0x0000001f02027812 */ /* 0x008fc800078ec0ff */
[----:B------:R-:W-:-:S13]  /*142f0*/  ISETP.NE.AND P0, PT, R2, RZ, PT ;  /* 0x000000ff0200720c */ /* 0x000fda0003f05270 */
[----:B----4-:R-:W-:Y:S05]  /*14300*/  @!P0 BRA `(.L_x_1348) ;  /* 0x0000000000048947 */ /* 0x010fea0003800000 */
[----:B------:R-:W-:Y:S01]  /*14310*/  BPT.TRAP 0x1 ;  /* 0x000000040000795c */ /* 0x000fe20000300000 */
.L_x_1348:
[----:B------:R-:W-:Y:S05]  /*14320*/  BSYNC B1 ;  /* 0x0000000000017941 */ /* 0x000fea0003800000 */
.L_x_1347:
[----:B------:R-:W3:Y:S01]  /*14330*/  LDL.LU R2, [R1] ;  /* 0x0000000001027983 */ /* 0x000ee20000300800 */
[----:B------:R-:W-:Y:S01]  /*14340*/  UIADD3 UR4, UP0, UR38, 0x470, URZ ;  /* 0x0000047026047890 */ /* 0x000fe2000ff1e03f */
[----:B------:R-:W-:Y:S01]  /*14350*/  PLOP3.LUT P0, PT, PT, PT, PT, 0x80, 0x0 ;  /* 0x000000000000781c */ /* 0x000fe20003f0f070 */
[----:B0-----:R-:W-:Y:S01]  /*14360*/  VIADD R0, R0, 0x30850 ;  /* 0x0003085000007836 */ /* 0x001fe20000000000 */
[----:B------:R-:W-:Y:S01]  /*14370*/  UMOV UR6, 0x0 ;  /* 0x0000000000067882 */ /* 0x000fe20000000000 */
[----:B------:R-:W-:Y:S01]  /*14380*/  UIADD3.X UR5, URZ, UR39, URZ, UP0, !UPT ;  /* 0x000000273f057290 */ /* 0x000fe200087fe43f */
[----:B------:R-:W-:Y:S01]  /*14390*/  UMOV UR7, 0x14f00000 ;  /* 0x14f0000000077882 */ /* 0x000fe20000000000 */
[----:B------:R-:W-:Y:S01]  /*143a0*/  UMOV UR10, URZ ;  /* 0x0000003f000a7c82 */ /* 0x000fe20008000000 */
[----:B---3--:R-:W-:Y:S02]  /*143b0*/  IMAD.SHL.U32 R3, R2, 0x40, RZ ;  /* 0x0000004002037824 */ /* 0x008fe400078e00ff */
[----:B------:R-:W-:-:S04]  /*143c0*/  IMAD R2, R18, 0x8000, R17 ;  /* 0x0000800012027824 */ /* 0x000fc800078e0211 */
[----:B------:R-:W-:-:S07]  /*143d0*/  VIADD R4, R2, 0x400 ;  /* 0x0000040002047836 */ /* 0x000fce0000000000 */
.L_x_1349:
        /* <DEDUP_REMOVED lines=15> */
.L_x_1350:
        /* <DEDUP_REMOVED lines=15> */
.L_x_1351:
        /* <DEDUP_REMOVED lines=15> */
.L_x_1352:
        /* <DEDUP_REMOVED lines=9> */
[----:B---3--:R-:W-:Y:S05]  /*14740*/  @P0 BRA.U.ANY `(.L_x_1352) ;  /* 0xfffffffd00d80947 */ /* 0x008fea000393ffff */
.L_x_1344:
[----:B------:R-:W-:Y:S05]  /*14750*/  BSYNC B0 ;  /* 0x0000000000007941 */ /* 0x000fea0003800000 */
.L_x_1343:
[----:B------:R-:W3:Y:S01]  /*14760*/  LDL.LU R4, [R1+0x8] ;  /* 0x0000080001047983 */ /* 0x000ee20000300800 */
[----:B------:R-:W-:-:S05]  /*14770*/  VIADD R18, R18, 0x1 ;  /* 0x0000000112127836 */ /* 0x000fca0000000000 */
[----:B------:R-:W-:-:S04]  /*14780*/  ISETP.NE.AND P0, PT, R18, 0x2, PT ;  /* 0x000000021200780c */ /* 0x000fc80003f05270 */
[----:B0-----:R-:W-:Y:S02]  /*14790*/  SEL R0, RZ, 0x1, P0 ;  /* 0x00000001ff007807 */ /* 0x001fe40000000000 */
[----:B------:R-:W-:Y:S02]  /*147a0*/  SEL R18, R18, RZ, P0 ;  /* 0x000000ff12127207 */ /* 0x000fe40000000000 */
[----:B---3--:R-:W-:-:S05]  /*147b0*/  LOP3.LUT R4, R4, R0, RZ, 0x3c, !PT ;  /* 0x0000000004047212 */ /* 0x008fca00078e3cff */
[----:B------:R0:W-:Y:S02]  /*147c0*/  STL [R1+0x8], R4 ;  /* 0x0000080401007387 */ /* 0x0001e40000100800 */
.L_x_1260:
[----:B------:R-:W-:Y:S05]  /*147d0*/  BSYNC B7 ;  /* 0x0000000000077941 */ /* 0x000fea0003800000 */
.L_x_1258:
[----:B------:R4:W5:Y:S01]  /*147e0*/  LDL R2, [R1+0x14] ;  /* 0x0000140001027983 */ /* 0x0009620000100800 */
[----:B------:R-:W-:-:S13]  /*147f0*/  LOP3.LUT P0, RZ, R19, 0x4, RZ, 0xc0, !PT ;  /* 0x0000000413ff7812 */ /* 0x000fda000780c0ff */
[----:B----4-:R-:W-:Y:S05]  /*14800*/  @!P0 BRA `(.L_x_1353) ;  /* 0x0000000000288947 */ /* 0x010fea0003800000 */
[----:B------:R-:W-:Y:S05]  /*14810*/  WARPSYNC.ALL ;  /* 0x0000000000007948 */ /* 0x000fea0003800000 */
[----:B------:R-:W4:Y:S08]  /*14820*/  S2UR UR5, SR_CgaCtaId ;  /* 0x00000000000579c3 */ /* 0x000f300000008800 */
[----:B------:R-:W-:Y:S06]  /*14830*/  BAR.SYNC.DEFER_BLOCKING 0x5, 0x180 ;  /* 0x0146000000007b1d */ /* 0x000fec0000010000 */
[----:B------:R-:W-:-:S02]  /*14840*/  UMOV UR4, 0x400 ;  /* 0x0000040000047882 */ /* 0x000fc40000000000 */
[----:B----4-:R-:W-:-:S06]  /*14850*/  ULEA UR4, UR5, UR4, 0x18 ;  /* 0x0000000405047291 */ /* 0x010fcc000f8ec03f */
[----:B------:R-:W-:-:S05]  /*14860*/  IMAD.U32 R17, RZ, RZ, UR4 ;  /* 0x00000004ff117e24 */ /* 0x000fca000f8e00ff */
[----:B-----5:R-:W4:Y:S04]  /*14870*/  LDS R2, [R17+0x308d0] ;  /* 0x0308d00011027984 */ /* 0x020f280000000800 */
[----:B----4-:R4:W-:Y:S01]  /*14880*/  STL [R1+0x14], R2 ;  /* 0x0000140201007387 */ /* 0x0109e20000100800 */
[----:B------:R-:W-:Y:S06]  /*14890*/  BAR.ARV 0x4, 0x180 ;  /* 0x0106000000007b1d */ /* 0x000fec0000002000 */
[----:B------:R-:W-:Y:S05]  /*148a0*/  BRA `(.L_x_1354) ;  /* 0x00000000002c7947 */ /* 0x000fea0003800000 */
.L_x_1353:
[----:B------:R-:W-:-:S03]  /*148b0*/  UMOV UR4, 0xffffffff ;  /* 0xffffffff00047882 */ /* 0x000fc60000000000 */
[----:B------:R-:W-:Y:S05]  /*148c0*/  BRA.DIV UR4, `(.L_x_1355) ;  /* 0x0000001a04087947 */ /* 0x000fea000b800000 */
[----:B-----5:R4:W0:Y:S02]  /*148d0*/  SHFL.IDX PT, R14, R2, RZ, 0x1f ;  /* 0x00001fff020e7589 */ /* 0x02082400000e0000 */
.L_x_1403:
[----:B------:R-:W5:Y:S01]  /*148e0*/  @!P1 S2R R3, SR_CgaCtaId ;  /* 0x0000000000039919 */ /* 0x000f620000008800 */
[----:B------:R-:W-:Y:S05]  /*148f0*/  WARPSYNC.ALL ;  /* 0x0000000000007948 */ /* 0x000fea0003800000 */
[----:B------:R-:W-:Y:S01]  /*14900*/  BAR.SYNC.DEFER_BLOCKING 0x4, 0x180 ;  /* 0x0106000000007b1d */ /* 0x000fe20000010000 */
[----:B---3--:R-:W-:-:S05]  /*14910*/  @!P1 MOV R0, 0x400 ;  /* 0x0000040000009802 */ /* 0x008fca0000000f00 */
[----:B0-----:R0:W-:Y:S01]  /*14920*/  STL [R1+0x14], R14 ;  /* 0x0000140e01007387 */ /* 0x0011e20000100800 */
[----:B-----5:R-:W-:-:S05]  /*14930*/  @!P1 LEA R17, R3, R0, 0x18 ;  /* 0x0000000003119211 */ /* 0x020fca00078ec0ff */
[----:B------:R0:W-:Y:S01]  /*14940*/  @!P1 STS [R17+0x308d0], R2 ;  /* 0x0308d00211009388 */ /* 0x0001e20000000800 */
[----:B------:R-:W-:Y:S06]  /*14950*/  BAR.ARV 0x5, 0x180 ;  /* 0x0146000000007b1d */ /* 0x000fec0000002000 */
.L_x_1354:
[----:B---3--:R-:W3:Y:S01]  /*14960*/  LDL R0, [R1+0x14] ;  /* 0x0000140001007983 */ /* 0x008ee20000100800 */
[----:B------:R-:W-:Y:S02]  /*14970*/  ULDC UR4, c[0x0][0xc38] ;  /* 0x00030e0000047ab9 */ /* 0x000fe40000000800 */
[----:B---3--:R-:W-:-:S13]  /*14980*/  ISETP.GE.AND P0, PT, R0, UR4, PT ;  /* 0x0000000400007c0c */ /* 0x008fda000bf06270 */
[----:B------:R-:W-:Y:S05]  /*14990*/  @!P0 BRA `(.L_x_1356) ;  /* 0xffffffa800f88947 */ /* 0x000fea000383ffff */
.L_x_1249:
[----:B0-----:R-:W3:Y:S01]  /*149a0*/  LDL.LU R0, [R1+0x18] ;  /* 0x0000180001007983 */ /* 0x001ee20000300800 */
[----:B------:R-:W-:Y:S01]  /*149b0*/  BSSY B0, `(.L_x_1357) ;  /* 0x000000b000007945 */ /* 0x000fe20003800000 */
[----:B------:R-:W0:Y:S01]  /*149c0*/  S2R R5, SR_CgaCtaId ;  /* 0x0000000000057919 */ /* 0x000e220000008800 */
[----:B---3--:R-:W-:-:S05]  /*149d0*/  VIADD R0, R0, 0x1 ;  /* 0x0000000100007836 */ /* 0x008fca0000000000 */
[----:B----4-:R-:W-:-:S04]  /*149e0*/  LEA.HI R2, R0, R0, RZ, 0x1 ;  /* 0x0000000000027211 */ /* 0x010fc800078f08ff */
[----:B------:R-:W-:-:S05]  /*149f0*/  LOP3.LUT R3, R2, 0xfffffffe, RZ, 0xc0, !PT ;  /* 0xfffffffe02037812 */ /* 0x000fca00078ec0ff */
[----:B------:R-:W-:Y:S01]  /*14a00*/  IMAD.IADD R3, R0, 0x1, -R3 ;  /* 0x0000000100037824 */ /* 0x000fe200078e0a03 */
[----:B------:R-:W-:-:S04]  /*14a10*/  MOV R0, 0x400 ;  /* 0x0000040000007802 */ /* 0x000fc80000000f00 */
[----:B0-----:R-:W-:Y:S02]  /*14a20*/  LEA R0, R5, R0, 0x18 ;  /* 0x0000000005007211 */ /* 0x001fe400078ec0ff */
[----:B------:R-:W-:-:S04]  /*14a30*/  SHF.L.U32 R3, R3, 0x1f, RZ ;  /* 0x0000001f03037819 */ /* 0x000fc800000006ff */
[----:B------:R-:W0:Y:S02]  /*14a40*/  SYNCS.PHASECHK.TRANS64.TRYWAIT P0, [R0+URZ+0x30820], R3 ;  /* 0x03082003000075a7 */ /* 0x000e24000800017f */
[----:B0-----:R-:W-:Y:S05]  /*14a50*/  @!P0 BRA `(.L_x_1358) ;  /* 0x0000001400cc8947 */ /* 0x001fea0003800000 */
.L_x_1404:
[----:B------:R-:W-:Y:S05]  /*14a60*/  BSYNC B0 ;  /* 0x0000000000007941 */ /* 0x000fea0003800000 */
.L_x_1357:
[----:B------:R-:W-:-:S03]  /*14a70*/  UMOV UR4, 0xffffffff ;  /* 0xffffffff00047882 */ /* 0x000fc60000000000 */
[----:B------:R-:W-:Y:S05]  /*14a80*/  BRA.DIV UR4, `(.L_x_1359) ;  /* 0x0000001604d47947 */ /* 0x000fea000b800000 */
[----:B------:R-:W3:Y:S02]  /*14a90*/  S2R R2, SR_TID.X ;  /* 0x0000000000027919 */ /* 0x000ee40000002100 */
[----:B---3--:R-:W-:-:S04]  /*14aa0*/  SHF.R.U32.HI R2, RZ, 0x5, R2 ;  /* 0x00000005ff027819 */ /* 0x008fc80000011602 */
[----:B------:R-:W-:-:S05]  /*14ab0*/  LOP3.LUT R2, R2, 0x3, RZ, 0xc0, !PT ;  /* 0x0000000302027812 */ /* 0x000fca00078ec0ff */
[----:B------:R3:W4:Y:S02]  /*14ac0*/  SHFL.IDX PT, R14, R2, RZ, 0x1f ;  /* 0x00001fff020e7589 */ /* 0x00072400000e0000 */
.L_x_1407:
[----:B----4-:R-:W-:Y:S01]  /*14ad0*/  ISETP.NE.AND P0, PT, R14, RZ, PT ;  /* 0x000000ff0e00720c */ /* 0x010fe20003f05270 */
[----:B------:R-:W-:-:S12]  /*14ae0*/  BSSY B0, `(.L_x_1360) ;  /* 0x0000027000007945 */ /* 0x000fd80003800000 */
[----:B------:R-:W-:Y:S05]  /*14af0*/  @P0 BRA `(.L_x_1361) ;  /* 0x0000000000940947 */ /* 0x000fea0003800000 */
[----:B------:R-:W-:-:S03]  /*14b00*/  UMOV UR4, 0xffffffff ;  /* 0xffffffff00047882 */ /* 0x000fc60000000000 */
[----:B------:R-:W-:Y:S05]  /*14b10*/  BRA.DIV UR4, `(.L_x_1362) ;  /* 0x0000001604e47947 */ /* 0x000fea000b800000 */
[----:B------:R-:W-:-:S13]  /*14b20*/  ELECT P6, URZ, PT ;  /* 0x00000000003f782f */ /* 0x000fda00038c0000 */
.L_x_1410:
        /* <DEDUP_REMOVED lines=8> */
.L_x_1363:
[----:B------:R-:W3:Y:S01]  /*14bb0*/  LDL.LU R7, [R1+0x8] ;  /* 0x0000080001077983 */ /* 0x000ee20000300800 */
[----:B0-----:R-:W-:Y:S02]  /*14bc0*/  VIADD R3, R0, 0x30840 ;  /* 0x0003084000037836 */ /* 0x001fe40000000000 */
[C---:B------:R-:W-:Y:S02]  /*14bd0*/  VIADD R2, R18.reuse, 0x1 ;  /* 0x0000000112027836 */ /* 0x040fe40000000000 */
[----:B------:R-:W-:-:S03]  /*14be0*/  IMAD R6, R18, 0x8, R3 ;  /* 0x0000000812067824 */ /* 0x000fc600078e0203 */
[----:B------:R-:W-:-:S04]  /*14bf0*/  ISETP.NE.AND P1, PT, R2, 0x2, PT ;  /* 0x000000020200780c */ /* 0x000fc80003f25270 */
[----:B------:R-:W-:Y:S02]  /*14c00*/  SEL R4, RZ, 0x1, P1 ;  /* 0x00000001ff047807 */ /* 0x000fe40000800000 */
[C---:B---3--:R-:W-:Y:S02]  /*14c10*/  SHF.L.U32 R5, R7.reuse, 0x1f, RZ ;  /* 0x0000001f07057819 */ /* 0x048fe400000006ff */
[----:B------:R-:W-:Y:S02]  /*14c20*/  LOP3.LUT R7, R7, R4, RZ, 0x3c, !PT ;  /* 0x0000000407077212 */ /* 0x000fe400078e3cff */
[----:B------:R-:W0:Y:S01]  /*14c30*/  SYNCS.PHASECHK.TRANS64.TRYWAIT P0, [R6+URZ], R5 ;  /* 0x00000005060075a7 */ /* 0x000e22000800017f */
[----:B------:R-:W-:Y:S02]  /*14c40*/  SEL R4, R2, RZ, P1 ;  /* 0x000000ff02047207 */ /* 0x000fe40000800000 */
[----:B------:R-:W-:-:S03]  /*14c50*/  SHF.L.U32 R2, R7, 0x1f, RZ ;  /* 0x0000001f07027819 */ /* 0x000fc600000006ff */
[----:B------:R-:W-:Y:S01]  /*14c60*/  IMAD R3, R4, 0x8, R3 ;  /* 0x0000000804037824 */ /* 0x000fe200078e0203 */
[----:B0-----:R-:W-:Y:S06]  /*14c70*/  @!P0 BRA `(.L_x_1364) ;  /* 0x0000001400ac8947 */ /* 0x001fec0003800000 */
.L_x_1411:
[----:B------:R-:W3:Y:S02]  /*14c80*/  SYNCS.PHASECHK.TRANS64.TRYWAIT P0, [R3+URZ], R2 ;  /* 0x00000002030075a7 */ /* 0x000ee4000800017f */
[----:B---3--:R-:W-:Y:S05]  /*14c90*/  @!P0 BRA `(.L_x_1365) ;  /* 0x0000001400b88947 */ /* 0x008fea0003800000 */
.L_x_1412:
[----:B------:R-:W-:Y:S05]  /*14ca0*/  @!P2 BRA `(.L_x_1366) ;  /* 0x000000000004a947 */ /* 0x000fea0003800000 */
[----:B------:R-:W-:Y:S01]  /*14cb0*/  BPT.TRAP 0x1 ;  /* 0x000000040000795c */ /* 0x000fe20000300000 */
.L_x_1366:
[----:B---3--:R-:W-:-:S04]  /*14cc0*/  VIADD R3, R0, 0x30860 ;  /* 0x0003086000037836 */ /* 0x008fc80000000000 */
[----:B------:R-:W-:-:S04]  /*14cd0*/  IMAD R18, R18, 0x8, R3 ;  /* 0x0000000812127824 */ /* 0x000fc800078e0203 */
[----:B------:R-:W3:Y:S02]  /*14ce0*/  SYNCS.PHASECHK.TRANS64.TRYWAIT P0, [R18+URZ], R5 ;  /* 0x00000005120075a7 */ /* 0x000ee4000800017f */
[----:B---3--:R-:W-:Y:S05]  /*14cf0*/  @!P0 BRA `(.L_x_1367) ;  /* 0x0000001400b48947 */ /* 0x008fea0003800000 */
.L_x_1413:
[----:B------:R-:W-:-:S07]  /*14d00*/  IMAD R3, R4, 0x8, R3 ;  /* 0x0000000804037824 */ /* 0x000fce00078e0203 */
.L_x_1368:
[----:B----4-:R4:W0:Y:S02]  /*14d10*/  SYNCS.PHASECHK.TRANS64.TRYWAIT P0, [R3+URZ], R2 ;  /* 0x00000002030075a7 */ /* 0x010824000800017f */
[----:B0-----:R-:W-:Y:S05]  /*14d20*/  @!P0 NANOSLEEP.SYNCS 0x989680 ;  /* 0x009896800000895d */ /* 0x001fea0003900000 */
[----:B------:R-:W0:Y:S02]  /*14d30*/  @!P0 SYNCS.PHASECHK.TRANS64 P0, [R3+URZ], R2 ;  /* 0x00000002030085a7 */ /* 0x000e24000800007f */
[----:B0-----:R-:W-:Y:S05]  /*14d40*/  @!P0 BRA `(.L_x_1368) ;  /* 0xfffffffc00f08947 */ /* 0x001fea000383ffff */
.L_x_1361:
[----:B------:R-:W-:Y:S05]  /*14d50*/  BSYNC B0 ;  /* 0x0000000000007941 */ /* 0x000fea0003800000 */
.L_x_1360:
[----:B------:R-:W-:Y:S05]  /*14d60*/  EXIT ;  /* 0x000000000000794d */ /* 0x000fea0003800000 */
.L_x_1162:
[----:B0-----:R-:W-:-:S04]  /*14d70*/  IMAD.U32 R3, RZ, RZ, UR37 ;  /* 0x00000025ff037e24 */ /* 0x001fc8000f8e00ff */
[----:B------:R0:W1:Y:S03]  /*14d80*/  SYNCS.PHASECHK.TRANS64.TRYWAIT P1, [R3+URZ+0x30800], R0 ;  /* 0x03080000030075a7 */ /* 0x000066000802017f */
[----:B-1----:R-:W-:Y:S05]  /*14d90*/  @!P1 NANOSLEEP.SYNCS 0x989680 ;  /* 0x009896800000995d */ /* 0x002fea0003900000 */
[----:B------:R-:W1:Y:S02]  /*14da0*/  @!P1 SYNCS.PHASECHK.TRANS64 P1, [R3+URZ+0x30800], R0 ;  /* 0x03080000030095a7 */ /* 0x000e64000802007f */
[----:B-1----:R-:W-:Y:S05]  /*14db0*/  @!P1 BRA `(.L_x_1162) ;  /* 0xfffffffc00ec9947 */ /* 0x002fea000383ffff */
[----:B------:R-:W-:Y:S05]  /*14dc0*/  BRA `(.L_x_1369) ;  /* 0xfffffecc00c47947 */ /* 0x000fea000383ffff */
.L_x_1166:
[----:B-1----:R1:W2:Y:S02]  /*14dd0*/  SYNCS.PHASECHK.TRANS64.TRYWAIT P2, [R3+URZ+0x30830], R0 ;  /* 0x03083000030075a7 */ /* 0x0022a4000804017f */
[----:B--2---:R-:W-:Y:S05]  /*14de0*/  @!P2 NANOSLEEP.SYNCS 0x989680 ;  /* 0x009896800000a95d */ /* 0x004fea0003900000 */
[----:B------:R-:W2:Y:S02]  /*14df0*/  @!P2 SYNCS.PHASECHK.TRANS64 P2, [R3+URZ+0x30830], R0 ;  /* 0x030830000300a5a7 */ /* 0x000ea4000804007f */
[----:B--2---:R-:W-:Y:S05]  /*14e00*/  @!P2 BRA `(.L_x_1166) ;  /* 0xfffffffc00f0a947 */ /* 0x004fea000383ffff */
[----:B------:R-:W-:Y:S05]  /*14e10*/  BRA `(.L_x_1165) ;  /* 0xfffffecc00e87947 */ /* 0x000fea000383ffff */
.L_x_1182:
[----:B-1----:R-:W-:-:S04]  /*14e20*/  IMAD.U32 R21, RZ, RZ, UR6 ;  /* 0x00000006ff157e24 */ /* 0x002fc8000f8e00ff */
[----:B------:R1:W2:Y:S03]  /*14e30*/  SYNCS.PHASECHK.TRANS64.TRYWAIT P2, [R21+URZ+0x30830], R20 ;  /* 0x03083014150075a7 */ /* 0x0002a6000804017f */
[----:B--2---:R-:W-:Y:S05]  /*14e40*/  @!P2 NANOSLEEP.SYNCS 0x989680 ;  /* 0x009896800000a95d */ /* 0x004fea0003900000 */
[----:B------:R-:W2:Y:S02]  /*14e50*/  @!P2 SYNCS.PHASECHK.TRANS64 P2, [R21+URZ+0x30830], R20 ;  /* 0x030830141500a5a7 */ /* 0x000ea4000804007f */
[----:B--2---:R-:W-:Y:S05]  /*14e60*/  @!P2 BRA `(.L_x_1182) ;  /* 0xfffffffc00eca947 */ /* 0x004fea000383ffff */
[----:B------:R-:W-:Y:S05]  /*14e70*/  BRA `(.L_x_1181) ;  /* 0xfffffef400c07947 */ /* 0x000fea000383ffff */
.L_x_1186:
[----:B-1----:R-:W-:-:S04]  /*14e80*/  IMAD.U32 R21, RZ, RZ, UR10 ;  /* 0x0000000aff157e24 */ /* 0x002fc8000f8e00ff */
[----:B------:R1:W3:Y:S03]  /*14e90*/  SYNCS.PHASECHK.TRANS64.TRYWAIT P2, [R21+URZ+0x30850], R0 ;  /* 0x03085000150075a7 */ /* 0x0002e6000804017f */
[----:B---3--:R-:W-:Y:S05]  /*14ea0*/  @!P2 NANOSLEEP.SYNCS 0x989680 ;  /* 0x009896800000a95d */ /* 0x008fea0003900000 */
[----:B------:R-:W3:Y:S02]  /*14eb0*/  @!P2 SYNCS.PHASECHK.TRANS64 P2, [R21+URZ+0x30850], R0 ;  /* 0x030850001500a5a7 */ /* 0x000ee4000804007f */
[----:B---3--:R-:W-:Y:S05]  /*14ec0*/  @!P2 BRA `(.L_x_1186) ;  /* 0xfffffffc00eca947 */ /* 0x008fea000383ffff */
[----:B------:R-:W-:Y:S05]  /*14ed0*/  BRA `(.L_x_1185) ;  /* 0xffffff0400487947 */ /* 0x000fea000383ffff */
.L_x_1203:
[----:B-1----:R-:W-:-:S04]  /*14ee0*/  IMAD.U32 R4, RZ, RZ, UR5 ;  /* 0x00000005ff047e24 */ /* 0x002fc8000f8e00ff */
[----:B------:R1:W2:Y:S03]  /*14ef0*/  SYNCS.PHASECHK.TRANS64.TRYWAIT P2, [R4+URZ+0x30830], R3 ;  /* 0x03083003040075a7 */ /* 0x0002a6000804017f */
[----:B--2---:R-:W-:Y:S05]  /*14f00*/  @!P2 NANOSLEEP.SYNCS 0x989680 ;  /* 0x009896800000a95d */ /* 0x004fea0003900000 */
[----:B------:R-:W2:Y:S02]  /*14f10*/  @!P2 SYNCS.PHASECHK.TRANS64 P2, [R4+URZ+0x30830], R3 ;  /* 0x030830030400a5a7 */ /* 0x000ea4000804007f */
[----:B--2---:R-:W-:Y:S05]  /*14f20*/  @!P2 BRA `(.L_x_1203) ;  /* 0xfffffffc00eca947 */ /* 0x004fea000383ffff */
[----:B------:R-:W-:Y:S05]  /*14f30*/  BRA `(.L_x_1202) ;  /* 0xffffff20002c7947 */ /* 0x000fea000383ffff */
.L_x_1207:
[----:B01----:R-:W-:-:S04]  /*14f40*/  IMAD.U32 R3, RZ, RZ, UR14 ;  /* 0x0000000eff037e24 */ /* 0x003fc8000f8e00ff */
[----:B------:R0:W1:Y:S03]  /*14f50*/  SYNCS.PHASECHK.TRANS64.TRYWAIT P2, [R3+URZ+0x30850], R0 ;  /* 0x03085000030075a7 */ /* 0x000066000804017f */
[----:B-1----:R-:W-:Y:S05]  /*14f60*/  @!P2 NANOSLEEP.SYNCS 0x989680 ;  /* 0x009896800000a95d */ /* 0x002fea0003900000 */
[----:B------:R-:W1:Y:S02]  /*14f70*/  @!P2 SYNCS.PHASECHK.TRANS64 P2, [R3+URZ+0x30850], R0 ;  /* 0x030850000300a5a7 */ /* 0x000e64000804007f */
[----:B-1----:R-:W-:Y:S05]  /*14f80*/  @!P2 BRA `(.L_x_1207) ;  /* 0xfffffffc00eca947 */ /* 0x002fea000383ffff */
[----:B------:R-:W-:Y:S05]  /*14f90*/  BRA `(.L_x_1206) ;  /* 0xffffff2c00b47947 */ /* 0x000fea000383ffff */
.L_x_1213:
[----:B-1----:R-:W-:-:S04]  /*14fa0*/  IMAD.U32 R4, RZ, RZ, UR5 ;  /* 0x00000005ff047e24 */ /* 0x002fc8000f8e00ff */
[----:B------:R1:W2:Y:S03]  /*14fb0*/  SYNCS.PHASECHK.TRANS64.TRYWAIT P2, [R4+URZ+0x30830], R3 ;  /* 0x03083003040075a7 */ /* 0x0002a6000804017f */
[----:B--2---:R-:W-:Y:S05]  /*14fc0*/  @!P2 NANOSLEEP.SYNCS 0x989680 ;  /* 0x009896800000a95d */ /* 0x004fea0003900000 */
[----:B------:R-:W2:Y:S02]  /*14fd0*/  @!P2 SYNCS.PHASECHK.TRANS64 P2, [R4+URZ+0x30830], R3 ;  /* 0x030830030400a5a7 */ /* 0x000ea4000804007f */
[----:B--2---:R-:W-:Y:S05]  /*14fe0*/  @!P2 BRA `(.L_x_1213) ;  /* 0xfffffffc00eca947 */ /* 0x004fea000383ffff */
[----:B------:R-:W-:Y:S05]  /*14ff0*/  BRA `(.L_x_1212) ;  /* 0xffffff3c00347947 */ /* 0x000fea000383ffff */
.L_x_1217:
[----:B01----:R-:W-:-:S04]  /*15000*/  IMAD.U32 R3, RZ, RZ, UR14 ;  /* 0x0000000eff037e24 */ /* 0x003fc8000f8e00ff */
[----:B------:R0:W1:Y:S03]  /*15010*/  SYNCS.PHASECHK.TRANS64.TRYWAIT P2, [R3+URZ+0x30850], R0 ;  /* 0x03085000030075a7 */ /* 0x000066000804017f */
[----:B-1----:R-:W-:Y:S05]  /*15020*/  @!P2 NANOSLEEP.SYNCS 0x989680 ;  /* 0x009896800000a95d */ /* 0x002fea0003900000 */
[----:B------:R-:W1:Y:S02]  /*15030*/  @!P2 SYNCS.PHASECHK.TRANS64 P2, [R3+URZ+0x30850], R0 ;  /* 0x030850000300a5a7 */ /* 0x000e64000804007f */
[----:B-1----:R-:W-:Y:S05]  /*15040*/  @!P2 BRA `(.L_x_1217) ;  /* 0xfffffffc00eca947 */ /* 0x002fea000383ffff */
[----:B------:R-:W-:Y:S05]  /*15050*/  BRA `(.L_x_1216) ;  /* 0xffffff4800bc7947 */ /* 0x000fea000383ffff */
.L_x_1230:
[----:B-1----:R-:W-:-:S04]  /*15060*/  IMAD.U32 R7, RZ, RZ, UR7 ;  /* 0x00000007ff077e24 */ /* 0x002fc8000f8e00ff */
[----:B------:R1:W2:Y:S03]  /*15070*/  SYNCS.PHASECHK.TRANS64.TRYWAIT P0, [R7+URZ+0x30850], R0 ;  /* 0x03085000070075a7 */ /* 0x0002a6000800017f */
[----:B--2---:R-:W-:Y:S05]  /*15080*/  @!P0 NANOSLEEP.SYNCS 0x989680 ;  /* 0x009896800000895d */ /* 0x004fea0003900000 */
[----:B------:R-:W2:Y:S02]  /*15090*/  @!P0 SYNCS.PHASECHK.TRANS64 P0, [R7+URZ+0x30850], R0 ;  /* 0x03085000070085a7 */ /* 0x000ea4000800007f */
[----:B--2---:R-:W-:Y:S05]  /*150a0*/  @!P0 BRA `(.L_x_1230) ;  /* 0xfffffffc00ec8947 */ /* 0x004fea000383ffff */
[----:B------:R-:W-:Y:S05]  /*150b0*/  BRA `(.L_x_1229) ;  /* 0xffffff6800c47947 */ /* 0x000fea000383ffff */
.L_x_1266:
[----:B------:R-:W-:Y:S02]  /*150c0*/  IMAD.MOV.U32 R13, RZ, RZ, R4 ;  /* 0x000000ffff0d7224 */ /* 0x000fe400078e0004 */
[----:B------:R-:W-:Y:S02]  /*150d0*/  IMAD.MOV.U32 R12, RZ, RZ, RZ ;  /* 0x000000ffff0c7224 */ /* 0x000fe400078e00ff */
[----:B------:R-:W-:Y:S02]  /*150e0*/  IMAD.MOV.U32 R11, RZ, RZ, 0x1f ;  /* 0x0000001fff0b7424 */ /* 0x000fe400078e00ff */
[----:B------:R-:W-:-:S07]  /*150f0*/  IMAD.MOV.U32 R15, RZ, RZ, -0x1 ;  /* 0xffffffffff0f7424 */ /* 0x000fce00078e00ff */
[----:B0-----:R-:W-:Y:S05]  /*15100*/  WARPSYNC.COLLECTIVE R15, `(.L_x_1370) ;  /* 0x000000000f087348 */ /* 0x001fea0003c00000 */
[----:B------:R1:W2:Y:S02]  /*15110*/  SHFL.IDX P6, R14, R13, R12, R11 ;  /* 0x0000000c0d0e7389 */ /* 0x0002a400000c000b */
[----:B012---:R-:W-:Y:S01]  /*15120*/  ENDCOLLECTIVE ;  /* 0x000000000000791b */ /* 0x007fe20003800000 */
.L_x_1370:
[----:B------:R-:W-:Y:S05]  /*15130*/  BRA `(.L_x_1371) ;  /* 0xffffffb000bc7947 */ /* 0x000fea000383ffff */
.L_x_1268:
[----:B------:R-:W-:Y:S01]  /*15140*/  BSSY B0, `(.L_x_1372) ;  /* 0x0000006000007945 */ /* 0x000fe20003800000 */
[----:B------:R-:W-:-:S07]  /*15150*/  IMAD.MOV.U32 R15, RZ, RZ, -0x1 ;  /* 0xffffffffff0f7424 */ /* 0x000fce00078e00ff */
[----:B01----:R-:W-:Y:S05]  /*15160*/  WARPSYNC.COLLECTIVE R15, `(.L_x_1373) ;  /* 0x000000000f0c7348 */ /* 0x003fea0003c00000 */
[----:B------:R-:W-:Y:S02]  /*15170*/  ELECT P6, UR62, PT ;  /* 0x00000000003e782f */ /* 0x000fe400038c0000 */
[----:B------:R-:W-:Y:S01]  /*15180*/  MOV R14, UR62 ;  /* 0x0000003e000e7c02 */ /* 0x000fe20008000f00 */
[----:B01----:R-:W-:Y:S10]  /*15190*/  ENDCOLLECTIVE ;  /* 0x000000000000791b */ /* 0x003ff40003800000 */
.L_x_1373:
[----:B------:R-:W-:Y:S05]  /*151a0*/  BSYNC B0 ;  /* 0x0000000000007941 */ /* 0x000fea0003800000 */
.L_x_1372:
[----:B------:R-:W-:Y:S05]  /*151b0*/  BRA `(.L_x_1374) ;  /* 0xffffffb000c07947 */ /* 0x000fea000383ffff */
.L_x_1270:
[----:B--2---:R2:W3:Y:S02]  /*151c0*/  SYNCS.PHASECHK.TRANS64.TRYWAIT P0, [R0+URZ+0x30840], R2 ;  /* 0x03084002000075a7 */ /* 0x0044e4000800017f */
[----:B---3--:R-:W-:Y:S05]  /*151d0*/  @!P0 NANOSLEEP.SYNCS 0x989680 ;  /* 0x009896800000895d */ /* 0x008fea0003900000 */
[----:B------:R-:W3:Y:S02]  /*151e0*/  @!P0 SYNCS.PHASECHK.TRANS64 P0, [R0+URZ+0x30840], R2 ;  /* 0x03084002000085a7 */ /* 0x000ee4000800007f */
[----:B---3--:R-:W-:Y:S05]  /*151f0*/  @!P0 BRA `(.L_x_1270) ;  /* 0xfffffffc00f08947 */ /* 0x008fea000383ffff */
[----:B------:R-:W-:Y:S05]  /*15200*/  BRA `(.L_x_1375) ;  /* 0xffffffb4001c7947 */ /* 0x000fea000383ffff */
.L_x_1274:
[----:B------:R-:W-:Y:S02]  /*15210*/  IMAD.MOV.U32 R13, RZ, RZ, R5 ;  /* 0x000000ffff0d7224 */ /* 0x000fe400078e0005 */
[----:B------:R-:W-:Y:S02]  /*15220*/  IMAD.MOV.U32 R12, RZ, RZ, RZ ;  /* 0x000000ffff0c7224 */ /* 0x000fe400078e00ff */
[----:B------:R-:W-:Y:S02]  /*15230*/  IMAD.MOV.U32 R11, RZ, RZ, 0x181f ;  /* 0x0000181fff0b7424 */ /* 0x000fe400078e00ff */
[----:B------:R-:W-:Y:S02]  /*15240*/  IMAD.MOV.U32 R15, RZ, RZ, -0x1 ;  /* 0xffffffffff0f7424 */ /* 0x000fe400078e00ff */
[----:B------:R-:W-:-:S07]  /*15250*/  VIADD R0, R10, UR43 ;  /* 0x0000002b0a007c36 */ /* 0x000fce0008000000 */
[----:B-----5:R-:W-:Y:S05]  /*15260*/  WARPSYNC.COLLECTIVE R15, `(.L_x_1376) ;  /* 0x000000000f087348 */ /* 0x020fea0003c00000 */
[----:B------:R0:W1:Y:S02]  /*15270*/  SHFL.IDX P6, R14, R13, R12, R11 ;  /* 0x0000000c0d0e7389 */ /* 0x00006400000c000b */
[----:B01---5:R-:W-:Y:S01]  /*15280*/  ENDCOLLECTIVE ;  /* 0x000000000000791b */ /* 0x023fe20003800000 */
.L_x_1376:
[----:B------:R-:W-:Y:S02]  /*15290*/  IMAD.MOV.U32 R13, RZ, RZ, R6 ;  /* 0x000000ffff0d7224 */ /* 0x000fe400078e0006 */
[----:B------:R-:W-:-:S07]  /*152a0*/  IMAD.MOV.U32 R2, RZ, RZ, R14 ;  /* 0x000000ffff027224 */ /* 0x000fce00078e000e */
[----:B------:R-:W-:Y:S05]  /*152b0*/  WARPSYNC.COLLECTIVE R15, `(.L_x_1377) ;  /* 0x000000000f087348 */ /* 0x000fea0003c00000 */
[----:B------:R0:W1:Y:S02]  /*152c0*/  SHFL.IDX P6, R14, R13, R12, R11 ;  /* 0x0000000c0d0e7389 */ /* 0x00006400000c000b */
[----:B01----:R-:W-:Y:S01]  /*152d0*/  ENDCOLLECTIVE ;  /* 0x000000000000791b */ /* 0x003fe20003800000 */
.L_x_1377:
[----:B------:R-:W-:Y:S01]  /*152e0*/  ULDC UR4, c[0x0][0x288] ;  /* 0x0000a20000047ab9 */ /* 0x000fe20000000800 */
[----:B------:R-:W-:Y:S01]  /*152f0*/  ULDC.64 UR6, c[0x0][0x208] ;  /* 0x0000820000067ab9 */ /* 0x000fe20000000a00 */
[----:B------:R-:W-:Y:S02]  /*15300*/  IMAD R4, R7, UR4, RZ ;  /* 0x0000000407047c24 */ /* 0x000fe4000f8e02ff */
[----:B------:R-:W-:-:S03]  /*15310*/  VIADD R7, R0, 0x10 ;  /* 0x0000001000077836 */ /* 0x000fc60000000000 */
        /* <DEDUP_REMOVED lines=20> */
.L_x_1378:
[----:B------:R-:W-:Y:S02]  /*15460*/  IMAD.MOV.U32 R13, RZ, RZ, R6 ;  /* 0x000000ffff0d7224 */ /* 0x000fe400078e0006 */
[----:B------:R-:W-:-:S07]  /*15470*/  IMAD.MOV.U32 R2, RZ, RZ, R14 ;  /* 0x000000ffff027224 */ /* 0x000fce00078e000e */
[----:B------:R-:W-:Y:S05]  /*15480*/  WARPSYNC.COLLECTIVE R15, `(.L_x_1379) ;  /* 0x000000000f087348 */ /* 0x000fea0003c00000 */
[----:B------:R0:W1:Y:S02]  /*15490*/  SHFL.IDX P6, R14, R13, R12, R11 ;  /* 0x0000000c0d0e7389 */ /* 0x00006400000c000b */
[----:B01----:R-:W-:Y:S01]  /*154a0*/  ENDCOLLECTIVE ;  /* 0x000000000000791b */ /* 0x003fe20003800000 */
.L_x_1379:
        /* <DEDUP_REMOVED lines=19> */
.L_x_1380:
[----:B------:R-:W-:-:S05]  /*155e0*/  VIADD R2, R0, 0x20 ;  /* 0x0000002000027836 */ /* 0x000fca0000000000 */
[----:B------:R-:W-:Y:S01]  /*155f0*/  ISETP.GE.AND P4, PT, R2, R4, PT ;  /* 0x000000040200720c */ /* 0x000fe20003f86270 */
[----:B------:R-:W-:Y:S02]  /*15600*/  IMAD.MOV.U32 R13, RZ, RZ, R6 ;  /* 0x000000ffff0d7224 */ /* 0x000fe400078e0006 */
[----:B------:R-:W-:-:S10]  /*15610*/  IMAD.MOV.U32 R2, RZ, RZ, R14 ;  /* 0x000000ffff027224 */ /* 0x000fd400078e000e */
[----:B------:R-:W-:Y:S05]  /*15620*/  WARPSYNC.COLLECTIVE R15, `(.L_x_1381) ;  /* 0x000000000f087348 */ /* 0x000fea0003c00000 */
[----:B------:R0:W1:Y:S02]  /*15630*/  SHFL.IDX P6, R14, R13, R12, R11 ;  /* 0x0000000c0d0e7389 */ /* 0x00006400000c000b */
[----:B01----:R-:W-:Y:S01]  /*15640*/  ENDCOLLECTIVE ;  /* 0x000000000000791b */ /* 0x003fe20003800000 */
.L_x_1381:
        /* <DEDUP_REMOVED lines=19> */
.L_x_1382:
[----:B------:R-:W-:-:S05]  /*15780*/  VIADD R2, R0, 0x30 ;  /* 0x0000003000027836 */ /* 0x000fca0000000000 */
[----:B------:R-:W-:Y:S01]  /*15790*/  ISETP.GE.AND P4, PT, R2, R4, PT ;  /* 0x000000040200720c */ /* 0x000fe20003f86270 */
[----:B------:R-:W-:Y:S02]  /*157a0*/  IMAD.MOV.U32 R13, RZ, RZ, R6 ;  /* 0x000000ffff0d7224 */ /* 0x000fe400078e0006 */
[----:B------:R-:W-:-:S10]  /*157b0*/  IMAD.MOV.U32 R2, RZ, RZ, R14 ;  /* 0x000000ffff027224 */ /* 0x000fd400078e000e */
[----:B------:R-:W-:Y:S05]  /*157c0*/  WARPSYNC.COLLECTIVE R15, `(.L_x_1383) ;  /* 0x000000000f087348 */ /* 0x000fea0003c00000 */
[----:B------:R0:W1:Y:S02]  /*157d0*/  SHFL.IDX P6, R14, R13, R12, R11 ;  /* 0x0000000c0d0e7389 */ /* 0x00006400000c000b */
[----:B01----:R-:W-:Y:S01]  /*157e0*/  ENDCOLLECTIVE ;  /* 0x000000000000791b */ /* 0x003fe20003800000 */
.L_x_1383:
        /* <DEDUP_REMOVED lines=19> */
.L_x_1384:
[----:B------:R-:W-:-:S05]  /*15920*/  VIADD R2, R0, 0x40 ;  /* 0x0000004000027836 */ /* 0x000fca0000000000 */
[----:B------:R-:W-:Y:S01]  /*15930*/  ISETP.GE.AND P4, PT, R2, R4, PT ;  /* 0x000000040200720c */ /* 0x000fe20003f86270 */
[----:B------:R-:W-:Y:S02]  /*15940*/  IMAD.MOV.U32 R13, RZ, RZ, R6 ;  /* 0x000000ffff0d7224 */ /* 0x000fe400078e0006 */
[----:B------:R-:W-:-:S10]  /*15950*/  IMAD.MOV.U32 R2, RZ, RZ, R14 ;  /* 0x000000ffff027224 */ /* 0x000fd400078e000e */
[----:B------:R-:W-:Y:S05]  /*15960*/  WARPSYNC.COLLECTIVE R15, `(.L_x_1385) ;  /* 0x000000000f087348 */ /* 0x000fea0003c00000 */
[----:B------:R0:W1:Y:S02]  /*15970*/  SHFL.IDX P6, R14, R13, R12, R11 ;  /* 0x0000000c0d0e7389 */ /* 0x00006400000c000b */
[----:B01----:R-:W-:Y:S01]  /*15980*/  ENDCOLLECTIVE ;  /* 0x000000000000791b */ /* 0x003fe20003800000 */
.L_x_1385:
        /* <DEDUP_REMOVED lines=19> */
.L_x_1386:
[----:B------:R-:W-:-:S05]  /*15ac0*/  VIADD R2, R0, 0x50 ;  /* 0x0000005000027836 */ /* 0x000fca0000000000 */
[----:B------:R-:W-:Y:S01]  /*15ad0*/  ISETP.GE.AND P4, PT, R2, R4, PT ;  /* 0x000000040200720c */ /* 0x000fe20003f86270 */
[----:B------:R-:W-:Y:S02]  /*15ae0*/  IMAD.MOV.U32 R13, RZ, RZ, R6 ;  /* 0x000000ffff0d7224 */ /* 0x000fe400078e0006 */
[----:B------:R-:W-:-:S10]  /*15af0*/  IMAD.MOV.U32 R2, RZ, RZ, R14 ;  /* 0x000000ffff027224 */ /* 0x000fd400078e000e */
[----:B------:R-:W-:Y:S05]  /*15b00*/  WARPSYNC.COLLECTIVE R15, `(.L_x_1387) ;  /* 0x000000000f087348 */ /* 0x000fea0003c00000 */
[----:B------:R0:W1:Y:S02]  /*15b10*/  SHFL.IDX P6, R14, R13, R12, R11 ;  /* 0x0000000c0d0e7389 */ /* 0x00006400000c000b */
[----:B01----:R-:W-:Y:S01]  /*15b20*/  ENDCOLLECTIVE ;  /* 0x000000000000791b */ /* 0x003fe20003800000 */
.L_x_1387:
        /* <DEDUP_REMOVED lines=19> */
.L_x_1388:
[----:B------:R-:W-:-:S05]  /*15c60*/  VIADD R2, R0, 0x60 ;  /* 0x0000006000027836 */ /* 0x000fca0000000000 */
[----:B------:R-:W-:Y:S01]  /*15c70*/  ISETP.GE.AND P4, PT, R2, R4, PT ;  /* 0x000000040200720c */ /* 0x000fe20003f86270 */
[----:B------:R-:W-:Y:S02]  /*15c80*/  IMAD.MOV.U32 R13, RZ, RZ, R6 ;  /* 0x000000ffff0d7224 */ /* 0x000fe400078e0006 */
[----:B------:R-:W-:-:S10]  /*15c90*/  IMAD.MOV.U32 R2, RZ, RZ, R14 ;  /* 0x000000ffff027224 */ /* 0x000fd400078e000e */
[----:B------:R-:W-:Y:S05]  /*15ca0*/  WARPSYNC.COLLECTIVE R15, `(.L_x_1389) ;  /* 0x000000000f087348 */ /* 0x000fea0003c00000 */
[----:B------:R0:W1:Y:S02]  /*15cb0*/  SHFL.IDX P6, R14, R13, R12, R11 ;  /* 0x0000000c0d0e7389 */ /* 0x00006400000c000b */
[----:B01----:R-:W-:Y:S01]  /*15cc0*/  ENDCOLLECTIVE ;  /* 0x000000000000791b */ /* 0x003fe20003800000 */
.L_x_1389:
        /* <DEDUP_REMOVED lines=19> */
.L_x_1390:
[----:B------:R-:W-:Y:S02]  /*15e00*/  IMAD.MOV.U32 R13, RZ, RZ, R6 ;  /* 0x000000ffff0d7224 */ /* 0x000fe400078e0006 */
[----:B------:R-:W-:-:S07]  /*15e10*/  IMAD.MOV.U32 R7, RZ, RZ, R14 ;  /* 0x000000ffff077224 */ /* 0x000fce00078e000e */
[----:B------:R-:W-:Y:S05]  /*15e20*/  WARPSYNC.COLLECTIVE R15, `(.L_x_1391) ;  /* 0x000000000f087348 */ /* 0x000fea0003c00000 */
[----:B------:R0:W1:Y:S02]  /*15e30*/  SHFL.IDX P6, R14, R13, R12, R11 ;  /* 0x0000000c0d0e7389 */ /* 0x00006400000c000b */
[----:B01----:R-:W-:Y:S01]  /*15e40*/  ENDCOLLECTIVE ;  /* 0x000000000000791b */ /* 0x003fe20003800000 */
.L_x_1391:
[----:B------:R-:W-:Y:S01]  /*15e50*/  IMAD.MOV.U32 R2, RZ, RZ, R14 ;  /* 0x000000ffff027224 */ /* 0x000fe200078e000e */
[----:B------:R-:W-:Y:S06]  /*15e60*/  BRA `(.L_x_1392) ;  /* 0xffffffb400b07947 */ /* 0x000fec000383ffff */
.L_x_1279:
[----:B0-----:R0:W1:Y:S02]  /*15e70*/  SYNCS.PHASECHK.TRANS64.TRYWAIT P0, [R17+URZ+0x30820], R0 ;  /* 0x03082000110075a7 */ /* 0x001064000800017f */
[----:B-1----:R-:W-:Y:S05]  /*15e80*/  @!P0 NANOSLEEP.SYNCS 0x989680 ;  /* 0x009896800000895d */ /* 0x002fea0003900000 */
[----:B------:R-:W1:Y:S02]  /*15e90*/  @!P0 SYNCS.PHASECHK.TRANS64 P0, [R17+URZ+0x30820], R0 ;  /* 0x03082000110085a7 */ /* 0x000e64000800007f */
[----:B-1----:R-:W-:Y:S05]  /*15ea0*/  @!P0 BRA `(.L_x_1279) ;  /* 0xfffffffc00f08947 */ /* 0x002fea000383ffff */
[----:B------:R-:W-:Y:S05]  /*15eb0*/  BRA `(.L_x_1393) ;  /* 0xffffffb8002c7947 */ /* 0x000fea000383ffff */
.L_x_1286:
[----:B0-----:R0:W1:Y:S02]  /*15ec0*/  SYNCS.PHASECHK.TRANS64.TRYWAIT P0, [R3+URZ+0x30840], R2 ;  /* 0x03084002030075a7 */ /* 0x001064000800017f */
[----:B-1----:R-:W-:Y:S05]  /*15ed0*/  @!P0 NANOSLEEP.SYNCS 0x989680 ;  /* 0x009896800000895d */ /* 0x002fea0003900000 */
[----:B------:R-:W1:Y:S02]  /*15ee0*/  @!P0 SYNCS.PHASECHK.TRANS64 P0, [R3+URZ+0x30840], R2 ;  /* 0x03084002030085a7 */ /* 0x000e64000800007f */
[----:B-1----:R-:W-:Y:S05]  /*15ef0*/  @!P0 BRA `(.L_x_1286) ;  /* 0xfffffffc00f08947 */ /* 0x002fea000383ffff */
[----:B------:R-:W-:Y:S05]  /*15f00*/  BRA `(.L_x_1394) ;  /* 0xffffffb800e87947 */ /* 0x000fea000383ffff */
.L_x_1294:
[----:B0-----:R0:W1:Y:S02]  /*15f10*/  SYNCS.PHASECHK.TRANS64.TRYWAIT P0, [R3+URZ+0x60], R2 ;  /* 0x00006002030075a7 */ /* 0x001064000800017f */
[----:B-1----:R-:W-:Y:S05]  /*15f20*/  @!P0 NANOSLEEP.SYNCS 0x989680 ;  /* 0x009896800000895d */ /* 0x002fea0003900000 */
[----:B------:R-:W1:Y:S02]  /*15f30*/  @!P0 SYNCS.PHASECHK.TRANS64 P0, [R3+URZ+0x60], R2 ;  /* 0x00006002030085a7 */ /* 0x000e64000800007f */
[----:B-1----:R-:W-:Y:S05]  /*15f40*/  @!P0 BRA `(.L_x_1294) ;  /* 0xfffffffc00f08947 */ /* 0x002fea000383ffff */
[----:B------:R-:W-:Y:S05]  /*15f50*/  BRA `(.L_x_1395) ;  /* 0xffffffc000387947 */ /* 0x000fea000383ffff */
.L_x_1306:
[----:B--2---:R2:W3:Y:S02]  /*15f60*/  SYNCS.PHASECHK.TRANS64.TRYWAIT P0, [R3+URZ+0x30840], R2 ;  /* 0x03084002030075a7 */ /* 0x0044e4000800017f */
[----:B---3--:R-:W-:Y:S05]  /*15f70*/  @!P0 NANOSLEEP.SYNCS 0x989680 ;  /* 0x009896800000895d */ /* 0x008fea0003900000 */
[----:B------:R-:W3:Y:S02]  /*15f80*/  @!P0 SYNCS.PHASECHK.TRANS64 P0, [R3+URZ+0x30840], R2 ;  /* 0x03084002030085a7 */ /* 0x000ee4000800007f */
[----:B---3--:R-:W-:Y:S05]  /*15f90*/  @!P0 BRA `(.L_x_1306) ;  /* 0xfffffffc00f08947 */ /* 0x008fea000383ffff */
[----:B------:R-:W-:Y:S05]  /*15fa0*/  BRA `(.L_x_1396) ;  /* 0xffffffc800387947 */ /* 0x000fea000383ffff */
.L_x_1314:
[----:B0-----:R0:W1:Y:S02]  /*15fb0*/  SYNCS.PHASECHK.TRANS64.TRYWAIT P0, [R9+URZ+0x60], R2 ;  /* 0x00006002090075a7 */ /* 0x001064000800017f */
[----:B-1----:R-:W-:Y:S05]  /*15fc0*/  @!P0 NANOSLEEP.SYNCS 0x989680 ;  /* 0x009896800000895d */ /* 0x002fea0003900000 */
[----:B------:R-:W1:Y:S02]  /*15fd0*/  @!P0 SYNCS.PHASECHK.TRANS64 P0, [R9+URZ+0x60], R2 ;  /* 0x00006002090085a7 */ /* 0x000e64000800007f */
[----:B-1----:R-:W-:Y:S05]  /*15fe0*/  @!P0 BRA `(.L_x_1314) ;  /* 0xfffffffc00f08947 */ /* 0x002fea000383ffff */
[----:B------:R-:W-:Y:S05]  /*15ff0*/  BRA `(.L_x_1397) ;  /* 0xffffffcc00887947 */ /* 0x000fea000383ffff */
.L_x_1325:
[----:B--2---:R2:W3:Y:S02]  /*16000*/  SYNCS.PHASECHK.TRANS64.TRYWAIT P0, [R2+URZ+0x30840], R3 ;  /* 0x03084003020075a7 */ /* 0x0044e4000800017f */
[----:B---3--:R-:W-:Y:S05]  /*16010*/  @!P0 NANOSLEEP.SYNCS 0x989680 ;  /* 0x009896800000895d */ /* 0x008fea0003900000 */
[----:B------:R-:W3:Y:S02]  /*16020*/  @!P0 SYNCS.PHASECHK.TRANS64 P0, [R2+URZ+0x30840], R3 ;  /* 0x03084003020085a7 */ /* 0x000ee4000800007f */
[----:B---3--:R-:W-:Y:S05]  /*16030*/  @!P0 BRA `(.L_x_1325) ;  /* 0xfffffffc00f08947 */ /* 0x008fea000383ffff */
[----:B------:R-:W-:Y:S05]  /*16040*/  BRA `(.L_x_1398) ;  /* 0xffffffd400587947 */ /* 0x000fea000383ffff */
.L_x_1333:
[----:B0-----:R0:W1:Y:S02]  /*16050*/  SYNCS.PHASECHK.TRANS64.TRYWAIT P0, [R2+URZ+0x60], R5 ;  /* 0x00006005020075a7 */ /* 0x001064000800017f */
[----:B-1----:R-:W-:Y:S05]  /*16060*/  @!P0 NANOSLEEP.SYNCS 0x989680 ;  /* 0x009896800000895d */ /* 0x002fea0003900000 */
[----:B------:R-:W1:Y:S02]  /*16070*/  @!P0 SYNCS.PHASECHK.TRANS64 P0, [R2+URZ+0x60], R5 ;  /* 0x00006005020085a7 */ /* 0x000e64000800007f */
[----:B-1----:R-:W-:Y:S05]  /*16080*/  @!P0 BRA `(.L_x_1333) ;  /* 0xfffffffc00f08947 */ /* 0x002fea000383ffff */
[----:B------:R-:W-:Y:S05]  /*16090*/  BRA `(.L_x_1399) ;  /* 0xffffffd800a87947 */ /* 0x000fea000383ffff */
.L_x_1346:
[----:B0-----:R0:W3:Y:S02]  /*160a0*/  SYNCS.PHASECHK.TRANS64.TRYWAIT P0, [R0+URZ+0x30860], R3 ;  /* 0x03086003000075a7 */ /* 0x0010e4000800017f */
[----:B---3--:R-:W-:Y:S05]  /*160b0*/  @!P0 NANOSLEEP.SYNCS 0x989680 ;  /* 0x009896800000895d */ /* 0x008fea0003900000 */
[----:B------:R-:W3:Y:S02]  /*160c0*/  @!P0 SYNCS.PHASECHK.TRANS64 P0, [R0+URZ+0x30860], R3 ;  /* 0x03086003000085a7 */ /* 0x000ee4000800007f */
[----:B---3--:R-:W-:Y:S05]  /*160d0*/  @!P0 BRA `(.L_x_1346) ;  /* 0xfffffffc00f08947 */ /* 0x008fea000383ffff */
[----:B------:R-:W-:Y:S05]  /*160e0*/  BRA `(.L_x_1400) ;  /* 0xffffffe000647947 */ /* 0x000fea000383ffff */
.L_x_1355:
[----:B------:R-:W-:Y:S01]  /*160f0*/  BSSY B0, `(.L_x_1401) ;  /* 0x0000008000007945 */ /* 0x000fe20003800000 */
[----:B-----5:R-:W-:Y:S02]  /*16100*/  IMAD.MOV.U32 R13, RZ, RZ, R2 ;  /* 0x000000ffff0d7224 */ /* 0x020fe400078e0002 */
[----:B------:R-:W-:Y:S02]  /*16110*/  IMAD.MOV.U32 R12, RZ, RZ, RZ ;  /* 0x000000ffff0c7224 */ /* 0x000fe400078e00ff */
[----:B------:R-:W-:Y:S02]  /*16120*/  IMAD.MOV.U32 R11, RZ, RZ, 0x1f ;  /* 0x0000001fff0b7424 */ /* 0x000fe400078e00ff */
[----:B------:R-:W-:-:S07]  /*16130*/  IMAD.MOV.U32 R15, RZ, RZ, -0x1 ;  /* 0xffffffffff0f7424 */ /* 0x000fce00078e00ff */
[----:B0123--:R-:W-:Y:S05]  /*16140*/  WARPSYNC.COLLECTIVE R15, `(.L_x_1402) ;  /* 0x000000000f087348 */ /* 0x00ffea0003c00000 */
[----:B------:R4:W0:Y:S02]  /*16150*/  SHFL.IDX P6, R14, R13, R12, R11 ;  /* 0x0000000c0d0e7389 */ /* 0x00082400000c000b */
[----:B01234-:R-:W-:Y:S01]  /*16160*/  ENDCOLLECTIVE ;  /* 0x000000000000791b */ /* 0x01ffe20003800000 */
.L_x_1402:
[----:B------:R-:W-:Y:S05]  /*16170*/  BSYNC B0 ;  /* 0x0000000000007941 */ /* 0x000fea0003800000 */
.L_x_1401:
[----:B------:R-:W-:Y:S05]  /*16180*/  BRA `(.L_x_1403) ;  /* 0xffffffe400d47947 */ /* 0x000fea000383ffff */
.L_x_1358:
[----:B0-----:R0:W3:Y:S02]  /*16190*/  SYNCS.PHASECHK.TRANS64.TRYWAIT P0, [R0+URZ+0x30820], R3 ;  /* 0x03082003000075a7 */ /* 0x0010e4000800017f */
[----:B---3--:R-:W-:Y:S05]  /*161a0*/  @!P0 NANOSLEEP.SYNCS 0x989680 ;  /* 0x009896800000895d */ /* 0x008fea0003900000 */
[----:B------:R-:W3:Y:S02]  /*161b0*/  @!P0 SYNCS.PHASECHK.TRANS64 P0, [R0+URZ+0x30820], R3 ;  /* 0x03082003000085a7 */ /* 0x000ee4000800007f */
[----:B---3--:R-:W-:Y:S05]  /*161c0*/  @!P0 BRA `(.L_x_1358) ;  /* 0xfffffffc00f08947 */ /* 0x008fea000383ffff */
[----:B------:R-:W-:Y:S05]  /*161d0*/  BRA `(.L_x_1404) ;  /* 0xffffffe800207947 */ /* 0x000fea000383ffff */
.L_x_1359:
        /* <DEDUP_REMOVED lines=8> */
[----:B012---:R-:W-:Y:S05]  /*16260*/  WARPSYNC.COLLECTIVE R15, `(.L_x_1406) ;  /* 0x000000000f087348 */ /* 0x007fea0003c00000 */
[----:B------:R3:W4:Y:S02]  /*16270*/  SHFL.IDX P6, R14, R13, R12, R11 ;  /* 0x0000000c0d0e7389 */ /* 0x00072400000c000b */
[----:B01234-:R-:W-:Y:S01]  /*16280*/  ENDCOLLECTIVE ;  /* 0x000000000000791b */ /* 0x01ffe20003800000 */
.L_x_1406:
[----:B------:R-:W-:Y:S05]  /*16290*/  BSYNC B0 ;  /* 0x0000000000007941 */ /* 0x000fea0003800000 */
.L_x_1405:
[----:B------:R-:W-:Y:S05]  /*162a0*/  BRA `(.L_x_1407) ;  /* 0xffffffe800087947 */ /* 0x000fea000383ffff */
.L_x_1362:
[----:B------:R-:W-:Y:S01]  /*162b0*/  BSSY B1, `(.L_x_1408) ;  /* 0x0000006000017945 */ /* 0x000fe20003800000 */
[----:B------:R-:W-:-:S07]  /*162c0*/  IMAD.MOV.U32 R15, RZ, RZ, -0x1 ;  /* 0xffffffffff0f7424 */ /* 0x000fce00078e00ff */
[----:B0123--:R-:W-:Y:S05]  /*162d0*/  WARPSYNC.COLLECTIVE R15, `(.L_x_1409) ;  /* 0x000000000f0c7348 */ /* 0x00ffea0003c00000 */
[----:B------:R-:W-:Y:S02]  /*162e0*/  ELECT P6, UR62, PT ;  /* 0x00000000003e782f */ /* 0x000fe400038c0000 */
[----:B------:R-:W-:Y:S01]  /*162f0*/  MOV R14, UR62 ;  /* 0x0000003e000e7c02 */ /* 0x000fe20008000f00 */
[----:B0123--:R-:W-:Y:S10]  /*16300*/  ENDCOLLECTIVE ;  /* 0x000000000000791b */ /* 0x00fff40003800000 */
.L_x_1409:
[----:B------:R-:W-:Y:S05]  /*16310*/  BSYNC B1 ;  /* 0x0000000000017941 */ /* 0x000fea0003800000 */
.L_x_1408:
[----:B------:R-:W-:Y:S05]  /*16320*/  BRA `(.L_x_1410) ;  /* 0xffffffe800007947 */ /* 0x000fea000383ffff */
.L_x_1364:
[----:B0-----:R0:W3:Y:S02]  /*16330*/  SYNCS.PHASECHK.TRANS64.TRYWAIT P0, [R6+URZ], R5 ;  /* 0x00000005060075a7 */ /* 0x0010e4000800017f */
[----:B---3--:R-:W-:Y:S05]  /*16340*/  @!P0 NANOSLEEP.SYNCS 0x989680 ;  /* 0x009896800000895d */ /* 0x008fea0003900000 */
[----:B------:R-:W3:Y:S02]  /*16350*/  @!P0 SYNCS.PHASECHK.TRANS64 P0, [R6+URZ], R5 ;  /* 0x00000005060085a7 */ /* 0x000ee4000800007f */
[----:B---3--:R-:W-:Y:S05]  /*16360*/  @!P0 BRA `(.L_x_1364) ;  /* 0xfffffffc00f08947 */ /* 0x008fea000383ffff */
[----:B------:R-:W-:Y:S05]  /*16370*/  BRA `(.L_x_1411) ;  /* 0xffffffe800407947 */ /* 0x000fea000383ffff */
.L_x_1365:
[----:B---3--:R3:W4:Y:S02]  /*16380*/  SYNCS.PHASECHK.TRANS64.TRYWAIT P0, [R3+URZ], R2 ;  /* 0x00000002030075a7 */ /* 0x008724000800017f */
[----:B----4-:R-:W-:Y:S05]  /*16390*/  @!P0 NANOSLEEP.SYNCS 0x989680 ;  /* 0x009896800000895d */ /* 0x010fea0003900000 */
[----:B------:R-:W4:Y:S02]  /*163a0*/  @!P0 SYNCS.PHASECHK.TRANS64 P0, [R3+URZ], R2 ;  /* 0x00000002030085a7 */ /* 0x000f24000800007f */
[----:B----4-:R-:W-:Y:S05]  /*163b0*/  @!P0 BRA `(.L_x_1365) ;  /* 0xfffffffc00f08947 */ /* 0x010fea000383ffff */
[----:B------:R-:W-:Y:S05]  /*163c0*/  BRA `(.L_x_1412) ;  /* 0xffffffe800347947 */ /* 0x000fea000383ffff */
.L_x_1367:
[----:B---3--:R3:W4:Y:S02]  /*163d0*/  SYNCS.PHASECHK.TRANS64.TRYWAIT P0, [R18+URZ], R5 ;  /* 0x00000005120075a7 */ /* 0x008724000800017f */
[----:B----4-:R-:W-:Y:S05]  /*163e0*/  @!P0 NANOSLEEP.SYNCS 0x989680 ;  /* 0x009896800000895d */ /* 0x010fea0003900000 */
[----:B------:R-:W4:Y:S02]  /*163f0*/  @!P0 SYNCS.PHASECHK.TRANS64 P0, [R18+URZ], R5 ;  /* 0x00000005120085a7 */ /* 0x000f24000800007f */
[----:B----4-:R-:W-:Y:S05]  /*16400*/  @!P0 BRA `(.L_x_1367) ;  /* 0xfffffffc00f08947 */ /* 0x010fea000383ffff */
[----:B------:R-:W-:Y:S05]  /*16410*/  BRA `(.L_x_1413) ;  /* 0xffffffe800387947 */ /* 0x000fea000383ffff */
.L_x_1414:
        /* <DEDUP_REMOVED lines=14> */
.L_x_3428:


//--------------------- .text._ZN7cutlass13device_kernelIN5flash11enable_sm90INS1_16FlashAttnFwdSm90INS1_25CollectiveMainloopFwdSm90ILi2EN4cute5tupleIJNS5_1CILi1EEES8_S8_EEENS6_IJNS7_ILi128EEENS7_ILi64EEENS7_ILi256EEEEEELi256ENS_10bfloat16_tEfNS_4arch4Sm90ELb0ELb1ELb0ELb1ELb0ELb0ELb0ELb1ELb1ELb1ELb0ELb0EEENS1_21CollectiveEpilogueFwdINS6_IJSA_SC_SB_EEES9_SE_SG_Li256ELb1ELb1ELb0ELb0EEENS1_36VarlenDynamicPersistentTileSchedulerILi128ELi64ELi256ELi128ELb0ELb1ELb1ELb1ELb0ELb1EEEEEEEEEvNT_6ParamsE --------------------------
	.section	.text._ZN7cutlass13device_kernelIN5flash11enable_sm90INS1_16FlashAttnFwdSm90INS1_25CollectiveMainloopFwdSm90ILi2EN4cute5tupleIJNS5_1CILi1EEES8_S8_EEENS6_IJNS7_ILi128EEENS7_ILi64EEENS7_ILi256EEEEEELi256ENS_10bfloat16_tEfNS_4arch4Sm90ELb0ELb1ELb0ELb1ELb0ELb0ELb0ELb1ELb1ELb1ELb0ELb0EEENS1_21CollectiveEpilogueFwdINS6_IJSA_SC_SB_EEES9_SE_SG_Li256ELb1ELb1ELb0ELb0EEENS1_36VarlenDynamicPersistentTileSchedulerILi128ELi64ELi256ELi128ELb0ELb1ELb1ELb1ELb0ELb1EEEEEEEEEvNT_6ParamsE,"ax",@progbits
	.align	128
.text._ZN7cutlass13device_kernelIN5flash11enable_sm90INS1_16FlashAttnFwdSm90INS1_25CollectiveMainloopFwdSm90ILi2EN4cute5tupleIJNS5_1CILi1EEES8_S8_EEENS6_IJNS7_ILi128EEENS7_ILi64EEENS7_ILi256EEEEEELi256ENS_10bfloat16_tEfNS_4arch4Sm90ELb0ELb1ELb0ELb1ELb0ELb0ELb0ELb1ELb1ELb1ELb0ELb0EEENS1_21CollectiveEpilogueFwdINS6_IJSA_SC_SB_EEES9_SE_SG_Li256ELb1ELb1ELb0ELb0EEENS1_36VarlenDynamicPersistentTileSchedulerILi128ELi64ELi256ELi128ELb0ELb1ELb1ELb1ELb0ELb1EEEEEEEEEvNT_6ParamsE:
        .type           _ZN7cutlass13device_kernelIN5flash11enable_sm90INS1_16FlashAttnFwdSm90INS1_25CollectiveMainloopFwdSm90ILi2EN4cute5tupleIJNS5_1CILi1EEES8_S8_EEENS6_IJNS7_ILi128EEENS7_ILi64EEENS7_ILi256EEEEEELi256ENS_10bfloat16_tEfNS_4arch4Sm90ELb0ELb1ELb0ELb1ELb0ELb0ELb0ELb1ELb1ELb1ELb0ELb0EEENS1_21CollectiveEpilogueFwdINS6_IJSA_SC_SB_EEES9_SE_SG_Li256ELb1ELb1ELb0ELb0EEENS1_36VarlenDynamicPersistentTileSchedulerILi128ELi64ELi256ELi128ELb0ELb1ELb1ELb1ELb0ELb1EEEEEEEEEvNT_6ParamsE,@function
        .size           _ZN7cutlass13device_kernelIN5flash11enable_sm90INS1_16FlashAttnFwdSm90INS1_25CollectiveMainloopFwdSm90ILi2EN4cute5tupleIJNS5_1CILi1EEES8_S8_EEENS6_IJNS7_ILi128EEENS7_ILi64EEENS7_ILi256EEEEEELi256ENS_10bfloat16_tEfNS_4arch4Sm90ELb0ELb1ELb0ELb1ELb0ELb0ELb0ELb1ELb1ELb1ELb0ELb0EEENS1_21CollectiveEpilogueFwdINS6_IJSA_SC_SB_EEES9_SE_SG_Li256ELb1ELb1ELb0ELb0EEENS1_36VarlenDynamicPersistentTileSchedulerILi128ELi64ELi256ELi128ELb0ELb1ELb1ELb1ELb0ELb1EEEEEEEEEvNT_6ParamsE,(.L_x_3429 - _ZN7cutlass13device_kernelIN5flash11enable_sm90INS1_16FlashAttnFwdSm90INS1_25CollectiveMainloopFwdSm90ILi2EN4cute5tupleIJNS5_1CILi1EEES8_S8_EEENS6_IJNS7_ILi128EEENS7_ILi64EEENS7_ILi256EEEEEELi256ENS_10bfloat16_tEfNS_4arch4Sm90ELb0ELb1ELb0ELb1ELb0ELb0ELb0ELb1ELb1ELb1ELb0ELb0EEENS1_21CollectiveEpilogueFwdINS6_IJSA_SC_SB_EEES9_SE_SG_Li256ELb1ELb1ELb0ELb0EEENS1_36VarlenDynamicPersistentTileSchedulerILi128ELi64ELi256ELi128ELb0ELb1ELb1ELb1ELb0ELb1EEEEEEEEEvNT_6ParamsE)
        .other          _ZN7cutlass13device_kernelIN5flash11enable_sm90INS1_16FlashAttnFwdSm90INS1_25CollectiveMainloopFwdSm90ILi2EN4cute5tupleIJNS5_1CILi1EEES8_S8_EEENS6_IJNS7_ILi128EEENS7_ILi64EEENS7_ILi256EEEEEELi256ENS_10bfloat16_tEfNS_4arch4Sm90ELb0ELb1ELb0ELb1ELb0ELb0ELb0ELb1ELb1ELb1ELb0ELb0EEENS1_21CollectiveEpilogueFwdINS6_IJSA_SC_SB_EEES9_SE_SG_Li256ELb1ELb1ELb0ELb0EEENS1_36VarlenDynamicPersistentTileSchedulerILi128ELi64ELi256ELi128ELb0ELb1ELb1ELb1ELb0ELb1EEEEEEEEEvNT_6ParamsE,@"STO_CUDA_ENTRY STV_DEFAULT"
_ZN7cutlass13device_kernelIN5flash11enable_sm90INS1_16FlashAttnFwdSm90INS1_25CollectiveMainloopFwdSm90ILi2EN4cute5tupleIJNS5_1CILi1EEES8_S8_EEENS6_IJNS7_ILi128EEENS7_ILi64EEENS7_ILi256EEEEEELi256ENS_10bfloat16_tEfNS_4arch4Sm90ELb0ELb1ELb0ELb1ELb0ELb0ELb0ELb1ELb1ELb1ELb0ELb0EEENS1_21CollectiveEpilogueFwdINS6_IJSA_SC_SB_EEES9_SE_SG_Li256ELb1ELb1ELb0ELb0EEENS1_36VarlenDynamicPersistentTileSchedulerILi128ELi64ELi256ELi128ELb0ELb1ELb1ELb1ELb0ELb1EEEEEEEEEvNT_6ParamsE:
        /* <DEDUP_REMOVED lines=18> */
.L_x_1416:
[----:B------:R-:W-:Y:S05]  /*0120*/  BSYNC B0 ;  /* 0x0000000000007941 */ /* 0x000fea0003800000 */
.L_x_1415:
        /* <DEDUP_REMOVED lines=41> */
.L_x_1417:
        /* <DEDUP_REMOVED lines=22> */
.L_x_1418:
        /* <DEDUP_REMOVED lines=18> */
.L_x_1419:
        /* <DEDUP_REMOVED lines=22> */
.L_x_1420:
        /* <DEDUP_REMOVED lines=22> */
.L_x_1421:
        /* <DEDUP_REMOVED lines=8> */
.L_x_1423:
        /* <DEDUP_REMOVED lines=16> */
[----:B------:R-:W-:Y:S01]  /*0a80*/  UMOV UR38, URZ ;  /* 0x0000003f00267c82 */ /* 0x000fe20008000000 */
[----:B------:R-:W-:Y:S01]  /*0a90*/  R2UR UR5, R9 ;  /* 0x00000000090572ca */ /* 0x000fe200000e0000 */
[----:B------:R-:W0:Y:S01]  /*0aa0*/  S2R R0, SR_TID.X ;  /* 0x0000000000007919 */ /* 0x000e220000002100 */
[----:B------:R-:W-:Y:S01]  /*0ab0*/  R2UR UR7, R10 ;  /* 0x000000000a0772ca */ /* 0x000fe200000e0000 */
[----:B------:R-:W-:Y:S01]  /*0ac0*/  UMOV UR36, URZ ;  /* 0x0000003f00247c82 */ /* 0x000fe20008000000 */
[----:B0-----:R-:W-:-:S05]  /*0ad0*/  VIADD R217, R0, 0xffffff80 ;  /* 0xffffff8000d97836 */ /* 0x001fca0000000000 */
[----:B------:R-:W-:-:S04]  /*0ae0*/  SHF.R.S32.HI R0, RZ, 0x1f, R217 ;  /* 0x0000001fff007819 */ /* 0x000fc800000114d9 */
[CC--:B------:R-:W-:Y:S02]  /*0af0*/  LEA.HI R3, R0.reuse, R217.reuse, RZ, 0x4 ;  /* 0x000000d900037211 */ /* 0x0c0fe400078f20ff */
[CC--:B------:R-:W-:Y:S02]  /*0b00*/  LEA.HI R4, R0.reuse, R217.reuse, RZ, 0x5 ;  /* 0x000000d900047211 */ /* 0x0c0fe400078f28ff */
[----:B------:R-:W-:Y:S02]  /*0b10*/  SHF.R.S32.HI R6, RZ, 0x4, R3 ;  /* 0x00000004ff067819 */ /* 0x000fe40000011403 */
[----:B------:R-:W-:Y:S01]  /*0b20*/  LEA.HI R11, R0, R217, RZ, 0x2 ;  /* 0x000000d9000b7211 */ /* 0x000fe200078f10ff */
[----:B------:R-:W-:Y:S01]  /*0b30*/  IMAD.SHL.U32 R5, R4, 0x20, RZ ;  /* 0x0000002004057824 */ /* 0x000fe200078e00ff */
[C---:B------:R-:W-:Y:S02]  /*0b40*/  LOP3.LUT R4, R3.reuse, 0x3fffff0, RZ, 0xc0, !PT ;  /* 0x03fffff003047812 */ /* 0x040fe400078ec0ff */
[----:B------:R-:W-:-:S02]  /*0b50*/  LEA.HI R3, R3, R6, RZ, 0x1 ;  /* 0x0000000603037211 */ /* 0x000fc400078f08ff */
[----:B------:R-:W-:Y:S01]  /*0b60*/  LOP3.LUT R5, R5, 0xfffffc00, RZ, 0xc0, !PT ;  /* 0xfffffc0005057812 */ /* 0x000fe200078ec0ff */
[----:B------:R-:W-:Y:S01]  /*0b70*/  IMAD.IADD R4, R217, 0x1, -R4 ;  /* 0x00000001d9047824 */ /* 0x000fe200078e0a04 */
[----:B------:R-:W-:-:S03]  /*0b80*/  LOP3.LUT R3, R3, 0x1ffffffe, RZ, 0xc0, !PT ;  /* 0x1ffffffe03037812 */ /* 0x000fc600078ec0ff */
[----:B------:R-:W-:Y:S02]  /*0b90*/  IMAD R4, R4, 0x40, R5 ;  /* 0x0000004004047824 */ /* 0x000fe400078e0205 */
[----:B------:R-:W-:Y:S01]  /*0ba0*/  IMAD.IADD R3, R6, 0x1, -R3 ;  /* 0x0000000106037824 */ /* 0x000fe200078e0a03 */
[----:B------:R-:W-:-:S03]  /*0bb0*/  LOP3.LUT R6, R11, 0xfffffffc, RZ, 0xc0, !PT ;  /* 0xfffffffc0b067812 */ /* 0x000fc600078ec0ff */
[----:B------:R-:W-:Y:S02]  /*0bc0*/  IMAD R211, R3, 0x8, R4 ;  /* 0x0000000803d37824 */ /* 0x000fe400078e0204 */
[----:B------:R-:W-:Y:S01]  /*0bd0*/  IMAD.IADD R5, R217, 0x1, -R6 ;  /* 0x00000001d9057824 */ /* 0x000fe200078e0a06 */
[----:B--2---:R-:W-:Y:S02]  /*0be0*/  R2UR UR4, R2 ;  /* 0x00000000020472ca */ /* 0x004fe400000e0000 */
[CC--:B------:R-:W-:Y:S02]  /*0bf0*/  LEA.HI R2, R0.reuse, R217.reuse, RZ, 0x7 ;  /* 0x000000d900027211 */ /* 0x0c0fe400078f38ff */
[----:B------:R-:W-:Y:S02]  /*0c00*/  LEA.HI R0, R0, R217, RZ, 0x3 ;  /* 0x000000d900007211 */ /* 0x000fe400078f18ff */
[----:B------:R-:W-:Y:S02]  /*0c10*/  LOP3.LUT R208, R2, 0xffffff80, RZ, 0xc0, !PT ;  /* 0xffffff8002d07812 */ /* 0x000fe400078ec0ff */
[----:B------:R-:W-:-:S02]  /*0c20*/  SHF.R.S32.HI R209, RZ, 0x7, R2 ;  /* 0x00000007ffd17819 */ /* 0x000fc40000011402 */
[----:B------:R-:W-:Y:S01]  /*0c30*/  SHF.R.S32.HI R205, RZ, 0x3, R0 ;  /* 0x00000003ffcd7819 */ /* 0x000fe20000011400 */
[----:B------:R-:W-:Y:S01]  /*0c40*/  IMAD.IADD R208, R217, 0x1, -R208 ;  /* 0x00000001d9d07824 */ /* 0x000fe200078e0ad0 */
[----:B------:R-:W-:Y:S01]  /*0c50*/  LEA.HI R2, R2, R209, RZ, 0x1 ;  /* 0x000000d102027211 */ /* 0x000fe200078f08ff */
[----:B------:R-:W-:-:S03]  /*0c60*/  ULOP3.LUT UR8, UR4, 0x1, URZ, 0xfc, !UPT ;  /* 0x0000000104087892 */ /* 0x000fc6000f8efc3f */
[----:B------:R-:W-:Y:S01]  /*0c70*/  SHF.R.S32.HI R7, RZ, 0x1f, R208 ;  /* 0x0000001fff077819 */ /* 0x000fe200000114d0 */
[----:B------:R-:W-:Y:S01]  /*0c80*/  UMOV UR4, URZ ;  /* 0x0000003f00047c82 */ /* 0x000fe20008000000 */
[----:B------:R-:W-:Y:S01]  /*0c90*/  LOP3.LUT R6, R2, 0x3fffffe, RZ, 0xc0, !PT ;  /* 0x03fffffe02067812 */ /* 0x000fe200078ec0ff */
[----:B------:R-:W-:Y:S01]  /*0ca0*/  IMAD.U32 R212, RZ, RZ, UR8 ;  /* 0x00000008ffd47e24 */ /* 0x000fe2000f8e00ff */
[CC--:B------:R-:W-:Y:S01]  /*0cb0*/  LEA.HI R8, R7.reuse, R208.reuse, RZ, 0x2 ;  /* 0x000000d007087211 */ /* 0x0c0fe200078f10ff */
[----:B------:R-:W-:Y:S01]  /*0cc0*/  IMAD.U32 R207, RZ, RZ, UR4 ;  /* 0x00000004ffcf7e24 */ /* 0x000fe2000f8e00ff */
        /* <DEDUP_REMOVED lines=11> */
[----:B------:R-:W-:Y:S01]  /*0d80*/  IMAD.IADD R10, R9, 0x1, -R10 ;  /* 0x00000001090a7824 */ /* 0x000fe200078e0a0a */
[----:B------:R-:W-:Y:S01]  /*0d90*/  LEA.HI R9, R5, R5, RZ, 0x1 ;  /* 0x0000000505097211 */ /* 0x000fe200078f08ff */
[----:B------:R-:W-:Y:S01]  /*0da0*/  VIADD R201, R19, 0x40 ;  /* 0x0000004013c97836 */ /* 0x000fe20000000000 */
[----:B------:R-:W-:Y:S01]  /*0db0*/  SHF.R.S32.HI R216, RZ, 0x1f, R19 ;  /* 0x0000001fffd87819 */ /* 0x000fe20000011413 */
[----:B------:R-:W-:Y:S01]  /*0dc0*/  IMAD R7, R7, 0x10, R10 ;  /* 0x0000001007077824 */ /* 0x000fe200078e020a */
[----:B------:R-:W-:Y:S01]  /*0dd0*/  LOP3.LUT R10, R9, 0x1ffffffe, RZ, 0xc0, !PT ;  /* 0x1ffffffe090a7812 */ /* 0x000fe200078ec0ff */
[C---:B------:R-:W-:Y:S01]  /*0de0*/  VIADD R200, R19.reuse, 0x80 ;  /* 0x0000008013c87836 */ /* 0x040fe20000000000 */
[----:B------:R-:W-:Y:S01]  /*0df0*/  SHF.R.S32.HI R215, RZ, 0x1f, R201 ;  /* 0x0000001fffd77819 */ /* 0x000fe200000114c9 */
[----:B------:R-:W-:-:S02]  /*0e00*/  VIADD R202, R19, 0xc0 ;  /* 0x000000c013ca7836 */ /* 0x000fc40000000000 */
[----:B------:R-:W-:Y:S01]  /*0e10*/  IMAD.IADD R5, R5, 0x1, -R10 ;  /* 0x0000000105057824 */ /* 0x000fe200078e0a0a */
[----:B------:R-:W-:Y:S01]  /*0e20*/  SHF.R.S32.HI R214, RZ, 0x1f, R200 ;  /* 0x0000001fffd67819 */ /* 0x000fe200000114c8 */
[----:B------:R-:W-:Y:S01]  /*0e30*/  IMAD R210, R6, 0x40, R7 ;  /* 0x0000004006d27824 */ /* 0x000fe200078e0207 */
[----:B------:R-:W-:Y:S01]  /*0e40*/  SHF.R.S32.HI R213, RZ, 0x1f, R202 ;  /* 0x0000001fffd57819 */ /* 0x000fe200000114ca */
[----:B------:R-:W-:Y:S02]  /*0e50*/  IMAD.IADD R17, R208, 0x1, -R17 ;  /* 0x00000001d0117824 */ /* 0x000fe400078e0a11 */
[----:B------:R-:W-:-:S07]  /*0e60*/  IMAD R22, R5, 0x8, R210 ;  /* 0x0000000805167824 */ /* 0x000fce00078e02d2 */
.L_x_1523:
[----:B------:R-:W-:Y:S01]  /*0e70*/  ULDC.64 UR8, c[0x0][0xa28] ;  /* 0x00028a0000087ab9 */ /* 0x000fe20000000a00 */
[----:B------:R-:W-:Y:S01]  /*0e80*/  ULDC.64 UR12, c[0x0][0x208] ;  /* 0x00008200000c7ab9 */ /* 0x000fe20000000a00 */
[----:B------:R-:W-:Y:S01]  /*0e90*/  UISETP.NE.U32.AND UP0, UPT, UR8, URZ, UPT ;  /* 0x0000003f0800728c */ /* 0x000fe2000bf05070 */
[----:B------:R-:W-:-:S03]  /*0ea0*/  ULDC UR4, c[0x0][0x424] ;  /* 0x0001090000047ab9 */ /* 0x000fc60000000800 */
[----:B------:R-:W-:-:S03]  /*0eb0*/  UISETP.NE.AND.EX UP0, UPT, UR9, URZ, UPT, UP0 ;  /* 0x0000003f0900728c */ /* 0x000fc6000bf05300 */
[----:B------:R-:W-:Y:S02]  /*0ec0*/  ULDC.64 UR8, c[0x0][0xa18] ;  /* 0x0002860000087ab9 */ /* 0x000fe40000000a00 */
[----:B------:R-:W-:Y:S01]  /*0ed0*/  UISETP.NE.U32.AND UP1, UPT, UR8, URZ, UPT ;  /* 0x0000003f0800728c */ /* 0x000fe2000bf25070 */
[----:B------:R-:W-:-:S03]  /*0ee0*/  PLOP3.LUT P0, PT, PT, PT, UP0, 0x80, 0x0 ;  /* 0x000000000000781c */ /* 0x000fc60003f0f008 */
[----:B------:R-:W-:-:S03]  /*0ef0*/  UISETP.NE.AND.EX UP1, UPT, UR9, URZ, UPT, UP1 ;  /* 0x0000003f0900728c */ /* 0x000fc6000bf25310 */
[----:B------:R-:W-:Y:S02]  /*0f00*/  @UP0 ULDC.64 UR8, c[0x0][0xa28] ;  /* 0x00028a0000080ab9 */ /* 0x000fe40000000a00 */
[----:B------:R-:W-:Y:S01]  /*0f10*/  @UP0 UIMAD.WIDE UR8, UR6, 0x4, UR8 ;  /* 0x00000004060808a5 */ /* 0x000fe2000f8e0208 */
[----:B------:R-:W-:-:S05]  /*0f20*/  PLOP3.LUT P2, PT, PT, PT, UP1, 0x80, 0x0 ;  /* 0x000000000000781c */ /* 0x000fca0003f4f018 */
[----:B------:R-:W-:Y:S01]  /*0f30*/  @UP1 ULDC.64 UR10, c[0x0][0xa18] ;  /* 0x00028600000a1ab9 */ /* 0x000fe20000000a00 */
[----:B0-2-4-:R-:W-:Y:S02]  /*0f40*/  IMAD.U32 R2, RZ, RZ, UR8 ;  /* 0x00000008ff027e24 */ /* 0x015fe4000f8e00ff */
[----:B------:R-:W-:Y:S01]  /*0f50*/  IMAD.U32 R3, RZ, RZ, UR9 ;  /* 0x00000009ff037e24 */ /* 0x000fe2000f8e00ff */
[----:B------:R-:W-:-:S04]  /*0f60*/  @UP1 UIMAD.WIDE UR8, UR6, 0x4, UR10 ;  /* 0x00000004060818a5 */ /* 0x000fc8000f8e020a */
[----:B------:R-:W2:Y:S02]  /*0f70*/  @P0 LDG.E R2, desc[UR12][R2.64] ;  /* 0x0000000c02020981 */ /* 0x000ea4000c1e1900 */
[----:B------:R-:W-:Y:S02]  /*0f80*/  IMAD.U32 R4, RZ, RZ, UR8 ;  /* 0x00000008ff047e24 */ /* 0x000fe4000f8e00ff */
[----:B------:R-:W-:Y:S01]  /*0f90*/  IMAD.U32 R5, RZ, RZ, UR9 ;  /* 0x00000009ff057e24 */ /* 0x000fe2000f8e00ff */
[----:B------:R-:W-:-:S04]  /*0fa0*/  ULDC.64 UR8, c[0x0][0x418] ;  /* 0x0001060000087ab9 */ /* 0x000fc80000000a00 */
[----:B---3--:R-:W3:Y:S01]  /*0fb0*/  @P2 LDG.E R4, desc[UR12][R4.64] ;  /* 0x0000000c04042981 */ /* 0x008ee2000c1e1900 */
[----:B------:R-:W-:Y:S01]  /*0fc0*/  UISETP.NE.U32.AND UP0, UPT, UR8, URZ, UPT ;  /* 0x0000003f0800728c */ /* 0x000fe2000bf05070 */
[----:B------:R-:W-:Y:S01]  /*0fd0*/  IMAD.U32 R204, RZ, RZ, UR7 ;  /* 0x00000007ffcc7e24 */ /* 0x000fe2000f8e00ff */
[----:B------:R-:W-:Y:S01]  /*0fe0*/  UMOV UR60, URZ ;  /* 0x0000003f003c7c82 */ /* 0x000fe20008000000 */
[----:B------:R-:W-:Y:S01]  /*0ff0*/  ULDC UR39, c[0x0][0x288] ;  /* 0x0000a20000277ab9 */ /* 0x000fe20000000800 */
[----:B------:R-:W-:-:S03]  /*1000*/  UISETP.NE.AND.EX UP0, UPT, UR9, URZ, UPT, UP0 ;  /* 0x0000003f0900728c */ /* 0x000fc6000bf05300 */
[----:B------:R-:W-:Y:S01]  /*1010*/  ULDC.64 UR8, c[0x0][0xa20] ;  /* 0x0002880000087ab9 */ /* 0x000fe20000000a00 */
[----:B------:R-:W-:Y:S01]  /*1020*/  USEL UR4, UR4, 0x1, UP0 ;  /* 0x0000000104047887 */ /* 0x000fe20008000000 */
[----:B------:R-:W-:Y:S01]  /*1030*/  ISETP.NE.U32.AND P1, PT, RZ, UR8, PT ;  /* 0x00000008ff007c0c */ /* 0x000fe2000bf25070 */
[----:B------:R-:W-:Y:S02]  /*1040*/  ULDC UR8, c[0x0][0x2f0] ;  /* 0x0000bc0000087ab9 */ /* 0x000fe40000000800 */
[----:B------:R-:W-:Y:S01]  /*1050*/  UIMAD UR4, UR4, UR8, URZ ;  /* 0x00000008040472a4 */ /* 0x000fe2000f8e023f */
[----:B------:R-:W-:Y:S02]  /*1060*/  ISETP.NE.AND.EX P1, PT, RZ, UR9, PT, P1 ;  /* 0x00000009ff007c0c */ /* 0x000fe4000bf25310 */
[----:B--2---:R-:W-:Y:S02]  /*1070*/  @P0 R2UR UR60, R2 ;  /* 0x00000000023c02ca */ /* 0x004fe400000e0000 */
[----:B---3--:R-:W-:Y:S01]  /*1080*/  @P2 R2UR UR39, R4 ;  /* 0x00000000042722ca */ /* 0x008fe200000e0000 */
[----:B-1----:R-:W-:-:S14]  /*1090*/  @P2 BRA `(.L_x_1424) ;  /* 0x0000000000382947 */ /* 0x002fdc0003800000 */
[----:B------:R-:W-:Y:S02]  /*10a0*/  ULDC.64 UR8, c[0x0][0xa00] ;  /* 0x0002800000087ab9 */ /* 0x000fe40000000a00 */
[----:B------:R-:W-:-:S04]  /*10b0*/  ISETP.NE.U32.AND P0, PT, RZ, UR8, PT ;  /* 0x00000008ff007c0c */ /* 0x000fc8000bf05070 */
[----:B------:R-:W-:-:S13]  /*10c0*/  ISETP.NE.AND.EX P0, PT, RZ, UR9, PT, P0 ;  /* 0x00000009ff007c0c */ /* 0x000fda000bf05300 */
[----:B------:R-:W-:Y:S05]  /*10d0*/  @!P0 BRA `(.L_x_1424) ;  /* 0x0000000000288947 */ /* 0x000fea0003800000 */
[----:B------:R-:W-:Y:S01]  /*10e0*/  ULDC.64 UR8, c[0x0][0xa00] ;  /* 0x0002800000087ab9 */ /* 0x000fe20000000a00 */
[----:B------:R-:W-:Y:S01]  /*10f0*/  ULDC.64 UR10, c[0x0][0x208] ;  /* 0x00008200000a7ab9 */ /* 0x000fe20000000a00 */
        /* <DEDUP_REMOVED lines=8> */
.L_x_1424:
[----:B------:R-:W-:Y:S01]  /*1180*/  IMAD.U32 R206, RZ, RZ, UR6 ;  /* 0x00000006ffce7e24 */ /* 0x000fe2000f8e00ff */
[----:B------:R-:W-:Y:S06]  /*1190*/  @!P1 BRA `(.L_x_1425) ;  /* 0x0000000000209947 */ /* 0x000fec0003800000 */
[----:B------:R-:W-:Y:S01]  /*11a0*/  ULDC.64 UR8, c[0x0][0xa20] ;  /* 0x0002880000087ab9 */ /* 0x000fe20000000a00 */
[----:B------:R-:W-:Y:S01]  /*11b0*/  ULDC.64 UR10, c[0x0][0x208] ;  /* 0x00008200000a7ab9 */ /* 0x000fe20000000a00 */
[----:B------:R-:W-:-:S06]  /*11c0*/  UIMAD.WIDE UR6, UR6, 0x4, UR8 ;  /* 0x00000004060678a5 */ /* 0x000fcc000f8e0208 */
[----:B------:R-:W-:Y:S02]  /*11d0*/  IMAD.U32 R2, RZ, RZ, UR6 ;  /* 0x00000006ff027e24 */ /* 0x000fe4000f8e00ff */
[----:B------:R-:W-:-:S05]  /*11e0*/  IMAD.U32 R3, RZ, RZ, UR7 ;  /* 0x00000007ff037e24 */ /* 0x000fca000f8e00ff */
[----:B------:R-:W2:Y:S02]  /*11f0*/  LDG.E R2, desc[UR10][R2.64] ;  /* 0x0000000a02027981 */ /* 0x000ea4000c1e1900 */
[----:B--2---:R-:W-:Y:S01]  /*1200*/  R2UR UR4, R2 ;  /* 0x00000000020472ca */ /* 0x004fe200000e0000 */
[----:B------:R-:W-:-:S14]  /*1210*/  BRA `(.L_x_1426) ;  /* 0x0000000000387947 */ /* 0x000fdc0003800000 */
.L_x_1425:
        /* <DEDUP_REMOVED lines=14> */
.L_x_1426:
[----:B------:R-:W-:Y:S01]  /*1300*/  ULDC UR6, c[0x0][0x448] ;  /* 0x0001120000067ab9 */ /* 0x000fe20000000800 */
[----:B------:R-:W-:Y:S02]  /*1310*/  USHF.L.U32 UR61, UR5, 0x7, URZ ;  /* 0x00000007053d7899 */ /* 0x000fe4000800063f */
[----:B------:R-:W-:Y:S02]  /*1320*/  UISETP.NE.AND UP0, UPT, UR6, 0x1, UPT ;  /* 0x000000010600788c */ /* 0x000fe4000bf05270 */
[----:B------:R-:W-:Y:S02]  /*1330*/  UIADD3 UR8, UR61, 0x7f, URZ ;  /* 0x0000007f3d087890 */ /* 0x000fe4000fffe03f */
[----:B------:R-:W-:-:S03]  /*1340*/  UIADD3 UR60, -UR60, UR4, URZ ;  /* 0x000000043c3c7290 */ /* 0x000fc6000fffe13f */
[----:B------:R-:W-:Y:S01]  /*1350*/  ULDC.64 UR4, c[0x0][0x9e0] ;  /* 0x0002780000047ab9 */ /* 0x000fe20000000a00 */
[----:B------:R-:W-:Y:S02]  /*1360*/  UIADD3 UR9, UR60, 0x1, -UR39 ;  /* 0x000000013c097890 */ /* 0x000fe4000fffe827 */
[----:B------:R-:W-:Y:S01]  /*1370*/  UISETP.GE.AND UP1, UPT, UR5, 0x1, UPT ;  /* 0x000000010500788c */ /* 0x000fe2000bf26270 */
[----:B------:R-:W-:Y:S01]  /*1380*/  @UP0 ULDC UR6, c[0x0][0x44c] ;  /* 0x0001130000060ab9 */ /* 0x000fe20000000800 */
[----:B------:R-:W-:Y:S01]  /*1390*/  @UP0 ULDC UR10, c[0x0][0x450] ;  /* 0x00011400000a0ab9 */ /* 0x000fe20000000800 */
[----:B------:R-:W-:-:S03]  /*13a0*/  UIMAD.WIDE.U32 UR6, UR8, UR6, URZ ;  /* 0x00000006080672a5 */ /* 0x000fc6000f8e003f */
[----:B------:R-:W-:Y:S01]  /*13b0*/  PLOP3.LUT P1, PT, PT, PT, UP1, 0x80, 0x0 ;  /* 0x000000000000781c */ /* 0x000fe20003f2f018 */
[----:B------:R-:W-:-:S04]  /*13c0*/  @UP0 USHF.R.U32.HI UR8, URZ, UR10, UR7 ;  /* 0x0000000a3f080299 */ /* 0x000fc80008011607 */
[----:B------:R-:W-:-:S04]  /*13d0*/  UIADD3 UR8, UR9, UR8, URZ ;  /* 0x0000000809087290 */ /* 0x000fc8000fffe03f */
[----:B------:R-:W-:-:S06]  /*13e0*/  UIADD3 UR4, UR8, UR4, URZ ;  /* 0x0000000408047290 */ /* 0x000fcc000fffe03f */
        /* <DEDUP_REMOVED lines=12> */
.L_x_1428:
[----:B------:R-:W-:-:S11]  /*14b0*/  UISETP.NE.AND UP1, UPT, UR5, 0x1, UPT ;  /* 0x000000010500788c */ /* 0x000fd6000bf25270 */
[----:B------:R-:W-:Y:S02]  /*14c0*/  @UP1 ULDC.64 UR8, c[0x0][0x9e8] ;  /* 0x00027a0000081ab9 */ /* 0x000fe40000000a00 */
[----:B------:R-:W-:-:S04]  /*14d0*/  UIMAD.WIDE.U32 UR6, UR4, UR8, URZ ;  /* 0x00000008040672a5 */ /* 0x000fc8000f8e003f */
[----:B------:R-:W-:-:S12]  /*14e0*/  @UP1 USHF.R.U32.HI UR4, URZ, UR9, UR7 ;  /* 0x000000093f041299 */ /* 0x000fd80008011607 */
.L_x_1429:
[----:B------:R-:W-:-:S06]  /*14f0*/  UIMAD UR4, UR4, UR5, UR5 ;  /* 0x00000005040472a4 */ /* 0x000fcc000f8e0205 */
[----:B------:R-:W-:-:S07]  /*1500*/  VIMNMX R0, R0, UR4, PT ;  /* 0x0000000400007c48 */ /* 0x000fce000bfe0100 */
.L_x_1427:
[----:B------:R-:W-:Y:S01]  /*1510*/  UIADD3 UR4, UR60, 0x3f, URZ ;  /* 0x0000003f3c047890 */ /* 0x000fe2000fffe03f */
        /* <DEDUP_REMOVED lines=10> */
[----:B------:R-:W-:-:S02]  /*15c0*/  UIADD3 UR52, UR60, -UR39, URZ ;  /* 0x800000273c347290 */ /* 0x000fc4000fffe03f */
        /* <DEDUP_REMOVED lines=17> */
.L_x_1431:
[----:B------:R-:W-:-:S11]  /*16e0*/  UISETP.NE.AND UP0, UPT, UR5, 0x1, UPT ;  /* 0x000000010500788c */ /* 0x000fd6000bf05270 */
[----:B------:R-:W-:Y:S02]  /*16f0*/  @UP0 ULDC.64 UR10, c[0x0][0x9e8] ;  /* 0x00027a00000a0ab9 */ /* 0x000fe40000000a00 */
[----:B------:R-:W-:-:S04]  /*1700*/  UIMAD.WIDE.U32 UR6, UR4, UR10, URZ ;  /* 0x0000000a040672a5 */ /* 0x000fc8000f8e003f */
[----:B------:R-:W-:-:S12]  /*1710*/  @UP0 USHF.R.U32.HI UR4, URZ, UR11, UR7 ;  /* 0x0000000b3f040299 */ /* 0x000fd80008011607 */
.L_x_1432:
[----:B------:R-:W-:-:S04]  /*1720*/  UIMAD UR4, UR4, UR5, URZ ;  /* 0x00000005040472a4 */ /* 0x000fc8000f8e023f */
[----:B------:R-:W-:-:S04]  /*1730*/  UISETP.LT.AND UP0, UPT, UR9, UR4, UPT ;  /* 0x000000040900728c */ /* 0x000fc8000bf01270 */
[----:B------:R-:W-:-:S12]  /*1740*/  USEL UR9, UR9, UR4, !UP0 ;  /* 0x0000000409097287 */ /* 0x000fd8000c000000 */
.L_x_1430:
        /* <DEDUP_REMOVED lines=45> */
[----:B------:R-:W-:Y:S01]  /*1a20*/  CS2R R80, SRZ ;  /* 0x0000000000507805 */ /* 0x000fe2000001ff00 */
        /* <DEDUP_REMOVED lines=61> */
.L_x_1434:
        /* <DEDUP_REMOVED lines=11> */
.L_x_1667:
[----:B------:R-:W-:Y:S05]  /*1eb0*/  @!P0 BRA `(.L_x_1436) ;  /* 0x0000000000048947 */ /* 0x000fea0003800000 */
[----:B------:R-:W-:Y:S01]  /*1ec0*/  BPT.TRAP 0x1 ;  /* 0x000000040000795c */ /* 0x000fe20000300000 */
.L_x_1436:
[----:B------:R-:W-:Y:S02]  /*1ed0*/  IMAD.U32 R5, RZ, RZ, UR36 ;  /* 0x00000024ff057e24 */ /* 0x000fe4000f8e00ff */
[----:B0-----:R-:W-:-:S03]  /*1ee0*/  IMAD.U32 R0, RZ, RZ, UR38 ;  /* 0x00000026ff007e24 */ /* 0x001fc6000f8e00ff */
[----:B------:R-:W-:Y:S02]  /*1ef0*/  LEA R5, R5, UR37, 0x3 ;  /* 0x0000002505057c11 */ /* 0x000fe4000f8e18ff */
[----:B------:R-:W-:-:S04]  /*1f00*/  SHF.L.U32 R0, R0, 0x1f, RZ ;  /* 0x0000001f00007819 */ /* 0x000fc800000006ff */
[----:B------:R0:W1:Y:S01]  /*1f10*/  SYNCS.PHASECHK.TRANS64.TRYWAIT P2, [R5+URZ+0x30830], R0 ;  /* 0x03083000050075a7 */ /* 0x000062000804017f */
[----:B------:R-:W-:Y:S05]  /*1f20*/  @!P0 BRA `(.L_x_1437) ;  /* 0x0000000000048947 */ /* 0x000fea0003800000 */
[----:B------:R-:W-:Y:S01]  /*1f30*/  BPT.TRAP 0x1 ;  /* 0x000000040000795c */ /* 0x000fe20000300000 */
.L_x_1437:
[----:B------:R-:W2:Y:S02]  /*1f40*/  S2R R2, SR_TID.X ;  /* 0x0000000000027919 */ /* 0x000ea40000002100 */
[----:B--2---:R-:W-:Y:S01]  /*1f50*/  LOP3.LUT P1, RZ, R2, 0x7f, RZ, 0xc0, !PT ;  /* 0x0000007f02ff7812 */ /* 0x004fe2000782c0ff */
[----:B-1----:R-:W-:-:S12]  /*1f60*/  @P2 BRA `(.L_x_1438) ;  /* 0x0000000000082947 */ /* 0x002fd80003800000 */
[----:B------:R-:W1:Y:S02]  /*1f70*/  SYNCS.PHASECHK.TRANS64.TRYWAIT P2, [R5+URZ+0x30830], R0 ;  /* 0x03083000050075a7 */ /* 0x000e64000804017f */
[----:B-1----:R-:W-:Y:S05]  /*1f80*/  @!P2 BRA `(.L_x_1439) ;  /* 0x0000014c00d8a947 */ /* 0x002fea0003800000 */
.L_x_1438:
        /* <DEDUP_REMOVED lines=14> */
[----:B------:R-:W-:Y:S01]  /*2070*/  IMAD.MOV.U32 R2, RZ, RZ, R0 ;  /* 0x000000ffff027224 */ /* 0x000fe200078e0000 */
[----:B------:R-:W-:Y:S01]  /*2080*/  ULOP3.LUT UR4, UR40, 0x10000, URZ, 0xfc, !UPT ;  /* 0x0001000028047892 */ /* 0x000fe2000f8efc3f */
[----:B------:R-:W-:Y:S01]  /*2090*/  UMOV UR21, 0x40000040 ;  /* 0x4000004000157882 */ /* 0x000fe20000000000 */
[----:B------:R-:W-:-:S02]  /*20a0*/  UMOV UR23, 0x40000040 ;  /* 0x4000004000177882 */ /* 0x000fc40000000000 */
[----:B------:R-:W-:Y:S01]  /*20b0*/  IMAD.U32 R18, RZ, RZ, UR5 ;  /* 0x00000005ff127e24 */ /* 0x000fe2000f8e00ff */
[----:B------:R-:W-:Y:S02]  /*20c0*/  ULEA UR5, UR36, UR5, 0xb ;  /* 0x0000000524057291 */ /* 0x000fe4000f8e583f */
[----:B------:R-:W-:Y:S01]  /*20d0*/  UMOV UR8, UR4 ;  /* 0x0000000400087c82 */ /* 0x000fe20008000000 */
[----:B------:R-:W-:Y:S01]  /*20e0*/  UIADD3 UR6, UR4, 0x2, URZ ;  /* 0x0000000204067890 */ /* 0x000fe2000fffe03f */
[----:B------:R-:W-:Y:S01]  /*20f0*/  IMAD.U32 R14, RZ, RZ, UR8 ;  /* 0x00000008ff0e7e24 */ /* 0x000fe2000f8e00ff */
[----:B------:R-:W-:Y:S02]  /*2100*/  UIADD3 UR7, UR5, 0x2, URZ ;  /* 0x0000000205077890 */ /* 0x000fe4000fffe03f */
[----:B------:R-:W-:Y:S01]  /*2110*/  UMOV UR10, UR5 ;  /* 0x00000005000a7c82 */ /* 0x000fe20008000000 */
[----:B------:R-:W-:Y:S01]  /*2120*/  UIADD3 UR12, UR4, 0x404, URZ ;  /* 0x00000404040c7890 */ /* 0x000fe2000fffe03f */
        /* <DEDUP_REMOVED lines=9> */
[----:B------:R-:W-:-:S02]  /*21c0*/  UIADD3 UR14, UR5, 0x204, URZ ;  /* 0x00000204050e7890 */ /* 0x000fc4000fffe03f */
[----:B------:R-:W-:Y:S02]  /*21d0*/  UIADD3 UR16, UR4, 0x406, URZ ;  /* 0x0000040604107890 */ /* 0x000fe4000fffe03f */
[----:B------:R-:W-:Y:S02]  /*21e0*/  UIADD3 UR18, UR5, 0x206, URZ ;  /* 0x0000020605127890 */ /* 0x000fe4000fffe03f */
[----:B------:R-:W-:Y:S02]  /*21f0*/  UIADD3 UR20, UR4, 0x800, URZ ;  /* 0x0000080004147890 */ /* 0x000fe4000fffe03f */
[----:B------:R-:W-:Y:S02]  /*2200*/  UIADD3 UR22, UR5, 0x400, URZ ;  /* 0x0000040005167890 */ /* 0x000fe4000fffe03f */
        /* <DEDUP_REMOVED lines=78> */
[----:B------:R-:W-:Y:S01]  /*26f0*/  IMAD.MOV.U32 R3, RZ, RZ, -0x40 ;  /* 0xffffffc0ff037424 */ /* 0x000fe200078e00ff */
[C---:B------:R-:W-:Y:S02]  /*2700*/  LEA R5, R62.reuse, 0xffffffc0, 0x6 ;  /* 0xffffffc03e057811 */ /* 0x040fe400078e30ff */
[----:B------:R-:W-:Y:S01]  /*2710*/  @!P1 PRMT R0, RZ, 0x654, R0 ;  /* 0x00000654ff009816 */ /* 0x000fe20000000000 */
[----:B------:R-:W0:Y:S01]  /*2720*/  SHFL.IDX PT, R57, R2, RZ, 0x1c1f ;  /* 0x001c1fff02397589 */ /* 0x000e2200000e0000 */
[----:B------:R-:W-:-:S02]  /*2730*/  IMAD R16, R62, R3, 0x40 ;  /* 0x000000403e107424 */ /* 0x000fc400078e0203 */
[----:B------:R-:W-:Y:S02]  /*2740*/  IMAD.U32 R3, RZ, RZ, UR39 ;  /* 0x00000027ff037e24 */ /* 0x000fe4000f8e00ff */
[----:B------:R-:W-:-:S04]  /*2750*/  VIADD R4, R16, 0x1 ;  /* 0x0000000110047836 */ /* 0x000fc80000000000 */
[----:B------:R-:W-:-:S05]  /*2760*/  IMAD R4, R17, -0x2, R4 ;  /* 0xfffffffe11047824 */ /* 0x000fca00078e0204 */
[----:B------:R-:W-:-:S05]  /*2770*/  IADD3 R4, -R3, UR60, R4 ;  /* 0x0000003c03047c10 */ /* 0x000fca000fffe104 */
        /* <DEDUP_REMOVED lines=13> */
[----:B0-----:R-:W-:Y:S01]  /*2850*/  IMAD.IADD R3, R56, 0x1, R57 ;  /* 0x0000000138037824 */ /* 0x001fe200078e0239 */
        /* <DEDUP_REMOVED lines=26> */
[----:B0-----:R-:W-:-:S04]  /*2a00*/  VIADD R0, R16, UR60 ;  /* 0x0000003c10007c36 */ /* 0x001fc80008000000 */
[----:B------:R-:W-:-:S05]  /*2a10*/  IMAD R20, R17, -0x2, R0 ;  /* 0xfffffffe11147824 */ /* 0x000fca00078e0200 */
[----:B------:R-:W-:Y:S01]  /*2a20*/  VIADDMNMX R0, R57, R21, R20, PT ;  /* 0x0000001539007246 */ /* 0x000fe20003800114 */
[----:B------:R-:W-:Y:S06]  /*2a30*/  @P2 BRA `(.L_x_1440) ;  /* 0x00000000005c2947 */ /* 0x000fec0003800000 */
[----:B------:R-:W-:Y:S01]  /*2a40*/  IMAD.U32 R4, RZ, RZ, UR39 ;  /* 0x00000027ff047e24 */ /* 0x000fe2000f8e00ff */
[----:B------:R-:W-:Y:S04]  /*2a50*/  BSSY B0, `(.L_x_1441) ;  /* 0x0000011000007945 */ /* 0x000fe80003800000 */
[----:B------:R-:W-:-:S04]  /*2a60*/  IADD3 R4, -R4, UR60, R57 ;  /* 0x0000003c04047c10 */ /* 0x000fc8000fffe139 */
        /* <DEDUP_REMOVED lines=10> */
.L_x_1442:
[----:B------:R-:W-:-:S06]  /*2b10*/  UISETP.NE.AND UP2, UPT, UR7, 0x1, UPT ;  /* 0x000000010700788c */ /* 0x000fcc000bf45270 */
[----:B------:R-:W-:-:S05]  /*2b20*/  PLOP3.LUT P2, PT, PT, PT, UP2, 0x80, 0x0 ;  /* 0x000000000000781c */ /* 0x000fca0003f4f028 */
[----:B------:R-:W-:-:S08]  /*2b30*/  @UP2 ULDC.64 UR4, c[0x0][0x9e8] ;  /* 0x00027a0000042ab9 */ /* 0x000fd00000000a00 */
[----:B------:R-:W-:-:S05]  /*2b40*/  @P2 IMAD.HI.U32 R57, R4, UR4, RZ ;  /* 0x0000000404392c27 */ /* 0x000fca000f8e00ff */
[----:B------:R-:W-:-:S07]  /*2b50*/  @P2 SHF.R.U32.HI R4, RZ, UR5, R57 ;  /* 0x00000005ff042c19 */ /* 0x000fce0008011639 */
.L_x_1443:
[----:B------:R-:W-:Y:S05]  /*2b60*/  BSYNC B0 ;  /* 0x0000000000007941 */ /* 0x000fea0003800000 */
.L_x_1441:
[----:B------:R-:W-:-:S04]  /*2b70*/  IMAD R4, R4, UR7, -R5 ;  /* 0x0000000704047c24 */ /* 0x000fc8000f8e0a05 */
[----:B------:R-:W-:-:S05]  /*2b80*/  IMAD R4, R17, -0x2, R4 ;  /* 0xfffffffe11047824 */ /* 0x000fca00078e0204 */
[----:B------:R-:W-:Y:S02]  /*2b90*/  VIMNMX R3, R3, R4, !PT ;  /* 0x0000000403037248 */ /* 0x000fe40007fe0100 */
[----:B------:R-:W-:-:S07]  /*2ba0*/  VIADDMNMX R0, R4, UR7, R0, PT ;  /* 0x0000000704007c46 */ /* 0x000fce000b800100 */
.L_x_1440:
[C---:B------:R-:W-:Y:S01]  /*2bb0*/  ISETP.GE.AND P2, PT, R16.reuse, 0x2, PT ;  /* 0x000000021000780c */ /* 0x040fe20003f46270 */
[----:B------:R-:W0:Y:S01]  /*2bc0*/  SHFL.IDX PT, R73, R2, 0x1, 0x1c1f ;  /* 0x003c1f0002497f89 */ /* 0x000e2200000e0000 */
[C---:B------:R-:W-:Y:S02]  /*2bd0*/  ISETP.GE.AND P6, PT, R16.reuse, 0xa, PT ;  /* 0x0000000a1000780c */ /* 0x040fe40003fc6270 */
[----:B------:R-:W-:Y:S02]  /*2be0*/  ISETP.GT.AND P4, PT, R3, 0x1, !P2 ;  /* 0x000000010300780c */ /* 0x000fe40005784270 */
[----:B------:R-:W-:Y:S02]  /*2bf0*/  ISETP.GE.AND P3, PT, R16, 0x9, PT ;  /* 0x000000091000780c */ /* 0x000fe40003f66270 */
[----:B------:R-:W-:Y:S02]  /*2c00*/  ISETP.LT.OR P4, PT, R0, 0x2, P4 ;  /* 0x000000020000780c */ /* 0x000fe40002781670 */
[----:B------:R-:W-:-:S02]  /*2c10*/  P2R R58, PR, RZ, 0x40 ;  /* 0x00000040ff3a7803 */ /* 0x000fc40000000000 */
[----:B------:R-:W-:Y:S02]  /*2c20*/  FSEL R57, R25, -INF , !P4 ;  /* 0xff80000019397808 */ /* 0x000fe40006000000 */
[C---:B------:R-:W-:Y:S02]  /*2c30*/  ISETP.GT.AND P4, PT, R3.reuse, 0x9, !P6 ;  /* 0x000000090300780c */ /* 0x040fe40007784270 */
        /* <DEDUP_REMOVED lines=22> */
[----:B------:R-:W-:Y:S02]  /*2da0*/  ISETP.LT.OR P4, PT, R0, 0x1a, P4 ;  /* 0x0000001a0000780c */ /* 0x000fe40002781670 */
        /* <DEDUP_REMOVED lines=63> */
.L_x_1446:
[----:B------:R-:W-:-:S06]  /*31a0*/  UISETP.NE.AND UP2, UPT, UR7, 0x1, UPT ;  /* 0x000000010700788c */ /* 0x000fcc000bf45270 */
[----:B------:R-:W-:-:S05]  /*31b0*/  PLOP3.LUT P6, PT, PT, PT, UP2, 0x80, 0x0 ;  /* 0x000000000000781c */ /* 0x000fca0003fcf028 */
[----:B------:R-:W-:-:S08]  /*31c0*/  @UP2 ULDC.64 UR4, c[0x0][0x9e8] ;  /* 0x00027a0000042ab9 */ /* 0x000fd00000000a00 */
[----:B------:R-:W-:Y:S01]  /*31d0*/  @P6 IMAD.HI.U32 R20, R2, UR4, RZ ;  /* 0x0000000402146c27 */ /* 0x000fe2000f8e00ff */
[----:B------:R-:W-:-:S13]  /*31e0*/  PLOP3.LUT P6, PT, PT, PT, UP2, 0x80, 0x0 ;  /* 0x000000000000781c */ /* 0x000fda0003fcf028 */
[----:B------:R-:W-:-:S07]  /*31f0*/  @P6 SHF.R.U32.HI R2, RZ, UR5, R20 ;  /* 0x00000005ff026c19 */ /* 0x000fce0008011614 */
.L_x_1447:
[----:B------:R-:W-:Y:S05]  /*3200*/  BSYNC B0 ;  /* 0x0000000000007941 */ /* 0x000fea0003800000 */
.L_x_1445:
[----:B------:R-:W-:-:S04]  /*3210*/  IMAD R2, R2, UR7, -R5 ;  /* 0x0000000702027c24 */ /* 0x000fc8000f8e0a05 */
[----:B------:R-:W-:-:S05]  /*3220*/  IMAD R2, R17, -0x2, R2 ;  /* 0xfffffffe11027824 */ /* 0x000fca00078e0202 */
[----:B------:R-:W-:Y:S02]  /*3230*/  VIMNMX R3, R3, R2, !PT ;  /* 0x0000000203037248 */ /* 0x000fe40007fe0100 */
[----:B------:R-:W-:-:S07]  /*3240*/  VIADDMNMX R0, R2, UR7, R0, PT ;  /* 0x0000000702007c46 */ /* 0x000fce000b800100 */
.L_x_1444:
        /* <DEDUP_REMOVED lines=12> */
[----:B------:R-:W-:-:S02]  /*3310*/  FMNMX.FTZ R2, R29, R2, !PT ;  /* 0x000000021d027209 */ /* 0x000fc40007810000 */
[----:B------:R-:W-:Y:S01]  /*3320*/  ISETP.GT.AND P2, PT, R3, 0x9, !P2 ;  /* 0x000000090300780c */ /* 0x000fe20005744270 */
[----:B------:R-:W-:Y:S01]  /*3330*/  UIADD3 UR52, UR52, UR4, URZ ;  /* 0x0000000434347290 */ /* 0x000fe2000fffe03f */
[----:B------:R-:W-:Y:S02]  /*3340*/  FMNMX.FTZ R2, R61, R2, !PT ;  /* 0x000000023d027209 */ /* 0x000fe40007810000 */
[----:B------:R-:W-:Y:S01]  /*3350*/  ISETP.LT.OR P2, PT, R0, 0xa, P2 ;  /* 0x0000000a0000780c */ /* 0x000fe20001741670 */
[----:B------:R-:W-:Y:S01]  /*3360*/  UIADD3 UR6, UR52, UR6, URZ ;  /* 0x0000000634067290 */ /* 0x000fe2000fffe03f */
[----:B------:R-:W-:Y:S02]  /*3370*/  FMNMX.FTZ R2, R33, R2, !PT ;  /* 0x0000000221027209 */ /* 0x000fe40007810000 */
[----:B------:R-:W-:Y:S02]  /*3380*/  FSEL R31, R31, -INF , !P2 ;  /* 0xff8000001f1f7808 */ /* 0x000fe40005000000 */
[----:B------:R-:W-:-:S02]  /*3390*/  ISETP.NE.AND P2, PT, R28, RZ, PT ;  /* 0x000000ff1c00720c */ /* 0x000fc40003f45270 */
[----:B------:R-:W-:Y:S02]  /*33a0*/  FMNMX.FTZ R2, R63, R2, !PT ;  /* 0x000000023f027209 */ /* 0x000fe40007810000 */
[----:B------:R-:W-:Y:S02]  /*33b0*/  ISETP.GT.AND P2, PT, R3, 0x10, !P2 ;  /* 0x000000100300780c */ /* 0x000fe40005744270 */
[----:B------:R-:W-:Y:S02]  /*33c0*/  FMNMX.FTZ R2, R37, R2, !PT ;  /* 0x0000000225027209 */ /* 0x000fe40007810000 */
[----:B------:R-:W-:Y:S02]  /*33d0*/  ISETP.LT.OR P2, PT, R0, 0x11, P2 ;  /* 0x000000110000780c */ /* 0x000fe40001741670 */
[----:B------:R-:W-:Y:S02]  /*33e0*/  FMNMX.FTZ R2, R65, R2, !PT ;  /* 0x0000000241027209 */ /* 0x000fe40007810000 */
[----:B------:R-:W-:-:S02]  /*33f0*/  FSEL R34, R34, -INF , !P2 ;  /* 0xff80000022227808 */ /* 0x000fc40005000000 */
[----:B------:R-:W-:Y:S02]  /*3400*/  ISETP.NE.AND P2, PT, R32, RZ, PT ;  /* 0x000000ff2000720c */ /* 0x000fe40003f45270 */
[C---:B------:R-:W-:Y:S02]  /*3410*/  ISETP.GT.AND P3, PT, R3.reuse, 0x8, !P3 ;  /* 0x000000080300780c */ /* 0x040fe40005f64270 */
[----:B------:R-:W-:Y:S02]  /*3420*/  ISETP.GT.AND P2, PT, R3, 0x11, !P2 ;  /* 0x000000110300780c */ /* 0x000fe40005744270 */
[----:B------:R-:W-:Y:S02]  /*3430*/  FMNMX.FTZ R2, R41, R2, !PT ;  /* 0x0000000229027209 */ /* 0x000fe40007810000 */
[C---:B------:R-:W-:Y:S02]  /*3440*/  ISETP.LT.OR P2, PT, R0.reuse, 0x12, P2 ;  /* 0x000000120000780c */ /* 0x040fe40001741670 */
[----:B------:R-:W-:-:S02]  /*3450*/  ISETP.LT.OR P3, PT, R0, 0x9, P3 ;  /* 0x000000090000780c */ /* 0x000fc40001f61670 */
[----:B------:R-:W-:Y:S02]  /*3460*/  FSEL R35, R35, -INF , !P2 ;  /* 0xff80000023237808 */ /* 0x000fe40005000000 */
[----:B------:R-:W-:Y:S02]  /*3470*/  ISETP.NE.AND P2, PT, R60, RZ, PT ;  /* 0x000000ff3c00720c */ /* 0x000fe40003f45270 */
[----:B------:R-:W-:Y:S02]  /*3480*/  FMNMX.FTZ R2, R67, R2, !PT ;  /* 0x0000000243027209 */ /* 0x000fe40007810000 */
[----:B------:R-:W-:Y:S02]  /*3490*/  ISETP.GT.AND P2, PT, R3, 0x18, !P2 ;  /* 0x000000180300780c */ /* 0x000fe40005744270 */
[----:B------:R-:W-:Y:S02]  /*34a0*/  FSEL R30, R30, -INF , !P3 ;  /* 0xff8000001e1e7808 */ /* 0x000fe40005800000 */
[----:B------:R-:W-:-:S02]  /*34b0*/  ISETP.LT.OR P2, PT, R0, 0x19, P2 ;  /* 0x000000190000780c */ /* 0x000fc40001741670 */
[----:B------:R-:W-:Y:S02]  /*34c0*/  FMNMX.FTZ R2, R45, R2, !PT ;  /* 0x000000022d027209 */ /* 0x000fe40007810000 */
[----:B------:R-:W-:Y:S02]  /*34d0*/  FSEL R38, R38, -INF , !P2 ;  /* 0xff80000026267808 */ /* 0x000fe40005000000 */
[----:B------:R-:W-:Y:S02]  /*34e0*/  ISETP.NE.AND P2, PT, R36, RZ, PT ;  /* 0x000000ff2400720c */ /* 0x000fe40003f45270 */
[----:B------:R-:W-:Y:S02]  /*34f0*/  ISETP.NE.AND P3, PT, R66, RZ, PT ;  /* 0x000000ff4200720c */ /* 0x000fe40003f65270 */
[----:B------:R-:W-:Y:S02]  /*3500*/  ISETP.GT.AND P2, PT, R3, 0x19, !P2 ;  /* 0x000000190300780c */ /* 0x000fe40005744270 */
[----:B------:R-:W-:-:S02]  /*3510*/  FMNMX.FTZ R2, R69, R2, !PT ;  /* 0x0000000245027209 */ /* 0x000fc40007810000 */
[----:B------:R-:W-:Y:S02]  /*3520*/  ISETP.LT.OR P2, PT, R0, 0x1a, P2 ;  /* 0x0000001a0000780c */ /* 0x000fe40001741670 */
[----:B------:R-:W-:Y:S02]  /*3530*/  FMNMX.FTZ R2, R49, R2, !PT ;  /* 0x0000000231027209 */ /* 0x000fe40007810000 */
[----:B------:R-:W-:Y:S02]  /*3540*/  FSEL R39, R39, -INF , !P2 ;  /* 0xff80000027277808 */ /* 0x000fe40005000000 */
[----:B------:R-:W-:Y:S02]  /*3550*/  ISETP.NE.AND P2, PT, R64, RZ, PT ;  /* 0x000000ff4000720c */ /* 0x000fe40003f45270 */
[----:B------:R-:W-:Y:S02]  /*3560*/  ISETP.NE.AND P6, PT, R4, RZ, PT ;  /* 0x000000ff0400720c */ /* 0x000fe40003fc5270 */
[----:B------:R-:W-:-:S02]  /*3570*/  ISETP.GT.AND P2, PT, R3, 0x20, !P2 ;  /* 0x000000200300780c */ /* 0x000fc40005744270 */
[----:B------:R-:W-:Y:S02]  /*3580*/  FMNMX.FTZ R2, R71, R2, !PT ;  /* 0x0000000247027209 */ /* 0x000fe40007810000 */
[----:B------:R-:W-:Y:S02]  /*3590*/  ISETP.LT.OR P2, PT, R0, 0x21, P2 ;  /* 0x000000210000780c */ /* 0x000fe40001741670 */
[C---:B------:R-:W-:Y:S02]  /*35a0*/  ISETP.GT.AND P4, PT, R3.reuse, 0x31, !P4 ;  /* 0x000000310300780c */ /* 0x040fe40006784270 */
[----:B------:R-:W-:Y:S02]  /*35b0*/  FSEL R42, R42, -INF , !P2 ;  /* 0xff8000002a2a7808 */ /* 0x000fe40005000000 */
[----:B------:R-:W-:Y:S02]  /*35c0*/  ISETP.NE.AND P2, PT, R40, RZ, PT ;  /* 0x000000ff2800720c */ /* 0x000fe40003f45270 */
[----:B------:R-:W-:-:S02]  /*35d0*/  ISETP.GT.AND P5, PT, R3, 0x38, !P5 ;  /* 0x000000380300780c */ /* 0x000fc40006fa4270 */
[----:B------:R-:W-:Y:S02]  /*35e0*/  ISETP.GT.AND P2, PT, R3, 0x21, !P2 ;  /* 0x000000210300780c */ /* 0x000fe40005744270 */
[C---:B------:R-:W-:Y:S02]  /*35f0*/  ISETP.LT.OR P4, PT, R0.reuse, 0x32, P4 ;  /* 0x000000320000780c */ /* 0x040fe40002781670 */
[C---:B------:R-:W-:Y:S02]  /*3600*/  ISETP.LT.OR P2, PT, R0.reuse, 0x22, P2 ;  /* 0x000000220000780c */ /* 0x040fe40001741670 */
[----:B------:R-:W-:Y:S02]  /*3610*/  ISETP.LT.OR P5, PT, R0, 0x39, P5 ;  /* 0x000000390000780c */ /* 0x000fe40002fa1670 */
[----:B------:R-:W-:Y:S02]  /*3620*/  FSEL R43, R43, -INF , !P2 ;  /* 0xff8000002b2b7808 */ /* 0x000fe40005000000 */
[----:B------:R-:W-:-:S02]  /*3630*/  ISETP.GT.AND P2, PT, R3, 0x28, !P3 ;  /* 0x000000280300780c */ /* 0x000fc40005f44270 */
[----:B------:R-:W-:Y:S02]  /*3640*/  ISETP.NE.AND P3, PT, R68, RZ, PT ;  /* 0x000000ff4400720c */ /* 0x000fe40003f65270 */
[----:B------:R-:W-:Y:S02]  /*3650*/  ISETP.LT.OR P2, PT, R0, 0x29, P2 ;  /* 0x000000290000780c */ /* 0x000fe40001741670 */
[C---:B------:R-:W-:Y:S02]  /*3660*/  ISETP.GT.AND P3, PT, R3.reuse, 0x30, !P3 ;  /* 0x000000300300780c */ /* 0x040fe40005f64270 */
[----:B------:R-:W-:Y:S02]  /*3670*/  FSEL R46, R46, -INF , !P2 ;  /* 0xff8000002e2e7808 */ /* 0x000fe40005000000 */
[----:B------:R-:W-:Y:S02]  /*3680*/  ISETP.GT.AND P2, PT, R3, RZ, !P6 ;  /* 0x000000ff0300720c */ /* 0x000fe40007744270 */
[----:B------:R-:W-:-:S02]  /*3690*/  ISETP.NE.AND P6, PT, R16, RZ, PT ;  /* 0x000000ff1000720c */ /* 0x000fc40003fc5270 */
[----:B------:R-:W-:Y:S02]  /*36a0*/  FMNMX.FTZ R16, R53, R2, !PT ;  /* 0x0000000235107209 */ /* 0x000fe40007810000 */
[C---:B------:R-:W-:Y:S02]  /*36b0*/  ISETP.LT.OR P2, PT, R0.reuse, 0x1, P2 ;  /* 0x000000010000780c */ /* 0x040fe40001741670 */
[----:B------:R-:W-:Y:S01]  /*36c0*/  ISETP.LT.OR P3, PT, R0, 0x31, P3 ;  /* 0x000000310000780c */ /* 0x000fe20001f61670 */
[----:B------:R-:W0:Y:S01]  /*36d0*/  SHFL.BFLY PT, R5, R16, 0x2, 0x1f ;  /* 0x0c401f0010057f89 */ /* 0x000e2200000e0000 */
[----:B------:R-:W-:Y:S02]  /*36e0*/  FSEL R26, R26, -INF , !P2 ;  /* 0xff8000001a1a7808 */ /* 0x000fe40005000000 */
[----:B------:R-:W-:Y:S02]  /*36f0*/  ISETP.NE.AND P2, PT, R44, RZ, PT ;  /* 0x000000ff2c00720c */ /* 0x000fe40003f45270 */
[----:B------:R-:W-:-:S02]  /*3700*/  FSEL R50, R50, -INF , !P3 ;  /* 0xff80000032327808 */ /* 0x000fc40005800000 */
[----:B------:R-:W-:Y:S02]  /*3710*/  ISETP.GT.AND P2, PT, R3, 0x29, !P2 ;  /* 0x000000290300780c */ /* 0x000fe40005744270 */
[----:B------:R-:W-:Y:S02]  /*3720*/  FSEL R51, R51, -INF , !P4 ;  /* 0xff80000033337808 */ /* 0x000fe40006000000 */
[----:B------:R-:W-:Y:S02]  /*3730*/  ISETP.LT.OR P2, PT, R0, 0x2a, P2 ;  /* 0x0000002a0000780c */ /* 0x000fe40001741670 */
[----:B------:R-:W-:Y:S02]  /*3740*/  FSEL R54, R54, -INF , !P5 ;  /* 0xff80000036367808 */ /* 0x000fe40006800000 */
[----:B------:R-:W-:Y:S02]  /*3750*/  FSEL R47, R47, -INF , !P2 ;  /* 0xff8000002f2f7808 */ /* 0x000fe40005000000 */
[----:B0-----:R-:W-:-:S02]  /*3760*/  FMNMX.FTZ R20, R16, R5, !PT ;  /* 0x0000000510147209 */ /* 0x001fc40007810000 */
[----:B------:R-:W-:-:S03]  /*3770*/  FMNMX.FTZ R5, R26, R27, !PT ;  /* 0x0000001b1a057209 */ /* 0x000fc60007810000 */
[----:B------:R-:W0:Y:S01]  /*3780*/  SHFL.BFLY PT, R21, R20, 0x1, 0x1f ;  /* 0x0c201f0014157f89 */ /* 0x000e2200000e0000 */
[----:B------:R-:W-:-:S04]  /*3790*/  FMNMX.FTZ R2, R30, R5, !PT ;  /* 0x000000051e027209 */ /* 0x000fc80007810000 */
[----:B------:R-:W-:-:S04]  /*37a0*/  FMNMX.FTZ R5, R31, R2, !PT ;  /* 0x000000021f057209 */ /* 0x000fc80007810000 */
[----:B------:R-:W-:-:S04]  /*37b0*/  FMNMX.FTZ R2, R34, R5, !PT ;  /* 0x0000000522027209 */ /* 0x000fc80007810000 */
[----:B------:R-:W-:-:S04]  /*37c0*/  FMNMX.FTZ R5, R35, R2, !PT ;  /* 0x0000000223057209 */ /* 0x000fc80007810000 */
[----:B------:R-:W-:-:S04]  /*37d0*/  FMNMX.FTZ R2, R38, R5, !PT ;  /* 0x0000000526027209 */ /* 0x000fc80007810000 */
[----:B------:R-:W-:Y:S02]  /*37e0*/  FMNMX.FTZ R5, R39, R2, !PT ;  /* 0x0000000227057209 */ /* 0x000fe40007810000 */
[----:B0-----:R-:W-:Y:S02]  /*37f0*/  FMNMX.FTZ R4, R20, R21, !PT ;  /* 0x0000001514047209 */ /* 0x001fe40007810000 */
[----:B------:R-:W-:Y:S02]  /*3800*/  FMNMX.FTZ R2, R42, R5, !PT ;  /* 0x000000052a027209 */ /* 0x000fe40007810000 */
[C---:B------:R-:W-:Y:S01]  /*3810*/  FSETP.NEU.FTZ.AND P2, PT, R4.reuse, -INF , PT ;  /* 0xff8000000400780b */ /* 0x040fe20003f5d000 */
[----:B------:R-:W-:Y:S01]  /*3820*/  FMUL.FTZ R16, R4, UR5 ;  /* 0x0000000504107c20 */ /* 0x000fe20008410000 */
[----:B------:R-:W-:-:S04]  /*3830*/  FMNMX.FTZ R5, R43, R2, !PT ;  /* 0x000000022b057209 */ /* 0x000fc80007810000 */
        /* <DEDUP_REMOVED lines=13> */
[--C-:B------:R-:W-:Y:S01]  /*3910*/  FFMA.FTZ R25, R33, UR5, -R16.reuse ;  /* 0x0000000521197c23 */ /* 0x100fe20008010810 */
        /* <DEDUP_REMOVED lines=17> */
[----:B------:R-:W-:-:S03]  /*3a30*/  FFMA.FTZ R41, R49, UR5, -R16 ;  /* 0x0000000531297c23 */ /* 0x000fc60008010810 */
[----:B------:R-:W0:Y:S01]  /*3a40*/  MUFU.EX2 R25, R25 ;  /* 0x0000001900197308 */ /* 0x000e220000000800 */
[----:B------:R-:W-:Y:S01]  /*3a50*/  FADD.FTZ R49, R20, R5 ;  /* 0x0000000514317221 */ /* 0x000fe20000010000 */
[----:B------:R-:W1:Y:S06]  /*3a60*/  SHFL.BFLY PT, R3, R2, 0x1, 0x1f ;  /* 0x0c201f0002037f89 */ /* 0x000e6c00000e0000 */
[----:B------:R2:W-:Y:S08]  /*3a70*/  MUFU.EX2 R33, R0 ;  /* 0x0000000000217308 */ /* 0x0005f00000000800 */
[----:B------:R-:W3:Y:S01]  /*3a80*/  MUFU.EX2 R28, R28 ;  /* 0x0000001c001c7308 */ /* 0x000ee20000000800 */
[----:B0-----:R-:W-:-:S07]  /*3a90*/  F2FP.BF16.F32.PACK_AB R192, R25, R24 ;  /* 0x0000001819c0723e */ /* 0x001fce00000010ff */
[----:B------:R-:W0:Y:S01]  /*3aa0*/  MUFU.EX2 R29, R29 ;  /* 0x0000001d001d7308 */ /* 0x000e220000000800 */
[----:B-1----:R-:W-:Y:S01]  /*3ab0*/  FMNMX.FTZ R3, R2, R3, !PT ;  /* 0x0000000302037209 */ /* 0x002fe20007810000 */
[--C-:B------:R-:W-:Y:S01]  /*3ac0*/  FFMA.FTZ R2, R71, UR5, -R16.reuse ;  /* 0x0000000547027c23 */ /* 0x100fe20008010810 */
[----:B------:R-:W-:Y:S02]  /*3ad0*/  FFMA.FTZ R16, R53, UR5, -R16 ;  /* 0x0000000535107c23 */ /* 0x000fe40008010810 */
[C---:B------:R-:W-:Y:S01]  /*3ae0*/  FSETP.NEU.FTZ.AND P2, PT, R3.reuse, -INF , PT ;  /* 0xff8000000300780b */ /* 0x040fe20003f5d000 */
[----:B--2---:R-:W-:Y:S02]  /*3af0*/  FMUL.FTZ R0, R3, UR5 ;  /* 0x0000000503007c20 */ /* 0x004fe40008410000 */
[----:B------:R1:W-:Y:S03]  /*3b00*/  MUFU.EX2 R45, R16 ;  /* 0x00000010002d7308 */ /* 0x0003e60000000800 */
[----:B------:R-:W-:-:S02]  /*3b10*/  FSEL R0, R0, RZ, P2 ;  /* 0x000000ff00007208 */ /* 0x000fc40001000000 */
[----:B------:R-:W-:-:S03]  /*3b20*/  PLOP3.LUT P2, PT, PT, PT, UP1, 0x40, 0x0 ;  /* 0x000000000000781c */ /* 0x000fc60003f4e818 */
[----:B------:R-:W2:Y:S01]  /*3b30*/  MUFU.EX2 R32, R32 ;  /* 0x0000002000207308 */ /* 0x000ea20000000800 */
[--C-:B------:R-:W-:Y:S01]  /*3b40*/  FFMA.FTZ R26, R26, UR5, -R0.reuse ;  /* 0x000000051a1a7c23 */ /* 0x100fe20008010800 */
[--C-:B------:R-:W-:Y:S01]  /*3b50*/  FFMA.FTZ R27, R27, UR5, -R0.reuse ;  /* 0x000000051b1b7c23 */ /* 0x100fe20008010800 */
[--C-:B------:R-:W-:Y:S01]  /*3b60*/  FFMA.FTZ R30, R30, UR5, -R0.reuse ;  /* 0x000000051e1e7c23 */ /* 0x100fe20008010800 */
[----:B-1----:R-:W-:Y:S01]  /*3b70*/  FADD.FTZ R16, R198, R49 ;  /* 0x00000031c6107221 */ /* 0x002fe20000010000 */
[--C-:B------:R-:W-:Y:S01]  /*3b80*/  FFMA.FTZ R31, R31, UR5, -R0.reuse ;  /* 0x000000051f1f7c23 */ /* 0x100fe20008010800 */
        /* <DEDUP_REMOVED lines=16> */
[----:B------:R-:W-:Y:S01]  /*3c90*/  FFMA.FTZ R54, R54, UR5, -R0 ;  /* 0x0000000536367c23 */ /* 0x000fe20008010800 */
[----:B------:R-:W-:Y:S01]  /*3ca0*/  F2FP.BF16.F32.PACK_AB R198, R21, R198 ;  /* 0x000000c615c6723e */ /* 0x000fe200000010ff */
[----:B------:R-:W3:Y:S01]  /*3cb0*/  MUFU.EX2 R30, R30 ;  /* 0x0000001e001e7308 */ /* 0x000ee20000000800 */
[----:B0-----:R-:W-:Y:S01]  /*3cc0*/  FADD.FTZ R53, R29, R16 ;  /* 0x000000101d357221 */ /* 0x001fe20000010000 */
[----:B------:R-:W-:Y:S01]  /*3cd0*/  FFMA.FTZ R0, R55, UR5, -R0 ;  /* 0x0000000537007c23 */ /* 0x000fe20008010800 */
[----:B------:R-:W-:-:S02]  /*3ce0*/  F2FP.BF16.F32.PACK_AB R194, R29, R28 ;  /* 0x0000001c1dc2723e */ /* 0x000fc400000010ff */
[----:B--2---:R-:W-:Y:S01]  /*3cf0*/  FADD.FTZ R44, R32, R53 ;  /* 0x00000035202c7221 */ /* 0x004fe20000010000 */
[C---:B------:R-:W-:Y:S02]  /*3d00*/  F2FP.BF16.F32.PACK_AB R188, R33.reuse, R32 ;  /* 0x0000002021bc723e */ /* 0x040fe400000010ff */
[----:B------:R-:W0:Y:S01]  /*3d10*/  MUFU.EX2 R31, R31 ;  /* 0x0000001f001f7308 */ /* 0x000e220000000800 */
[----:B-1----:R-:W-:Y:S01]  /*3d20*/  FADD.FTZ R49, R26, R27 ;  /* 0x0000001b1a317221 */ /* 0x002fe20000010000 */
[----:B------:R-:W-:Y:S01]  /*3d30*/  FADD.FTZ R53, R33, R44 ;  /* 0x0000002c21357221 */ /* 0x000fe20000010000 */
[----:B------:R-:W-:-:S05]  /*3d40*/  F2FP.BF16.F32.PACK_AB R197, R27, R26 ;  /* 0x0000001a1bc5723e */ /* 0x000fca00000010ff */
[----:B------:R-:W1:Y:S01]  /*3d50*/  MUFU.EX2 R34, R34 ;  /* 0x0000002200227308 */ /* 0x000e620000000800 */
[----:B---3--:R-:W-:-:S07]  /*3d60*/  FADD.FTZ R16, R30, R49 ;  /* 0x000000311e107221 */ /* 0x008fce0000010000 */
        /* <DEDUP_REMOVED lines=9> */
[----:B0-----:R-:W-:-:S07]  /*3e00*/  FADD.FTZ R44, R36, R53 ;  /* 0x00000035242c7221 */ /* 0x001fce0000010000 */
[----:B------:R-:W0:Y:S01]  /*3e10*/  MUFU.EX2 R39, R39 ;  /* 0x0000002700277308 */ /* 0x000e220000000800 */
[----:B-1----:R-:W-:-:S07]  /*3e20*/  FADD.FTZ R16, R38, R5 ;  /* 0x0000000526107221 */ /* 0x002fce0000010000 */
[----:B------:R-:W1:Y:S01]  /*3e30*/  MUFU.EX2 R40, R40 ;  /* 0x0000002800287308 */ /* 0x000e620000000800 */
[C---:B--2---:R-:W-:Y:S01]  /*3e40*/  FADD.FTZ R49, R37.reuse, R44 ;  /* 0x0000002c25317221 */ /* 0x044fe20000010000 */
[----:B------:R-:W-:-:S06]  /*3e50*/  F2FP.BF16.F32.PACK_AB R190, R37, R36 ;  /* 0x0000002425be723e */ /* 0x000fcc00000010ff */
        /* <DEDUP_REMOVED lines=14> */
[----:B--2---:R-:W-:Y:S01]  /*3f40*/  FADD.FTZ R20, R2, R21 ;  /* 0x0000001502147221 */ /* 0x004fe20000010000 */
[----:B------:R-:W-:-:S03]  /*3f50*/  F2FP.BF16.F32.PACK_AB R186, R45, R2 ;  /* 0x000000022dba723e */ /* 0x000fc600000010ff */
[----:B------:R-:W-:Y:S01]  /*3f60*/  FADD.FTZ R16, R45, R20 ;  /* 0x000000142d107221 */ /* 0x000fe20000010000 */
[----:B------:R-:W-:Y:S02]  /*3f70*/  VIADD R20, R62, 0xfffffffe ;  /* 0xfffffffe3e147836 */ /* 0x000fe40000000000 */
[----:B------:R-:W2:Y:S01]  /*3f80*/  MUFU.EX2 R50, R50 ;  /* 0x0000003200327308 */ /* 0x000ea20000000800 */
[----:B0-----:R-:W-:-:S07]  /*3f90*/  FADD.FTZ R2, R46, R5 ;  /* 0x000000052e027221 */ /* 0x001fce0000010000 */
[----:B------:R-:W0:Y:S01]  /*3fa0*/  MUFU.EX2 R51, R51 ;  /* 0x0000003300337308 */ /* 0x000e220000000800 */
[C---:B-1----:R-:W-:Y:S01]  /*3fb0*/  FADD.FTZ R5, R47.reuse, R2 ;  /* 0x000000022f057221 */ /* 0x042fe20000010000 */
[----:B------:R-:W-:-:S06]  /*3fc0*/  F2FP.BF16.F32.PACK_AB R191, R47, R46 ;  /* 0x0000002e2fbf723e */ /* 0x000fcc00000010ff */
[----:B------:R-:W1:Y:S01]  /*3fd0*/  MUFU.EX2 R54, R54 ;  /* 0x0000003600367308 */ /* 0x000e620000000800 */
[----:B--2---:R-:W-:-:S07]  /*3fe0*/  FADD.FTZ R2, R50, R5 ;  /* 0x0000000532027221 */ /* 0x004fce0000010000 */
[----:B------:R1:W2:Y:S01]  /*3ff0*/  MUFU.EX2 R187, R0 ;  /* 0x0000000000bb7308 */ /* 0x0002a20000000800 */
[C---:B0-----:R-:W-:Y:S01]  /*4000*/  FADD.FTZ R5, R51.reuse, R2 ;  /* 0x0000000233057221 */ /* 0x041fe20000010000 */
[----:B------:R-:W-:-:S03]  /*4010*/  F2FP.BF16.F32.PACK_AB R185, R51, R50 ;  /* 0x0000003233b9723e */ /* 0x000fc600000010ff */
[----:B-1----:R-:W-:-:S04]  /*4020*/  FADD.FTZ R0, R54, R5 ;  /* 0x0000000536007221 */ /* 0x002fc80000010000 */
[C---:B--2---:R-:W-:Y:S01]  /*4030*/  FADD.FTZ R5, R187.reuse, R0 ;  /* 0x00000000bb057221 */ /* 0x044fe20000010000 */
        /* <DEDUP_REMOVED lines=12> */
.L_x_1449:
[----:B------:R-:W-:-:S11]  /*4100*/  UISETP.NE.AND UP2, UPT, UR7, 0x1, UPT ;  /* 0x000000010700788c */ /* 0x000fd6000bf45270 */
[----:B------:R-:W-:Y:S02]  /*4110*/  @UP2 ULDC.64 UR10, c[0x0][0x9e8] ;  /* 0x00027a00000a2ab9 */ /* 0x000fe40000000a00 */
[----:B------:R-:W-:-:S04]  /*4120*/  UIMAD.WIDE.U32 UR14, UR4, UR10, URZ ;  /* 0x0000000a040e72a5 */ /* 0x000fc8000f8e003f */
[----:B------:R-:W-:-:S12]  /*4130*/  @UP2 USHF.R.U32.HI UR4, URZ, UR11, UR15 ;  /* 0x0000000b3f042299 */ /* 0x000fd8000801160f */
.L_x_1450:
[----:B------:R-:W-:-:S04]  /*4140*/  UIMAD UR4, UR4, UR7, UR7 ;  /* 0x00000007040472a4 */ /* 0x000fc8000f8e0207 */
[----:B------:R-:W-:-:S04]  /*4150*/  UISETP.LT.AND UP2, UPT, UR6, UR4, UPT ;  /* 0x000000040600728c */ /* 0x000fc8000bf41270 */
[----:B------:R-:W-:-:S12]  /*4160*/  USEL UR6, UR6, UR4, UP2 ;  /* 0x0000000406067287 */ /* 0x000fd80009000000 */
.L_x_1448:
        /* <DEDUP_REMOVED lines=77> */
.L_x_1468:
[----:B------:R-:W-:-:S04]  /*4640*/  UIADD3 UR4, UR36, 0x1, URZ ;  /* 0x0000000124047890 */ /* 0x000fc8000fffe03f */
[----:B------:R-:W-:-:S04]  /*4650*/  UISETP.NE.AND UP2, UPT, UR4, 0x2, UPT ;  /* 0x000000020400788c */ /* 0x000fc8000bf45270 */
[----:B------:R-:W-:Y:S02]  /*4660*/  USEL UR7, URZ, 0x1, UP2 ;  /* 0x000000013f077887 */ /* 0x000fe40009000000 */
[----:B------:R-:W-:Y:S02]  /*4670*/  USEL UR4, UR4, URZ, UP2 ;  /* 0x0000003f04047287 */ /* 0x000fe40009000000 */
[----:B------:R-:W-:Y:S01]  /*4680*/  ULOP3.LUT UR7, UR38, UR7, URZ, 0x3c, !UPT ;  /* 0x0000000726077292 */ /* 0x000fe2000f8e3c3f */
[----:B------:R-:W-:Y:S11]  /*4690*/  @!P0 BRA `(.L_x_1452) ;  /* 0x0000000000048947 */ /* 0x000ff60003800000 */
[----:B------:R-:W-:Y:S01]  /*46a0*/  BPT.TRAP 0x1 ;  /* 0x000000040000795c */ /* 0x000fe20000300000 */
.L_x_1452:
[----:B------:R-:W-:Y:S01]  /*46b0*/  ULEA UR6, UR4, UR37, 0x3 ;  /* 0x0000002504067291 */ /* 0x000fe2000f8e183f */
[----:B------:R-:W-:-:S05]  /*46c0*/  IMAD.U32 R21, RZ, RZ, UR7 ;  /* 0x00000007ff157e24 */ /* 0x000fca000f8e00ff */
[----:B------:R-:W-:-:S04]  /*46d0*/  SHF.L.U32 R21, R21, 0x1f, RZ ;  /* 0x0000001f15157819 */ /* 0x000fc800000006ff */
[----:B------:R0:W1:Y:S01]  /*46e0*/  SYNCS.PHASECHK.TRANS64.TRYWAIT P2, [UR6+0x30830], R21 ;  /* 0x03083015ff0075a7 */ /* 0x0000620008040146 */
[----:B------:R-:W-:Y:S05]  /*46f0*/  @!P0 BRA `(.L_x_1453) ;  /* 0x0000000000048947 */ /* 0x000fea0003800000 */
[----:B------:R-:W-:Y:S01]  /*4700*/  BPT.TRAP 0x1 ;  /* 0x000000040000795c */ /* 0x000fe20000300000 */
.L_x_1453:
[----:B-1----:R-:W-:Y:S05]  /*4710*/  @P2 BRA `(.L_x_1454) ;  /* 0x0000000000082947 */ /* 0x002fea0003800000 */
[----:B------:R-:W1:Y:S02]  /*4720*/  SYNCS.PHASECHK.TRANS64.TRYWAIT P2, [UR6+0x30830], R21 ;  /* 0x03083015ff0075a7 */ /* 0x000e640008040146 */
[----:B-1----:R-:W-:Y:S05]  /*4730*/  @!P2 BRA `(.L_x_1455) ;  /* 0x000001280000a947 */ /* 0x002fea0003800000 */
.L_x_1454:
[----:B------:R-:W-:Y:S01]  /*4740*/  R2UR UR5, R18 ;  /* 0x00000000120572ca */ /* 0x000fe200000e0000 */
[----:B-1----:R-:W-:Y:S01]  /*4750*/  WARPGROUP.ARRIVE ;  /* 0x00000000000079c5 */ /* 0x002fe20000000000 */
[----:B------:R-:W-:Y:S01]  /*4760*/  R2UR UR52, R14 ;  /* 0x000000000e3472ca */ /* 0x000fe200000e0000 */
[----:B------:R-:W-:Y:S01]  /*4770*/  UMOV UR55, 0x40000040 ;  /* 0x4000004000377882 */ /* 0x000fe20000000000 */
[----:B------:R-:W-:Y:S01]  /*4780*/  R2UR UR53, R15 ;  /* 0x000000000f3572ca */ /* 0x000fe200000e0000 */
[----:B------:R-:W-:Y:S01]  /*4790*/  UMOV UR11, 0x40000040 ;  /* 0x40000040000b7882 */ /* 0x000fe20000000000 */
[----:B------:R-:W-:Y:S01]  /*47a0*/  UMOV UR15, 0x40000040 ;  /* 0x40000040000f7882 */ /* 0x000fe20000000000 */
[----:B------:R-:W-:Y:S01]  /*47b0*/  UMOV UR19, 0x40000040 ;  /* 0x4000004000137882 */ /* 0x000fe20000000000 */
[----:B------:R-:W-:Y:S01]  /*47c0*/  UMOV UR23, 0x40000040 ;  /* 0x4000004000177882 */ /* 0x000fe20000000000 */
[----:B------:R-:W-:Y:S01]  /*47d0*/  UMOV UR27, 0x40000040 ;  /* 0x40000040001b7882 */ /* 0x000fe20000000000 */
[----:B------:R-:W-:Y:S01]  /*47e0*/  UMOV UR31, 0x40000040 ;  /* 0x40000040001f7882 */ /* 0x000fe20000000000 */
[----:B------:R-:W-:Y:S01]  /*47f0*/  UMOV UR35, 0x40000040 ;  /* 0x4000004000237882 */ /* 0x000fe20000000000 */
[----:B------:R-:W-:Y:S01]  /*4800*/  UMOV UR43, 0x40000040 ;  /* 0x40000040002b7882 */ /* 0x000fe20000000000 */
[----:B------:R-:W-:Y:S01]  /*4810*/  ULEA UR5, UR4, UR5, 0xb ;  /* 0x0000000504057291 */ /* 0x000fe2000f8e583f */
[-C--:B------:R-:W-:Y:S01]  /*4820*/  FMUL.FTZ R24, R24, R0.reuse ;  /* 0x0000000018187220 */ /* 0x080fe20000410000 */
[----:B------:R-:W-:Y:S01]  /*4830*/  UMOV UR47, 0x40000040 ;  /* 0x40000040002f7882 */ /* 0x000fe20000000000 */
[----:B------:R-:W-:Y:S01]  /*4840*/  UMOV UR51, 0x40000040 ;  /* 0x4000004000337882 */ /* 0x000fe20000000000 */
[----:B------:R-:W-:Y:S01]  /*4850*/  UIADD3 UR10, UR5, 0x202, URZ ;  /* 0x00000202050a7890 */ /* 0x000fe2000fffe03f */
[-C--:B------:R-:W-:Y:S01]  /*4860*/  FMUL.FTZ R25, R25, R0.reuse ;  /* 0x0000000019197220 */ /* 0x080fe20000410000 */
[----:B------:R-:W-:Y:S01]  /*4870*/  UIADD3 UR14, UR5, 0x204, URZ ;  /* 0x00000204050e7890 */ /* 0x000fe2000fffe03f */
[-C--:B------:R-:W-:Y:S01]  /*4880*/  FMUL.FTZ R28, R28, R0.reuse ;  /* 0x000000001c1c7220 */ /* 0x080fe20000410000 */
[----:B------:R-:W-:Y:S01]  /*4890*/  UMOV UR54, UR5 ;  /* 0x0000000500367c82 */ /* 0x000fe20008000000 */
[----:B------:R-:W-:Y:S01]  /*48a0*/  UIADD3 UR18, UR5, 0x206, URZ ;  /* 0x0000020605127890 */ /* 0x000fe2000fffe03f */
[----:B------:R-:W-:Y:S01]  /*48b0*/  HGMMA.64x64x16.F32.BF16 R152, gdesc[UR52], RZ, !UPT, gsb0 ;  /* 0x00e00000349879f0 */ /* 0x000fe2000c0018ff */
[----:B------:R-:W-:Y:S01]  /*48c0*/  R2UR UR52, R12 ;  /* 0x000000000c3472ca */ /* 0x000fe200000e0000 */
[----:B------:R-:W-:Y:S01]  /*48d0*/  UIADD3 UR54, UR5, 0x2, URZ ;  /* 0x0000000205367890 */ /* 0x000fe2000fffe03f */
[----:B------:R-:W-:Y:S01]  /*48e0*/  R2UR UR53, R13 ;  /* 0x000000000d3572ca */ /* 0x000fe200000e0000 */
        /* <DEDUP_REMOVED lines=197> */
.L_x_1456:
[----:B------:R-:W-:Y:S01]  /*5540*/  ULEA UR10, UR36, UR37, 0x3 ;  /* 0x00000025240a7291 */ /* 0x000fe2000f8e183f */
[----:B------:R-:W-:-:S05]  /*5550*/  IMAD.U32 R0, RZ, RZ, UR38 ;  /* 0x00000026ff007e24 */ /* 0x000fca000f8e00ff */
[----:B------:R-:W-:-:S04]  /*5560*/  SHF.L.U32 R0, R0, 0x1f, RZ ;  /* 0x0000001f00007819 */ /* 0x000fc800000006ff */
[----:B------:R1:W2:Y:S01]  /*5570*/  SYNCS.PHASECHK.TRANS64.TRYWAIT P2, [UR10+0x30850], R0 ;  /* 0x03085000ff0075a7 */ /* 0x0002a2000804014a */
[----:B------:R-:W-:Y:S05]  /*5580*/  @!P0 BRA `(.L_x_1457) ;  /* 0x0000000000048947 */ /* 0x000fea0003800000 */
[----:B------:R-:W-:Y:S01]  /*5590*/  BPT.TRAP 0x1 ;  /* 0x000000040000795c */ /* 0x000fe20000300000 */
.L_x_1457:
[----:B--2---:R-:W-:Y:S05]  /*55a0*/  @P2 BRA `(.L_x_1458) ;  /* 0x0000000000082947 */ /* 0x004fea0003800000 */
[----:B------:R-:W2:Y:S02]  /*55b0*/  SYNCS.PHASECHK.TRANS64.TRYWAIT P2, [UR10+0x30850], R0 ;  /* 0x03085000ff0075a7 */ /* 0x000ea4000804014a */
[----:B--2---:R-:W-:Y:S05]  /*55c0*/  @!P2 BRA `(.L_x_1459) ;  /* 0x000001180074a947 */ /* 0x004fea0003800000 */
.L_x_1458:
[----:B------:R-:W-:Y:S01]  /*55d0*/  UIADD3 UR5, UR37, 0x400, URZ ;  /* 0x0000040025057890 */ /* 0x000fe2000fffe03f */
[----:B------:R-:W-:Y:S01]  /*55e0*/  WARPGROUP.ARRIVE ;  /* 0x00000000000079c5 */ /* 0x000fe20000000000 */
[----:B------:R-:W-:Y:S01]  /*55f0*/  UMOV UR15, 0x40000040 ;  /* 0x40000040000f7882 */ /* 0x000fe20000000000 */
[----:B------:R-:W-:Y:S01]  /*5600*/  PLOP3.LUT P2, PT, PT, PT, UP0, 0x80, 0x0 ;  /* 0x000000000000781c */ /* 0x000fe20003f4f008 */
[----:B------:R-:W-:Y:S01]  /*5610*/  USHF.R.U32.HI UR5, URZ, 0x4, UR5 ;  /* 0x000000043f057899 */ /* 0x000fe20008011605 */
[----:B------:R-:W-:Y:S01]  /*5620*/  PLOP3.LUT P3, PT, PT, PT, UP0, 0x80, 0x0 ;  /* 0x000000000000781c */ /* 0x000fe20003f6f008 */
[----:B0-----:R-:W-:Y:S01]  /*5630*/  VIADD R21, R22, UR61 ;  /* 0x0000003d16157c36 */ /* 0x001fe20008000000 */
[----:B------:R-:W-:Y:S01]  /*5640*/  ULDC UR11, c[0x0][0x9dc] ;  /* 0x00027700000b7ab9 */ /* 0x000fe20000000800 */
[----:B------:R-:W-:Y:S01]  /*5650*/  ULOP3.LUT UR5, UR5, 0x3fff, URZ, 0xc0, !UPT ;  /* 0x00003fff05057892 */ /* 0x000fe2000f8ec03f */
[----:B-1----:R-:W-:Y:S01]  /*5660*/  IMAD.U32 R0, RZ, RZ, UR6 ;  /* 0x00000006ff007e24 */ /* 0x002fe2000f8e00ff */
[----:B------:R-:W-:Y:S01]  /*5670*/  UMOV UR18, UR11 ;  /* 0x0000000b00127c82 */ /* 0x000fe20008000000 */
[----:B------:R-:W-:Y:S01]  /*5680*/  ULDC UR11, c[0x0][0x9e0] ;  /* 0x00027800000b7ab9 */ /* 0x000fe20000000800 */
[----:B------:R-:W-:Y:S01]  /*5690*/  ULOP3.LUT UR5, UR5, 0x2000000, URZ, 0xfc, !UPT ;  /* 0x0200000005057892 */ /* 0x000fe2000f8efc3f */
[----:B------:R-:W-:-:S03]  /*56a0*/  @!P1 VIADD R0, R0, 0x30840 ;  /* 0x0003084000009836 */ /* 0x000fc60000000000 */
[----:B------:R-:W-:Y:S02]  /*56b0*/  ULEA UR5, UR36, UR5, 0xb ;  /* 0x0000000524057291 */ /* 0x000fe4000f8e583f */
[----:B------:R-:W-:-:S05]  /*56c0*/  @!P1 PRMT R0, RZ, 0x654, R0 ;  /* 0x00000654ff009816 */ /* 0x000fca0000000000 */
        /* <DEDUP_REMOVED lines=16> */
[----:B------:R-:W-:Y:S02]  /*57d0*/  @UP0 ULDC UR5, c[0x0][0x44c] ;  /* 0x0001130000050ab9 */ /* 0x000fe40000000800 */
[----:B------:R-:W-:Y:S01]  /*57e0*/  @P2 IMAD.HI.U32 R2, R21, UR5, RZ ;  /* 0x0000000515022c27 */ /* 0x000fe2000f8e00ff */
[----:B------:R-:W-:Y:S01]  /*57f0*/  @UP0 ULDC UR5, c[0x0][0x450] ;  /* 0x0001140000050ab9 */ /* 0x000fe20000000800 */
[----:B------:R-:W-:-:S03]  /*5800*/  PLOP3.LUT P2, PT, PT, PT, UP1, 0x40, 0x0 ;  /* 0x000000000000781c */ /* 0x000fc60003f4e818 */
[----:B------:R-:W-:Y:S01]  /*5810*/  @P3 SHF.R.U32.HI R21, RZ, UR5, R2 ;  /* 0x00000005ff153c19 */ /* 0x000fe20008011602 */
[----:B------:R-:W-:Y:S01]  /*5820*/  IMAD.SHL.U32 R2, R20, 0x40, RZ ;  /* 0x0000004014027824 */ /* 0x000fe200078e00ff */
[----:B------:R-:W-:Y:S01]  /*5830*/  ULOP3.LUT UR5, URZ, UR18, URZ, 0x33, !UPT ;  /* 0x000000123f057292 */ /* 0x000fe2000f8e333f */
[----:B------:R-:W-:Y:S02]  /*5840*/  WARPGROUP.DEPBAR.LE gsb0, 0x0 ;  /* 0x00008000000079c5 */ /* 0x000fe40000010000 */
[----:B------:R-:W-:Y:S01]  /*5850*/  WARPGROUP.ARRIVE ;  /* 0x00000000000079c5 */ /* 0x000fe20000000000 */
[----:B------:R-:W0:Y:S11]  /*5860*/  SHFL.IDX PT, R189, R21, RZ, 0x1c1f ;  /* 0x001c1fff15bd7589 */ /* 0x000e3600000e0000 */
[----:B------:R-:W-:Y:S03]  /*5870*/  HGMMA.64x256x16.F32.BF16 R24, R184, gdesc[UR12].tnspB, R24, gsb0 ;  /* 0x43e0000cb8187df0 */ /* 0x000fe60008001818 */
[----:B------:R-:W-:-:S02]  /*5880*/  WARPGROUP.DEPBAR.LE gsb0, 0x0 ;  /* 0x00008000000079c5 */ /* 0x000fc40000010000 */
[----:B------:R-:W-:Y:S01]  /*5890*/  IADD3 R184, -R2, 0x1, RZ ;  /* 0x0000000102b87810 */ /* 0x000fe20007ffe1ff */
[----:B------:R-:W-:Y:S01]  /*58a0*/  IMAD.U32 R185, RZ, RZ, UR39 ;  /* 0x00000027ffb97e24 */ /* 0x000fe2000f8e00ff */
[----:B------:R1:W-:Y:S03]  /*58b0*/  @!P1 SYNCS.ARRIVE.TRANS64.RED.A1T0 RZ, [R0+URZ], RZ ;  /* 0x000000ff00ff99a7 */ /* 0x0003e6000810043f */
[----:B------:R-:W-:-:S05]  /*58c0*/  IMAD R184, R17, -0x2, R184 ;  /* 0xfffffffe11b87824 */ /* 0x000fca00078e02b8 */
[----:B------:R-:W-:-:S05]  /*58d0*/  IADD3 R184, -R185, UR60, R184 ;  /* 0x0000003cb9b87c10 */ /* 0x000fca000fffe1b8 */
[C---:B------:R-:W-:Y:S02]  /*58e0*/  VIADD R188, R184.reuse, UR11 ;  /* 0x0000000bb8bc7c36 */ /* 0x040fe40008000000 */
[----:B------:R-:W-:Y:S02]  /*58f0*/  VIADD R190, R184, UR5 ;  /* 0x00000005b8be7c36 */ /* 0x000fe40008000000 */
[--C-:B0-----:R-:W-:Y:S02]  /*5900*/  IMAD.IADD R186, R188, 0x1, R189.reuse ;  /* 0x00000001bcba7824 */ /* 0x101fe400078e02bd */
[----:B------:R-:W-:Y:S01]  /*5910*/  IMAD.IADD R187, R190, 0x1, R189 ;  /* 0x00000001bebb7824 */ /* 0x000fe200078e02bd */
[----:B-1----:R-:W-:Y:S06]  /*5920*/  @P2 BRA `(.L_x_1460) ;  /* 0x00000000005c2947 */ /* 0x002fec0003800000 */
[----:B------:R-:W-:Y:S01]  /*5930*/  IMAD.U32 R0, RZ, RZ, UR39 ;  /* 0x00000027ff007e24 */ /* 0x000fe2000f8e00ff */
[----:B------:R-:W-:Y:S04]  /*5940*/  BSSY B0, `(.L_x_1461) ;  /* 0x0000011000007945 */ /* 0x000fe80003800000 */
[----:B------:R-:W-:-:S04]  /*5950*/  IADD3 R189, -R0, UR60, R189 ;  /* 0x0000003c00bd7c10 */ /* 0x000fc8000fffe1bd */
        /* <DEDUP_REMOVED lines=10> */
.L_x_1462:
[----:B------:R-:W-:-:S05]  /*5a00*/  IMAD.U32 R191, RZ, RZ, UR59 ;  /* 0x0000003bffbf7e24 */ /* 0x000fca000f8e00ff */
[----:B------:R-:W-:-:S13]  /*5a10*/  ISETP.NE.AND P2, PT, R191, 0x1, PT ;  /* 0x00000001bf00780c */ /* 0x000fda0003f45270 */
[----:B------:R-:W0:Y:S02]  /*5a20*/  @P2 LDC.64 R184, c[0x0][0x9e8] ;  /* 0x00027a00ffb82b82 */ /* 0x000e240000000a00 */
[----:B0-----:R-:W-:-:S05]  /*5a30*/  @P2 IMAD.HI.U32 R184, R189, R184, RZ ;  /* 0x000000b8bdb82227 */ /* 0x001fca00078e00ff */
[----:B------:R-:W-:-:S07]  /*5a40*/  @P2 SHF.R.U32.HI R189, RZ, R185, R184 ;  /* 0x000000b9ffbd2219 */ /* 0x000fce00000116b8 */
.L_x_1463:
[----:B------:R-:W-:Y:S05]  /*5a50*/  BSYNC B0 ;  /* 0x0000000000007941 */ /* 0x000fea0003800000 */
.L_x_1461:
[----:B------:R-:W-:-:S04]  /*5a60*/  IMAD R0, R189, R191, -R2 ;  /* 0x000000bfbd007224 */ /* 0x000fc800078e0a02 */
[----:B------:R-:W-:-:S05]  /*5a70*/  IMAD R0, R17, -0x2, R0 ;  /* 0xfffffffe11007824 */ /* 0x000fca00078e0200 */
[----:B------:R-:W-:Y:S02]  /*5a80*/  VIADDMNMX R186, R0, R191, R186, PT ;  /* 0x000000bf00ba7246 */ /* 0x000fe400038001ba */
[----:B------:R-:W-:-:S07]  /*5a90*/  VIMNMX R187, R187, R0, !PT ;  /* 0x00000000bbbb7248 */ /* 0x000fce0007fe0100 */
.L_x_1460:
        /* <DEDUP_REMOVED lines=13> */
[----:B0-----:R-:W-:Y:S01]  /*5b70*/  IMAD.IADD R184, R188, 0x1, R21 ;  /* 0x00000001bcb87824 */ /* 0x001fe200078e0215 */
        /* <DEDUP_REMOVED lines=8> */
[C---:B------:R-:W-:Y:S02]  /*5c00*/  ISETP.GT.AND P3, PT, R187.reuse, 0x19, P2 ;  /* 0x00000019bb00780c */ /* 0x040fe40001764270 */
        /* <DEDUP_REMOVED lines=25> */
[----:B------:R-:W-:Y:S01]  /*5da0*/  ISETP.LT.OR P3, PT, R186, 0x3a, P3 ;  /* 0x0000003aba00780c */ /* 0x000fe20001f61670 */
[----:B------:R-:W-:Y:S01]  /*5db0*/  IMAD.IADD R186, R190, 0x1, R21 ;  /* 0x00000001beba7824 */ /* 0x000fe200078e0215 */
[----:B------:R-:W-:-:S02]  /*5dc0*/  FSEL R177, R177, -INF , !P4 ;  /* 0xff800000b1b17808 */ /* 0x000fc40006000000 */
[----:B------:R-:W-:Y:S02]  /*5dd0*/  FSEL R180, R180, -INF , !P6 ;  /* 0xff800000b4b47808 */ /* 0x000fe40007000000 */
[----:B------:R-:W-:Y:S01]  /*5de0*/  FSEL R181, R181, -INF , !P3 ;  /* 0xff800000b5b57808 */ /* 0x000fe20005800000 */
[----:B------:R-:W-:Y:S06]  /*5df0*/  @P5 BRA `(.L_x_1464) ;  /* 0x00000000005c5947 */ /* 0x000fec0003800000 */
        /* <DEDUP_REMOVED lines=13> */
.L_x_1466:
[----:B------:R-:W-:-:S05]  /*5ed0*/  IMAD.U32 R187, RZ, RZ, UR59 ;  /* 0x0000003bffbb7e24 */ /* 0x000fca000f8e00ff */
[----:B------:R-:W-:-:S13]  /*5ee0*/  ISETP.NE.AND P3, PT, R187, 0x1, PT ;  /* 0x00000001bb00780c */ /* 0x000fda0003f65270 */
[----:B------:R-:W0:Y:S02]  /*5ef0*/  @P3 LDC.64 R152, c[0x0][0x9e8] ;  /* 0x00027a00ff983b82 */ /* 0x000e240000000a00 */
[----:B0-----:R-:W-:-:S05]  /*5f00*/  @P3 IMAD.HI.U32 R152, R21, R152, RZ ;  /* 0x0000009815983227 */ /* 0x001fca00078e00ff */
[----:B------:R-:W-:-:S07]  /*5f10*/  @P3 SHF.R.U32.HI R21, RZ, R153, R152 ;  /* 0x00000099ff153219 */ /* 0x000fce0000011698 */
.L_x_1467:
[----:B------:R-:W-:Y:S05]  /*5f20*/  BSYNC B0 ;  /* 0x0000000000007941 */ /* 0x000fea0003800000 */
.L_x_1465:
[----:B------:R-:W-:-:S04]  /*5f30*/  IMAD R2, R21, R187, -R2 ;  /* 0x000000bb15027224 */ /* 0x000fc800078e0a02 */
[----:B------:R-:W-:-:S05]  /*5f40*/  IMAD R21, R17, -0x2, R2 ;  /* 0xfffffffe11157824 */ /* 0x000fca00078e0202 */
[----:B------:R-:W-:Y:S02]  /*5f50*/  VIADDMNMX R184, R21, R187, R184, PT ;  /* 0x000000bb15b87246 */ /* 0x000fe400038001b8 */
[----:B------:R-:W-:-:S07]  /*5f60*/  VIMNMX R186, R186, R21, !PT ;  /* 0x00000015baba7248 */ /* 0x000fce0007fe0100 */
.L_x_1464:
        /* <DEDUP_REMOVED lines=53> */
[----:B------:R-:W-:-:S02]  /*62c0*/  FMNMX.FTZ R153, R155, R2, !PT ;  /* 0x000000029b997209 */ /* 0x000fc40007810000 */
[----:B------:R-:W-:Y:S02]  /*62d0*/  ISETP.GT.AND P3, PT, R186, 0x29, P2 ;  /* 0x00000029ba00780c */ /* 0x000fe40001764270 */
[----:B------:R-:W-:Y:S02]  /*62e0*/  FMNMX.FTZ R2, R158, R153, !PT ;  /* 0x000000999e027209 */ /* 0x000fe40007810000 */
[----:B------:R-:W-:Y:S02]  /*62f0*/  FSEL R171, R171, -INF , !P5 ;  /* 0xff800000abab7808 */ /* 0x000fe40006800000 */
[----:B------:R-:W-:Y:S02]  /*6300*/  FMNMX.FTZ R153, R159, R2, !PT ;  /* 0x000000029f997209 */ /* 0x000fe40007810000 */
[----:B------:R-:W-:Y:S02]  /*6310*/  ISETP.LT.OR P6, PT, R184, 0x29, P6 ;  /* 0x00000029b800780c */ /* 0x000fe400037c1670 */
[----:B------:R-:W-:-:S02]  /*6320*/  FMNMX.FTZ R2, R162, R153, !PT ;  /* 0x00000099a2027209 */ /* 0x000fc40007810000 */
[----:B------:R-:W-:Y:S02]  /*6330*/  ISETP.GT.AND P5, PT, R186, 0x30, P2 ;  /* 0x00000030ba00780c */ /* 0x000fe400017a4270 */
[----:B------:R-:W-:Y:S02]  /*6340*/  FMNMX.FTZ R153, R163, R2, !PT ;  /* 0x00000002a3997209 */ /* 0x000fe40007810000 */
[----:B------:R-:W-:Y:S02]  /*6350*/  ISETP.LT.OR P3, PT, R184, 0x2a, P3 ;  /* 0x0000002ab800780c */ /* 0x000fe40001f61670 */
[----:B------:R-:W-:Y:S02]  /*6360*/  FSEL R174, R174, -INF , !P6 ;  /* 0xff800000aeae7808 */ /* 0x000fe40007000000 */
[----:B------:R-:W-:Y:S02]  /*6370*/  ISETP.GT.AND P6, PT, R186, 0x31, P2 ;  /* 0x00000031ba00780c */ /* 0x000fe400017c4270 */
[----:B0-----:R-:W-:-:S02]  /*6380*/  FMNMX.FTZ R21, R152, R21, !PT ;  /* 0x0000001598157209 */ /* 0x001fc40007810000 */
[----:B------:R-:W-:Y:S02]  /*6390*/  FSEL R175, R175, -INF , !P3 ;  /* 0xff800000afaf7808 */ /* 0x000fe40005800000 */
[C---:B------:R-:W-:Y:S01]  /*63a0*/  FSETP.NEU.FTZ.AND P4, PT, R21.reuse, -INF , PT ;  /* 0xff8000001500780b */ /* 0x040fe20003f9d000 */
[----:B------:R-:W-:Y:S01]  /*63b0*/  FMUL.FTZ R152, R21, UR5 ;  /* 0x0000000515987c20 */ /* 0x000fe20008410000 */
[----:B------:R-:W-:Y:S02]  /*63c0*/  ISETP.LT.OR P5, PT, R184, 0x31, P5 ;  /* 0x00000031b800780c */ /* 0x000fe40002fa1670 */
[----:B------:R-:W-:Y:S02]  /*63d0*/  ISETP.GT.AND P3, PT, R186, 0x38, P2 ;  /* 0x00000038ba00780c */ /* 0x000fe40001764270 */
[----:B------:R-:W-:Y:S02]  /*63e0*/  FSEL R2, R152, RZ, P4 ;  /* 0x000000ff98027208 */ /* 0x000fe40002000000 */
[----:B------:R-:W-:-:S02]  /*63f0*/  FMNMX.FTZ R152, R166, R153, !PT ;  /* 0x00000099a6987209 */ /* 0x000fc40007810000 */
        /* <DEDUP_REMOVED lines=31> */
[----:B------:R-:W-:Y:S01]  /*65f0*/  FFMA.FTZ R181, R181, UR5, -R2 ;  /* 0x00000005b5b57c23 */ /* 0x000fe20008010802 */
[----:B------:R-:W-:Y:S01]  /*6600*/  FSEL R187, R21, RZ, P4 ;  /* 0x000000ff15bb7208 */ /* 0x000fe20002000000 */
[----:B------:R-:W-:Y:S01]  /*6610*/  MUFU.EX2 R153, R153 ;  /* 0x0000009900997308 */ /* 0x000fe20000000800 */
[----:B------:R-:W-:-:S03]  /*6620*/  FMNMX.FTZ R0, R183, R0, !PT ;  /* 0x00000000b7007209 */ /* 0x000fc60007810000 */
[----:B------:R-:W-:Y:S02]  /*6630*/  FADD.FTZ R187, -R187, R4 ;  /* 0x00000004bbbb7221 */ /* 0x000fe40000010100 */
[----:B------:R-:W0:Y:S02]  /*6640*/  SHFL.BFLY PT, R185, R0, 0x2, 0x1f ;  /* 0x0c401f0000b97f89 */ /* 0x000e2400000e0000 */
[----:B------:R-:W-:Y:S01]  /*6650*/  FMUL.FTZ R187, R187, UR5 ;  /* 0x00000005bbbb7c20 */ /* 0x000fe20008410000 */
[----:B------:R-:W-:Y:S08]  /*6660*/  MUFU.EX2 R196, R196 ;  /* 0x000000c400c47308 */ /* 0x000ff00000000800 */
[----:B------:R-:W-:Y:S08]  /*6670*/  MUFU.EX2 R198, R198 ;  /* 0x000000c600c67308 */ /* 0x000ff00000000800 */
[----:B------:R-:W-:Y:S01]  /*6680*/  MUFU.EX2 R157, R157 ;  /* 0x0000009d009d7308 */ /* 0x000fe20000000800 */
[----:B0-----:R-:W-:-:S07]  /*6690*/  FMNMX.FTZ R185, R0, R185, !PT ;  /* 0x000000b900b97209 */ /* 0x001fce0007810000 */
[----:B------:R-:W0:Y:S01]  /*66a0*/  MUFU.EX2 R0, R187 ;  /* 0x000000bb00007308 */ /* 0x000e220000000800 */
[----:B------:R-:W1:Y:S07]  /*66b0*/  SHFL.BFLY PT, R152, R185, 0x1, 0x1f ;  /* 0x0c201f00b9987f89 */ /* 0x000e6e00000e0000 */
[----:B------:R-:W2:Y:S08]  /*66c0*/  MUFU.EX2 R192, R192 ;  /* 0x000000c000c07308 */ /* 0x000eb00000000800 */
[----:B------:R-:W3:Y:S08]  /*66d0*/  MUFU.EX2 R161, R161 ;  /* 0x000000a100a17308 */ /* 0x000ef00000000800 */
[----:B------:R-:W-:Y:S01]  /*66e0*/  MUFU.EX2 R194, R194 ;  /* 0x000000c200c27308 */ /* 0x000fe20000000800 */
[----:B-1----:R-:W-:-:S04]  /*66f0*/  FMNMX.FTZ R152, R185, R152, !PT ;  /* 0x00000098b9987209 */ /* 0x002fc80007810000 */
[C---:B------:R-:W-:Y:S01]  /*6700*/  FSETP.NEU.FTZ.AND P2, PT, R152.reuse, -INF , PT ;  /* 0xff8000009800780b */ /* 0x040fe20003f5d000 */
[C---:B------:R-:W-:Y:S02]  /*6710*/  FMUL.FTZ R156, R152.reuse, UR5 ;  /* 0x00000005989c7c20 */ /* 0x040fe40008410000 */
[----:B------:R-:W-:Y:S01]  /*6720*/  MUFU.EX2 R165, R165 ;  /* 0x000000a500a57308 */ /* 0x000fe20000000800 */
[----:B------:R-:W-:Y:S02]  /*6730*/  FSEL R2, R152, RZ, P2 ;  /* 0x000000ff98027208 */ /* 0x000fe40001000000 */
[----:B------:R-:W-:Y:S02]  /*6740*/  FSEL R156, R156, RZ, P2 ;  /* 0x000000ff9c9c7208 */ /* 0x000fe40001000000 */
[----:B------:R-:W-:Y:S01]  /*6750*/  ISETP.GT.AND P2, PT, R20, UR58, PT ;  /* 0x0000003a14007c0c */ /* 0x000fe2000bf44270 */
[----:B------:R-:W-:Y:S01]  /*6760*/  FADD.FTZ R2, -R2, R3 ;  /* 0x0000000302027221 */ /* 0x000fe20000010100 */
[----:B0-----:R-:W-:Y:S01]  /*6770*/  FFMA.FTZ R3, R0, R16, R153 ;  /* 0x0000001000037223 */ /* 0x001fe20000010099 */
        /* <DEDUP_REMOVED lines=19> */
[----:B--2---:R-:W-:Y:S01]  /*68b0*/  FADD.FTZ R164, R192, R3 ;  /* 0x00000003c0a47221 */ /* 0x004fe20000010000 */
[----:B------:R-:W-:Y:S01]  /*68c0*/  FFMA.FTZ R182, R182, UR5, -R156 ;  /* 0x00000005b6b67c23 */ /* 0x000fe2000801089c */
[----:B------:R-:W-:Y:S01]  /*68d0*/  IMAD.U32 R155, RZ, RZ, UR10 ;  /* 0x0000000aff9b7e24 */ /* 0x000fe2000f8e00ff */
[----:B------:R-:W1:Y:S01]  /*68e0*/  MUFU.EX2 R4, R4 ;  /* 0x0000000400047308 */ /* 0x000e620000000800 */
[----:B------:R-:W-:Y:S01]  /*68f0*/  F2FP.BF16.F32.PACK_AB R196, R196, R153 ;  /* 0x00000099c4c4723e */ /* 0x000fe200000010ff */
[----:B------:R-:W-:Y:S01]  /*6900*/  VIADD R20, R20, 0xffffffff ;  /* 0xffffffff14147836 */ /* 0x000fe20000000000 */
[----:B------:R-:W-:Y:S01]  /*6910*/  F2FP.BF16.F32.PACK_AB R198, R157, R198 ;  /* 0x000000c69dc6723e */ /* 0x000fe200000010ff */
[----:B------:R-:W-:Y:S01]  /*6920*/  @!P1 VIADD R155, R155, 0x30860 ;  /* 0x000308609b9b9836 */ /* 0x000fe20000000000 */
[----:B---3--:R-:W-:-:S03]  /*6930*/  F2FP.BF16.F32.PACK_AB R192, R161, R192 ;  /* 0x000000c0a1c0723e */ /* 0x008fc600000010ff */
        /* <DEDUP_REMOVED lines=15> */
[----:B------:R-:W-:-:S05]  /*6a30*/  IMAD.MOV.U32 R4, RZ, RZ, R21 ;  /* 0x000000ffff047224 */ /* 0x000fca00078e0015 */
        /* <DEDUP_REMOVED lines=31> */
[----:B---3--:R-:W-:-:S07]  /*6c30*/  FADD.FTZ R3, R191, R16 ;  /* 0x00000010bf037221 */ /* 0x008fce0000010000 */
[----:B------:R-:W3:Y:S01]  /*6c40*/  MUFU.EX2 R185, R185 ;  /* 0x000000b900b97308 */ /* 0x000ee20000000800 */
[C---:B-1----:R-:W-:Y:S01]  /*6c50*/  FADD.FTZ R5, R177.reuse, R166 ;  /* 0x000000a6b1057221 */ /* 0x042fe20000010000 */
[----:B------:R-:W-:-:S06]  /*6c60*/  F2FP.BF16.F32.PACK_AB R184, R177, R184 ;  /* 0x000000b8b1b8723e */ /* 0x000fcc00000010ff */
[----:B------:R-:W1:Y:S01]  /*6c70*/  MUFU.EX2 R179, R179 ;  /* 0x000000b300b37308 */ /* 0x000e620000000800 */
[C---:B--2---:R-:W-:Y:S01]  /*6c80*/  FADD.FTZ R166, R164.reuse, R3 ;  /* 0x00000003a4a67221 */ /* 0x044fe20000010000 */
[----:B------:R-:W-:Y:S01]  /*6c90*/  F2FP.BF16.F32.PACK_AB R191, R164, R191 ;  /* 0x000000bfa4bf723e */ /* 0x000fe200000010ff */
[----:B------:R-:W-:-:S05]  /*6ca0*/  IMAD.MOV.U32 R3, RZ, RZ, R152 ;  /* 0x000000ffff037224 */ /* 0x000fca00078e0098 */
[----:B------:R-:W2:Y:S01]  /*6cb0*/  MUFU.EX2 R186, R186 ;  /* 0x000000ba00ba7308 */ /* 0x000ea20000000800 */
[----:B---3--:R-:W-:-:S07]  /*6cc0*/  FADD.FTZ R166, R185, R166 ;  /* 0x000000a6b9a67221 */ /* 0x008fce0000010000 */
[----:B------:R-:W3:Y:S01]  /*6cd0*/  MUFU.EX2 R187, R182 ;  /* 0x000000b600bb7308 */ /* 0x000ee20000000800 */
[C---:B-1----:R-:W-:Y:S01]  /*6ce0*/  FADD.FTZ R166, R179.reuse, R166 ;  /* 0x000000a6b3a67221 */ /* 0x042fe20000010000 */
[----:B------:R-:W-:-:S06]  /*6cf0*/  F2FP.BF16.F32.PACK_AB R185, R179, R185 ;  /* 0x000000b9b3b9723e */ /* 0x000fcc00000010ff */
[----:B------:R-:W1:Y:S01]  /*6d00*/  MUFU.EX2 R181, R181 ;  /* 0x000000b500b57308 */ /* 0x000e620000000800 */
[----:B--2---:R-:W-:-:S07]  /*6d10*/  FADD.FTZ R16, R186, R5 ;  /* 0x00000005ba107221 */ /* 0x004fce0000010000 */
[----:B------:R-:W2:Y:S01]  /*6d20*/  MUFU.EX2 R156, R156 ;  /* 0x0000009c009c7308 */ /* 0x000ea20000000800 */
[----:B---3--:R-:W-:Y:S01]  /*6d30*/  FADD.FTZ R166, R187, R166 ;  /* 0x000000a6bba67221 */ /* 0x008fe20000010000 */
[C---:B-1----:R-:W-:Y:S01]  /*6d40*/  FADD.FTZ R16, R181.reuse, R16 ;  /* 0x00000010b5107221 */ /* 0x042fe20000010000 */
[----:B------:R-:W-:Y:S02]  /*6d50*/  F2FP.BF16.F32.PACK_AB R186, R181, R186 ;  /* 0x000000bab5ba723e */ /* 0x000fe400000010ff */
[C---:B--2---:R-:W-:Y:S01]  /*6d60*/  FADD.FTZ R5, R156.reuse, R166 ;  /* 0x000000a69c057221 */ /* 0x044fe20000010000 */
[----:B------:R-:W-:Y:S01]  /*6d70*/  F2FP.BF16.F32.PACK_AB R187, R156, R187 ;  /* 0x000000bb9cbb723e */ /* 0x000fe200000010ff */
[----:B0-----:R-:W-:Y:S06]  /*6d80*/  @P2 BRA `(.L_x_1468) ;  /* 0xffffffd8002c2947 */ /* 0x001fec000383ffff */
[----:B------:R-:W-:Y:S01]  /*6d90*/  IMAD.MOV.U32 R3, RZ, RZ, R152 ;  /* 0x000000ffff037224 */ /* 0x000fe200078e0098 */
[----:B------:R-:W-:Y:S01]  /*6da0*/  UMOV UR36, UR4 ;  /* 0x0000000400247c82 */ /* 0x000fe20008000000 */
[----:B------:R-:W-:Y:S01]  /*6db0*/  IMAD.MOV.U32 R4, RZ, RZ, R21 ;  /* 0x000000ffff047224 */ /* 0x000fe200078e0015 */
[----:B------:R-:W-:-:S06]  /*6dc0*/  UMOV UR38, UR7 ;  /* 0x0000000700267c82 */ /* 0x000fcc0008000000 */
.L_x_1451:
[----:B------:R-:W-:Y:S01]  /*6dd0*/  ULDC UR4, c[0x0][0x448] ;  /* 0x0001120000047ab9 */ /* 0x000fe20000000800 */
[----:B------:R-:W-:Y:S02]  /*6de0*/  UIADD3 UR10, UR61, 0x7f, URZ ;  /* 0x0000007f3d0a7890 */ /* 0x000fe4000fffe03f */
[----:B------:R-:W-:Y:S02]  /*6df0*/  UISETP.NE.AND UP0, UPT, UR4, 0x1, UPT ;  /* 0x000000010400788c */ /* 0x000fe4000bf05270 */
[----:B------:R-:W-:Y:S01]  /*6e00*/  UIADD3 UR11, UR60, 0x1, -UR39 ;  /* 0x000000013c0b7890 */ /* 0x000fe2000fffe827 */
[----:B------:R-:W-:Y:S02]  /*6e10*/  ULDC UR4, c[0x0][0x9e4] ;  /* 0x0002790000047ab9 */ /* 0x000fe40000000800 */
[----:B------:R-:W-:-:S06]  /*6e20*/  UISETP.GE.AND UP1, UPT, UR4, 0x1, UPT ;  /* 0x000000010400788c */ /* 0x000fcc000bf26270 */
[----:B------:R-:W-:Y:S01]  /*6e30*/  @UP0 ULDC UR6, c[0x0][0x44c] ;  /* 0x0001130000060ab9 */ /* 0x000fe20000000800 */
[----:B------:R-:W-:Y:S01]  /*6e40*/  PLOP3.LUT P6, PT, PT, PT, UP1, 0x80, 0x0 ;  /* 0x000000000000781c */ /* 0x000fe20003fcf018 */
[----:B------:R-:W-:Y:S01]  /*6e50*/  UIMAD.WIDE.U32 UR6, UR10, UR6, URZ ;  /* 0x000000060a0672a5 */ /* 0x000fe2000f8e003f */
[----:B------:R-:W-:-:S03]  /*6e60*/  @UP0 ULDC UR14, c[0x0][0x450] ;  /* 0x00011400000e0ab9 */ /* 0x000fc60000000800 */
[----:B------:R-:W-:-:S04]  /*6e70*/  @UP0 USHF.R.U32.HI UR10, URZ, UR14, UR7 ;  /* 0x0000000e3f0a0299 */ /* 0x000fc80008011607 */
[----:B------:R-:W-:-:S04]  /*6e80*/  UIADD3 UR10, UR11, UR10, URZ ;  /* 0x0000000a0b0a7290 */ /* 0x000fc8000fffe03f */
[----:B------:R-:W-:Y:S01]  /*6e90*/  UIADD3 UR18, UR10, -UR18, URZ ;  /* 0x800000120a127290 */ /* 0x000fe2000fffe03f */
[----:B------:R-:W-:Y:S11]  /*6ea0*/  @!P6 BRA `(.L_x_1469) ;  /* 0x000000000048e947 */ /* 0x000ff60003800000 */
[----:B------:R-:W-:Y:S02]  /*6eb0*/  UMOV UR14, UR10 ;  /* 0x0000000a000e7c82 */ /* 0x000fe40008000000 */
        /* <DEDUP_REMOVED lines=10> */
.L_x_1470:
[----:B------:R-:W-:-:S11]  /*6f60*/  UISETP.NE.AND UP1, UPT, UR4, 0x1, UPT ;  /* 0x000000010400788c */ /* 0x000fd6000bf25270 */
[----:B------:R-:W-:Y:S02]  /*6f70*/  @UP1 ULDC.64 UR6, c[0x0][0x9e8] ;  /* 0x00027a0000061ab9 */ /* 0x000fe40000000a00 */
[----:B------:R-:W-:-:S04]  /*6f80*/  UIMAD.WIDE.U32 UR10, UR14, UR6, URZ ;  /* 0x000000060e0a72a5 */ /* 0x000fc8000f8e003f */
[----:B------:R-:W-:-:S12]  /*6f90*/  @UP1 USHF.R.U32.HI UR14, URZ, UR7, UR11 ;  /* 0x000000073f0e1299 */ /* 0x000fd8000801160b */
.L_x_1471:
[----:B------:R-:W-:-:S04]  /*6fa0*/  UIMAD UR4, UR14, UR4, URZ ;  /* 0x000000040e0472a4 */ /* 0x000fc8000f8e023f */
[----:B------:R-:W-:-:S04]  /*6fb0*/  UISETP.LT.AND UP1, UPT, UR18, UR4, UPT ;  /* 0x000000041200728c */ /* 0x000fc8000bf21270 */
[----:B------:R-:W-:-:S12]  /*6fc0*/  USEL UR18, UR18, UR4, !UP1 ;  /* 0x0000000412127287 */ /* 0x000fd8000c800000 */
.L_x_1469:
[----:B------:R-:W-:Y:S01]  /*6fd0*/  UIADD3 UR18, UR18, 0x3f, URZ ;  /* 0x0000003f12127890 */ /* 0x000fe2000fffe03f */
[----:B------:R-:W-:-:S03]  /*6fe0*/  R2UR UR6, R23 ;  /* 0x00000000170672ca */ /* 0x000fc600000e0000 */
[----:B------:R-:W-:-:S04]  /*6ff0*/  USHF.R.S32.HI UR4, URZ, 0x1f, UR18 ;  /* 0x0000001f3f047899 */ /* 0x000fc80008011412 */
[----:B------:R-:W-:-:S04]  /*7000*/  ULEA.HI UR4, UR4, UR18, URZ, 0x6 ;  /* 0x0000001204047291 */ /* 0x000fc8000f8f303f */
[----:B------:R-:W-:-:S04]  /*7010*/  USHF.R.S32.HI UR4, URZ, 0x6, UR4 ;  /* 0x000000063f047899 */ /* 0x000fc80008011404 */
[----:B------:R-:W-:-:S04]  /*7020*/  UISETP.LT.AND UP1, UPT, UR6, UR4, UPT ;  /* 0x000000040600728c */ /* 0x000fc8000bf21270 */
[----:B------:R-:W-:-:S06]  /*7030*/  USEL UR58, UR6, UR4, !UP1 ;  /* 0x00000004063a7287 */ /* 0x000fcc000c800000 */
[----:B------:R-:W-:-:S13]  /*7040*/  ISETP.GE.AND P2, PT, R20, UR58, PT ;  /* 0x0000003a14007c0c */ /* 0x000fda000bf46270 */
[----:B------:R-:W-:Y:S05]  /*7050*/  @!P2 BRA `(.L_x_1472) ;  /* 0x0000001c002ca947 */ /* 0x000fea0003800000 */
[----:B------:R-:W-:Y:S01]  /*7060*/  IMAD.MOV.U32 R218, RZ, RZ, R3 ;  /* 0x000000ffffda7224 */ /* 0x000fe200078e0003 */
[----:B------:R-:W-:Y:S01]  /*7070*/  UMOV UR6, UR38 ;  /* 0x0000002600067c82 */ /* 0x000fe20008000000 */
[----:B------:R-:W-:Y:S01]  /*7080*/  IMAD.MOV.U32 R21, RZ, RZ, R4 ;  /* 0x000000ffff157224 */ /* 0x000fe200078e0004 */
[----:B------:R-:W-:Y:S01]  /*7090*/  UMOV UR4, UR36 ;  /* 0x0000002400047c82 */ /* 0x000fe20008000000 */
[----:B------:R-:W-:-:S05]  /*70a0*/  ULDC UR59, c[0x0][0x988] ;  /* 0x00026200003b7ab9 */ /* 0x000fca0000000800 */
.L_x_1481:
        /* <DEDUP_REMOVED lines=8> */
.L_x_1473:
[----:B------:R-:W-:Y:S01]  /*7130*/  ULEA UR5, UR36, UR37, 0x3 ;  /* 0x0000002524057291 */ /* 0x000fe2000f8e183f */
[----:B------:R-:W-:-:S05]  /*7140*/  IMAD.U32 R3, RZ, RZ, UR38 ;  /* 0x00000026ff037e24 */ /* 0x000fca000f8e00ff */
[----:B------:R-:W-:-:S04]  /*7150*/  SHF.L.U32 R3, R3, 0x1f, RZ ;  /* 0x0000001f03037819 */ /* 0x000fc800000006ff */
[----:B------:R0:W1:Y:S01]  /*7160*/  SYNCS.PHASECHK.TRANS64.TRYWAIT P2, [UR5+0x30830], R3 ;  /* 0x03083003ff0075a7 */ /* 0x0000620008040145 */
[----:B------:R-:W-:Y:S05]  /*7170*/  @!P0 BRA `(.L_x_1474) ;  /* 0x0000000000048947 */ /* 0x000fea0003800000 */
[----:B------:R-:W-:Y:S01]  /*7180*/  BPT.TRAP 0x1 ;  /* 0x000000040000795c */ /* 0x000fe20000300000 */
.L_x_1474:
[----:B-1----:R-:W-:Y:S05]  /*7190*/  @P2 BRA `(.L_x_1475) ;  /* 0x0000000000082947 */ /* 0x002fea0003800000 */
[----:B------:R-:W1:Y:S02]  /*71a0*/  SYNCS.PHASECHK.TRANS64.TRYWAIT P2, [UR5+0x30830], R3 ;  /* 0x03083003ff0075a7 */ /* 0x000e640008040145 */
[----:B-1----:R-:W-:Y:S05]  /*71b0*/  @!P2 BRA `(.L_x_1476) ;  /* 0x000000fc0090a947 */ /* 0x002fea0003800000 */
.L_x_1475:
[----:B------:R-:W-:Y:S01]  /*71c0*/  R2UR UR5, R18 ;  /* 0x00000000120572ca */ /* 0x000fe200000e0000 */
[----:B------:R-:W-:Y:S01]  /*71d0*/  WARPGROUP.ARRIVE ;  /* 0x00000000000079c5 */ /* 0x000fe20000000000 */
        /* <DEDUP_REMOVED lines=222> */
.L_x_1477:
[----:B------:R-:W-:Y:S01]  /*7fc0*/  ULEA UR14, UR4, UR37, 0x3 ;  /* 0x00000025040e7291 */ /* 0x000fe2000f8e183f */
[----:B------:R-:W-:-:S05]  /*7fd0*/  IMAD.U32 R0, RZ, RZ, UR6 ;  /* 0x00000006ff007e24 */ /* 0x000fca000f8e00ff */
[----:B------:R-:W-:-:S04]  /*7fe0*/  SHF.L.U32 R0, R0, 0x1f, RZ ;  /* 0x0000001f00007819 */ /* 0x000fc800000006ff */
[----:B------:R2:W3:Y:S01]  /*7ff0*/  SYNCS.PHASECHK.TRANS64.TRYWAIT P2, [UR14+0x30850], R0 ;  /* 0x03085000ff0075a7 */ /* 0x0004e2000804014e */
[----:B------:R-:W-:Y:S05]  /*8000*/  @!P0 BRA `(.L_x_1478) ;  /* 0x0000000000048947 */ /* 0x000fea0003800000 */
[----:B------:R-:W-:Y:S01]  /*8010*/  BPT.TRAP 0x1 ;  /* 0x000000040000795c */ /* 0x000fe20000300000 */
.L_x_1478:
[----:B---3--:R-:W-:Y:S05]  /*8020*/  @P2 BRA `(.L_x_1479) ;  /* 0x0000000000082947 */ /* 0x008fea0003800000 */
[----:B------:R-:W3:Y:S02]  /*8030*/  SYNCS.PHASECHK.TRANS64.TRYWAIT P2, [UR14+0x30850], R0 ;  /* 0x03085000ff0075a7 */ /* 0x000ee4000804014e */
[----:B---3--:R-:W-:Y:S05]  /*8040*/  @!P2 BRA `(.L_x_1480) ;  /* 0x000000f00004a947 */ /* 0x008fea0003800000 */
.L_x_1479:
[----:B------:R-:W-:Y:S01]  /*8050*/  UIADD3 UR5, UR37, 0x400, URZ ;  /* 0x0000040025057890 */ /* 0x000fe2000fffe03f */
[----:B------:R-:W-:Y:S01]  /*8060*/  WARPGROUP.ARRIVE ;  /* 0x00000000000079c5 */ /* 0x000fe20000000000 */
[----:B------:R-:W-:Y:S01]  /*8070*/  UMOV UR11, 0x40000040 ;  /* 0x40000040000b7882 */ /* 0x000fe20000000000 */
[----:B0-2---:R-:W-:Y:S01]  /*8080*/  FMNMX.FTZ R0, R152, R21, !PT ;  /* 0x0000001598007209 */ /* 0x005fe20007810000 */
[----:B------:R-:W-:Y:S01]  /*8090*/  USHF.R.U32.HI UR5, URZ, 0x4, UR5 ;  /* 0x000000043f057899 */ /* 0x000fe20008011605 */
[C---:B------:R-:W-:Y:S01]  /*80a0*/  ISETP.GT.AND P2, PT, R20.reuse, UR58, PT ;  /* 0x0000003a14007c0c */ /* 0x040fe2000bf44270 */
        /* <DEDUP_REMOVED lines=198> */
.L_x_1472:
        /* <DEDUP_REMOVED lines=9> */
.L_x_1499:
        /* <DEDUP_REMOVED lines=8> */
.L_x_1483:
[----:B------:R-:W-:Y:S01]  /*8e20*/  ULEA UR5, UR36, UR37, 0x3 ;  /* 0x0000002524057291 */ /* 0x000fe2000f8e183f */
[----:B------:R-:W-:-:S05]  /*8e30*/  IMAD.U32 R3, RZ, RZ, UR38 ;  /* 0x00000026ff037e24 */ /* 0x000fca000f8e00ff */
[----:B------:R-:W-:-:S04]  /*8e40*/  SHF.L.U32 R3, R3, 0x1f, RZ ;  /* 0x0000001f03037819 */ /* 0x000fc800000006ff */
[----:B------:R0:W1:Y:S01]  /*8e50*/  SYNCS.PHASECHK.TRANS64.TRYWAIT P2, [UR5+0x30830], R3 ;  /* 0x03083003ff0075a7 */ /* 0x0000620008040145 */
[----:B------:R-:W-:Y:S05]  /*8e60*/  @!P0 BRA `(.L_x_1484) ;  /* 0x0000000000048947 */ /* 0x000fea0003800000 */
[----:B------:R-:W-:Y:S01]  /*8e70*/  BPT.TRAP 0x1 ;  /* 0x000000040000795c */ /* 0x000fe20000300000 */
.L_x_1484:
[----:B-1----:R-:W-:Y:S05]  /*8e80*/  @P2 BRA `(.L_x_1485) ;  /* 0x0000000000082947 */ /* 0x002fea0003800000 */
[----:B------:R-:W1:Y:S02]  /*8e90*/  SYNCS.PHASECHK.TRANS64.TRYWAIT P2, [UR5+0x30830], R3 ;  /* 0x03083003ff0075a7 */ /* 0x000e640008040145 */
[----:B-1----:R-:W-:Y:S05]  /*8ea0*/  @!P2 BRA `(.L_x_1486) ;  /* 0x000000e00084a947 */ /* 0x002fea0003800000 */
.L_x_1485:
        /* <DEDUP_REMOVED lines=224> */
.L_x_1487:
[----:B------:R-:W-:Y:S01]  /*9cb0*/  ULEA UR14, UR4, UR37, 0x3 ;  /* 0x00000025040e7291 */ /* 0x000fe2000f8e183f */
[----:B------:R-:W-:-:S05]  /*9cc0*/  IMAD.U32 R0, RZ, RZ, UR6 ;  /* 0x00000006ff007e24 */ /* 0x000fca000f8e00ff */
[----:B------:R-:W-:-:S04]  /*9cd0*/  SHF.L.U32 R0, R0, 0x1f, RZ ;  /* 0x0000001f00007819 */ /* 0x000fc800000006ff */
[----:B------:R2:W3:Y:S01]  /*9ce0*/  SYNCS.PHASECHK.TRANS64.TRYWAIT P2, [UR14+0x30850], R0 ;  /* 0x03085000ff0075a7 */ /* 0x0004e2000804014e */
[----:B------:R-:W-:Y:S05]  /*9cf0*/  @!P0 BRA `(.L_x_1488) ;  /* 0x0000000000048947 */ /* 0x000fea0003800000 */
[----:B------:R-:W-:Y:S01]  /*9d00*/  BPT.TRAP 0x1 ;  /* 0x000000040000795c */ /* 0x000fe20000300000 */
.L_x_1488:
[----:B---3--:R-:W-:Y:S05]  /*9d10*/  @P2 BRA `(.L_x_1489) ;  /* 0x0000000000082947 */ /* 0x008fea0003800000 */
[----:B------:R-:W3:Y:S02]  /*9d20*/  SYNCS.PHASECHK.TRANS64.TRYWAIT P2, [UR14+0x30850], R0 ;  /* 0x03085000ff0075a7 */ /* 0x000ee4000804014e */
[----:B---3--:R-:W-:Y:S05]  /*9d30*/  @!P2 BRA `(.L_x_1490) ;  /* 0x000000d000f8a947 */ /* 0x008fea0003800000 */
.L_x_1489:
[----:B------:R-:W-:Y:S01]  /*9d40*/  UIADD3 UR5, UR37, 0x400, URZ ;  /* 0x0000040025057890 */ /* 0x000fe2000fffe03f */
[----:B------:R-:W-:Y:S01]  /*9d50*/  WARPGROUP.ARRIVE ;  /* 0x00000000000079c5 */ /* 0x000fe20000000000 */
[----:B------:R-:W-:Y:S01]  /*9d60*/  UMOV UR11, 0x40000040 ;  /* 0x40000040000b7882 */ /* 0x000fe20000000000 */
[----:B------:R-:W-:Y:S01]  /*9d70*/  PLOP3.LUT P2, PT, PT, PT, UP0, 0x80, 0x0 ;  /* 0x000000000000781c */ /* 0x000fe20003f4f008 */
[----:B------:R-:W-:Y:S01]  /*9d80*/  USHF.R.U32.HI UR5, URZ, 0x4, UR5 ;  /* 0x000000043f057899 */ /* 0x000fe20008011605 */
[----:B-1----:R-:W-:Y:S01]  /*9d90*/  IMAD.SHL.U32 R4, R20, 0x40, RZ ;  /* 0x0000004014047824 */ /* 0x002fe200078e00ff */
[----:B------:R-:W-:Y:S01]  /*9da0*/  ULDC UR6, c[0x0][0x9e0] ;  /* 0x0002780000067ab9 */ /* 0x000fe20000000800 */
[----:B0-2---:R-:W-:Y:S01]  /*9db0*/  IMAD.U32 R0, RZ, RZ, UR7 ;  /* 0x00000007ff007e24 */ /* 0x005fe2000f8e00ff */
[----:B------:R-:W-:Y:S01]  /*9dc0*/  ULOP3.LUT UR5, UR5, 0x3fff, URZ, 0xc0, !UPT ;  /* 0x00003fff05057892 */ /* 0x000fe2000f8ec03f */
[----:B------:R-:W-:-:S03]  /*9dd0*/  IMAD.U32 R3, RZ, RZ, UR39 ;  /* 0x00000027ff037e24 */ /* 0x000fc6000f8e00ff */
[----:B------:R-:W-:Y:S01]  /*9de0*/  ULOP3.LUT UR5, UR5, 0x2000000, URZ, 0xfc, !UPT ;  /* 0x0200000005057892 */ /* 0x000fe2000f8efc3f */
[----:B------:R-:W-:-:S03]  /*9df0*/  @!P1 LEA R0, R0, UR37, 0x3 ;  /* 0x0000002500009c11 */ /* 0x000fc6000f8e18ff */
[----:B------:R-:W-:Y:S02]  /*9e00*/  ULEA UR4, UR4, UR5, 0xb ;  /* 0x0000000504047291 */ /* 0x000fe4000f8e583f */
[----:B------:R-:W-:-:S05]  /*9e10*/  @!P1 VIADD R0, R0, 0x30840 ;  /* 0x0003084000009836 */ /* 0x000fca0000000000 */
[----:B------:R-:W-:Y:S01]  /*9e20*/  UMOV UR10, UR4 ;  /* 0x00000004000a7c82 */ /* 0x000fe20008000000 */
[----:B------:R-:W-:Y:S01]  /*9e30*/  @!P1 PRMT R0, RZ, 0x654, R0 ;  /* 0x00000654ff009816 */ /* 0x000fe20000000000 */
        /* <DEDUP_REMOVED lines=22> */
[----:B------:R0:W-:Y:S03]  /*9fa0*/  @!P1 SYNCS.ARRIVE.TRANS64.RED.A1T0 RZ, [R0+URZ], RZ ;  /* 0x000000ff00ff99a7 */ /* 0x0001e6000810043f */
[----:B------:R-:W-:Y:S01]  /*9fb0*/  @P2 IMAD.HI.U32 R2, R184, UR4, RZ ;  /* 0x00000004b8022c27 */ /* 0x000fe2000f8e00ff */
[----:B------:R-:W-:-:S04]  /*9fc0*/  @UP0 ULDC UR4, c[0x0][0x450] ;  /* 0x0001140000040ab9 */ /* 0x000fc80000000800 */
[----:B------:R-:W-:Y:S01]  /*9fd0*/  @P2 SHF.R.U32.HI R184, RZ, UR4, R2 ;  /* 0x00000004ffb82c19 */ /* 0x000fe20008011602 */
[----:B------:R-:W-:Y:S01]  /*9fe0*/  ULOP3.LUT UR4, URZ, UR59, URZ, 0x33, !UPT ;  /* 0x0000003b3f047292 */ /* 0x000fe2000f8e333f */
[----:B------:R-:W-:-:S03]  /*9ff0*/  IADD3 R2, -R4, 0x1, RZ ;  /* 0x0000000104027810 */ /* 0x000fc60007ffe1ff */
[----:B------:R-:W1:Y:S02]  /*a000*/  SHFL.IDX PT, R187, R184, RZ, 0x1c1f ;  /* 0x001c1fffb8bb7589 */ /* 0x000e6400000e0000 */
[----:B------:R-:W-:-:S05]  /*a010*/  IMAD R2, R17, -0x2, R2 ;  /* 0xfffffffe11027824 */ /* 0x000fca00078e0202 */
[----:B------:R-:W-:-:S05]  /*a020*/  IADD3 R2, -R3, UR60, R2 ;  /* 0x0000003c03027c10 */ /* 0x000fca000fffe102 */
[C---:B------:R-:W-:Y:S02]  /*a030*/  VIADD R188, R2.reuse, UR6 ;  /* 0x0000000602bc7c36 */ /* 0x040fe40008000000 */
[----:B------:R-:W-:Y:S02]  /*a040*/  VIADD R189, R2, UR4 ;  /* 0x0000000402bd7c36 */ /* 0x000fe40008000000 */
[--C-:B-1----:R-:W-:Y:S02]  /*a050*/  IMAD.IADD R185, R188, 0x1, R187.reuse ;  /* 0x00000001bcb97824 */ /* 0x102fe400078e02bb */
[----:B------:R-:W-:Y:S01]  /*a060*/  IMAD.IADD R186, R189, 0x1, R187 ;  /* 0x00000001bdba7824 */ /* 0x000fe200078e02bb */
[----:B0-----:R-:W-:Y:S06]  /*a070*/  @!P6 BRA `(.L_x_1491) ;  /* 0x00000000005ce947 */ /* 0x001fec0003800000 */
        /* <DEDUP_REMOVED lines=13> */
.L_x_1493:
[----:B------:R-:W-:-:S05]  /*a150*/  IMAD.U32 R190, RZ, RZ, UR58 ;  /* 0x0000003affbe7e24 */ /* 0x000fca000f8e00ff */
[----:B------:R-:W-:-:S13]  /*a160*/  ISETP.NE.AND P2, PT, R190, 0x1, PT ;  /* 0x00000001be00780c */ /* 0x000fda0003f45270 */
[----:B------:R-:W0:Y:S02]  /*a170*/  @P2 LDC.64 R2, c[0x0][0x9e8] ;  /* 0x00027a00ff022b82 */ /* 0x000e240000000a00 */
[----:B0-----:R-:W-:-:S05]  /*a180*/  @P2 IMAD.HI.U32 R2, R187, R2, RZ ;  /* 0x00000002bb022227 */ /* 0x001fca00078e00ff */
[----:B------:R-:W-:-:S07]  /*a190*/  @P2 SHF.R.U32.HI R187, RZ, R3, R2 ;  /* 0x00000003ffbb2219 */ /* 0x000fce0000011602 */
.L_x_1494:
[----:B------:R-:W-:Y:S05]  /*a1a0*/  BSYNC B0 ;  /* 0x0000000000007941 */ /* 0x000fea0003800000 */
.L_x_1492:
[----:B------:R-:W-:-:S04]  /*a1b0*/  IMAD R0, R187, R190, -R4 ;  /* 0x000000bebb007224 */ /* 0x000fc800078e0a04 */
[----:B------:R-:W-:-:S05]  /*a1c0*/  IMAD R0, R17, -0x2, R0 ;  /* 0xfffffffe11007824 */ /* 0x000fca00078e0200 */
[----:B------:R-:W-:Y:S02]  /*a1d0*/  VIADDMNMX R185, R0, R190, R185, PT ;  /* 0x000000be00b97246 */ /* 0x000fe400038001b9 */
[----:B------:R-:W-:-:S07]  /*a1e0*/  VIMNMX R186, R186, R0, !PT ;  /* 0x00000000baba7248 */ /* 0x000fce0007fe0100 */
.L_x_1491:
[----:B------:R-:W-:-:S04]  /*a1f0*/  ISETP.GT.AND P2, PT, R20, -0x1, PT ;  /* 0xffffffff1400780c */ /* 0x000fc80003f44270 */
[C---:B------:R-:W-:Y:S02]  /*a200*/  ISETP.GT.AND P3, PT, R186.reuse, RZ, P2 ;  /* 0x000000ffba00720c */ /* 0x040fe40001764270 */
[C---:B------:R-:W-:Y:S02]  /*a210*/  ISETP.GT.AND P5, PT, R186.reuse, 0x1, P2 ;  /* 0x00000001ba00780c */ /* 0x040fe400017a4270 */
[----:B------:R-:W-:Y:S02]  /*a220*/  ISETP.LT.OR P4, PT, R185, 0x1, P3 ;  /* 0x00000001b900780c */ /* 0x000fe40001f81670 */
[----:B------:R-:W-:Y:S02]  /*a230*/  ISETP.GT.AND P3, PT, R186, 0x8, P2 ;  /* 0x00000008ba00780c */ /* 0x000fe40001764270 */
[----:B------:R-:W-:Y:S02]  /*a240*/  FSEL R152, R152, -INF , !P4 ;  /* 0xff80000098987808 */ /* 0x000fe40006000000 */
[----:B------:R-:W-:-:S02]  /*a250*/  ISETP.GT.AND P4, PT, R186, 0x9, P2 ;  /* 0x00000009ba00780c */ /* 0x000fc40001784270 */
[C---:B------:R-:W-:Y:S02]  /*a260*/  ISETP.LT.OR P5, PT, R185.reuse, 0x2, P5 ;  /* 0x00000002b900780c */ /* 0x040fe40002fa1670 */
[C---:B------:R-:W-:Y:S02]  /*a270*/  ISETP.LT.OR P3, PT, R185.reuse, 0x9, P3 ;  /* 0x00000009b900780c */ /* 0x040fe40001f61670 */
[----:B------:R-:W-:Y:S02]  /*a280*/  ISETP.LT.OR P4, PT, R185, 0xa, P4 ;  /* 0x0000000ab900780c */ /* 0x000fe40002781670 */
[----:B------:R-:W-:Y:S02]  /*a290*/  FSEL R0, R153, -INF , !P5 ;  /* 0xff80000099007808 */ /* 0x000fe40006800000 */
[----:B------:R-:W-:Y:S01]  /*a2a0*/  FSEL R156, R156, -INF , !P3 ;  /* 0xff8000009c9c7808 */ /* 0x000fe20005800000 */
[----:B------:R-:W0:Y:S01]  /*a2b0*/  SHFL.IDX PT, R153, R184, 0x1, 0x1c1f ;  /* 0x003c1f00b8997f89 */ /* 0x000e2200000e0000 */
        /* <DEDUP_REMOVED lines=9> */
[----:B------:R-:W-:Y:S02]  /*a350*/  FSEL R164, R164, -INF , !P4 ;  /* 0xff800000a4a47808 */ /* 0x000fe40006000000 */
[C---:B------:R-:W-:Y:S02]  /*a360*/  ISETP.GT.AND P5, PT, R186.reuse, 0x19, P2 ;  /* 0x00000019ba00780c */ /* 0x040fe400017a4270 */
[----:B------:R-:W-:Y:S01]  /*a370*/  ISETP.GT.AND P3, PT, R186, 0x20, P2 ;  /* 0x00000020ba00780c */ /* 0x000fe20001764270 */
[----:B0-----:R-:W-:Y:S01]  /*a380*/  IMAD.IADD R184, R188, 0x1, R153 ;  /* 0x00000001bcb87824 */ /* 0x001fe200078e0299 */
[----:B------:R-:W-:-:S02]  /*a390*/  ISETP.GT.AND P4, PT, R186, 0x21, P2 ;  /* 0x00000021ba00780c */ /* 0x000fc40001784270 */
        /* <DEDUP_REMOVED lines=16> */
[C---:B------:R-:W-:Y:S02]  /*a4a0*/  ISETP.GT.AND P3, PT, R186.reuse, 0x38, P2 ;  /* 0x00000038ba00780c */ /* 0x040fe40001764270 */
[----:B------:R-:W-:-:S02]  /*a4b0*/  ISETP.GT.AND P4, PT, R186, 0x39, P2 ;  /* 0x00000039ba00780c */ /* 0x000fc40001784270 */
[C---:B------:R-:W-:Y:S02]  /*a4c0*/  ISETP.LT.OR P5, PT, R185.reuse, 0x32, P5 ;  /* 0x00000032b900780c */ /* 0x040fe40002fa1670 */
[C---:B------:R-:W-:Y:S02]  /*a4d0*/  ISETP.LT.OR P3, PT, R185.reuse, 0x39, P3 ;  /* 0x00000039b900780c */ /* 0x040fe40001f61670 */
[----:B------:R-:W-:Y:S01]  /*a4e0*/  ISETP.LT.OR P4, PT, R185, 0x3a, P4 ;  /* 0x0000003ab900780c */ /* 0x000fe20002781670 */
[----:B------:R-:W-:Y:S01]  /*a4f0*/  IMAD.IADD R185, R189, 0x1, R153 ;  /* 0x00000001bdb97824 */ /* 0x000fe200078e0299 */
[----:B------:R-:W-:Y:S02]  /*a500*/  FSEL R177, R177, -INF , !P5 ;  /* 0xff800000b1b17808 */ /* 0x000fe40006800000 */
[----:B------:R-:W-:Y:S02]  /*a510*/  FSEL R180, R180, -INF , !P3 ;  /* 0xff800000b4b47808 */ /* 0x000fe40005800000 */
[----:B------:R-:W-:Y:S01]  /*a520*/  FSEL R181, R181, -INF , !P4 ;  /* 0xff800000b5b57808 */ /* 0x000fe20006000000 */
[----:B------:R-:W-:Y:S06]  /*a530*/  @!P6 BRA `(.L_x_1495) ;  /* 0x00000000005ce947 */ /* 0x000fec0003800000 */
        /* <DEDUP_REMOVED lines=13> */
.L_x_1497:
[----:B------:R-:W-:-:S05]  /*a610*/  IMAD.U32 R187, RZ, RZ, UR58 ;  /* 0x0000003affbb7e24 */ /* 0x000fca000f8e00ff */
[----:B------:R-:W-:-:S13]  /*a620*/  ISETP.NE.AND P3, PT, R187, 0x1, PT ;  /* 0x00000001bb00780c */ /* 0x000fda0003f65270 */
[----:B------:R-:W0:Y:S02]  /*a630*/  @P3 LDC.64 R2, c[0x0][0x9e8] ;  /* 0x00027a00ff023b82 */ /* 0x000e240000000a00 */
[----:B0-----:R-:W-:-:S05]  /*a640*/  @P3 IMAD.HI.U32 R2, R153, R2, RZ ;  /* 0x0000000299023227 */ /* 0x001fca00078e00ff */
[----:B------:R-:W-:-:S07]  /*a650*/  @P3 SHF.R.U32.HI R153, RZ, R3, R2 ;  /* 0x00000003ff993219 */ /* 0x000fce0000011602 */
.L_x_1498:
[----:B------:R-:W-:Y:S05]  /*a660*/  BSYNC B0 ;  /* 0x0000000000007941 */ /* 0x000fea0003800000 */
.L_x_1496:
[----:B------:R-:W-:-:S04]  /*a670*/  IMAD R4, R153, R187, -R4 ;  /* 0x000000bb99047224 */ /* 0x000fc800078e0a04 */
[----:B------:R-:W-:-:S05]  /*a680*/  IMAD R4, R17, -0x2, R4 ;  /* 0xfffffffe11047824 */ /* 0x000fca00078e0204 */
[----:B------:R-:W-:Y:S02]  /*a690*/  VIADDMNMX R184, R4, R187, R184, PT ;  /* 0x000000bb04b87246 */ /* 0x000fe400038001b8 */
[----:B------:R-:W-:-:S07]  /*a6a0*/  VIMNMX R185, R185, R4, !PT ;  /* 0x00000004b9b97248 */ /* 0x000fce0007fe0100 */
.L_x_1495:
        /* <DEDUP_REMOVED lines=10> */
[----:B------:R-:W-:Y:S02]  /*a750*/  ISETP.GT.AND P3, PT, R185, RZ, P2 ;  /* 0x000000ffb900720c */ /* 0x000fe40001764270 */
[----:B------:R-:W-:Y:S02]  /*a760*/  FMNMX.FTZ R2, R160, R3, !PT ;  /* 0x00000003a0027209 */ /* 0x000fe40007810000 */
[----:B------:R-:W-:Y:S02]  /*a770*/  ISETP.LT.OR P3, PT, R184, 0x1, P3 ;  /* 0x00000001b800780c */ /* 0x000fe40001f61670 */
[----:B------:R-:W-:Y:S02]  /*a780*/  FMNMX.FTZ R3, R161, R2, !PT ;  /* 0x00000002a1037209 */ /* 0x000fe40007810000 */
[----:B------:R-:W-:-:S02]  /*a790*/  ISETP.GT.AND P4, PT, R185, 0x8, P2 ;  /* 0x00000008b900780c */ /* 0x000fc40001784270 */
[----:B------:R-:W-:Y:S02]  /*a7a0*/  FMNMX.FTZ R2, R164, R3, !PT ;  /* 0x00000003a4027209 */ /* 0x000fe40007810000 */
[----:B------:R-:W-:Y:S02]  /*a7b0*/  FSEL R187, R154, -INF , !P3 ;  /* 0xff8000009abb7808 */ /* 0x000fe40005800000 */
        /* <DEDUP_REMOVED lines=18> */
[C---:B------:R-:W-:Y:S01]  /*a8e0*/  ISETP.GT.AND P3, PT, R185.reuse, 0x18, P2 ;  /* 0x00000018b900780c */ /* 0x040fe20001764270 */
[----:B------:R-:W0:Y:S01]  /*a8f0*/  SHFL.BFLY PT, R3, R2, 0x2, 0x1f ;  /* 0x0c401f0002037f89 */ /* 0x000e2200000e0000 */
[C---:B------:R-:W-:Y:S02]  /*a900*/  ISETP.LT.OR P5, PT, R184.reuse, 0x12, P5 ;  /* 0x00000012b800780c */ /* 0x040fe40002fa1670 */
[----:B------:R-:W-:Y:S02]  /*a910*/  ISETP.GT.AND P4, PT, R185, 0x19, P2 ;  /* 0x00000019b900780c */ /* 0x000fe40001784270 */
[----:B------:R-:W-:-:S02]  /*a920*/  ISETP.LT.OR P3, PT, R184, 0x19, P3 ;  /* 0x00000019b800780c */ /* 0x000fc40001f61670 */
[----:B------:R-:W-:Y:S02]  /*a930*/  FSEL R163, R163, -INF , !P5 ;  /* 0xff800000a3a37808 */ /* 0x000fe40006800000 */
[----:B------:R-:W-:Y:S02]  /*a940*/  ISETP.LT.OR P4, PT, R184, 0x1a, P4 ;  /* 0x0000001ab800780c */ /* 0x000fe40002781670 */
[C---:B------:R-:W-:Y:S02]  /*a950*/  ISETP.GT.AND P5, PT, R185.reuse, 0x20, P2 ;  /* 0x00000020b900780c */ /* 0x040fe400017a4270 */
[----:B------:R-:W-:Y:S02]  /*a960*/  FSEL R166, R166, -INF , !P3 ;  /* 0xff800000a6a67808 */ /* 0x000fe40005800000 */
[----:B------:R-:W-:Y:S02]  /*a970*/  ISETP.GT.AND P3, PT, R185, 0x21, P2 ;  /* 0x00000021b900780c */ /* 0x000fe40001764270 */
[----:B------:R-:W-:-:S02]  /*a980*/  FSEL R167, R167, -INF , !P4 ;  /* 0xff800000a7a77808 */ /* 0x000fc40006000000 */
[C---:B------:R-:W-:Y:S02]  /*a990*/  ISETP.LT.OR P5, PT, R184.reuse, 0x21, P5 ;  /* 0x00000021b800780c */ /* 0x040fe40002fa1670 */
[----:B------:R-:W-:Y:S02]  /*a9a0*/  ISETP.GT.AND P4, PT, R185, 0x28, P2 ;  /* 0x00000028b900780c */ /* 0x000fe40001784270 */
[----:B------:R-:W-:Y:S02]  /*a9b0*/  ISETP.LT.OR P3, PT, R184, 0x22, P3 ;  /* 0x00000022b800780c */ /* 0x000fe40001f61670 */
[----:B0-----:R-:W-:Y:S02]  /*a9c0*/  FMNMX.FTZ R3, R2, R3, !PT ;  /* 0x0000000302037209 */ /* 0x001fe40007810000 */
[----:B------:R-:W-:Y:S02]  /*a9d0*/  FMNMX.FTZ R2, R187, R218, !PT ;  /* 0x000000dabb027209 */ /* 0x000fe40007810000 */
[----:B------:R-:W-:Y:S01]  /*a9e0*/  FSEL R170, R170, -INF , !P5 ;  /* 0xff800000aaaa7808 */ /* 0x000fe20006800000 */
[----:B------:R-:W0:Y:S01]  /*a9f0*/  SHFL.BFLY PT, R4, R3, 0x1, 0x1f ;  /* 0x0c201f0003047f89 */ /* 0x000e2200000e0000 */
[----:B------:R-:W-:-:S02]  /*aa00*/  ISETP.LT.OR P4, PT, R184, 0x29, P4 ;  /* 0x00000029b800780c */ /* 0x000fc40002781670 */
[----:B------:R-:W-:Y:S02]  /*aa10*/  FSEL R171, R171, -INF , !P3 ;  /* 0xff800000abab7808 */ /* 0x000fe40005800000 */
[C---:B------:R-:W-:Y:S02]  /*aa20*/  ISETP.GT.AND P3, PT, R185.reuse, 0x29, P2 ;  /* 0x00000029b900780c */ /* 0x040fe40001764270 */
[----:B------:R-:W-:Y:S02]  /*aa30*/  FSEL R174, R174, -INF , !P4 ;  /* 0xff800000aeae7808 */ /* 0x000fe40006000000 */
[----:B------:R-:W-:Y:S02]  /*aa40*/  ISETP.GT.AND P4, PT, R185, 0x30, P2 ;  /* 0x00000030b900780c */ /* 0x000fe40001784270 */
[C---:B------:R-:W-:Y:S02]  /*aa50*/  ISETP.LT.OR P3, PT, R184.reuse, 0x2a, P3 ;  /* 0x0000002ab800780c */ /* 0x040fe40001f61670 */
[----:B------:R-:W-:-:S02]  /*aa60*/  ISETP.LT.OR P4, PT, R184, 0x31, P4 ;  /* 0x00000031b800780c */ /* 0x000fc40002781670 */
[----:B------:R-:W-:Y:S02]  /*aa70*/  FSEL R175, R175, -INF , !P3 ;  /* 0xff800000afaf7808 */ /* 0x000fe40005800000 */
[C---:B------:R-:W-:Y:S02]  /*aa80*/  ISETP.GT.AND P3, PT, R185.reuse, 0x31, P2 ;  /* 0x00000031b900780c */ /* 0x040fe40001764270 */
[----:B------:R-:W-:Y:S02]  /*aa90*/  FSEL R178, R178, -INF , !P4 ;  /* 0xff800000b2b27808 */ /* 0x000fe40006000000 */
[C---:B------:R-:W-:Y:S02]  /*aaa0*/  ISETP.GT.AND P4, PT, R185.reuse, 0x38, P2 ;  /* 0x00000038b900780c */ /* 0x040fe40001784270 */
[----:B------:R-:W-:Y:S02]  /*aab0*/  ISETP.GT.AND P2, PT, R185, 0x39, P2 ;  /* 0x00000039b900780c */ /* 0x000fe40001744270 */
[----:B0-----:R-:W-:-:S02]  /*aac0*/  FMNMX.FTZ R4, R3, R4, !PT ;  /* 0x0000000403047209 */ /* 0x001fc40007810000 */
[----:B------:R-:W-:Y:S02]  /*aad0*/  FMNMX.FTZ R3, R155, R2, !PT ;  /* 0x000000029b037209 */ /* 0x000fe40007810000 */
[----:B------:R-:W-:Y:S02]  /*aae0*/  FSETP.NEU.FTZ.AND P5, PT, R4, -INF , PT ;  /* 0xff8000000400780b */ /* 0x000fe40003fbd000 */
[----:B------:R-:W-:Y:S02]  /*aaf0*/  FMNMX.FTZ R2, R158, R3, !PT ;  /* 0x000000039e027209 */ /* 0x000fe40007810000 */
[C---:B------:R-:W-:Y:S02]  /*ab00*/  ISETP.LT.OR P3, PT, R184.reuse, 0x32, P3 ;  /* 0x00000032b800780c */ /* 0x040fe40001f61670 */
[----:B------:R-:W-:Y:S02]  /*ab10*/  FMNMX.FTZ R3, R159, R2, !PT ;  /* 0x000000029f037209 */ /* 0x000fe40007810000 */
[----:B------:R-:W-:-:S02]  /*ab20*/  ISETP.LT.OR P4, PT, R184, 0x39, P4 ;  /* 0x00000039b800780c */ /* 0x000fc40002781670 */
[----:B------:R-:W-:Y:S01]  /*ab30*/  FMNMX.FTZ R2, R162, R3, !PT ;  /* 0x00000003a2027209 */ /* 0x000fe20007810000 */
[----:B------:R-:W-:Y:S01]  /*ab40*/  FMUL.FTZ R3, R4, UR5 ;  /* 0x0000000504037c20 */ /* 0x000fe20008410000 */
        /* <DEDUP_REMOVED lines=28> */
[----:B------:R-:W-:Y:S01]  /*ad10*/  FFMA.FTZ R181, R181, UR5, -R3 ;  /* 0x00000005b5b57c23 */ /* 0x000fe20008010803 */
[----:B------:R-:W-:Y:S01]  /*ad20*/  FSEL R2, R4, RZ, P5 ;  /* 0x000000ff04027208 */ /* 0x000fe20002800000 */
[----:B------:R-:W-:Y:S01]  /*ad30*/  MUFU.EX2 R153, R153 ;  /* 0x0000009900997308 */ /* 0x000fe20000000800 */
[----:B------:R-:W-:-:S02]  /*ad40*/  FMNMX.FTZ R185, R179, R0, !PT ;  /* 0x00000000b3b97209 */ /* 0x000fc40007810000 */
[----:B------:R-:W-:Y:S01]  /*ad50*/  R2UR UR4, R23 ;  /* 0x00000000170472ca */ /* 0x000fe200000e0000 */
[----:B------:R-:W-:Y:S01]  /*ad60*/  FADD.FTZ R2, -R2, R21 ;  /* 0x0000001502027221 */ /* 0x000fe20000010100 */
[----:B------:R-:W-:-:S03]  /*ad70*/  FMNMX.FTZ R0, R182, R185, !PT ;  /* 0x000000b9b6007209 */ /* 0x000fc60007810000 */
[----:B------:R-:W-:Y:S01]  /*ad80*/  FMUL.FTZ R2, R2, UR5 ;  /* 0x0000000502027c20 */ /* 0x000fe20008410000 */
[----:B------:R-:W-:Y:S01]  /*ad90*/  FMNMX.FTZ R0, R183, R0, !PT ;  /* 0x00000000b7007209 */ /* 0x000fe20007810000 */
[----:B------:R-:W-:Y:S04]  /*ada0*/  MUFU.EX2 R196, R196 ;  /* 0x000000c400c47308 */ /* 0x000fe80000000800 */
[----:B------:R-:W0:Y:S04]  /*adb0*/  SHFL.BFLY PT, R185, R0, 0x2, 0x1f ;  /* 0x0c401f0000b97f89 */ /* 0x000e2800000e0000 */
        /* <DEDUP_REMOVED lines=11> */
[----:B------:R-:W-:Y:S02]  /*ae70*/  FMUL.FTZ R156, R3, UR5 ;  /* 0x00000005039c7c20 */ /* 0x000fe40008410000 */
[----:B------:R-:W0:Y:S03]  /*ae80*/  MUFU.EX2 R0, R2 ;  /* 0x0000000200007308 */ /* 0x000e260000000800 */
[----:B------:R-:W-:-:S05]  /*ae90*/  FSEL R156, R156, RZ, P2 ;  /* 0x000000ff9c9c7208 */ /* 0x000fca0001000000 */
[--C-:B------:R-:W-:Y:S01]  /*aea0*/  FFMA.FTZ R152, R155, UR5, -R156.reuse ;  /* 0x000000059b987c23 */ /* 0x100fe2000801089c */
[----:B------:R-:W-:Y:S01]  /*aeb0*/  FSEL R155, R3, RZ, P2 ;  /* 0x000000ff039b7208 */ /* 0x000fe20001000000 */
[--C-:B------:R-:W-:Y:S01]  /*aec0*/  FFMA.FTZ R197, R187, UR5, -R156.reuse ;  /* 0x00000005bbc57c23 */ /* 0x100fe2000801089c */
[--C-:B------:R-:W-:Y:S01]  /*aed0*/  FFMA.FTZ R199, R158, UR5, -R156.reuse ;  /* 0x000000059ec77c23 */ /* 0x100fe2000801089c */
[--C-:B------:R-:W-:Y:S01]  /*aee0*/  FFMA.FTZ R154, R159, UR5, -R156.reuse ;  /* 0x000000059f9a7c23 */ /* 0x100fe2000801089c */
[----:B------:R-:W-:Y:S01]  /*aef0*/  FFMA.FTZ R193, R162, UR5, -R156 ;  /* 0x00000005a2c17c23 */ /* 0x000fe2000801089c */
[----:B------:R-:W-:Y:S01]  /*af00*/  FADD.FTZ R155, -R155, R218 ;  /* 0x000000da9b9b7221 */ /* 0x000fe20000010100 */
[----:B------:R-:W-:Y:S01]  /*af10*/  MUFU.EX2 R152, R152 ;  /* 0x0000009800987308 */ /* 0x000fe20000000800 */
[--C-:B------:R-:W-:Y:S01]  /*af20*/  FFMA.FTZ R158, R163, UR5, -R156.reuse ;  /* 0x00000005a39e7c23 */ /* 0x100fe2000801089c */
[----:B0-----:R-:W-:Y:S01]  /*af30*/  FFMA.FTZ R159, R0, R16, R153 ;  /* 0x00000010009f7223 */ /* 0x001fe20000010099 */
[----:B------:R-:W-:Y:S01]  /*af40*/  FMUL.FTZ R155, R155, UR5 ;  /* 0x000000059b9b7c20 */ /* 0x000fe20008410000 */
[--C-:B------:R-:W-:Y:S01]  /*af50*/  FFMA.FTZ R195, R166, UR5, -R156.reuse ;  /* 0x00000005a6c37c23 */ /* 0x100fe2000801089c */
[--C-:B------:R-:W-:Y:S01]  /*af60*/  FFMA.FTZ R160, R167, UR5, -R156.reuse ;  /* 0x00000005a7a07c23 */ /* 0x100fe2000801089c */
[----:B------:R-:W-:Y:S01]  /*af70*/  FADD.FTZ R159, R196, R159 ;  /* 0x0000009fc49f7221 */ /* 0x000fe20000010000 */
[--C-:B------:R-:W-:Y:S01]  /*af80*/  FFMA.FTZ R189, R170, UR5, -R156.reuse ;  /* 0x00000005aabd7c23 */ /* 0x100fe2000801089c */
[----:B------:R-:W-:Y:S01]  /*af90*/  MUFU.EX2 R197, R197 ;  /* 0x000000c500c57308 */ /* 0x000fe20000000800 */
[--C-:B------:R-:W-:Y:S01]  /*afa0*/  FFMA.FTZ R162, R171, UR5, -R156.reuse ;  /* 0x00000005aba27c23 */ /* 0x100fe2000801089c */
[----:B------:R-:W-:Y:S01]  /*afb0*/  FADD.FTZ R16, R198, R159 ;  /* 0x0000009fc6107221 */ /* 0x000fe20000010000 */
[--C-:B------:R-:W-:Y:S01]  /*afc0*/  FFMA.FTZ R191, R174, UR5, -R156.reuse ;  /* 0x00000005aebf7c23 */ /* 0x100fe2000801089c */
[--C-:B------:R-:W-:Y:S01]  /*afd0*/  FFMA.FTZ R185, R178, UR5, -R156.reuse ;  /* 0x00000005b2b97c23 */ /* 0x100fe2000801089c */
[----:B------:R-:W-:Y:S01]  /*afe0*/  FFMA.FTZ R179, R179, UR5, -R156 ;  /* 0x00000005b3b37c23 */ /* 0x000fe2000801089c */
[C---:B------:R-:W-:Y:S01]  /*aff0*/  FADD.FTZ R159, R157.reuse, R16 ;  /* 0x000000109d9f7221 */ /* 0x040fe20000010000 */
[----:B------:R-:W-:Y:S01]  /*b000*/  F2FP.BF16.F32.PACK_AB R196, R196, R153 ;  /* 0x00000099c4c4723e */ /* 0x000fe200000010ff */
[----:B------:R0:W1:Y:S01]  /*b010*/  MUFU.EX2 R2, R155 ;  /* 0x0000009b00027308 */ /* 0x0000620000000800 */
[----:B------:R-:W-:Y:S01]  /*b020*/  FFMA.FTZ R182, R182, UR5, -R156 ;  /* 0x00000005b6b67c23 */ /* 0x000fe2000801089c */
[----:B------:R-:W-:Y:S01]  /*b030*/  FADD.FTZ R164, R192, R159 ;  /* 0x0000009fc0a47221 */ /* 0x000fe20000010000 */
[----:B------:R-:W-:Y:S01]  /*b040*/  IMAD.U32 R159, RZ, RZ, UR14 ;  /* 0x0000000eff9f7e24 */ /* 0x000fe2000f8e00ff */
[----:B------:R-:W-:Y:S01]  /*b050*/  ISETP.GT.AND P2, PT, R20, UR4, PT ;  /* 0x0000000414007c0c */ /* 0x000fe2000bf44270 */
[----:B------:R-:W-:Y:S01]  /*b060*/  UMOV UR4, UR36 ;  /* 0x0000002400047c82 */ /* 0x000fe20008000000 */
[----:B------:R-:W-:Y:S01]  /*b070*/  F2FP.BF16.F32.PACK_AB R198, R157, R198 ;  /* 0x000000c69dc6723e */ /* 0x000fe200000010ff */
[----:B------:R-:W-:Y:S01]  /*b080*/  @!P1 VIADD R159, R159, 0x30860 ;  /* 0x000308609f9f9836 */ /* 0x000fe20000000000 */
[----:B------:R-:W2:Y:S01]  /*b090*/  MUFU.EX2 R199, R199 ;  /* 0x000000c700c77308 */ /* 0x000ea20000000800 */
[----:B0-----:R-:W-:Y:S01]  /*b0a0*/  FADD.FTZ R155, R161, R164 ;  /* 0x000000a4a19b7221 */ /* 0x001fe20000010000 */
[--C-:B------:R-:W-:Y:S01]  /*b0b0*/  FFMA.FTZ R164, R175, UR5, -R156.reuse ;  /* 0x00000005afa47c23 */ /* 0x100fe2000801089c */
[----:B------:R-:W-:Y:S01]  /*b0c0*/  FFMA.FTZ R156, R183, UR5, -R156 ;  /* 0x00000005b79c7c23 */ /* 0x000fe2000801089c */
[----:B------:R-:W-:Y:S01]  /*b0d0*/  @!P1 PRMT R159, RZ, 0x654, R159 ;  /* 0x00000654ff9f9816 */ /* 0x000fe2000000009f */
[----:B------:R-:W-:Y:S01]  /*b0e0*/  FADD.FTZ R166, R194, R155 ;  /* 0x0000009bc2a67221 */ /* 0x000fe20000010000 */
[----:B------:R-:W-:Y:S01]  /*b0f0*/  F2FP.BF16.F32.PACK_AB R192, R161, R192 ;  /* 0x000000c0a1c0723e */ /* 0x000fe200000010ff */
[----:B------:R-:W-:Y:S01]  /*b100*/  VIADD R20, R20, 0xffffffff ;  /* 0xffffffff14147836 */ /* 0x000fe20000000000 */
[----:B------:R-:W0:Y:S01]  /*b110*/  MUFU.EX2 R154, R154 ;  /* 0x0000009a009a7308 */ /* 0x000e220000000800 */
[----:B-1----:R-:W-:Y:S01]  /*b120*/  FFMA.FTZ R5, R2, R5, R197 ;  /* 0x0000000502057223 */ /* 0x002fe200000100c5 */
[C---:B------:R-:W-:Y:S01]  /*b130*/  FADD.FTZ R155, R165.reuse, R166 ;  /* 0x000000a6a59b7221 */ /* 0x040fe20000010000 */
[----:B------:R1:W-:Y:S01]  /*b140*/  @!P1 SYNCS.ARRIVE.TRANS64.RED.A1T0 RZ, [R159+URZ], RZ ;  /* 0x000000ff9fff99a7 */ /* 0x0003e2000810043f */
[----:B------:R-:W-:Y:S01]  /*b150*/  F2FP.BF16.F32.PACK_AB R194, R165, R194 ;  /* 0x000000c2a5c2723e */ /* 0x000fe200000010ff */
[----:B------:R-:W-:Y:S01]  /*b160*/  FADD.FTZ R16, R152, R5 ;  /* 0x0000000598107221 */ /* 0x000fe20000010000 */
[----:B------:R-:W-:Y:S01]  /*b170*/  FADD.FTZ R166, R188, R155 ;  /* 0x0000009bbca67221 */ /* 0x000fe20000010000 */
[----:B------:R-:W-:Y:S01]  /*b180*/  F2FP.BF16.F32.PACK_AB R197, R152, R197 ;  /* 0x000000c598c5723e */ /* 0x000fe200000010ff */
[----:B------:R-:W3:Y:S01]  /*b190*/  MUFU.EX2 R193, R193 ;  /* 0x000000c100c17308 */ /* 0x000ee20000000800 */
[----:B--2---:R-:W-:Y:S01]  /*b1a0*/  FADD.FTZ R5, R199, R16 ;  /* 0x00000010c7057221 */ /* 0x004fe20000010000 */
[----:B------:R-:W-:-:S06]  /*b1b0*/  IMAD.MOV.U32 R218, RZ, RZ, R3 ;  /* 0x000000ffffda7224 */ /* 0x000fcc00078e0003 */
[----:B------:R-:W2:Y:S01]  /*b1c0*/  MUFU.EX2 R158, R158 ;  /* 0x0000009e009e7308 */ /* 0x000ea20000000800 */
[C---:B0-----:R-:W-:Y:S01]  /*b1d0*/  FADD.FTZ R16, R154.reuse, R5 ;  /* 0x000000059a107221 */ /* 0x041fe20000010000 */
[----:B------:R-:W-:-:S06]  /*b1e0*/  F2FP.BF16.F32.PACK_AB R199, R154, R199 ;  /* 0x000000c79ac7723e */ /* 0x000fcc00000010ff */
[----:B------:R-:W0:Y:S01]  /*b1f0*/  MUFU.EX2 R195, R195 ;  /* 0x000000c300c37308 */ /* 0x000e220000000800 */
[----:B---3--:R-:W-:-:S07]  /*b200*/  FADD.FTZ R5, R193, R16 ;  /* 0x00000010c1057221 */ /* 0x008fce0000010000 */
[----:B------:R-:W3:Y:S01]  /*b210*/  MUFU.EX2 R169, R169 ;  /* 0x000000a900a97308 */ /* 0x000ee20000000800 */
[C---:B--2---:R-:W-:Y:S01]  /*b220*/  FADD.FTZ R16, R158.reuse, R5 ;  /* 0x000000059e107221 */ /* 0x044fe20000010000 */
[----:B------:R-:W-:-:S06]  /*b230*/  F2FP.BF16.F32.PACK_AB R193, R158, R193 ;  /* 0x000000c19ec1723e */ /* 0x000fcc00000010ff */
[----:B------:R-:W2:Y:S01]  /*b240*/  MUFU.EX2 R160, R160 ;  /* 0x000000a000a07308 */ /* 0x000ea20000000800 */
[----:B0-----:R-:W-:-:S07]  /*b250*/  FADD.FTZ R5, R195, R16 ;  /* 0x00000010c3057221 */ /* 0x001fce0000010000 */
[----:B------:R-:W0:Y:S01]  /*b260*/  MUFU.EX2 R190, R190 ;  /* 0x000000be00be7308 */ /* 0x000e220000000800 */
[C---:B---3--:R-:W-:Y:S01]  /*b270*/  FADD.FTZ R155, R169.reuse, R166 ;  /* 0x000000a6a99b7221 */ /* 0x048fe20000010000 */
[----:B------:R-:W-:-:S06]  /*b280*/  F2FP.BF16.F32.PACK_AB R188, R169, R188 ;  /* 0x000000bca9bc723e */ /* 0x000fcc00000010ff */
[----:B------:R-:W3:Y:S01]  /*b290*/  MUFU.EX2 R189, R189 ;  /* 0x000000bd00bd7308 */ /* 0x000ee20000000800 */
[C---:B--2---:R-:W-:Y:S01]  /*b2a0*/  FADD.FTZ R16, R160.reuse, R5 ;  /* 0x00000005a0107221 */ /* 0x044fe20000010000 */
[----:B------:R-:W-:-:S06]  /*b2b0*/  F2FP.BF16.F32.PACK_AB R195, R160, R195 ;  /* 0x000000c3a0c3723e */ /* 0x000fcc00000010ff */
[----:B------:R-:W2:Y:S01]  /*b2c0*/  MUFU.EX2 R173, R173 ;  /* 0x000000ad00ad7308 */ /* 0x000ea20000000800 */
[----:B0-----:R-:W-:-:S07]  /*b2d0*/  FADD.FTZ R166, R190, R155 ;  /* 0x0000009bbea67221 */ /* 0x001fce0000010000 */
[----:B------:R-:W0:Y:S01]  /*b2e0*/  MUFU.EX2 R162, R162 ;  /* 0x000000a200a27308 */ /* 0x000e220000000800 */
[----:B---3--:R-:W-:-:S07]  /*b2f0*/  FADD.FTZ R5, R189, R16 ;  /* 0x00000010bd057221 */ /* 0x008fce0000010000 */
[----:B------:R-:W3:Y:S01]  /*b300*/  MUFU.EX2 R184, R184 ;  /* 0x000000b800b87308 */ /* 0x000ee20000000800 */
[C---:B--2---:R-:W-:Y:S01]  /*b310*/  FADD.FTZ R153, R173.reuse, R166 ;  /* 0x000000a6ad997221 */ /* 0x044fe20000010000 */
[----:B------:R-:W-:-:S06]  /*b320*/  F2FP.BF16.F32.PACK_AB R190, R173, R190 ;  /* 0x000000beadbe723e */ /* 0x000fcc00000010ff */
[----:B------:R-:W2:Y:S01]  /*b330*/  MUFU.EX2 R191, R191 ;  /* 0x000000bf00bf7308 */ /* 0x000ea20000000800 */
[C---:B0-----:R-:W-:Y:S01]  /*b340*/  FADD.FTZ R16, R162.reuse, R5 ;  /* 0x00000005a2107221 */ /* 0x041fe20000010000 */
[----:B------:R-:W-:-:S06]  /*b350*/  F2FP.BF16.F32.PACK_AB R189, R162, R189 ;  /* 0x000000bda2bd723e */ /* 0x000fcc00000010ff */
[----:B------:R-:W0:Y:S01]  /*b360*/  MUFU.EX2 R177, R177 ;  /* 0x000000b100b17308 */ /* 0x000e220000000800 */
[----:B---3--:R-:W-:-:S07]  /*b370*/  FADD.FTZ R166, R184, R153 ;  /* 0x00000099b8a67221 */ /* 0x008fce0000010000 */
[----:B------:R-:W3:Y:S01]  /*b380*/  MUFU.EX2 R164, R164 ;  /* 0x000000a400a47308 */ /* 0x000ee20000000800 */
[----:B--2---:R-:W-:-:S07]  /*b390*/  FADD.FTZ R5, R191, R16 ;  /* 0x00000010bf057221 */ /* 0x004fce0000010000 */
[----:B------:R-:W2:Y:S01]  /*b3a0*/  MUFU.EX2 R185, R185 ;  /* 0x000000b900b97308 */ /* 0x000ea20000000800 */
[C---:B0-----:R-:W-:Y:S01]  /*b3b0*/  FADD.FTZ R153, R177.reuse, R166 ;  /* 0x000000a6b1997221 */ /* 0x041fe20000010000 */
[----:B------:R-:W-:-:S06]  /*b3c0*/  F2FP.BF16.F32.PACK_AB R184, R177, R184 ;  /* 0x000000b8b1b8723e */ /* 0x000fcc00000010ff */
[----:B------:R-:W0:Y:S01]  /*b3d0*/  MUFU.EX2 R179, R179 ;  /* 0x000000b300b37308 */ /* 0x000e220000000800 */
[C---:B---3--:R-:W-:Y:S01]  /*b3e0*/  FADD.FTZ R166, R164.reuse, R5 ;  /* 0x00000005a4a67221 */ /* 0x048fe20000010000 */
[----:B------:R-:W-:-:S06]  /*b3f0*/  F2FP.BF16.F32.PACK_AB R191, R164, R191 ;  /* 0x000000bfa4bf723e */ /* 0x000fcc00000010ff */
[----:B------:R-:W3:Y:S01]  /*b400*/  MUFU.EX2 R186, R186 ;  /* 0x000000ba00ba7308 */ /* 0x000ee20000000800 */
[----:B--2---:R-:W-:-:S07]  /*b410*/  FADD.FTZ R166, R185, R166 ;  /* 0x000000a6b9a67221 */ /* 0x004fce0000010000 */
[----:B------:R-:W2:Y:S01]  /*b420*/  MUFU.EX2 R187, R182 ;  /* 0x000000b600bb7308 */ /* 0x000ea20000000800 */
[C---:B0-----:R-:W-:Y:S01]  /*b430*/  FADD.FTZ R166, R179.reuse, R166 ;  /* 0x000000a6b3a67221 */ /* 0x041fe20000010000 */
[----:B------:R-:W-:-:S06]  /*b440*/  F2FP.BF16.F32.PACK_AB R185, R179, R185 ;  /* 0x000000b9b3b9723e */ /* 0x000fcc00000010ff */
[----:B------:R-:W0:Y:S01]  /*b450*/  MUFU.EX2 R21, R181 ;  /* 0x000000b500157308 */ /* 0x000e220000000800 */
[----:B---3--:R-:W-:-:S07]  /*b460*/  FADD.FTZ R16, R186, R153 ;  /* 0x00000099ba107221 */ /* 0x008fce0000010000 */
[----:B------:R-:W3:Y:S01]  /*b470*/  MUFU.EX2 R156, R156 ;  /* 0x0000009c009c7308 */ /* 0x000ee20000000800 */
[----:B--2---:R-:W-:Y:S01]  /*b480*/  FADD.FTZ R166, R187, R166 ;  /* 0x000000a6bba67221 */ /* 0x004fe20000010000 */
[C---:B0-----:R-:W-:Y:S01]  /*b490*/  FADD.FTZ R16, R21.reuse, R16 ;  /* 0x0000001015107221 */ /* 0x041fe20000010000 */
[----:B------:R-:W-:Y:S01]  /*b4a0*/  F2FP.BF16.F32.PACK_AB R186, R21, R186 ;  /* 0x000000ba15ba723e */ /* 0x000fe200000010ff */
[----:B------:R-:W-:Y:S02]  /*b4b0*/  IMAD.MOV.U32 R21, RZ, RZ, R4 ;  /* 0x000000ffff157224 */ /* 0x000fe400078e0004 */
[C---:B---3--:R-:W-:Y:S01]  /*b4c0*/  FADD.FTZ R5, R156.reuse, R166 ;  /* 0x000000a69c057221 */ /* 0x048fe20000010000 */
[----:B------:R-:W-:Y:S01]  /*b4d0*/  F2FP.BF16.F32.PACK_AB R187, R156, R187 ;  /* 0x000000bb9cbb723e */ /* 0x000fe200000010ff */
[----:B-1----:R-:W-:Y:S06]  /*b4e0*/  @P2 BRA `(.L_x_1499) ;  /* 0xffffffd8002c2947 */ /* 0x002fec000383ffff */
.L_x_1482:
        /* <DEDUP_REMOVED lines=131> */
.L_x_1500:
[----:B------:R-:W-:Y:S01]  /*bd20*/  ULEA UR7, UR36, UR37, 0x3 ;  /* 0x0000002524077291 */ /* 0x000fe2000f8e183f */
[----:B------:R-:W-:-:S05]  /*bd30*/  IMAD.U32 R0, RZ, RZ, UR38 ;  /* 0x00000026ff007e24 */ /* 0x000fca000f8e00ff */
[----:B------:R-:W-:-:S04]  /*bd40*/  SHF.L.U32 R0, R0, 0x1f, RZ ;  /* 0x0000001f00007819 */ /* 0x000fc800000006ff */
[----:B------:R0:W1:Y:S01]  /*bd50*/  SYNCS.PHASECHK.TRANS64.TRYWAIT P2, [UR7+0x30850], R0 ;  /* 0x03085000ff0075a7 */ /* 0x0000620008040147 */
[----:B------:R-:W-:Y:S05]  /*bd60*/  @!P0 BRA `(.L_x_1501) ;  /* 0x0000000000048947 */ /* 0x000fea0003800000 */
[----:B------:R-:W-:Y:S01]  /*bd70*/  BPT.TRAP 0x1 ;  /* 0x000000040000795c */ /* 0x000fe20000300000 */
.L_x_1501:
[----:B-1----:R-:W-:Y:S05]  /*bd80*/  @P2 BRA `(.L_x_1502) ;  /* 0x0000000000082947 */ /* 0x002fea0003800000 */
[----:B------:R-:W1:Y:S02]  /*bd90*/  SYNCS.PHASECHK.TRANS64.TRYWAIT P0, [UR7+0x30850], R0 ;  /* 0x03085000ff0075a7 */ /* 0x000e640008000147 */
[----:B-1----:R-:W-:Y:S05]  /*bda0*/  @!P0 BRA `(.L_x_1503) ;  /* 0x000000b000f48947 */ /* 0x002fea0003800000 */
.L_x_1502:
        /* <DEDUP_REMOVED lines=197> */
.L_x_1433:
[----:B------:R-:W0:Y:S01]  /*ca00*/  S2R R4, SR_CgaCtaId ;  /* 0x0000000000047919 */ /* 0x000e220000008800 */
[----:B------:R-:W-:Y:S01]  /*ca10*/  MOV R23, 0x400 ;  /* 0x0000040000177802 */ /* 0x000fe20000000f00 */
[----:B------:R-:W-:Y:S01]  /*ca20*/  BSSY B0, `(.L_x_1504) ;  /* 0x00002ec000007945 */ /* 0x000fe20003800000 */
[----:B------:R-:W-:Y:S02]  /*ca30*/  BAR.SYNC.DEFER_BLOCKING 0x5, 0x180 ;  /* 0x0146000000007b1d */ /* 0x000fe40000010000 */
[----:B0-----:R-:W-:-:S05]  /*ca40*/  LEA R23, R4, R23, 0x18 ;  /* 0x0000001704177211 */ /* 0x001fca00078ec0ff */
[----:B------:R-:W0:Y:S02]  /*ca50*/  LDS.128 R4, [R23+0x308d0] ;  /* 0x0308d00017047984 */ /* 0x000e240000000c00 */
[----:B0-----:R-:W-:Y:S02]  /*ca60*/  R2UR UR5, R5 ;  /* 0x00000000050572ca */ /* 0x001fe400000e0000 */
[----:B------:R-:W-:Y:S02]  /*ca70*/  R2UR UR7, R6 ;  /* 0x00000000060772ca */ /* 0x000fe400000e0000 */
        /* <DEDUP_REMOVED lines=13> */
[----:B------:R-:W-:Y:S01]  /*cb50*/  F2FP.BF16.F32.PACK_AB R33, R162, R34 ;  /* 0x00000022a221723e */ /* 0x000fe200000010ff */
[----:B------:R-:W-:Y:S01]  /*cb60*/  ULDC.64 UR8, c[0x0][0xc00] ;  /* 0x0003000000087ab9 */ /* 0x000fe20000000a00 */
        /* <DEDUP_REMOVED lines=10> */
[----:B------:R-:W-:Y:S02]  /*cc10*/  MOV R4, R23 ;  /* 0x0000001700047202 */ /* 0x000fe40000000f00 */
[----:B0-----:R-:W-:Y:S02]  /*cc20*/  MOV R5, R6 ;  /* 0x0000000600057202 */ /* 0x001fe40000000f00 */
[----:B------:R-:W-:-:S02]  /*cc30*/  F2FP.BF16.F32.PACK_AB R51, R157, R51 ;  /* 0x000000339d33723e */ /* 0x000fc400000010ff */
[----:B------:R-:W-:Y:S01]  /*cc40*/  F2FP.BF16.F32.PACK_AB R57, R156, R58 ;  /* 0x0000003a9c39723e */ /* 0x000fe200000010ff */
[----:B------:R-:W-:Y:S01]  /*cc50*/  IMAD.WIDE R98, R211, 0x2, R4 ;  /* 0x00000002d3627825 */ /* 0x000fe200078e0204 */
[----:B------:R-:W-:Y:S02]  /*cc60*/  F2FP.BF16.F32.PACK_AB R64, R65, R64 ;  /* 0x000000404140723e */ /* 0x000fe400000010ff */
[----:B------:R-:W-:Y:S02]  /*cc70*/  F2FP.BF16.F32.PACK_AB R58, R61, R60 ;  /* 0x0000003c3d3a723e */ /* 0x000fe400000010ff */
[C---:B------:R-:W-:Y:S02]  /*cc80*/  IADD3 R171, P1, R98.reuse, 0x20, RZ ;  /* 0x0000002062ab7810 */ /* 0x040fe40007f3e0ff */
[C---:B------:R-:W-:Y:S02]  /*cc90*/  LOP3.LUT R7, R98.reuse, 0x380, RZ, 0xc0, !PT ;  /* 0x0000038062077812 */ /* 0x040fe400078ec0ff */
        /* <DEDUP_REMOVED lines=15> */
[----:B------:R-:W-:Y:S01]  /*cd90*/  SHF.R.U64 R7, R7, 0x3, RZ ;  /* 0x0000000307077819 */ /* 0x000fe200000012ff */
[----:B------:R-:W-:Y:S01]  /*cda0*/  IMAD.X R55, RZ, RZ, R99, P1 ;  /* 0x000000ffff377224 */ /* 0x000fe200008e0663 */
[----:B------:R-:W-:-:S02]  /*cdb0*/  LOP3.LUT R12, R173, 0x380, RZ, 0xc0, !PT ;  /* 0x00000380ad0c7812 */ /* 0x000fc400078ec0ff */
[----:B------:R-:W-:Y:S02]  /*cdc0*/  LOP3.LUT R14, R175, 0x380, RZ, 0xc0, !PT ;  /* 0x00000380af0e7812 */ /* 0x000fe400078ec0ff */
[----:B------:R-:W-:Y:S02]  /*cdd0*/  LOP3.LUT R20, R177, 0x380, RZ, 0xc0, !PT ;  /* 0x00000380b1147812 */ /* 0x000fe400078ec0ff */
        /* <DEDUP_REMOVED lines=11> */
[----:B------:R-:W-:Y:S01]  /*ce90*/  IMAD.X R95, RZ, RZ, R99, P5 ;  /* 0x000000ffff5f7224 */ /* 0x000fe200028e0663 */
[----:B------:R-:W-:-:S02]  /*cea0*/  SHF.R.U64 R10, R10, 0x3, RZ ;  /* 0x000000030a0a7819 */ /* 0x000fc400000012ff */
[----:B------:R-:W-:Y:S01]  /*ceb0*/  LOP3.LUT R30, R179, 0x380, RZ, 0xc0, !PT ;  /* 0x00000380b31e7812 */ /* 0x000fe200078ec0ff */
[--C-:B------:R-:W-:Y:S01]  /*cec0*/  IMAD.X R9, RZ, RZ, R99.reuse, P1 ;  /* 0x000000ffff097224 */ /* 0x100fe200008e0663 */
[----:B------:R-:W-:Y:S01]  /*ced0*/  LOP3.LUT R98, R7, R98, RZ, 0x3c, !PT ;  /* 0x0000006207627212 */ /* 0x000fe200078e3cff */
[----:B------:R-:W-:Y:S01]  /*cee0*/  IMAD.X R7, RZ, RZ, R99, P2 ;  /* 0x000000ffff077224 */ /* 0x000fe200010e0663 */
[----:B------:R-:W-:Y:S02]  /*cef0*/  SHF.R.U64 R12, R12, 0x3, RZ ;  /* 0x000000030c0c7819 */ /* 0x000fe400000012ff */
[----:B------:R-:W-:Y:S02]  /*cf00*/  LOP3.LUT R38, R181, 0x380, RZ, 0xc0, !PT ;  /* 0x00000380b5267812 */ /* 0x000fe400078ec0ff */
[----:B------:R-:W-:Y:S02]  /*cf10*/  SHF.R.U64 R14, R14, 0x3, RZ ;  /* 0x000000030e0e7819 */ /* 0x000fe400000012ff */
[----:B------:R-:W-:-:S02]  /*cf20*/  LOP3.LUT R46, R183, 0x380, RZ, 0xc0, !PT ;  /* 0x00000380b72e7812 */ /* 0x000fc400078ec0ff */
[----:B------:R-:W-:Y:S02]  /*cf30*/  SHF.R.U64 R20, R20, 0x3, RZ ;  /* 0x0000000314147819 */ /* 0x000fe400000012ff */
[----:B------:R-:W-:Y:S02]  /*cf40*/  LOP3.LUT R54, R185, 0x380, RZ, 0xc0, !PT ;  /* 0x00000380b9367812 */ /* 0x000fe400078ec0ff */
[----:B------:R-:W-:Y:S02]  /*cf50*/  LOP3.LUT R10, R10, R171, RZ, 0x3c, !PT ;  /* 0x000000ab0a0a7212 */ /* 0x000fe400078e3cff */
[----:B------:R-:W-:Y:S02]  /*cf60*/  SHF.R.U64 R30, R30, 0x3, RZ ;  /* 0x000000031e1e7819 */ /* 0x000fe400000012ff */
[----:B------:R-:W-:Y:S02]  /*cf70*/  LOP3.LUT R62, R187, 0x380, RZ, 0xc0, !PT ;  /* 0x00000380bb3e7812 */ /* 0x000fe400078ec0ff */
[----:B------:R-:W-:-:S02]  /*cf80*/  LOP3.LUT R12, R12, R173, RZ, 0x3c, !PT ;  /* 0x000000ad0c0c7212 */ /* 0x000fc400078e3cff */
[----:B------:R-:W-:Y:S02]  /*cf90*/  SHF.R.U64 R38, R38, 0x3, RZ ;  /* 0x0000000326267819 */ /* 0x000fe400000012ff */
[----:B------:R-:W-:Y:S02]  /*cfa0*/  LOP3.LUT R70, R189, 0x380, RZ, 0xc0, !PT ;  /* 0x00000380bd467812 */ /* 0x000fe400078ec0ff */
[----:B------:R-:W-:Y:S01]  /*cfb0*/  MOV R98, R98 ;  /* 0x0000006200627202 */ /* 0x000fe20000000f00 */
[----:B------:R-:W-:Y:S01]  /*cfc0*/  BAR.SYNC.DEFER_BLOCKING 0x1, 0x100 ;  /* 0x0044000000007b1d */ /* 0x000fe20000010000 */
[----:B------:R-:W-:Y:S02]  /*cfd0*/  LOP3.LUT R14, R14, R175, RZ, 0x3c, !PT ;  /* 0x000000af0e0e7212 */ /* 0x000fe400078e3cff */
[----:B------:R-:W-:Y:S02]  /*cfe0*/  SHF.R.U64 R46, R46, 0x3, RZ ;  /* 0x000000032e2e7819 */ /* 0x000fe400000012ff */
[----:B------:R-:W-:-:S02]  /*cff0*/  LOP3.LUT R78, R191, 0x380, RZ, 0xc0, !PT ;  /* 0x00000380bf4e7812 */ /* 0x000fc400078ec0ff */
[----:B------:R-:W-:Y:S02]  /*d000*/  LOP3.LUT R99, R169, 0x380, RZ, 0xc0, !PT ;  /* 0x00000380a9637812 */ /* 0x000fe400078ec0ff */
[----:B------:R-:W-:Y:S02]  /*d010*/  LOP3.LUT R20, R20, R177, RZ, 0x3c, !PT ;  /* 0x000000b114147212 */ /* 0x000fe400078e3cff */
[----:B------:R-:W-:Y:S02]  /*d020*/  SHF.R.U64 R54, R54, 0x3, RZ ;  /* 0x0000000336367819 */ /* 0x000fe400000012ff */
[----:B------:R-:W-:Y:S02]  /*d030*/  LOP3.LUT R86, R193, 0x380, RZ, 0xc0, !PT ;  /* 0x00000380c1567812 */ /* 0x000fe400078ec0ff */
[----:B------:R-:W-:Y:S02]  /*d040*/  LOP3.LUT R163, R168, 0x380, RZ, 0xc0, !PT ;  /* 0x00000380a8a37812 */ /* 0x000fe400078ec0ff */
[----:B------:R-:W-:-:S02]  /*d050*/  LOP3.LUT R30, R30, R179, RZ, 0x3c, !PT ;  /* 0x000000b31e1e7212 */ /* 0x000fc400078e3cff */
[----:B------:R-:W-:Y:S02]  /*d060*/  SHF.R.U64 R62, R62, 0x3, RZ ;  /* 0x000000033e3e7819 */ /* 0x000fe400000012ff */
[----:B------:R-:W-:Y:S02]  /*d070*/  LOP3.LUT R94, R6, 0x380, RZ, 0xc0, !PT ;  /* 0x00000380065e7812 */ /* 0x000fe400078ec0ff */
[----:B------:R-:W-:Y:S01]  /*d080*/  MOV R11, R10 ;  /* 0x0000000a000b7202 */ /* 0x000fe20000000f00 */
[----:B------:R0:W-:Y:S01]  /*d090*/  STSM.16.M88.4 [R98], R24 ;  /* 0x0000001862007844 */ /* 0x0001e20000000200 */
[----:B------:R-:W-:Y:S02]  /*d0a0*/  LOP3.LUT R38, R38, R181, RZ, 0x3c, !PT ;  /* 0x000000b526267212 */ /* 0x000fe400078e3cff */
[----:B------:R-:W-:Y:S01]  /*d0b0*/  SHF.R.U64 R70, R70, 0x3, RZ ;  /* 0x0000000346467819 */ /* 0x000fe200000012ff */
[----:B------:R-:W-:Y:S01]  /*d0c0*/  STSM.16.M88.4 [R11], R32 ;  /* 0x000000200b007844 */ /* 0x000fe20000000200 */
[----:B------:R-:W-:-:S02]  /*d0d0*/  MOV R12, R12 ;  /* 0x0000000c000c7202 */ /* 0x000fc40000000f00 */
[----:B------:R-:W-:Y:S02]  /*d0e0*/  LOP3.LUT R46, R46, R183, RZ, 0x3c, !PT ;  /* 0x000000b72e2e7212 */ /* 0x000fe400078e3cff */
[----:B------:R-:W-:Y:S01]  /*d0f0*/  SHF.R.U64 R78, R78, 0x3, RZ ;  /* 0x000000034e4e7819 */ /* 0x000fe200000012ff */
[----:B------:R1:W-:Y:S01]  /*d100*/  STSM.16.M88.4 [R12], R40 ;  /* 0x000000280c007844 */ /* 0x0003e20000000200 */
[----:B------:R-:W-:Y:S02]  /*d110*/  SHF.R.U64 R28, R99, 0x3, RZ ;  /* 0x00000003631c7819 */ /* 0x000fe400000012ff */
[----:B------:R-:W-:Y:S02]  /*d120*/  MOV R14, R14 ;  /* 0x0000000e000e7202 */ /* 0x000fe40000000f00 */
[----:B------:R-:W-:Y:S02]  /*d130*/  LOP3.LUT R54, R54, R185, RZ, 0x3c, !PT ;  /* 0x000000b936367212 */ /* 0x000fe400078e3cff */
[----:B------:R-:W-:Y:S01]  /*d140*/  SHF.R.U64 R86, R86, 0x3, RZ ;  /* 0x0000000356567819 */ /* 0x000fe200000012ff */
[----:B------:R-:W-:Y:S01]  /*d150*/  STSM.16.M88.4 [R14], R48 ;  /* 0x000000300e007844 */ /* 0x000fe20000000200 */
[----:B------:R-:W-:-:S02]  /*d160*/  SHF.R.U64 R99, R163, 0x3, RZ ;  /* 0x00000003a3637819 */ /* 0x000fc400000012ff */
[----:B------:R-:W-:Y:S02]  /*d170*/  MOV R20, R20 ;  /* 0x0000001400147202 */ /* 0x000fe40000000f00 */
[----:B------:R-:W-:Y:S02]  /*d180*/  F2FP.BF16.F32.PACK_AB R59, R155, R59 ;  /* 0x0000003b9b3b723e */ /* 0x000fe400000010ff */
[----:B------:R-:W-:Y:S02]  /*d190*/  F2FP.BF16.F32.PACK_AB R65, R154, R66 ;  /* 0x000000429a41723e */ /* 0x000fe400000010ff */
[----:B------:R-:W-:Y:S01]  /*d1a0*/  F2FP.BF16.F32.PACK_AB R72, R73, R72 ;  /* 0x000000484948723e */ /* 0x000fe200000010ff */
[----:B------:R-:W-:Y:S01]  /*d1b0*/  STSM.16.M88.4 [R20], R56 ;  /* 0x0000003814007844 */ /* 0x000fe20000000200 */
[----:B------:R-:W-:Y:S02]  /*d1c0*/  LOP3.LUT R62, R62, R187, RZ, 0x3c, !PT ;  /* 0x000000bb3e3e7212 */ /* 0x000fe400078e3cff */
[----:B------:R-:W-:-:S02]  /*d1d0*/  SHF.R.U64 R29, R94, 0x3, RZ ;  /* 0x000000035e1d7819 */ /* 0x000fc400000012ff */
        /* <DEDUP_REMOVED lines=13> */
[----:B------:R-:W-:Y:S01]  /*d2b0*/  LOP3.LUT R78, R78, R191, RZ, 0x3c, !PT ;  /* 0x000000bf4e4e7212 */ /* 0x000fe200078e3cff */
[----:B------:R-:W2:Y:S01]  /*d2c0*/  LDC R16, c[0x0][0xbe8] ;  /* 0x0002fa00ff107b82 */ /* 0x000ea20000000800 */
[----:B------:R-:W-:-:S02]  /*d2d0*/  MOV R46, R46 ;  /* 0x0000002e002e7202 */ /* 0x000fc40000000f00 */
[----:B------:R-:W-:Y:S02]  /*d2e0*/  F2FP.BF16.F32.PACK_AB R82, R85, R84 ;  /* 0x000000545552723e */ /* 0x000fe400000010ff */
[----:B------:R-:W-:Y:S02]  /*d2f0*/  F2FP.BF16.F32.PACK_AB R83, R3, R83 ;  /* 0x000000530353723e */ /* 0x000fe400000010ff */
[----:B------:R-:W-:Y:S02]  /*d300*/  F2FP.BF16.F32.PACK_AB R89, R91, R90 ;  /* 0x0000005a5b59723e */ /* 0x000fe400000010ff */
[----:B------:R-:W-:Y:S01]  /*d310*/  LOP3.LUT R86, R86, R193, RZ, 0x3c, !PT ;  /* 0x000000c156567212 */ /* 0x000fe200078e3cff */
[----:B------:R-:W-:Y:S01]  /*d320*/  STSM.16.M88.4 [R46], R80 ;  /* 0x000000502e007844 */ /* 0x000fe20000000200 */
[----:B------:R-:W-:Y:S02]  /*d330*/  LOP3.LUT R8, R99, R168, RZ, 0x3c, !PT ;  /* 0x000000a863087212 */ /* 0x000fe400078e3cff */
[----:B------:R-:W-:-:S02]  /*d340*/  MOV R54, R54 ;  /* 0x0000003600367202 */ /* 0x000fc40000000f00 */
[----:B------:R-:W-:Y:S02]  /*d350*/  F2FP.BF16.F32.PACK_AB R90, R93, R92 ;  /* 0x0000005c5d5a723e */ /* 0x000fe400000010ff */
[----:B------:R-:W-:Y:S02]  /*d360*/  F2FP.BF16.F32.PACK_AB R91, R165, R164 ;  /* 0x000000a4a55b723e */ /* 0x000fe400000010ff */
[----:B------:R-:W-:Y:S02]  /*d370*/  F2FP.BF16.F32.PACK_AB R96, R97, R96 ;  /* 0x000000606160723e */ /* 0x000fe400000010ff */
[----:B------:R-:W-:Y:S01]  /*d380*/  F2FP.BF16.F32.PACK_AB R104, R105, R104 ;  /* 0x000000686968723e */ /* 0x000fe200000010ff */
[----:B------:R-:W-:Y:S01]  /*d390*/  STSM.16.M88.4 [R54], R88 ;  /* 0x0000005836007844 */ /* 0x000fe20000000200 */
[----:B------:R-:W-:Y:S02]  /*d3a0*/  LOP3.LUT R94, R29, R6, RZ, 0x3c, !PT ;  /* 0x000000061d5e7212 */ /* 0x000fe400078e3cff */
[----:B------:R-:W-:-:S02]  /*d3b0*/  MOV R62, R62 ;  /* 0x0000003e003e7202 */ /* 0x000fc40000000f00 */
[----:B------:R-:W-:Y:S02]  /*d3c0*/  F2FP.BF16.F32.PACK_AB R97, R167, R166 ;  /* 0x000000a6a761723e */ /* 0x000fe400000010ff */
[----:B0-----:R-:W-:Y:S02]  /*d3d0*/  F2FP.BF16.F32.PACK_AB R98, R101, R100 ;  /* 0x000000646562723e */ /* 0x001fe400000010ff */
        /* <DEDUP_REMOVED lines=15> */
[----:B------:R-:W-:Y:S01]  /*d4d0*/  F2FP.BF16.F32.PACK_AB R128, R129, R128 ;  /* 0x000000808180723e */ /* 0x000fe200000010ff */
[----:B------:R-:W-:Y:S01]  /*d4e0*/  STSM.16.M88.4 [R78], R112 ;  /* 0x000000704e007844 */ /* 0x000fe20000000200 */
[----:B------:R-:W-:Y:S02]  /*d4f0*/  MOV R86, R86 ;  /* 0x0000005600567202 */ /* 0x000fe40000000f00 */
[----:B------:R-:W-:-:S02]  /*d500*/  F2FP.BF16.F32.PACK_AB R122, R125, R124 ;  /* 0x0000007c7d7a723e */ /* 0x000fc400000010ff */
[----:B------:R-:W-:Y:S02]  /*d510*/  F2FP.BF16.F32.PACK_AB R123, R127, R126 ;  /* 0x0000007e7f7b723e */ /* 0x000fe400000010ff */
[----:B------:R-:W-:Y:S02]  /*d520*/  F2FP.BF16.F32.PACK_AB R129, R131, R130 ;  /* 0x000000828381723e */ /* 0x000fe400000010ff */
[----:B------:R-:W-:Y:S01]  /*d530*/  F2FP.BF16.F32.PACK_AB R136, R137, R136 ;  /* 0x000000888988723e */ /* 0x000fe200000010ff */
[----:B------:R-:W-:Y:S01]  /*d540*/  STSM.16.M88.4 [R86], R120 ;  /* 0x0000007856007844 */ /* 0x000fe20000000200 */
[----:B------:R-:W-:Y:S02]  /*d550*/  MOV R94, R94 ;  /* 0x0000005e005e7202 */ /* 0x000fe40000000f00 */
[----:B------:R-:W-:Y:S02]  /*d560*/  F2FP.BF16.F32.PACK_AB R130, R133, R132 ;  /* 0x000000848582723e */ /* 0x000fe400000010ff */
[----:B------:R-:W-:-:S02]  /*d570*/  F2FP.BF16.F32.PACK_AB R131, R135, R134 ;  /* 0x000000868783723e */ /* 0x000fc400000010ff */
[----:B------:R-:W-:Y:S02]  /*d580*/  F2FP.BF16.F32.PACK_AB R137, R139, R138 ;  /* 0x0000008a8b89723e */ /* 0x000fe400000010ff */
[----:B------:R-:W-:Y:S01]  /*d590*/  F2FP.BF16.F32.PACK_AB R144, R145, R144 ;  /* 0x000000909190723e */ /* 0x000fe200000010ff */
[----:B------:R-:W-:Y:S01]  /*d5a0*/  STSM.16.M88.4 [R94], R128 ;  /* 0x000000805e007844 */ /* 0x000fe20000000200 */
[----:B------:R-:W-:Y:S02]  /*d5b0*/  MOV R10, R6 ;  /* 0x00000006000a7202 */ /* 0x000fe40000000f00 */
[----:B------:R-:W-:Y:S02]  /*d5c0*/  F2FP.BF16.F32.PACK_AB R138, R141, R140 ;  /* 0x0000008c8d8a723e */ /* 0x000fe400000010ff */
        /* <DEDUP_REMOVED lines=8> */
[----:B------:R3:W-:Y:S10]  /*d650*/  STSM.16.M88.4 [R8], R144 ;  /* 0x0000009008007844 */ /* 0x0007f40000000200 */
[----:B------:R-:W-:-:S06]  /*d660*/  UIMAD.WIDE UR8, UR4, 0x4, UR8 ;  /* 0x00000004040878a5 */ /* 0x000fcc000f8e0208 */
[----:B------:R-:W-:Y:S02]  /*d670*/  IMAD.U32 R6, RZ, RZ, UR8 ;  /* 0x00000008ff067e24 */ /* 0x000fe4000f8e00ff */
[----:B------:R-:W-:Y:S01]  /*d680*/  IMAD.U32 R7, RZ, RZ, UR9 ;  /* 0x00000009ff077e24 */ /* 0x000fe2000f8e00ff */
[----:B------:R-:W-:Y:S01]  /*d690*/  BAR.SYNC.DEFER_BLOCKING 0x1, 0x100 ;  /* 0x0044000000007b1d */ /* 0x000fe20000010000 */
[----:B--2---:R-:W-:-:S05]  /*d6a0*/  ISETP.NE.AND P1, PT, R16, 0x1, PT ;  /* 0x000000011000780c */ /* 0x004fca0003f25270 */
[----:B------:R-:W-:Y:S01]  /*d6b0*/  ULDC.64 UR8, c[0x0][0xc08] ;  /* 0x0003020000087ab9 */ /* 0x000fe20000000a00 */
[----:B------:R-:W2:Y:S01]  /*d6c0*/  @P0 LDG.E R3, desc[UR12][R6.64] ;  /* 0x0000000c06030981 */ /* 0x000ea2000c1e1900 */
[----:B------:R-:W-:-:S06]  /*d6d0*/  UISETP.NE.U32.AND UP1, UPT, UR8, URZ, UPT ;  /* 0x0000003f0800728c */ /* 0x000fcc000bf25070 */
[----:B------:R-:W4:Y:S01]  /*d6e0*/  @P1 LDC R9, c[0x0][0xbec] ;  /* 0x0002fb00ff091b82 */ /* 0x000f220000000800 */
[----:B------:R-:W-:Y:S01]  /*d6f0*/  ULDC UR10, c[0x0][0xa88] ;  /* 0x0002a200000a7ab9 */ /* 0x000fe20000000800 */
[----:B------:R-:W-:-:S06]  /*d700*/  UISETP.NE.AND.EX UP1, UPT, UR9, URZ, UPT, UP1 ;  /* 0x0000003f0900728c */ /* 0x000fcc000bf25310 */
[----:B-1----:R-:W1:Y:S01]  /*d710*/  @P1 LDC R12, c[0x0][0xbf0] ;  /* 0x0002fc00ff0c1b82 */ /* 0x002e620000000800 */
[----:B------:R-:W-:-:S04]  /*d720*/  PLOP3.LUT P2, PT, PT, PT, UP1, 0x80, 0x0 ;  /* 0x000000000000781c */ /* 0x000fc80003f4f018 */
[----:B------:R-:W-:Y:S02]  /*d730*/  @UP1 ULDC.64 UR8, c[0x0][0xc08] ;  /* 0x0003020000081ab9 */ /* 0x000fe40000000a00 */
[----:B------:R-:W-:-:S03]  /*d740*/  @UP1 UIMAD.WIDE UR8, UR4, 0x4, UR8 ;  /* 0x00000004040818a5 */ /* 0x000fc6000f8e0208 */
[----:B------:R-:W-:-:S03]  /*d750*/  UMOV UR4, URZ ;  /* 0x0000003f00047c82 */ /* 0x000fc60008000000 */
[----:B0-----:R-:W-:Y:S02]  /*d760*/  IMAD.U32 R10, RZ, RZ, UR8 ;  /* 0x00000008ff0a7e24 */ /* 0x001fe4000f8e00ff */
[----:B------:R-:W-:Y:S01]  /*d770*/  IMAD.U32 R11, RZ, RZ, UR9 ;  /* 0x00000009ff0b7e24 */ /* 0x000fe2000f8e00ff */
[----:B--2---:R-:W-:Y:S01]  /*d780*/  @P0 R2UR UR4, R3 ;  /* 0x00000000030402ca */ /* 0x004fe200000e0000 */
[----:B------:R-:W-:-:S06]  /*d790*/  IMAD.U32 R3, RZ, RZ, UR10 ;  /* 0x0000000aff037e24 */ /* 0x000fcc000f8e00ff */
[----:B------:R3:W5:Y:S01]  /*d7a0*/  @P2 LDG.E R3, desc[UR12][R10.64] ;  /* 0x0000000c0a032981 */ /* 0x000762000c1e1900 */
[----:B-1--4-:R-:W-:Y:S07]  /*d7b0*/  @P2 BRA `(.L_x_1506) ;  /* 0x0000000000142947 */ /* 0x012fee0003800000 */
[----:B------:R-:W-:Y:S05]  /*d7c0*/  @!P0 BRA `(.L_x_1506) ;  /* 0x0000000000108947 */ /* 0x000fea0003800000 */
[----:B------:R-:W-:Y:S02]  /*d7d0*/  ULDC.64 UR8, c[0x0][0x208] ;  /* 0x0000820000087ab9 */ /* 0x000fe40000000a00 */
[----:B---3--:R-:W2:Y:S04]  /*d7e0*/  LDG.E R8, desc[UR8][R6.64] ;  /* 0x0000000806087981 */ /* 0x008ea8000c1e1900 */
[----:B-----5:R-:W2:Y:S02]  /*d7f0*/  LDG.E R3, desc[UR8][R6.64+0x4] ;  /* 0x0000040806037981 */ /* 0x020ea4000c1e1900 */
[----:B--2---:R-:W-:-:S07]  /*d800*/  IMAD.IADD R3, R3, 0x1, -R8 ;  /* 0x0000000103037824 */ /* 0x004fce00078e0a08 */
.L_x_1506:
[----:B------:R-:W-:Y:S01]  /*d810*/  R2UR UR19, R204 ;  /* 0x00000000cc1372ca */ /* 0x000fe200000e0000 */
[----:B------:R-:W-:Y:S01]  /*d820*/  USHF.R.S32.HI UR9, URZ, 0x1f, UR4 ;  /* 0x0000001f3f097899 */ /* 0x000fe20008011404 */
[----:B------:R-:W-:Y:S01]  /*d830*/  R2UR UR13, R206 ;  /* 0x00000000ce0d72ca */ /* 0x000fe200000e0000 */
[----:B------:R-:W-:Y:S01]  /*d840*/  ULDC.64 UR14, c[0x0][0xb90] ;  /* 0x0002e400000e7ab9 */ /* 0x000fe20000000a00 */
[----:B------:R-:W-:Y:S01]  /*d850*/  UMOV UR8, UR4 ;  /* 0x0000000400087c82 */ /* 0x000fe20008000000 */
[----:B---3--:R-:W-:Y:S01]  /*d860*/  VIADD R8, R22, UR61 ;  /* 0x0000003d16087c36 */ /* 0x008fe20008000000 */
[----:B------:R-:W0:Y:S01]  /*d870*/  @P1 LDC R77, c[0x0][0xbf0] ;  /* 0x0002fc00ff4d1b82 */ /* 0x000e220000000800 */
[----:B-----5:R-:W-:Y:S01]  /*d880*/  IMAD R81, R3, R16, RZ ;  /* 0x0000001003517224 */ /* 0x020fe200078e02ff */
[----:B------:R-:W-:Y:S01]  /*d890*/  ULDC.64 UR20, c[0x0][0x208] ;  /* 0x0000820000147ab9 */ /* 0x000fe20000000a00 */
[----:B------:R-:W-:-:S04]  /*d8a0*/  @P1 IMAD.HI.U32 R7, R8, R9, RZ ;  /* 0x0000000908071227 */ /* 0x000fc800078e00ff */
[----:B------:R-:W-:Y:S01]  /*d8b0*/  USHF.R.S32.HI UR16, URZ, 0x1f, UR19 ;  /* 0x0000001f3f107899 */ /* 0x000fe20008011413 */
[----:B------:R-:W-:Y:S01]  /*d8c0*/  IMAD.MOV.U32 R6, RZ, RZ, R8 ;  /* 0x000000ffff067224 */ /* 0x000fe200078e0008 */
[----:B------:R-:W-:Y:S01]  /*d8d0*/  UIMAD.WIDE.U32 UR10, UR19, UR14, UR8 ;  /* 0x0000000e130a72a5 */ /* 0x000fe2000f8e0008 */
[----:B------:R-:W-:Y:S01]  /*d8e0*/  @P1 SHF.R.U32.HI R6, RZ, R12, R7 ;  /* 0x0000000cff061219 */ /* 0x000fe20000011607 */
[----:B------:R-:W-:Y:S01]  /*d8f0*/  USHF.R.S32.HI UR8, URZ, 0x1f, UR13 ;  /* 0x0000001f3f087899 */ /* 0x000fe2000801140d */
[----:B------:R-:W-:Y:S01]  /*d900*/  IMAD R7, R205, 0x40, R19 ;  /* 0x00000040cd077824 */ /* 0x000fe200078e0213 */
[----:B------:R-:W-:Y:S01]  /*d910*/  UIMAD UR12, UR16, UR14, URZ ;  /* 0x0000000e100c72a4 */ /* 0x000fe2000f8e023f */
[----:B------:R-:W-:Y:S01]  /*d920*/  VIADD R18, R210, UR61 ;  /* 0x0000003dd2127c36 */ /* 0x000fe20008000000 */
[----:B------:R-:W-:Y:S01]  /*d930*/  USEL UR18, UR8, URZ, !UP0 ;  /* 0x0000003f08127287 */ /* 0x000fe2000c000000 */
[----:B------:R-:W-:Y:S01]  /*d940*/  IMAD.MOV R9, RZ, RZ, -R6 ;  /* 0x000000ffff097224 */ /* 0x000fe200078e0a06 */
[----:B------:R-:W-:Y:S01]  /*d950*/  UIMAD UR12, UR19, UR15, UR12 ;  /* 0x0000000f130c72a4 */ /* 0x000fe2000f8e020c */
[----:B------:R-:W-:Y:S01]  /*d960*/  IMAD.WIDE R4, R7, 0x2, R4 ;  /* 0x0000000207047825 */ /* 0x000fe200078e0204 */
[----:B------:R-:W-:Y:S01]  /*d970*/  USEL UR17, UR13, URZ, !UP0 ;  /* 0x0000003f0d117287 */ /* 0x000fe2000c000000 */
[----:B------:R-:W-:Y:S01]  /*d980*/  SHF.R.S32.HI R7, RZ, 0x1f, R6 ;  /* 0x0000001fff077819 */ /* 0x000fe20000011406 */
[----:B------:R-:W-:Y:S01]  /*d990*/  ULDC.64 UR14, c[0x0][0xb98] ;  /* 0x0002e600000e7ab9 */ /* 0x000fe20000000a00 */
[----:B------:R-:W-:Y:S01]  /*d9a0*/  UIADD3 UR11, UR11, UR12, URZ ;  /* 0x0000000c0b0b7290 */ /* 0x000fe2000fffe03f */
[----:B------:R-:W-:Y:S01]  /*d9b0*/  IMAD R9, R16, R9, R8 ;  /* 0x0000000910097224 */ /* 0x000fe200078e0208 */
[----:B------:R-:W-:Y:S01]  /*d9c0*/  UIMAD UR8, UR18, UR14, URZ ;  /* 0x0000000e120872a4 */ /* 0x000fe2000f8e023f */
[C---:B------:R-:W-:Y:S01]  /*d9d0*/  IADD3 R11, P5, R4.reuse, 0x1000, RZ ;  /* 0x00001000040b7810 */ /* 0x040fe20007fbe0ff */
[----:B------:R-:W-:Y:S01]  /*d9e0*/  UIMAD.WIDE.U32 UR10, UR17, UR14, UR10 ;  /* 0x0000000e110a72a5 */ /* 0x000fe2000f8e000a */
[----:B------:R-:W-:Y:S01]  /*d9f0*/  IADD3 R53, P3, R4, 0x4000, RZ ;  /* 0x0000400004357810 */ /* 0x000fe20007f7e0ff */
[----:B------:R-:W-:Y:S01]  /*da00*/  UIMAD UR8, UR17, UR15, UR8 ;  /* 0x0000000f110872a4 */ /* 0x000fe2000f8e0208 */
[----:B------:R-:W-:Y:S01]  /*da10*/  SHF.R.S32.HI R8, RZ, 0x1f, R9 ;  /* 0x0000001fff087819 */ /* 0x000fe20000011409 */
[----:B------:R-:W-:Y:S01]  /*da20*/  ULDC.64 UR12, c[0x0][0xaa0] ;  /* 0x0002a800000c7ab9 */ /* 0x000fe20000000a00 */
[----:B------:R-:W-:-:S02]  /*da30*/  LOP3.LUT R52, R53, 0x380, RZ, 0xc0, !PT ;  /* 0x0000038035347812 */ /* 0x000fc400078ec0ff */
[----:B------:R-:W-:Y:S01]  /*da40*/  IADD3 R6, P0, R6, UR10, RZ ;  /* 0x0000000a06067c10 */ /* 0x000fe2000ff1e0ff */
[----:B------:R-:W-:Y:S01]  /*da50*/  IMAD.U32 R10, RZ, RZ, UR8 ;  /* 0x00000008ff0a7e24 */ /* 0x000fe2000f8e00ff */
[----:B------:R-:W-:Y:S02]  /*da60*/  SHF.R.U64 R52, R52, 0x3, RZ ;  /* 0x0000000334347819 */ /* 0x000fe400000012ff */
[----:B------:R-:W-:Y:S02]  /*da70*/  IADD3 R29, P2, R4, 0x5000, RZ ;  /* 0x00005000041d7810 */ /* 0x000fe40007f5e0ff */
[----:B------:R-:W-:Y:S01]  /*da80*/  IADD3.X R7, R7, UR11, R10, P0, !PT ;  /* 0x0000000b07077c10 */ /* 0x000fe200087fe40a */
[----:B------:R-:W-:Y:S01]  /*da90*/  ULDC.64 UR10, c[0x0][0xb88] ;  /* 0x0002e200000a7ab9 */ /* 0x000fe20000000a00 */
[----:B------:R-:W-:Y:S01]  /*daa0*/  LOP3.LUT R52, R52, R53, RZ, 0x3c, !PT ;  /* 0x0000003534347212 */ /* 0x000fe200078e3cff */
[----:B------:R-:W-:Y:S01]  /*dab0*/  IMAD R10, R8, UR10, RZ ;  /* 0x0000000a080a7c24 */ /* 0x000fe2000f8e02ff */
[----:B------:R-:W-:Y:S01]  /*dac0*/  LOP3.LUT R8, R11, 0x380, RZ, 0xc0, !PT ;  /* 0x000003800b087812 */ /* 0x000fe200078ec0ff */
[----:B------:R-:W-:Y:S01]  /*dad0*/  IMAD.WIDE.U32 R6, R9, UR10, R6 ;  /* 0x0000000a09067c25 */ /* 0x000fe2000f8e0006 */
[----:B------:R-:W-:-:S02]  /*dae0*/  LOP3.LUT R28, R29, 0x380, RZ, 0xc0, !PT ;  /* 0x000003801d1c7812 */ /* 0x000fc400078ec0ff */
[----:B------:R-:W-:Y:S01]  /*daf0*/  SHF.R.U64 R8, R8, 0x3, RZ ;  /* 0x0000000308087819 */ /* 0x000fe200000012ff */
[----:B------:R-:W-:Y:S01]  /*db00*/  IMAD R15, R9, UR11, R10 ;  /* 0x0000000b090f7c24 */ /* 0x000fe2000f8e020a */
[----:B------:R-:W-:Y:S01]  /*db10*/  ULDC.64 UR10, c[0x0][0xb50] ;  /* 0x0002d400000a7ab9 */ /* 0x000fe20000000a00 */
[----:B------:R-:W-:Y:S01]  /*db20*/  IMAD.X R53, RZ, RZ, R5, P3 ;  /* 0x000000ffff357224 */ /* 0x000fe200018e0605 */
[----:B------:R-:W-:Y:S01]  /*db30*/  LEA R14, P0, R6, UR10, 0x2 ;  /* 0x0000000a060e7c11 */ /* 0x000fe2000f8010ff */
[----:B------:R-:W-:Y:S01]  /*db40*/  IMAD.IADD R7, R7, 0x1, R15 ;  /* 0x0000000107077824 */ /* 0x000fe200078e020f */
[----:B------:R-:W-:Y:S01]  /*db50*/  LOP3.LUT R8, R8, R11, RZ, 0x3c, !PT ;  /* 0x0000000b08087212 */ /* 0x000fe200078e3cff */
[----:B------:R-:W-:Y:S01]  /*db60*/  IMAD.X R9, RZ, RZ, R5, P5 ;  /* 0x000000ffff097224 */ /* 0x000fe200028e0605 */
[----:B------:R-:W-:Y:S01]  /*db70*/  IADD3 R41, P3, R4, 0xa000, RZ ;  /* 0x0000a00004297810 */ /* 0x000fe20007f7e0ff */
[----:B------:R-:W-:Y:S01]  /*db80*/  SHFL.IDX PT, R20, R14, RZ, 0x1c1f ;  /* 0x001c1fff0e147589 */ /* 0x000fe200000e0000 */
[----:B------:R-:W-:-:S02]  /*db90*/  LEA.HI.X R11, R6, UR11, R7, 0x2, P0 ;  /* 0x0000000b060b7c11 */ /* 0x000fc400080f1407 */
[----:B------:R-:W-:Y:S02]  /*dba0*/  SHF.R.U64 R28, R28, 0x3, RZ ;  /* 0x000000031c1c7819 */ /* 0x000fe400000012ff */
[C---:B------:R-:W-:Y:S01]  /*dbb0*/  IADD3 R13, P4, R4.reuse, 0x2000, RZ ;  /* 0x00002000040d7810 */ /* 0x040fe20007f9e0ff */
[----:B------:R-:W1:Y:S01]  /*dbc0*/  SHFL.IDX PT, R21, R11, RZ, 0x1c1f ;  /* 0x001c1fff0b157589 */ /* 0x000e6200000e0000 */
[----:B------:R-:W-:Y:S01]  /*dbd0*/  IADD3 R25, P0, R4, 0x3000, RZ ;  /* 0x0000300004197810 */ /* 0x000fe20007f1e0ff */
[----:B------:R-:W-:Y:S01]  /*dbe0*/  UIMAD UR10, UR9, UR12, URZ ;  /* 0x0000000c090a72a4 */ /* 0x000fe2000f8e023f */
[----:B------:R-:W-:Y:S01]  /*dbf0*/  LOP3.LUT R40, R41, 0x380, RZ, 0xc0, !PT ;  /* 0x0000038029287812 */ /* 0x000fe200078ec0ff */
[----:B------:R-:W-:Y:S01]  /*dc00*/  SHFL.IDX PT, R42, R14, 0x1, 0x1c1f ;  /* 0x003c1f000e2a7f89 */ /* 0x000fe200000e0000 */
[----:B------:R-:W-:Y:S01]  /*dc10*/  LOP3.LUT R24, R25, 0x380, RZ, 0xc0, !PT ;  /* 0x0000038019187812 */ /* 0x000fe200078ec0ff */
[----:B------:R-:W-:Y:S01]  /*dc20*/  VIADD R6, R18, 0x8 ;  /* 0x0000000812067836 */ /* 0x000fe20000000000 */
[----:B------:R-:W-:Y:S01]  /*dc30*/  SHF.R.U64 R40, R40, 0x3, RZ ;  /* 0x0000000328287819 */ /* 0x000fe200000012ff */
[----:B------:R-:W2:Y:S01]  /*dc40*/  SHFL.IDX PT, R43, R11, 0x1, 0x1c1f ;  /* 0x003c1f000b2b7f89 */ /* 0x000ea200000e0000 */
[----:B------:R-:W-:-:S02]  /*dc50*/  SHF.R.U64 R24, R24, 0x3, RZ ;  /* 0x0000000318187819 */ /* 0x000fc400000012ff */
[----:B------:R-:W-:Y:S01]  /*dc60*/  LOP3.LUT R40, R40, R41, RZ, 0x3c, !PT ;  /* 0x0000002928287212 */ /* 0x000fe200078e3cff */
[--C-:B------:R-:W-:Y:S01]  /*dc70*/  IMAD.X R41, RZ, RZ, R5.reuse, P3 ;  /* 0x000000ffff297224 */ /* 0x100fe200018e0605 */
[----:B------:R-:W-:Y:S01]  /*dc80*/  LOP3.LUT R24, R24, R25, RZ, 0x3c, !PT ;  /* 0x0000001918187212 */ /* 0x000fe200078e3cff */
[--C-:B------:R-:W-:Y:S01]  /*dc90*/  IMAD.X R25, RZ, RZ, R5.reuse, P0 ;  /* 0x000000ffff197224 */ /* 0x100fe200000e0605 */
[----:B------:R-:W-:Y:S02]  /*dca0*/  IADD3 R57, P0, R4, 0x9000, RZ ;  /* 0x0000900004397810 */ /* 0x000fe40007f1e0ff */
[----:B------:R-:W-:Y:S01]  /*dcb0*/  LOP3.LUT R28, R28, R29, RZ, 0x3c, !PT ;  /* 0x0000001d1c1c7212 */ /* 0x000fe200078e3cff */
[----:B------:R-:W-:Y:S01]  /*dcc0*/  IMAD.X R29, RZ, RZ, R5, P2 ;  /* 0x000000ffff1d7224 */ /* 0x000fe200010e0605 */
[----:B------:R-:W-:Y:S02]  /*dcd0*/  IADD3 R10, P3, R4, 0xf000, RZ ;  /* 0x0000f000040a7810 */ /* 0x000fe40007f7e0ff */
[----:B------:R-:W-:-:S02]  /*dce0*/  LOP3.LUT R56, R57, 0x380, RZ, 0xc0, !PT ;  /* 0x0000038039387812 */ /* 0x000fc400078ec0ff */
[C---:B------:R-:W-:Y:S02]  /*dcf0*/  IADD3 R45, P2, R4.reuse, 0xb000, RZ ;  /* 0x0000b000042d7810 */ /* 0x040fe40007f5e0ff */
[----:B------:R-:W-:Y:S02]  /*dd00*/  LOP3.LUT R12, R13, 0x380, RZ, 0xc0, !PT ;  /* 0x000003800d0c7812 */ /* 0x000fe400078ec0ff */
[C---:B------:R-:W-:Y:S02]  /*dd10*/  IADD3 R33, P6, R4.reuse, 0x6000, RZ ;  /* 0x0000600004217810 */ /* 0x040fe40007fde0ff */
[----:B------:R-:W-:Y:S01]  /*dd20*/  IADD3 R37, P5, R4, 0x7000, RZ ;  /* 0x0000700004257810 */ /* 0x000fe20007fbe0ff */
[----:B------:R-:W-:Y:S01]  /*dd30*/  UIMAD.WIDE.U32 UR8, UR4, UR12, URZ ;  /* 0x0000000c040872a5 */ /* 0x000fe2000f8e003f */
[----:B------:R-:W-:Y:S01]  /*dd40*/  LOP3.LUT R3, R10, 0x380, RZ, 0xc0, !PT ;  /* 0x000003800a037812 */ /* 0x000fe200078ec0ff */
[----:B------:R-:W-:Y:S01]  /*dd50*/  UIMAD UR10, UR4, UR13, UR10 ;  /* 0x0000000d040a72a4 */ /* 0x000fe2000f8e020a */
[----:B------:R-:W-:Y:S01]  /*dd60*/  SHF.R.U64 R56, R56, 0x3, RZ ;  /* 0x0000000338387819 */ /* 0x000fe200000012ff */
[----:B------:R-:W-:Y:S01]  /*dd70*/  IMAD.X R49, RZ, RZ, R5, P3 ;  /* 0x000000ffff317224 */ /* 0x000fe200018e0605 */
[----:B------:R-:W-:Y:S01]  /*dd80*/  LOP3.LUT R44, R45, 0x380, RZ, 0xc0, !PT ;  /* 0x000003802d2c7812 */ /* 0x000fe200078ec0ff */
[----:B------:R-:W-:Y:S01]  /*dd90*/  ULDC.64 UR12, c[0x0][0xae8] ;  /* 0x0002ba00000c7ab9 */ /* 0x000fe20000000a00 */
[----:B------:R-:W-:-:S02]  /*dda0*/  SHF.R.U64 R3, R3, 0x3, RZ ;  /* 0x0000000303037819 */ /* 0x000fc400000012ff */
[----:B------:R-:W-:Y:S01]  /*ddb0*/  LOP3.LUT R56, R56, R57, RZ, 0x3c, !PT ;  /* 0x0000003938387212 */ /* 0x000fe200078e3cff */
[--C-:B------:R-:W-:Y:S01]  /*ddc0*/  IMAD.X R57, RZ, RZ, R5.reuse, P0 ;  /* 0x000000ffff397224 */ /* 0x100fe200000e0605 */
[----:B------:R-:W-:Y:S02]  /*ddd0*/  SHF.R.U64 R44, R44, 0x3, RZ ;  /* 0x000000032c2c7819 */ /* 0x000fe400000012ff */
[----:B------:R-:W-:Y:S02]  /*dde0*/  LOP3.LUT P0, RZ, R208, 0x3, RZ, 0xc0, !PT ;  /* 0x00000003d0ff7812 */ /* 0x000fe4000780c0ff */
[----:B------:R-:W-:Y:S02]  /*ddf0*/  LOP3.LUT R48, R3, R10, RZ, 0x3c, !PT ;  /* 0x0000000a03307212 */ /* 0x000fe400078e3cff */
[----:B------:R-:W-:Y:S01]  /*de00*/  LOP3.LUT R44, R44, R45, RZ, 0x3c, !PT ;  /* 0x0000002d2c2c7212 */ /* 0x000fe200078e3cff */
[----:B------:R-:W3:Y:S01]  /*de10*/  @P1 LDC R3, c[0x0][0xbec] ;  /* 0x0002fb00ff031b82 */ /* 0x000ee20000000800 */
[----:B------:R-:W-:Y:S01]  /*de20*/  IMAD.X R45, RZ, RZ, R5, P2 ;  /* 0x000000ffff2d7224 */ /* 0x000fe200010e0605 */
[----:B------:R-:W-:-:S02]  /*de30*/  SHF.R.U64 R12, R12, 0x3, RZ ;  /* 0x000000030c0c7819 */ /* 0x000fc400000012ff */
[----:B------:R-:W-:Y:S02]  /*de40*/  ISETP.GE.OR P2, PT, R18, R81, P0 ;  /* 0x000000511200720c */ /* 0x000fe40000746670 */
[----:B------:R-:W-:Y:S01]  /*de50*/  LOP3.LUT R12, R12, R13, RZ, 0x3c, !PT ;  /* 0x0000000d0c0c7212 */ /* 0x000fe200078e3cff */
[--C-:B------:R-:W-:Y:S01]  /*de60*/  IMAD.X R13, RZ, RZ, R5.reuse, P4 ;  /* 0x000000ffff0d7224 */ /* 0x100fe200020e0605 */
[----:B------:R-:W-:Y:S02]  /*de70*/  IADD3 R65, P4, R4, 0x8000, RZ ;  /* 0x0000800004417810 */ /* 0x000fe40007f9e0ff */
[----:B------:R-:W-:Y:S02]  /*de80*/  LOP3.LUT R32, R33, 0x380, RZ, 0xc0, !PT ;  /* 0x0000038021207812 */ /* 0x000fe400078ec0ff */
[----:B------:R-:W-:Y:S02]  /*de90*/  LOP3.LUT R36, R37, 0x380, RZ, 0xc0, !PT ;  /* 0x0000038025247812 */ /* 0x000fe400078ec0ff */
[----:B------:R-:W-:Y:S01]  /*dea0*/  LOP3.LUT R64, R65, 0x380, RZ, 0xc0, !PT ;  /* 0x0000038041407812 */ /* 0x000fe200078ec0ff */
[----:B------:R-:W-:Y:S01]  /*deb0*/  UIADD3 UR9, UR9, UR10, URZ ;  /* 0x0000000a09097290 */ /* 0x000fe2000fffe03f */
[----:B------:R-:W-:Y:S01]  /*dec0*/  SHF.R.U64 R32, R32, 0x3, RZ ;  /* 0x0000000320207819 */ /* 0x000fe200000012ff */
[----:B-1----:R1:W-:Y:S01]  /*ded0*/  @!P2 ST.E desc[UR20][R20.64], R0 ;  /* 0x000000001400a985 */ /* 0x0023e2000c101914 */
[----:B------:R-:W-:Y:S01]  /*dee0*/  SHF.R.U64 R36, R36, 0x3, RZ ;  /* 0x0000000324247819 */ /* 0x000fe200000012ff */
[----:B------:R-:W-:Y:S01]  /*def0*/  UIMAD UR4, UR16, UR12, URZ ;  /* 0x0000000c100472a4 */ /* 0x000fe2000f8e023f */
[----:B------:R-:W-:Y:S01]  /*df00*/  SHF.R.U64 R64, R64, 0x3, RZ ;  /* 0x0000000340407819 */ /* 0x000fe200000012ff */
[----:B------:R-:W-:Y:S01]  /*df10*/  UIMAD.WIDE.U32 UR8, UR19, UR12, UR8 ;  /* 0x0000000c130872a5 */ /* 0x000fe2000f8e0008 */
[----:B------:R-:W-:Y:S01]  /*df20*/  LOP3.LUT R32, R32, R33, RZ, 0x3c, !PT ;  /* 0x0000002120207212 */ /* 0x000fe200078e3cff */
[--C-:B------:R-:W-:Y:S01]  /*df30*/  IMAD.X R33, RZ, RZ, R5.reuse, P6 ;  /* 0x000000ffff217224 */ /* 0x100fe200030e0605 */
[----:B------:R-:W-:Y:S01]  /*df40*/  LOP3.LUT R36, R36, R37, RZ, 0x3c, !PT ;  /* 0x0000002524247212 */ /* 0x000fe200078e3cff */
[--C-:B------:R-:W-:Y:S01]  /*df50*/  IMAD.X R37, RZ, RZ, R5.reuse, P5 ;  /* 0x000000ffff257224 */ /* 0x100fe200028e0605 */
[----:B------:R-:W-:Y:S01]  /*df60*/  LOP3.LUT R64, R64, R65, RZ, 0x3c, !PT ;  /* 0x0000004140407212 */ /* 0x000fe200078e3cff */
[----:B------:R-:W-:Y:S01]  /*df70*/  IMAD.X R65, RZ, RZ, R5, P4 ;  /* 0x000000ffff417224 */ /* 0x000fe200020e0605 */
[----:B------:R-:W-:Y:S01]  /*df80*/  ULDC.64 UR10, c[0x0][0xaf0] ;  /* 0x0002bc00000a7ab9 */ /* 0x000fe20000000a00 */
[----:B-1----:R-:W-:Y:S01]  /*df90*/  IMAD R0, R203, 0x20, R205 ;  /* 0x00000020cb007824 */ /* 0x002fe200078e02cd */
[----:B------:R-:W-:Y:S01]  /*dfa0*/  UIMAD UR4, UR19, UR13, UR4 ;  /* 0x0000000d130472a4 */ /* 0x000fe2000f8e0204 */
[----:B------:R-:W-:-:S02]  /*dfb0*/  IADD3 R73, P6, R4, 0xc000, RZ ;  /* 0x0000c00004497810 */ /* 0x000fc40007fde0ff */
[----:B------:R-:W-:Y:S01]  /*dfc0*/  VIADD R18, R0, UR61 ;  /* 0x0000003d00127c36 */ /* 0x000fe20008000000 */
[C---:B------:R-:W-:Y:S02]  /*dfd0*/  IADD3 R69, P5, R4.reuse, 0xd000, RZ ;  /* 0x0000d00004457810 */ /* 0x040fe40007fbe0ff */
[----:B------:R-:W-:Y:S01]  /*dfe0*/  IADD3 R61, P4, R4, 0xe000, RZ ;  /* 0x0000e000043d7810 */ /* 0x000fe20007f9e0ff */
[----:B---3--:R-:W-:Y:S01]  /*dff0*/  @P1 IMAD.HI.U32 R0, R18, R3, RZ ;  /* 0x0000000312001227 */ /* 0x008fe200078e00ff */
[----:B------:R-:W-:Y:S01]  /*e000*/  UIADD3 UR9, UR9, UR4, URZ ;  /* 0x0000000409097290 */ /* 0x000fe2000fffe03f */
[----:B------:R-:W-:Y:S01]  /*e010*/  LOP3.LUT R72, R73, 0x380, RZ, 0xc0, !PT ;  /* 0x0000038049487812 */ /* 0x000fe200078ec0ff */
[----:B------:R-:W-:Y:S01]  /*e020*/  UIMAD UR4, UR18, UR10, URZ ;  /* 0x0000000a120472a4 */ /* 0x000fe2000f8e023f */
[----:B------:R-:W-:Y:S02]  /*e030*/  LOP3.LUT R68, R69, 0x380, RZ, 0xc0, !PT ;  /* 0x0000038045447812 */ /* 0x000fe400078ec0ff */
[----:B------:R-:W-:-:S02]  /*e040*/  LOP3.LUT R60, R61, 0x380, RZ, 0xc0, !PT ;  /* 0x000003803d3c7812 */ /* 0x000fc400078ec0ff */
[----:B------:R-:W-:Y:S01]  /*e050*/  ISETP.GE.OR P0, PT, R6, R81, P0 ;  /* 0x000000510600720c */ /* 0x000fe20000706670 */
[----:B------:R-:W-:Y:S01]  /*e060*/  IMAD.MOV.U32 R21, RZ, RZ, R18 ;  /* 0x000000ffff157224 */ /* 0x000fe200078e0012 */
[----:B------:R-:W-:Y:S01]  /*e070*/  LOP3.LUT R7, R4, 0x380, RZ, 0xc0, !PT ;  /* 0x0000038004077812 */ /* 0x000fe200078ec0ff */
[----:B------:R-:W-:Y:S01]  /*e080*/  UIMAD UR4, UR17, UR11, UR4 ;  /* 0x0000000b110472a4 */ /* 0x000fe2000f8e0204 */
[----:B0-----:R-:W-:Y:S01]  /*e090*/  @P1 SHF.R.U32.HI R21, RZ, R77, R0 ;  /* 0x0000004dff151219 */ /* 0x001fe20000011600 */
[----:B------:R-:W-:Y:S01]  /*e0a0*/  UIMAD.WIDE.U32 UR8, UR17, UR10, UR8 ;  /* 0x0000000a110872a5 */ /* 0x000fe2000f8e0008 */
[----:B------:R-:W-:Y:S02]  /*e0b0*/  SHF.R.U64 R72, R72, 0x3, RZ ;  /* 0x0000000348487819 */ /* 0x000fe400000012ff */
[----:B------:R-:W-:Y:S02]  /*e0c0*/  SHF.R.U64 R68, R68, 0x3, RZ ;  /* 0x0000000344447819 */ /* 0x000fe400000012ff */
[----:B------:R-:W-:-:S02]  /*e0d0*/  SHF.R.U64 R60, R60, 0x3, RZ ;  /* 0x000000033c3c7819 */ /* 0x000fc400000012ff */
[----:B------:R-:W-:Y:S01]  /*e0e0*/  SHF.R.U64 R7, R7, 0x3, RZ ;  /* 0x0000000307077819 */ /* 0x000fe200000012ff */
[----:B------:R-:W-:Y:S01]  /*e0f0*/  UIADD3 UR4, UR9, UR4, URZ ;  /* 0x0000000409047290 */ /* 0x000fe2000fffe03f */
[--C-:B------:R-:W-:Y:S01]  /*e100*/  SHF.R.S32.HI R0, RZ, 0x1f, R21.reuse ;  /* 0x0000001fff007819 */ /* 0x100fe20000011415 */
[----:B------:R-:W-:Y:S01]  /*e110*/  IMAD.MOV R77, RZ, RZ, -R21 ;  /* 0x000000ffff4d7224 */ /* 0x000fe200078e0a15 */
[----:B------:R-:W-:Y:S01]  /*e120*/  LOP3.LUT R72, R72, R73, RZ, 0x3c, !PT ;  /* 0x0000004948487212 */ /* 0x000fe200078e3cff */
[--C-:B------:R-:W-:Y:S01]  /*e130*/  IMAD.X R73, RZ, RZ, R5.reuse, P6 ;  /* 0x000000ffff497224 */ /* 0x100fe200030e0605 */
[----:B------:R-:W-:Y:S01]  /*e140*/  LOP3.LUT R68, R68, R69, RZ, 0x3c, !PT ;  /* 0x0000004544447212 */ /* 0x000fe200078e3cff */
[--C-:B------:R-:W-:Y:S01]  /*e150*/  IMAD.X R69, RZ, RZ, R5.reuse, P5 ;  /* 0x000000ffff457224 */ /* 0x100fe200028e0605 */
[----:B------:R-:W-:Y:S01]  /*e160*/  LOP3.LUT R60, R60, R61, RZ, 0x3c, !PT ;  /* 0x0000003d3c3c7212 */ /* 0x000fe200078e3cff */
[----:B------:R-:W-:Y:S01]  /*e170*/  IMAD.X R61, RZ, RZ, R5, P4 ;  /* 0x000000ffff3d7224 */ /* 0x000fe200020e0605 */
[----:B------:R-:W-:Y:S01]  /*e180*/  LOP3.LUT R4, R7, R4, RZ, 0x3c, !PT ;  /* 0x0000000407047212 */ /* 0x000fe200078e3cff */
[----:B------:R-:W-:Y:S01]  /*e190*/  ULDC.64 UR10, c[0x0][0xae0] ;  /* 0x0002b800000a7ab9 */ /* 0x000fe20000000a00 */
[----:B------:R-:W-:Y:S01]  /*e1a0*/  IMAD R77, R16, R77, R18 ;  /* 0x0000004d104d7224 */ /* 0x000fe200078e0212 */
[----:B--2---:R0:W-:Y:S01]  /*e1b0*/  @!P0 ST.E desc[UR20][R42.64], R2 ;  /* 0x000000022a008985 */ /* 0x0041e2000c101914 */
[----:B------:R-:W-:-:S02]  /*e1c0*/  IMAD R0, R0, UR10, RZ ;  /* 0x0000000a00007c24 */ /* 0x000fc4000f8e02ff */
[----:B------:R-:W-:Y:S01]  /*e1d0*/  IMAD.U32 R3, RZ, RZ, UR9 ;  /* 0x00000009ff037e24 */ /* 0x000fe2000f8e00ff */
[----:B------:R-:W5:Y:S01]  /*e1e0*/  LD.E.128 R4, desc[UR20][R4.64] ;  /* 0x0000001404047980 */ /* 0x000f62000c101d00 */
[----:B------:R-:W-:Y:S02]  /*e1f0*/  IMAD.U32 R3, RZ, RZ, UR4 ;  /* 0x00000004ff037e24 */ /* 0x000fe4000f8e00ff */
[----:B------:R-:W-:Y:S01]  /*e200*/  IMAD R79, R21, UR11, R0 ;  /* 0x0000000b154f7c24 */ /* 0x000fe2000f8e0200 */
[----:B------:R-:W5:Y:S01]  /*e210*/  LD.E.128 R8, desc[UR20][R8.64] ;  /* 0x0000001408087980 */ /* 0x000f62000c101d00 */
[----:B------:R-:W-:Y:S01]  /*e220*/  SHF.R.S32.HI R0, RZ, 0x1f, R77 ;  /* 0x0000001fff007819 */ /* 0x000fe2000001144d */
[----:B0-----:R-:W-:Y:S02]  /*e230*/  IMAD.U32 R2, RZ, RZ, UR8 ;  /* 0x00000008ff027e24 */ /* 0x001fe4000f8e00ff */
[----:B------:R-:W5:Y:S01]  /*e240*/  LD.E.128 R12, desc[UR20][R12.64] ;  /* 0x000000140c0c7980 */ /* 0x000f62000c101d00 */
[----:B------:R-:W-:-:S03]  /*e250*/  ULDC.64 UR8, c[0x0][0xad8] ;  /* 0x0002b60000087ab9 */ /* 0x000fc60000000a00 */
[----:B------:R-:W5:Y:S01]  /*e260*/  LD.E.128 R24, desc[UR20][R24.64] ;  /* 0x0000001418187980 */ /* 0x000f62000c101d00 */
[----:B------:R-:W-:-:S03]  /*e270*/  IMAD.WIDE.U32 R2, R21, UR10, R2 ;  /* 0x0000000a15027c25 */ /* 0x000fc6000f8e0002 */
[----:B------:R-:W5:Y:S04]  /*e280*/  LD.E.128 R52, desc[UR20][R52.64] ;  /* 0x0000001434347980 */ /* 0x000f68000c101d00 */
        /* <DEDUP_REMOVED lines=10> */
[----:B------:R-:W5:Y:S01]  /*e330*/  LD.E.128 R48, desc[UR20][R48.64] ;  /* 0x0000001430307980 */ /* 0x000f62000c101d00 */
[----:B------:R-:W-:Y:S01]  /*e340*/  IMAD.IADD R3, R3, 0x1, R79 ;  /* 0x0000000103037824 */ /* 0x000fe200078e024f */
[----:B------:R-:W-:Y:S01]  /*e350*/  BSSY B1, `(.L_x_1507) ;  /* 0x000002c000017945 */ /* 0x000fe20003800000 */
[----:B------:R-:W-:Y:S01]  /*e360*/  IMAD R16, R0, UR8, RZ ;  /* 0x0000000800107c24 */ /* 0x000fe2000f8e02ff */
[----:B------:R-:W-:Y:S01]  /*e370*/  @!PT LDS RZ, [RZ] ;  /* 0x00000000fffff984 */ /* 0x000fe20000000800 */
[----:B------:R-:W-:Y:S01]  /*e380*/  @!PT LDS RZ, [RZ] ;  /* 0x00000000fffff984 */ /* 0x000fe20000000800 */
[----:B------:R-:W-:Y:S01]  /*e390*/  @!PT LDS RZ, [RZ] ;  /* 0x00000000fffff984 */ /* 0x000fe20000000800 */
[----:B------:R-:W-:Y:S01]  /*e3a0*/  @!PT LDS RZ, [RZ] ;  /* 0x00000000fffff984 */ /* 0x000fe20000000800 */
[----:B------:R0:W-:Y:S06]  /*e3b0*/  MEMBAR.ALL.CTA ;  /* 0x0000000000007992 */ /* 0x0001ec0000008000 */
[----:B0-----:R-:W0:Y:S01]  /*e3c0*/  FENCE.VIEW.ASYNC.S ;  /* 0x00000000000073c6 */ /* 0x001e220000000000 */
[----:B------:R-:W-:-:S02]  /*e3d0*/  VIADD R80, R205, UR61 ;  /* 0x0000003dcd507c36 */ /* 0x000fc40008000000 */
[C---:B------:R-:W-:Y:S02]  /*e3e0*/  IMAD R21, R77.reuse, UR9, R16 ;  /* 0x000000094d157c24 */ /* 0x040fe4000f8e0210 */
[----:B------:R-:W-:Y:S01]  /*e3f0*/  IMAD.WIDE.U32 R2, R77, UR8, R2 ;  /* 0x000000084d027c25 */ /* 0x000fe2000f8e0002 */
[CC--:B------:R-:W-:Y:S01]  /*e400*/  ISETP.GE.AND P2, PT, R80.reuse, R81.reuse, PT ;  /* 0x000000515000720c */ /* 0x0c0fe20003f46270 */
[----:B------:R-:W-:Y:S02]  /*e410*/  ULDC.64 UR8, c[0x0][0xa80] ;  /* 0x0002a00000087ab9 */ /* 0x000fe40000000a00 */
[----:B------:R-:W-:Y:S01]  /*e420*/  VIADD R0, R80, 0x20 ;  /* 0x0000002050007836 */ /* 0x000fe20000000000 */
[----:B------:R-:W-:Y:S01]  /*e430*/  LEA R16, P3, R2, UR8, 0x1 ;  /* 0x0000000802107c11 */ /* 0x000fe2000f8608ff */
[----:B------:R-:W-:Y:S02]  /*e440*/  IMAD.IADD R3, R3, 0x1, R21 ;  /* 0x0000000103037824 */ /* 0x000fe400078e0215 */
[----:B------:R-:W-:Y:S01]  /*e450*/  VIADD R23, R23, 0x30820 ;  /* 0x0003082017177836 */ /* 0x000fe20000000000 */
[----:B------:R-:W-:Y:S01]  /*e460*/  ISETP.GE.AND P1, PT, R0, R81, PT ;  /* 0x000000510000720c */ /* 0x000fe20003f26270 */
[----:B------:R-:W-:Y:S01]  /*e470*/  VIADD R0, R80, 0x40 ;  /* 0x0000004050007836 */ /* 0x000fe20000000000 */
[----:B------:R-:W-:Y:S01]  /*e480*/  LEA.HI.X R18, R2, UR9, R3, 0x1, P3 ;  /* 0x0000000902127c11 */ /* 0x000fe200098f0c03 */
[----:B0-----:R0:W1:Y:S01]  /*e490*/  SHFL.IDX PT, R78, R16, RZ, 0x181f ;  /* 0x00181fff104e7589 */ /* 0x00106200000e0000 */
[----:B------:R-:W-:-:S02]  /*e4a0*/  PRMT R23, RZ, 0x654, R23 ;  /* 0x00000654ff177816 */ /* 0x000fc40000000017 */
[----:B------:R-:W-:Y:S02]  /*e4b0*/  ISETP.GE.AND P0, PT, R0, R81, PT ;  /* 0x000000510000720c */ /* 0x000fe40003f06270 */
[----:B------:R0:W2:Y:S01]  /*e4c0*/  SHFL.IDX PT, R0, R18, RZ, 0x181f ;  /* 0x00181fff12007589 */ /* 0x0000a200000e0000 */
[----:B------:R0:W-:Y:S01]  /*e4d0*/  SYNCS.ARRIVE.TRANS64.RED.A1T0 RZ, [R23+URZ], RZ ;  /* 0x000000ff17ff79a7 */ /* 0x0001e2000810043f */
[----:B------:R-:W-:Y:S09]  /*e4e0*/  @P2 BRA `(.L_x_1508) ;  /* 0x0000000000482947 */ /* 0x000ff20003800000 */
        /* <DEDUP_REMOVED lines=18> */
.L_x_1508:
[----:B------:R-:W-:Y:S05]  /*e610*/  BSYNC B1 ;  /* 0x0000000000017941 */ /* 0x000fea0003800000 */
.L_x_1507:
[----:B--2---:R2:W4:Y:S01]  /*e620*/  SHFL.IDX PT, R0, R18, 0x1, 0x181f ;  /* 0x00381f0012007f89 */ /* 0x00452200000e0000 */
[----:B------:R-:W-:Y:S03]  /*e630*/  BSSY B1, `(.L_x_1509) ;  /* 0x0000015000017945 */ /* 0x000fe60003800000 */
[----:B---3--:R2:W3:Y:S01]  /*e640*/  SHFL.IDX PT, R20, R16, 0x1, 0x181f ;  /* 0x00381f0010147f89 */ /* 0x0084e200000e0000 */
[----:B------:R-:W-:Y:S05]  /*e650*/  @P1 BRA `(.L_x_1510) ;  /* 0x0000000000481947 */ /* 0x000fea0003800000 */
[----:B------:R-:W-:Y:S01]  /*e660*/  ULDC UR4, c[0x0][0xac8] ;  /* 0x0002b20000047ab9 */ /* 0x000fe20000000800 */
[----:B------:R-:W-:Y:S01]  /*e670*/  ULDC.64 UR8, c[0x0][0x208] ;  /* 0x0000820000087ab9 */ /* 0x000fe20000000a00 */
[----:B------:R-:W-:Y:S02]  /*e680*/  ISETP.GE.AND P4, PT, R19, UR4, PT ;  /* 0x0000000413007c0c */ /* 0x000fe4000bf86270 */
[----:B------:R-:W-:Y:S02]  /*e690*/  ISETP.GE.AND P3, PT, R201, UR4, PT ;  /* 0x00000004c9007c0c */ /* 0x000fe4000bf66270 */
[----:B------:R-:W-:Y:S02]  /*e6a0*/  ISETP.GE.AND P2, PT, R200, UR4, PT ;  /* 0x00000004c8007c0c */ /* 0x000fe4000bf46270 */
[----:B------:R-:W-:-:S07]  /*e6b0*/  ISETP.GE.AND P1, PT, R202, UR4, PT ;  /* 0x00000004ca007c0c */ /* 0x000fce000bf26270 */
[-C--:B---3--:R-:W-:Y:S02]  /*e6c0*/  @!P4 LEA R2, P6, R19, R20.reuse, 0x1 ;  /* 0x000000141302c211 */ /* 0x088fe400078c08ff */
[----:B-----5:R-:W-:Y:S02]  /*e6d0*/  @!P3 LEA R4, P5, R201, R20, 0x1 ;  /* 0x00000014c904b211 */ /* 0x020fe400078a08ff */
        /* <DEDUP_REMOVED lines=10> */
.L_x_1510:
[----:B------:R-:W-:Y:S05]  /*e780*/  BSYNC B1 ;  /* 0x0000000000017941 */ /* 0x000fea0003800000 */
.L_x_1509:
[----:B----4-:R4:W0:Y:S01]  /*e790*/  SHFL.IDX PT, R0, R18, 0x2, 0x181f ;  /* 0x00581f0012007f89 */ /* 0x01082200000e0000 */
[----:B------:R-:W-:Y:S03]  /*e7a0*/  BSSY B1, `(.L_x_1511) ;  /* 0x0000015000017945 */ /* 0x000fe60003800000 */
[----:B---3-5:R4:W3:Y:S01]  /*e7b0*/  SHFL.IDX PT, R8, R16, 0x2, 0x181f ;  /* 0x00581f0010087f89 */ /* 0x0288e200000e0000 */
        /* <DEDUP_REMOVED lines=19> */
.L_x_1512:
[----:B------:R-:W-:Y:S05]  /*e8f0*/  BSYNC B1 ;  /* 0x0000000000017941 */ /* 0x000fea0003800000 */
.L_x_1511:
[----:B0-----:R-:W-:Y:S01]  /*e900*/  VIADD R0, R80, 0x60 ;  /* 0x0000006050007836 */ /* 0x001fe20000000000 */
[----:B--2-4-:R-:W0:Y:S04]  /*e910*/  SHFL.IDX PT, R18, R18, 0x3, 0x181f ;  /* 0x00781f0012127f89 */ /* 0x014e2800000e0000 */
[----:B------:R-:W-:Y:S01]  /*e920*/  ISETP.GE.AND P0, PT, R0, R81, PT ;  /* 0x000000510000720c */ /* 0x000fe20003f06270 */
[----:B------:R-:W2:-:S12]  /*e930*/  SHFL.IDX PT, R16, R16, 0x3, 0x181f ;  /* 0x00781f0010107f89 */ /* 0x000e9800000e0000 */
[----:B------:R-:W-:Y:S05]  /*e940*/  @P0 BRA `(.L_x_1513) ;  /* 0x0000000c00e40947 */ /* 0x000fea0003800000 */
[----:B------:R-:W-:Y:S01]  /*e950*/  ULDC UR4, c[0x0][0xac8] ;  /* 0x0002b20000047ab9 */ /* 0x000fe20000000800 */
[----:B------:R-:W-:Y:S01]  /*e960*/  ULDC.64 UR8, c[0x0][0x208] ;  /* 0x0000820000087ab9 */ /* 0x000fe20000000a00 */
[----:B------:R-:W-:Y:S02]  /*e970*/  ISETP.GE.AND P3, PT, R19, UR4, PT ;  /* 0x0000000413007c0c */ /* 0x000fe4000bf66270 */
[----:B------:R-:W-:Y:S02]  /*e980*/  ISETP.GE.AND P4, PT, R201, UR4, PT ;  /* 0x00000004c9007c0c */ /* 0x000fe4000bf86270 */
[----:B------:R-:W-:-:S09]  /*e990*/  ISETP.GE.AND P5, PT, R200, UR4, PT ;  /* 0x00000004c8007c0c */ /* 0x000fd2000bfa6270 */
[-C--:B--2---:R-:W-:Y:S02]  /*e9a0*/  @!P3 LEA R2, P0, R19, R16.reuse, 0x1 ;  /* 0x000000101302b211 */ /* 0x084fe400078008ff */
        /* <DEDUP_REMOVED lines=15> */
.L_x_1505:
        /* <DEDUP_REMOVED lines=14> */
[----:B0-----:R-:W-:Y:S01]  /*eb80*/  ISETP.NE.AND P0, PT, R11, 0x1, PT ;  /* 0x000000010b00780c */ /* 0x001fe20003f05270 */
[----:B------:R-:W-:-:S04]  /*eb90*/  UISETP.NE.U32.AND UP1, UPT, UR8, URZ, UPT ;  /* 0x0000003f0800728c */ /* 0x000fc8000bf25070 */
[----:B------:R-:W-:-:S06]  /*eba0*/  UISETP.NE.AND.EX UP1, UPT, UR9, URZ, UPT, UP1 ;  /* 0x0000003f0900728c */ /* 0x000fcc000bf25310 */
[----:B------:R-:W-:Y:S02]  /*ebb0*/  PLOP3.LUT P3, PT, PT, PT, UP1, 0x80, 0x0 ;  /* 0x000000000000781c */ /* 0x000fe40003f6f018 */
[----:B------:R-:W0:Y:S03]  /*ebc0*/  @P0 LDC R9, c[0x0][0xbec] ;  /* 0x0002fb00ff090b82 */ /* 0x000e260000000800 */
[----:B------:R-:W-:Y:S02]  /*ebd0*/  @UP1 ULDC.64 UR8, c[0x0][0xc08] ;  /* 0x0003020000081ab9 */ /* 0x000fe40000000a00 */
[----:B------:R-:W-:-:S03]  /*ebe0*/  @UP1 UIMAD.WIDE UR8, UR4, 0x4, UR8 ;  /* 0x00000004040818a5 */ /* 0x000fc6000f8e0208 */
[----:B------:R-:W-:Y:S02]  /*ebf0*/  ULDC UR4, c[0x0][0xa88] ;  /* 0x0002a20000047ab9 */ /* 0x000fe40000000800 */
[----:B------:R-:W-:Y:S02]  /*ec00*/  IMAD.U32 R0, RZ, RZ, UR4 ;  /* 0x00000004ff007e24 */ /* 0x000fe4000f8e00ff */
[----:B------:R-:W-:Y:S02]  /*ec10*/  IMAD.U32 R4, RZ, RZ, UR8 ;  /* 0x00000008ff047e24 */ /* 0x000fe4000f8e00ff */
[----:B------:R-:W-:Y:S01]  /*ec20*/  IMAD.U32 R5, RZ, RZ, UR9 ;  /* 0x00000009ff057e24 */ /* 0x000fe2000f8e00ff */
[----:B------:R-:W-:-:S04]  /*ec30*/  UMOV UR4, URZ ;  /* 0x0000003f00047c82 */ /* 0x000fc80008000000 */
[----:B------:R1:W5:Y:S01]  /*ec40*/  @P3 LDG.E R0, desc[UR12][R4.64] ;  /* 0x0000000c04003981 */ /* 0x000362000c1e1900 */
[----:B------:R-:W-:Y:S01]  /*ec50*/  USHF.R.S32.HI UR12, URZ, 0x1f, UR10 ;  /* 0x0000001f3f0c7899 */ /* 0x000fe2000801140a */
[----:B------:R-:W-:Y:S02]  /*ec60*/  ISETP.GE.AND P1, PT, R217, 0x80, PT ;  /* 0x00000080d900780c */ /* 0x000fe40003f26270 */
[----:B--2---:R-:W-:Y:S01]  /*ec70*/  @P2 R2UR UR4, R6 ;  /* 0x00000000060422ca */ /* 0x004fe200000e0000 */
[----:B01----:R-:W-:-:S14]  /*ec80*/  @P3 BRA `(.L_x_1514) ;  /* 0x0000000000143947 */ /* 0x003fdc0003800000 */
[----:B------:R-:W-:Y:S05]  /*ec90*/  @!P2 BRA `(.L_x_1514) ;  /* 0x000000000010a947 */ /* 0x000fea0003800000 */
[----:B------:R-:W-:Y:S02]  /*eca0*/  ULDC.64 UR8, c[0x0][0x208] ;  /* 0x0000820000087ab9 */ /* 0x000fe40000000a00 */
[----:B------:R-:W2:Y:S04]  /*ecb0*/  LDG.E R5, desc[UR8][R2.64] ;  /* 0x0000000802057981 */ /* 0x000ea8000c1e1900 */
[----:B-----5:R-:W2:Y:S02]  /*ecc0*/  LDG.E R0, desc[UR8][R2.64+0x4] ;  /* 0x0000040802007981 */ /* 0x020ea4000c1e1900 */
[----:B--2---:R-:W-:-:S07]  /*ecd0*/  IMAD.IADD R0, R0, 0x1, -R5 ;  /* 0x0000000100007824 */ /* 0x004fce00078e0a05 */
.L_x_1514:
[----:B------:R-:W-:Y:S01]  /*ece0*/  R2UR UR9, R206 ;  /* 0x00000000ce0972ca */ /* 0x000fe200000e0000 */
[----:B------:R-:W-:Y:S01]  /*ecf0*/  USHF.R.S32.HI UR11, URZ, 0x1f, UR4 ;  /* 0x0000001f3f0b7899 */ /* 0x000fe20008011404 */
[----:B------:R-:W-:Y:S11]  /*ed00*/  BSSY B1, `(.L_x_1515) ;  /* 0x0000030000017945 */ /* 0x000ff60003800000 */
[----:B------:R-:W-:-:S02]  /*ed10*/  USHF.R.S32.HI UR8, URZ, 0x1f, UR9 ;  /* 0x0000001f3f087899 */ /* 0x000fc40008011409 */
[----:B------:R-:W-:Y:S02]  /*ed20*/  USEL UR13, UR9, URZ, !UP0 ;  /* 0x0000003f090d7287 */ /* 0x000fe4000c000000 */
[----:B------:R-:W-:Y:S01]  /*ed30*/  USEL UR14, UR8, URZ, !UP0 ;  /* 0x0000003f080e7287 */ /* 0x000fe2000c000000 */
[----:B------:R-:W-:Y:S11]  /*ed40*/  @P1 BRA `(.L_x_1516) ;  /* 0x0000000000ac1947 */ /* 0x000ff60003800000 */
[----:B------:R-:W0:Y:S01]  /*ed50*/  S2R R3, SR_TID.X ;  /* 0x0000000000037919 */ /* 0x000e220000002100 */
[----:B------:R-:W1:Y:S01]  /*ed60*/  LDC R7, c[0x0][0xbe8] ;  /* 0x0002fa00ff077b82 */ /* 0x000e620000000800 */
[----:B------:R-:W-:Y:S02]  /*ed70*/  IMAD.U32 R4, RZ, RZ, UR61 ;  /* 0x0000003dff047e24 */ /* 0x000fe4000f8e00ff */
[----:B-1---5:R-:W-:-:S03]  /*ed80*/  IMAD R2, R0, R7, RZ ;  /* 0x0000000700027224 */ /* 0x022fc600078e02ff */
[----:B0-----:R-:W-:-:S04]  /*ed90*/  IADD3 R4, R4, -0x80, R3 ;  /* 0xffffff8004047810 */ /* 0x001fc80007ffe003 */
        /* <DEDUP_REMOVED lines=8> */
[----:B------:R-:W-:Y:S01]  /*ee20*/  UMOV UR9, UR11 ;  /* 0x0000000b00097c82 */ /* 0x000fe20008000000 */
[----:B------:R-:W-:-:S06]  /*ee30*/  ULDC.64 UR18, c[0x0][0x208] ;  /* 0x0000820000127ab9 */ /* 0x000fcc0000000a00 */
        /* <DEDUP_REMOVED lines=8> */
[----:B------:R-:W-:-:S03]  /*eec0*/  UIMAD UR10, UR13, UR17, UR10 ;  /* 0x000000110d0a72a4 */ /* 0x000fc6000f8e020a */
        /* <DEDUP_REMOVED lines=19> */
.L_x_1516:
[----:B------:R-:W-:Y:S05]  /*f000*/  BSYNC B1 ;  /* 0x0000000000017941 */ /* 0x000fea0003800000 */
.L_x_1515:
[----:B0-----:R-:W0:Y:S01]  /*f010*/  @P0 LDC R3, c[0x0][0xbf0] ;  /* 0x0002fc00ff030b82 */ /* 0x001e220000000800 */
[----:B------:R-:W-:Y:S01]  /*f020*/  ULDC.64 UR16, c[0x0][0xaa0] ;  /* 0x0002a80000107ab9 */ /* 0x000fe20000000a00 */
[----:B------:R-:W-:Y:S01]  /*f030*/  R2UR UR15, R204 ;  /* 0x00000000cc0f72ca */ /* 0x000fe200000e0000 */
[----:B------:R-:W-:Y:S01]  /*f040*/  UIMAD UR10, UR11, UR16, URZ ;  /* 0x000000100b0a72a4 */ /* 0x000fe2000f8e023f */
[----:B------:R-:W-:Y:S01]  /*f050*/  IMAD R2, R203, 0x20, R205 ;  /* 0x00000020cb027824 */ /* 0x000fe200078e02cd */
[----:B------:R-:W-:Y:S01]  /*f060*/  UIMAD.WIDE.U32 UR8, UR4, UR16, URZ ;  /* 0x00000010040872a5 */ /* 0x000fe2000f8e003f */
[----:B------:R-:W-:Y:S01]  /*f070*/  BSSY B1, `(.L_x_1517) ;  /* 0x0000041000017945 */ /* 0x000fe20003800000 */
[----:B------:R-:W-:Y:S01]  /*f080*/  UIMAD UR10, UR4, UR17, UR10 ;  /* 0x00000011040a72a4 */ /* 0x000fe2000f8e020a */
[----:B------:R-:W-:Y:S02]  /*f090*/  VIADD R6, R2, UR61 ;  /* 0x0000003d02067c36 */ /* 0x000fe40008000000 */
[----:B------:R-:W-:Y:S01]  /*f0a0*/  ULDC.64 UR16, c[0x0][0xae8] ;  /* 0x0002ba0000107ab9 */ /* 0x000fe20000000a00 */
[----:B------:R-:W-:Y:S01]  /*f0b0*/  UIADD3 UR9, UR9, UR10, URZ ;  /* 0x0000000a09097290 */ /* 0x000fe2000fffe03f */
[----:B------:R-:W-:Y:S01]  /*f0c0*/  @P0 IMAD.HI.U32 R2, R6, R9, RZ ;  /* 0x0000000906020227 */ /* 0x000fe200078e00ff */
[----:B------:R-:W-:-:S02]  /*f0d0*/  UIMAD UR4, UR12, UR16, URZ ;  /* 0x000000100c0472a4 */ /* 0x000fc4000f8e023f */
[----:B------:R-:W-:Y:S01]  /*f0e0*/  UIMAD.WIDE.U32 UR8, UR15, UR16, UR8 ;  /* 0x000000100f0872a5 */ /* 0x000fe2000f8e0008 */
[----:B------:R-:W-:Y:S01]  /*f0f0*/  IMAD.MOV.U32 R5, RZ, RZ, R6 ;  /* 0x000000ffff057224 */ /* 0x000fe200078e0006 */
[----:B------:R-:W-:Y:S01]  /*f100*/  UIMAD UR4, UR15, UR17, UR4 ;  /* 0x000000110f0472a4 */ /* 0x000fe2000f8e0204 */
[----:B------:R-:W-:-:S03]  /*f110*/  ULDC.64 UR10, c[0x0][0xaf0] ;  /* 0x0002bc00000a7ab9 */ /* 0x000fc60000000a00 */
[----:B------:R-:W-:Y:S02]  /*f120*/  UIADD3 UR9, UR9, UR4, URZ ;  /* 0x0000000409097290 */ /* 0x000fe4000fffe03f */
[----:B------:R-:W-:Y:S01]  /*f130*/  UIMAD UR4, UR14, UR10, URZ ;  /* 0x0000000a0e0472a4 */ /* 0x000fe2000f8e023f */
[----:B0-----:R-:W-:Y:S01]  /*f140*/  @P0 SHF.R.U32.HI R5, RZ, R3, R2 ;  /* 0x00000003ff050219 */ /* 0x001fe20000011602 */
[----:B------:R-:W-:Y:S02]  /*f150*/  UIMAD.WIDE.U32 UR8, UR13, UR10, UR8 ;  /* 0x0000000a0d0872a5 */ /* 0x000fe4000f8e0008 */
[----:B------:R-:W-:Y:S01]  /*f160*/  UIMAD UR4, UR13, UR11, UR4 ;  /* 0x0000000b0d0472a4 */ /* 0x000fe2000f8e0204 */
[--C-:B------:R-:W-:Y:S01]  /*f170*/  SHF.R.S32.HI R2, RZ, 0x1f, R5.reuse ;  /* 0x0000001fff027819 */ /* 0x100fe20000011405 */
[----:B------:R-:W-:Y:S01]  /*f180*/  IMAD.MOV R7, RZ, RZ, -R5 ;  /* 0x000000ffff077224 */ /* 0x000fe200078e0a05 */
[----:B------:R-:W-:Y:S01]  /*f190*/  ULDC.64 UR10, c[0x0][0xae0] ;  /* 0x0002b800000a7ab9 */ /* 0x000fe20000000a00 */
[----:B------:R-:W-:-:S02]  /*f1a0*/  UIADD3 UR4, UR9, UR4, URZ ;  /* 0x0000000409047290 */ /* 0x000fc4000fffe03f */
[----:B------:R-:W-:Y:S02]  /*f1b0*/  IMAD.U32 R3, RZ, RZ, UR9 ;  /* 0x00000009ff037e24 */ /* 0x000fe4000f8e00ff */
        /* <DEDUP_REMOVED lines=8> */
[----:B------:R-:W-:Y:S02]  /*f240*/  IMAD.IADD R3, R3, 0x1, R9 ;  /* 0x0000000103037824 */ /* 0x000fe400078e0209 */
[----:B------:R-:W-:Y:S02]  /*f250*/  IMAD R4, R4, UR8, RZ ;  /* 0x0000000804047c24 */ /* 0x000fe4000f8e02ff */
[----:B------:R-:W-:Y:S02]  /*f260*/  VIADD R6, R205, UR61 ;  /* 0x0000003dcd067c36 */ /* 0x000fe40008000000 */
[----:B-----5:R-:W-:Y:S02]  /*f270*/  IMAD R11, R0, R11, RZ ;  /* 0x0000000b000b7224 */ /* 0x020fe400078e02ff */
        /* <DEDUP_REMOVED lines=32> */
.L_x_1518:
[----:B------:R-:W-:Y:S05]  /*f480*/  BSYNC B1 ;  /* 0x0000000000017941 */ /* 0x000fea0003800000 */
.L_x_1517:
        /* <DEDUP_REMOVED lines=22> */
.L_x_1520:
[----:B------:R-:W-:Y:S05]  /*f5f0*/  BSYNC B1 ;  /* 0x0000000000017941 */ /* 0x000fea0003800000 */
.L_x_1519:
        /* <DEDUP_REMOVED lines=22> */
.L_x_1522:
[----:B------:R-:W-:Y:S05]  /*f760*/  BSYNC B1 ;  /* 0x0000000000017941 */ /* 0x000fea0003800000 */
.L_x_1521:
        /* <DEDUP_REMOVED lines=23> */
.L_x_1513:
[----:B------:R-:W-:Y:S05]  /*f8e0*/  BSYNC B0 ;  /* 0x0000000000007941 */ /* 0x000fea0003800000 */
.L_x_1504:
[----:B------:R-:W-:Y:S02]  /*f8f0*/  ULDC UR4, c[0x0][0xc3c] ;  /* 0x00030f0000047ab9 */ /* 0x000fe40000000800 */
[----:B------:R-:W-:-:S06]  /*f900*/  UISETP.GE.AND UP0, UPT, UR6, UR4, UPT ;  /* 0x000000040600728c */ /* 0x000fcc000bf06270 */
[----:B------:R-:W-:-:S13]  /*f910*/  PLOP3.LUT P0, PT, PT, PT, UP0, 0x80, 0x0 ;  /* 0x000000000000781c */ /* 0x000fda0003f0f008 */
[----:B------:R-:W-:Y:S05]  /*f920*/  @!P0 BRA `(.L_x_1523) ;  /* 0xffffff1400508947 */ /* 0x000fea000383ffff */
[----:B------:R-:W-:Y:S05]  /*f930*/  EXIT ;  /* 0x000000000000794d */ /* 0x000fea0003800000 */
.L_x_1422:
        /* <DEDUP_REMOVED lines=15> */
[----:B------:R-:W2:Y:S01]  /*fa30*/  LDS.128 R16, [UR4+0x308d0] ;  /* 0x0308d004ff107984 */ /* 0x000ea20008000c00 */
[----:B------:R-:W-:Y:S06]  /*fa40*/  BAR.ARV 0x4, 0x180 ;  /* 0x0106000000007b1d */ /* 0x000fec0000002000 */
[----:B------:R-:W-:Y:S05]  /*fa50*/  BRA `(.L_x_1525) ;  /* 0x0000000800947947 */ /* 0x000fea0003800000 */
.L_x_1524:
[----:B------:R-:W1:Y:S01]  /*fa60*/  S2R R0, SR_TID.X ;  /* 0x0000000000007919 */ /* 0x000e620000002100 */
[----:B------:R-:W-:Y:S01]  /*fa70*/  ULDC UR4, c[0x0][0xc3c] ;  /* 0x00030f0000047ab9 */ /* 0x000fe20000000800 */
[----:B------:R-:W-:Y:S01]  /*fa80*/  ULDC.64 UR6, c[0x0][0x208] ;  /* 0x0000820000067ab9 */ /* 0x000fe20000000a00 */
[----:B------:R-:W-:Y:S01]  /*fa90*/  ULDC UR5, c[0x0][0xc38] ;  /* 0x00030e0000057ab9 */ /* 0x000fe20000000800 */
[----:B-1----:R-:W-:-:S04]  /*faa0*/  LOP3.LUT R0, R0, 0x1f, RZ, 0xc0, !PT ;  /* 0x0000001f00007812 */ /* 0x002fc800078ec0ff */
        /* <DEDUP_REMOVED lines=38> */
.L_x_1530:
        /* <DEDUP_REMOVED lines=13> */
.L_x_1529:
[----:B------:R-:W-:Y:S05]  /*fde0*/  BSYNC B0 ;  /* 0x0000000000007941 */ /* 0x000fea0003800000 */
.L_x_1528:
        /* <DEDUP_REMOVED lines=21> */
.L_x_1526:
[----:B------:R-:W-:Y:S01]  /*ff40*/  IMAD.IADD R7, R6, 0x1, -R7 ;  /* 0x0000000106077824 */ /* 0x000fe200078e0a07 */
[----:B------:R-:W-:-:S03]  /*ff50*/  ULDC.64 UR8, c[0x0][0x208] ;  /* 0x0000820000087ab9 */ /* 0x000fc60000000a00 */
[----:B------:R-:W-:-:S05]  /*ff60*/  IMAD R2, R4, UR5, R7 ;  /* 0x0000000504027c24 */ /* 0x000fca000f8e0207 */
[----:B------:R-:W-:Y:S02]  /*ff70*/  ISETP.GT.AND P0, PT, R2, UR6, PT ;  /* 0x0000000602007c0c */ /* 0x000fe4000bf04270 */
[----:B------:R-:W0:Y:S11]  /*ff80*/  LDC.64 R2, c[0x0][0xc90] ;  /* 0x00032400ff027b82 */ /* 0x000e360000000a00 */
[----:B------:R-:W-:-:S04]  /*ff90*/  VOTE.ANY R11, PT, !P0 ;  /* 0x00000000000b7806 */ /* 0x000fc800040e0100 */
[----:B------:R-:W1:Y:S02]  /*ffa0*/  POPC R6, R11 ;  /* 0x0000000b00067309 */ /* 0x000e640000000000 */
[----:B-1----:R-:W-:-:S04]  /*ffb0*/  VIADD R19, R6, UR4 ;  /* 0x0000000406137c36 */ /* 0x002fc80008000000 */
[----:B0-----:R-:W-:-:S05]  /*ffc0*/  IMAD.WIDE R2, R19, 0x4, R2 ;  /* 0x0000000413027825 */ /* 0x001fca00078e0202 */
[----:B------:R-:W2:Y:S01]  /*ffd0*/  LDG.E R10, desc[UR8][R2.64] ;  /* 0x00000008020a7981 */ /* 0x000ea2000c1e1900 */
[----:B------:R-:W-:-:S03]  /*ffe0*/  ISETP.NE.AND P0, PT, R11, RZ, PT ;  /* 0x000000ff0b00720c */ /* 0x000fc60003f05270 */
[----:B------:R-:W2:Y:S02]  /*fff0*/  SHFL.IDX PT, R5, R5, R6, 0x1f ;  /* 0x00001f0605057589 */ /* 0x000ea400000e0000 */
[----:B--2---:R-:W-:-:S05]  /*10000*/  IMAD R8, R5, R10, RZ ;  /* 0x0000000a05087224 */ /* 0x004fca00078e02ff */
[----:B------:R-:W-:-:S04]  /*10010*/  IABS R9, R8 ;  /* 0x0000000800097213 */ /* 0x000fc80000000000 */
[----:B------:R-:W0:Y:S08]  /*10020*/  I2F.RP R12, R9 ;  /* 0x00000009000c7306 */ /* 0x000e300000209400 */
[----:B0-----:R-:W0:Y:S02]  /*10030*/  MUFU.RCP R12, R12 ;  /* 0x0000000c000c7308 */ /* 0x001e240000001000 */
[----:B0-----:R-:W-:-:S06]  /*10040*/  VIADD R13, R12, 0xffffffe ;  /* 0x0ffffffe0c0d7836 */ /* 0x001fcc0000000000 */
[----:B------:R0:W1:Y:S01]  /*10050*/  F2I.FTZ.U32.TRUNC.NTZ R3, R13 ;  /* 0x0000000d00037305 */ /* 0x000062000021f000 */
[----:B------:R-:W-:Y:S05]  /*10060*/  @!P0 BRA `(.L_x_1531) ;  /* 0x0000000000088947 */ /* 0x000fea0003800000 */
[----:B------:R-:W-:-:S05]  /*10070*/  VIADD R11, R6, 0xffffffff ;  /* 0xffffffff060b7836 */ /* 0x000fca0000000000 */
[----:B------:R2:W3:Y:S02]  /*10080*/  SHFL.IDX PT, R16, R4, R11, 0x1f ;  /* 0x00001f0b04107589 */ /* 0x0004e400000e0000 */
.L_x_1531:
[----:B-1----:R-:W-:Y:S01]  /*10090*/  IMAD.MOV R2, RZ, RZ, -R3 ;  /* 0x000000ffff027224 */ /* 0x002fe200078e0a03 */
[----:B--2---:R-:W-:Y:S01]  /*100a0*/  IABS R4, R8 ;  /* 0x0000000800047213 */ /* 0x004fe20000000000 */
[----:B---3--:R-:W-:Y:S02]  /*100b0*/  IMAD R16, R16, UR5, R7 ;  /* 0x0000000510107c24 */ /* 0x008fe4000f8e0207 */
[----:B------:R-:W-:Y:S02]  /*100c0*/  IMAD R7, R2, R9, RZ ;  /* 0x0000000902077224 */ /* 0x000fe400078e02ff */
[----:B------:R-:W-:Y:S02]  /*100d0*/  IMAD.MOV.U32 R2, RZ, RZ, RZ ;  /* 0x000000ffff027224 */ /* 0x000fe400078e00ff */
[----:B------:R-:W-:Y:S02]  /*100e0*/  IMAD.MOV R4, RZ, RZ, -R4 ;  /* 0x000000ffff047224 */ /* 0x000fe400078e0a04 */
[----:B------:R-:W-:Y:S01]  /*100f0*/  IMAD.HI.U32 R2, R3, R7, R2 ;  /* 0x0000000703027227 */ /* 0x000fe200078e0002 */
[----:B------:R-:W-:-:S04]  /*10100*/  IADD3 R7, -R16, UR6, RZ ;  /* 0x0000000610077c10 */ /* 0x000fc8000fffe1ff */
[----:B------:R-:W-:-:S05]  /*10110*/  IABS R3, R7 ;  /* 0x0000000700037213 */ /* 0x000fca0000000000 */
[----:B------:R-:W-:-:S04]  /*10120*/  IMAD.HI.U32 R2, R2, R3, RZ ;  /* 0x0000000302027227 */ /* 0x000fc800078e00ff */
[----:B------:R-:W-:Y:S01]  /*10130*/  IMAD R4, R2, R4, R3 ;  /* 0x0000000402047224 */ /* 0x000fe200078e0203 */
[----:B------:R-:W-:-:S04]  /*10140*/  LOP3.LUT R3, R7, R8, RZ, 0x3c, !PT ;  /* 0x0000000807037212 */ /* 0x000fc800078e3cff */
[----:B------:R-:W-:Y:S02]  /*10150*/  ISETP.GT.U32.AND P1, PT, R9, R4, PT ;  /* 0x000000040900720c */ /* 0x000fe40003f24070 */
[----:B------:R-:W-:-:S11]  /*10160*/  ISETP.GE.AND P2, PT, R3, RZ, PT ;  /* 0x000000ff0300720c */ /* 0x000fd60003f46270 */
[----:B------:R-:W-:Y:S02]  /*10170*/  @!P1 IMAD.IADD R4, R4, 0x1, -R9 ;  /* 0x0000000104049824 */ /* 0x000fe400078e0a09 */
[----:B------:R-:W-:Y:S01]  /*10180*/  @!P1 VIADD R2, R2, 0x1 ;  /* 0x0000000102029836 */ /* 0x000fe20000000000 */
[----:B------:R-:W-:Y:S02]  /*10190*/  ISETP.NE.AND P1, PT, R8, RZ, PT ;  /* 0x000000ff0800720c */ /* 0x000fe40003f25270 */
[----:B------:R-:W-:-:S13]  /*101a0*/  ISETP.GE.U32.AND P0, PT, R4, R9, PT ;  /* 0x000000090400720c */ /* 0x000fda0003f06070 */
[----:B------:R-:W-:-:S04]  /*101b0*/  @P0 VIADD R2, R2, 0x1 ;  /* 0x0000000102020836 */ /* 0x000fc80000000000 */
[----:B------:R-:W-:-:S04]  /*101c0*/  IMAD.MOV.U32 R9, RZ, RZ, R2 ;  /* 0x000000ffff097224 */ /* 0x000fc800078e0002 */
[----:B------:R-:W-:Y:S01]  /*101d0*/  @!P2 IMAD.MOV R9, RZ, RZ, -R9 ;  /* 0x000000ffff09a224 */ /* 0x000fe200078e0a09 */
[----:B------:R-:W-:-:S05]  /*101e0*/  @!P1 LOP3.LUT R9, RZ, R8, RZ, 0x33, !PT ;  /* 0x00000008ff099212 */ /* 0x000fca00078e33ff */
[----:B------:R-:W-:Y:S02]  /*101f0*/  IMAD R4, R10, R9, RZ ;  /* 0x000000090a047224 */ /* 0x000fe400078e02ff */
[----:B------:R-:W-:Y:S02]  /*10200*/  IMAD.MOV R9, RZ, RZ, -R9 ;  /* 0x000000ffff097224 */ /* 0x000fe400078e0a09 */
[----:B------:R-:W-:Y:S02]  /*10210*/  IMAD.MOV R3, RZ, RZ, -R4 ;  /* 0x000000ffff037224 */ /* 0x000fe400078e0a04 */
[----:B------:R-:W-:-:S03]  /*10220*/  IMAD R7, R8, R9, R7 ;  /* 0x0000000908077224 */ /* 0x000fc600078e0207 */
[----:B------:R-:W-:Y:S01]  /*10230*/  VIADDMNMX R10, R3, UR5, R10, PT ;  /* 0x00000005030a7c46 */ /* 0x000fe2000b80010a */
[----:B------:R-:W-:Y:S01]  /*10240*/  IMAD.IADD R4, R7, 0x1, R4 ;  /* 0x0000000107047824 */ /* 0x000fe200078e0204 */
[----:B------:R-:W-:Y:S02]  /*10250*/  IABS R8, R7 ;  /* 0x0000000700087213 */ /* 0x000fe40000000000 */
[----:B------:R-:W-:-:S04]  /*10260*/  IABS R6, R10 ;  /* 0x0000000a00067213 */ /* 0x000fc80000000000 */
[----:B------:R-:W1:Y:S08]  /*10270*/  I2F.RP R11, R6 ;  /* 0x00000006000b7306 */ /* 0x000e700000209400 */
[----:B-1----:R-:W1:Y:S02]  /*10280*/  MUFU.RCP R11, R11 ;  /* 0x0000000b000b7308 */ /* 0x002e640000001000 */
[----:B-1----:R-:W-:-:S06]  /*10290*/  VIADD R2, R11, 0xffffffe ;  /* 0x0ffffffe0b027836 */ /* 0x002fcc0000000000 */
[----:B------:R1:W2:Y:S02]  /*102a0*/  F2I.FTZ.U32.TRUNC.NTZ R3, R2 ;  /* 0x0000000200037305 */ /* 0x0002a4000021f000 */
[----:B-1----:R-:W-:Y:S02]  /*102b0*/  IMAD.MOV.U32 R2, RZ, RZ, RZ ;  /* 0x000000ffff027224 */ /* 0x002fe400078e00ff */
[----:B--2---:R-:W-:-:S04]  /*102c0*/  IMAD.MOV R9, RZ, RZ, -R3 ;  /* 0x000000ffff097224 */ /* 0x004fc800078e0a03 */
[----:B------:R-:W-:-:S04]  /*102d0*/  IMAD R9, R9, R6, RZ ;  /* 0x0000000609097224 */ /* 0x000fc800078e02ff */
[----:B------:R-:W-:Y:S01]  /*102e0*/  IMAD.HI.U32 R3, R3, R9, R2 ;  /* 0x0000000903037227 */ /* 0x000fe200078e0002 */
[-C--:B------:R-:W-:Y:S02]  /*102f0*/  IABS R9, R10.reuse ;  /* 0x0000000a00097213 */ /* 0x080fe40000000000 */
[----:B------:R-:W-:-:S03]  /*10300*/  LOP3.LUT R2, R7, R10, RZ, 0x3c, !PT ;  /* 0x0000000a07027212 */ /* 0x000fc600078e3cff */
[----:B------:R-:W-:Y:S01]  /*10310*/  IMAD.MOV R9, RZ, RZ, -R9 ;  /* 0x000000ffff097224 */ /* 0x000fe200078e0a09 */
[----:B------:R-:W-:Y:S01]  /*10320*/  ISETP.GE.AND P2, PT, R2, RZ, PT ;  /* 0x000000ff0200720c */ /* 0x000fe20003f46270 */
[----:B------:R-:W-:-:S04]  /*10330*/  IMAD.HI.U32 R3, R3, R8, RZ ;  /* 0x0000000803037227 */ /* 0x000fc800078e00ff */
[----:B------:R-:W-:-:S05]  /*10340*/  IMAD R9, R3, R9, R8 ;  /* 0x0000000903097224 */ /* 0x000fca00078e0208 */
[----:B------:R-:W-:-:S13]  /*10350*/  ISETP.GT.U32.AND P1, PT, R6, R9, PT ;  /* 0x000000090600720c */ /* 0x000fda0003f24070 */
[----:B------:R-:W-:Y:S02]  /*10360*/  @!P1 IMAD.IADD R9, R9, 0x1, -R6 ;  /* 0x0000000109099824 */ /* 0x000fe400078e0a06 */
[----:B------:R-:W-:Y:S01]  /*10370*/  @!P1 VIADD R3, R3, 0x1 ;  /* 0x0000000103039836 */ /* 0x000fe20000000000 */
[----:B------:R-:W-:Y:S02]  /*10380*/  ISETP.NE.AND P1, PT, R10, RZ, PT ;  /* 0x000000ff0a00720c */ /* 0x000fe40003f25270 */
[----:B------:R-:W-:-:S13]  /*10390*/  ISETP.GE.U32.AND P0, PT, R9, R6, PT ;  /* 0x000000060900720c */ /* 0x000fda0003f06070 */
[----:B------:R-:W-:-:S04]  /*103a0*/  @P0 VIADD R3, R3, 0x1 ;  /* 0x0000000103030836 */ /* 0x000fc80000000000 */
[----:B------:R-:W-:Y:S01]  /*103b0*/  @!P2 IMAD.MOV R3, RZ, RZ, -R3 ;  /* 0x000000ffff03a224 */ /* 0x000fe200078e0a03 */
[----:B------:R-:W-:Y:S01]  /*103c0*/  @!P1 LOP3.LUT R3, RZ, R10, RZ, 0x33, !PT ;  /* 0x0000000aff039212 */ /* 0x000fe200078e33ff */
[----:B------:R-:W-:-:S03]  /*103d0*/  IMAD.MOV R10, RZ, RZ, -R10 ;  /* 0x000000ffff0a7224 */ /* 0x000fc600078e0a0a */
[----:B------:R-:W-:Y:S01]  /*103e0*/  LOP3.LUT R2, RZ, R3, RZ, 0x33, !PT ;  /* 0x00000003ff027212 */ /* 0x000fe200078e33ff */
[----:B------:R-:W-:-:S04]  /*103f0*/  IMAD R18, R3, R10, R4 ;  /* 0x0000000a03127224 */ /* 0x000fc800078e0204 */
[----:B------:R-:W-:Y:S01]  /*10400*/  IMAD.IADD R17, R5, 0x1, R2 ;  /* 0x0000000105117824 */ /* 0x000fe200078e0202 */
[----:B------:R-:W-:Y:S06]  /*10410*/  BRA `(.L_x_1532) ;  /* 0x00000000000c7947 */ /* 0x000fec0003800000 */
.L_x_1527:
[----:B------:R-:W-:Y:S02]  /*10420*/  IMAD.MOV.U32 R17, RZ, RZ, RZ ;  /* 0x000000ffff117224 */ /* 0x000fe400078e00ff */
[----:B------:R-:W-:Y:S02]  /*10430*/  IMAD.U32 R16, RZ, RZ, UR6 ;  /* 0x00000006ff107e24 */ /* 0x000fe4000f8e00ff */
[----:B------:R-:W-:-:S07]  /*10440*/  IMAD.MOV.U32 R18, RZ, RZ, RZ ;  /* 0x000000ffff127224 */ /* 0x000fce00078e00ff */
.L_x_1532:
[----:B------:R-:W-:-:S13]  /*10450*/  ISETP.NE.AND P0, PT, R0, RZ, PT ;  /* 0x000000ff0000720c */ /* 0x000fda0003f05270 */
[----:B------:R-:W1:Y:S01]  /*10460*/  @!P0 S2R R3, SR_CgaCtaId ;  /* 0x0000000000038919 */ /* 0x000e620000008800 */
[----:B------:R-:W-:-:S04]  /*10470*/  @!P0 MOV R0, 0x400 ;  /* 0x0000040000008802 */ /* 0x000fc80000000f00 */
[----:B-1----:R-:W-:-:S05]  /*10480*/  @!P0 LEA R0, R3, R0, 0x18 ;  /* 0x0000000003008211 */ /* 0x002fca00078ec0ff */
[----:B------:R1:W-:Y:S01]  /*10490*/  @!P0 STS.128 [R0+0x308d0], R16 ;  /* 0x0308d01000008388 */ /* 0x0003e20000000c00 */
[----:B------:R-:W-:Y:S06]  /*104a0*/  BAR.ARV 0x5, 0x180 ;  /* 0x0146000000007b1d */ /* 0x000fec0000002000 */
.L_x_1525:
[----:B-1----:R-:W-:Y:S01]  /*104b0*/  IMAD.MOV.U32 R0, RZ, RZ, 0x1 ;  /* 0x00000001ff007424 */ /* 0x002fe200078e00ff */
[----:B------:R1:W-:Y:S01]  /*104c0*/  STL [R1+0x4], RZ ;  /* 0x000004ff01007387 */ /* 0x0003e20000100800 */
[----:B------:R-:W-:Y:S02]  /*104d0*/  ULDC UR4, c[0x0][0xc3c] ;  /* 0x00030f0000047ab9 */ /* 0x000fe40000000800 */
[----:B--2---:R-:W-:Y:S01]  /*104e0*/  ISETP.GE.AND P0, PT, R19, UR4, PT ;  /* 0x0000000413007c0c */ /* 0x004fe2000bf06270 */
[----:B------:R1:W-:Y:S04]  /*104f0*/  STL [R1+0x10], R0 ;  /* 0x0000100001007387 */ /* 0x0003e80000100800 */
[----:B------:R1:W-:Y:S08]  /*10500*/  STL [R1+0x38], RZ ;  /* 0x000038ff01007387 */ /* 0x0003f00000100800 */
[----:B-1----:R-:W-:Y:S05]  /*10510*/  @P0 BRA `(.L_x_1533) ;  /* 0x0000006400600947 */ /* 0x002fea0003800000 */
[----:B------:R-:W1:Y:S01]  /*10520*/  S2R R5, SR_TID.X ;  /* 0x0000000000057919 */ /* 0x000e620000002100 */
[----:B------:R-:W2:Y:S01]  /*10530*/  S2UR UR5, SR_CgaCtaId ;  /* 0x00000000000579c3 */ /* 0x000ea20000008800 */
[----:B------:R-:W-:Y:S01]  /*10540*/  UMOV UR4, 0x400 ;  /* 0x0000040000047882 */ /* 0x000fe20000000000 */
[----:B------:R-:W-:Y:S01]  /*10550*/  BSSY B8, `(.L_x_1533) ;  /* 0x0000654000087945 */ /* 0x000fe20003800000 */
[----:B------:R-:W-:Y:S01]  /*10560*/  ULDC UR38, c[0x0][0xc] ;  /* 0x0000030000267ab9 */ /* 0x000fe20000000800 */
[----:B------:R-:W-:Y:S01]  /*10570*/  ULDC.64 UR36, c[0x0][0x198] ;  /* 0x0000660000247ab9 */ /* 0x000fe20000000a00 */
[----:B--2---:R-:W-:Y:S01]  /*10580*/  ULEA UR4, UR5, UR4, 0x18 ;  /* 0x0000000405047291 */ /* 0x004fe2000f8ec03f */
[C---:B-1----:R-:W-:Y:S01]  /*10590*/  IMAD.SHL.U32 R0, R5.reuse, 0x8, RZ ;  /* 0x0000000805007824 */ /* 0x042fe200078e00ff */
[----:B------:R-:W-:-:S04]  /*105a0*/  LOP3.LUT R4, R5, 0x7f, RZ, 0xc0, !PT ;  /* 0x0000007f05047812 */ /* 0x000fc800078ec0ff */
[C---:B0-----:R-:W-:Y:S02]  /*105b0*/  LOP3.LUT R2, R0.reuse, 0x1f8, RZ, 0xc0, !PT ;  /* 0x000001f800027812 */ /* 0x041fe400078ec0ff */
        /* <DEDUP_REMOVED lines=9> */
[----:B------:R-:W-:Y:S01]  /*10650*/  STL [R1], R4 ;  /* 0x0000000401007387 */ /* 0x000fe20000100800 */
        /* <DEDUP_REMOVED lines=8> */
.L_x_1654:
[----:B------:R-:W-:Y:S05]  /*106e0*/  YIELD ;  /* 0x0000000000007946 */ /* 0x000fea0003800000 */
[----:B------:R-:W-:Y:S01]  /*106f0*/  ULDC.64 UR4, c[0x0][0xa28] ;  /* 0x00028a0000047ab9 */ /* 0x000fe20000000a00 */
[----:B----4-:R-:W-:Y:S01]  /*10700*/  IMAD.MOV.U32 R0, RZ, RZ, RZ ;  /* 0x000000ffff007224 */ /* 0x010fe200078e00ff */
[----:B------:R-:W-:Y:S01]  /*10710*/  ISETP.NE.U32.AND P0, PT, RZ, UR4, PT ;  /* 0x00000004ff007c0c */ /* 0x000fe2000bf05070 */
[----:B-1----:R-:W1:Y:S01]  /*10720*/  LDC.64 R4, c[0x0][0xa00] ;  /* 0x00028000ff047b82 */ /* 0x002e620000000a00 */
[----:B------:R-:W-:Y:S01]  /*10730*/  ULDC.64 UR8, c[0x0][0x208] ;  /* 0x0000820000087ab9 */ /* 0x000fe20000000a00 */
[----:B0-2---:R-:W-:-:S02]  /*10740*/  CS2R R8, SRZ ;  /* 0x0000000000087805 */ /* 0x005fc4000001ff00 */
[----:B------:R-:W-:Y:S01]  /*10750*/  ISETP.NE.AND.EX P0, PT, RZ, UR5, PT, P0 ;  /* 0x00000005ff007c0c */ /* 0x000fe2000bf05300 */
[----:B------:R-:W-:Y:S01]  /*10760*/  ULDC.64 UR4, c[0x0][0xa18] ;  /* 0x0002860000047ab9 */ /* 0x000fe20000000a00 */
[----:B------:R-:W-:-:S11]  /*10770*/  ULDC.64 UR6, c[0x0][0xa08] ;  /* 0x0002820000067ab9 */ /* 0x000fd60000000a00 */
[----:B------:R-:W2:Y:S02]  /*10780*/  @P0 LDC.64 R2, c[0x0][0xa28] ;  /* 0x00028a00ff020b82 */ /* 0x000ea40000000a00 */
[----:B--2---:R-:W-:-:S05]  /*10790*/  @P0 IMAD.WIDE R2, R19, 0x4, R2 ;  /* 0x0000000413020825 */ /* 0x004fca00078e0202 */
[----:B------:R2:W5:Y:S01]  /*107a0*/  @P0 LDG.E R0, desc[UR8][R2.64] ;  /* 0x0000000802000981 */ /* 0x000562000c1e1900 */
[----:B------:R-:W-:Y:S01]  /*107b0*/  ISETP.NE.U32.AND P0, PT, RZ, UR4, PT ;  /* 0x00000004ff007c0c */ /* 0x000fe2000bf05070 */
[----:B-1----:R-:W-:Y:S01]  /*107c0*/  IMAD.WIDE R4, R19, 0x4, R4 ;  /* 0x0000000413047825 */ /* 0x002fe200078e0204 */
[----:B------:R-:W-:Y:S02]  /*107d0*/  ISETP.NE.U32.AND P1, PT, RZ, UR6, PT ;  /* 0x00000006ff007c0c */ /* 0x000fe4000bf25070 */
[----:B------:R-:W-:Y:S01]  /*107e0*/  ISETP.NE.AND.EX P2, PT, RZ, UR5, PT, P0 ;  /* 0x00000005ff007c0c */ /* 0x000fe2000bf45300 */
[----:B------:R-:W-:Y:S01]  /*107f0*/  ULDC.64 UR4, c[0x0][0xa00] ;  /* 0x0002800000047ab9 */ /* 0x000fe20000000a00 */
[----:B------:R-:W-:Y:S02]  /*10800*/  ISETP.NE.AND.EX P1, PT, RZ, UR7, PT, P1 ;  /* 0x00000007ff007c0c */ /* 0x000fe4000bf25310 */
[----:B------:R-:W-:Y:S01]  /*10810*/  ISETP.NE.U32.AND P0, PT, RZ, UR4, PT ;  /* 0x00000004ff007c0c */ /* 0x000fe2000bf05070 */
[----:B--2---:R-:W1:Y:S03]  /*10820*/  LDC.64 R2, c[0x0][0xa08] ;  /* 0x00028200ff027b82 */ /* 0x004e660000000a00 */
[----:B------:R-:W-:-:S05]  /*10830*/  ISETP.NE.AND.EX P0, PT, RZ, UR5, PT, P0 ;  /* 0x00000005ff007c0c */ /* 0x000fca000bf05300 */
[----:B------:R-:W2:Y:S08]  /*10840*/  @P2 LDC.64 R6, c[0x0][0xa18] ;  /* 0x00028600ff062b82 */ /* 0x000eb00000000a00 */
[----:B------:R-:W3:Y:S01]  /*10850*/  @P0 LDG.E R9, desc[UR8][R4.64] ;  /* 0x0000000804090981 */ /* 0x000ee2000c1e1900 */
[----:B------:R-:W-:Y:S01]  /*10860*/  ULDC UR4, c[0x0][0x288] ;  /* 0x0000a20000047ab9 */ /* 0x000fe20000000800 */
[----:B-1----:R-:W-:-:S05]  /*10870*/  IMAD.WIDE R2, R19, 0x4, R2 ;  /* 0x0000000413027825 */ /* 0x002fca00078e0202 */
[----:B------:R-:W5:Y:S01]  /*10880*/  @P1 LDG.E R8, desc[UR8][R2.64] ;  /* 0x0000000802081981 */ /* 0x000f62000c1e1900 */
[----:B--2---:R-:W-:-:S03]  /*10890*/  @P2 IMAD.WIDE R6, R19, 0x4, R6 ;  /* 0x0000000413062825 */ /* 0x004fc600078e0206 */
[----:B---3--:R1:W-:Y:S02]  /*108a0*/  STL [R1+0x34], R9 ;  /* 0x0000340901007387 */ /* 0x0083e40000100800 */
[----:B-1----:R-:W-:Y:S01]  /*108b0*/  IMAD.U32 R9, RZ, RZ, UR4 ;  /* 0x00000004ff097e24 */ /* 0x002fe2000f8e00ff */
[----:B------:R-:W-:-:S05]  /*108c0*/  ULDC.64 UR4, c[0x0][0x418] ;  /* 0x0001060000047ab9 */ /* 0x000fca0000000a00 */
        /* <DEDUP_REMOVED lines=12> */
[----:B------:R-:W1:Y:S04]  /*10990*/  LDG.E R7, desc[UR4][R4.64] ;  /* 0x0000000404077981 */ /* 0x000e68000c1e1900 */
[----:B------:R-:W1:Y:S02]  /*109a0*/  LDG.E R4, desc[UR4][R4.64+0x4] ;  /* 0x0000040404047981 */ /* 0x000e64000c1e1900 */
[----:B-1----:R-:W-:-:S05]  /*109b0*/  IMAD.IADD R9, R4, 0x1, -R7 ;  /* 0x0000000104097824 */ /* 0x002fca00078e0a07 */
[----:B------:R2:W-:Y:S02]  /*109c0*/  STL [R1+0x30], R9 ;  /* 0x0000300901007387 */ /* 0x0005e40000100800 */
.L_x_1534:
[----:B-----5:R-:W-:Y:S01]  /*109d0*/  IMAD.IADD R4, R8, 0x1, R0 ;  /* 0x0000000108047824 */ /* 0x020fe200078e0200 */
[----:B------:R-:W-:Y:S02]  /*109e0*/  ULDC.64 UR4, c[0x0][0xa20] ;  /* 0x0002880000047ab9 */ /* 0x000fe40000000a00 */
[----:B------:R-:W-:Y:S02]  /*109f0*/  ISETP.NE.U32.AND P0, PT, RZ, UR4, PT ;  /* 0x00000004ff007c0c */ /* 0x000fe4000bf05070 */
[----:B------:R3:W-:Y:S02]  /*10a00*/  STL [R1+0x14], R4 ;  /* 0x0000140401007387 */ /* 0x0007e40000100800 */
[----:B------:R-:W-:-:S13]  /*10a10*/  ISETP.NE.AND.EX P0, PT, RZ, UR5, PT, P0 ;  /* 0x00000005ff007c0c */ /* 0x000fda000bf05300 */
[----:B---3--:R-:W-:Y:S05]  /*10a20*/  @!P0 BRA `(.L_x_1535) ;  /* 0x0000000000148947 */ /* 0x008fea0003800000 */
[----:B------:R-:W3:Y:S01]  /*10a30*/  LDC.64 R2, c[0x0][0xa20] ;  /* 0x00028800ff027b82 */ /* 0x000ee20000000a00 */
[----:B------:R-:W-:Y:S01]  /*10a40*/  ULDC.64 UR4, c[0x0][0x208] ;  /* 0x0000820000047ab9 */ /* 0x000fe20000000a00 */
[----:B---3--:R-:W-:-:S05]  /*10a50*/  IMAD.WIDE R2, R19, 0x4, R2 ;  /* 0x0000000413027825 */ /* 0x008fca00078e0202 */
[----:B------:R3:W5:Y:S01]  /*10a60*/  LDG.E R6, desc[UR4][R2.64] ;  /* 0x0000000402067981 */ /* 0x000762000c1e1900 */
[----:B------:R-:W-:Y:S05]  /*10a70*/  BRA `(.L_x_1536) ;  /* 0x0000000000147947 */ /* 0x000fea0003800000 */
.L_x_1535:
[----:B------:R-:W-:Y:S05]  /*10a80*/  @!P1 BRA `(.L_x_1536) ;  /* 0x0000000000109947 */ /* 0x000fea0003800000 */
[----:B------:R-:W-:Y:S02]  /*10a90*/  ULDC.64 UR4, c[0x0][0x208] ;  /* 0x0000820000047ab9 */ /* 0x000fe40000000a00 */
[----:B------:R-:W3:Y:S04]  /*10aa0*/  LDG.E R6, desc[UR4][R2.64] ;  /* 0x0000000402067981 */ /* 0x000ee8000c1e1900 */
[----:B------:R-:W3:Y:S02]  /*10ab0*/  LDG.E R2, desc[UR4][R2.64+0x4] ;  /* 0x0000040402027981 */ /* 0x000ee4000c1e1900 */
[----:B---3--:R-:W-:-:S07]  /*10ac0*/  IMAD.IADD R6, R2, 0x1, -R6 ;  /* 0x0000000102067824 */ /* 0x008fce00078e0a06 */
.L_x_1536:
[----:B---3--:R-:W3:Y:S01]  /*10ad0*/  LDC R2, c[0x0][0x448] ;  /* 0x00011200ff027b82 */ /* 0x008ee20000000800 */
[----:B------:R-:W-:Y:S02]  /*10ae0*/  IMAD.SHL.U32 R8, R17, 0x80, RZ ;  /* 0x0000008011087824 */ /* 0x000fe400078e00ff */
[----:B-----5:R-:W-:Y:S02]  /*10af0*/  IMAD.IADD R0, R6, 0x1, -R0 ;  /* 0x0000000106007824 */ /* 0x020fe400078e0a00 */
[----:B------:R-:W-:Y:S01]  /*10b00*/  VIADD R4, R8, 0x7f ;  /* 0x0000007f08047836 */ /* 0x000fe20000000000 */
[----:B------:R4:W-:Y:S03]  /*10b10*/  STL [R1+0x2c], R8 ;  /* 0x00002c0801007387 */ /* 0x0009e60000100800 */
[----:B------:R-:W-:Y:S01]  /*10b20*/  IMAD.MOV.U32 R6, RZ, RZ, R4 ;  /* 0x000000ffff067224 */ /* 0x000fe200078e0004 */
[----:B---3--:R-:W-:-:S13]  /*10b30*/  ISETP.NE.AND P1, PT, R2, 0x1, PT ;  /* 0x000000010200780c */ /* 0x008fda0003f25270 */
[----:B------:R-:W3:Y:S08]  /*10b40*/  @P1 LDC R3, c[0x0][0x44c] ;  /* 0x00011300ff031b82 */ /* 0x000ef00000000800 */
[----:B------:R-:W0:Y:S01]  /*10b50*/  @P1 LDC R2, c[0x0][0x450] ;  /* 0x00011400ff021b82 */ /* 0x000e220000000800 */
[----:B---3--:R-:W-:-:S05]  /*10b60*/  @P1 IMAD.HI.U32 R3, R4, R3, RZ ;  /* 0x0000000304031227 */ /* 0x008fca00078e00ff */
[----:B0-----:R-:W-:Y:S02]  /*10b70*/  @P1 SHF.R.U32.HI R6, RZ, R2, R3 ;  /* 0x00000002ff061219 */ /* 0x001fe40000011603 */
[----:B------:R-:W-:-:S05]  /*10b80*/  IADD3 R2, R0, 0x1, -R9 ;  /* 0x0000000100027810 */ /* 0x000fca0007ffe809 */
[----:B------:R-:W-:Y:S02]  /*10b90*/  IMAD.IADD R6, R2, 0x1, R6 ;  /* 0x0000000102067824 */ /* 0x000fe400078e0206 */
[----:B------:R-:W0:Y:S02]  /*10ba0*/  LDC.64 R2, c[0x0][0x9e0] ;  /* 0x00027800ff027b82 */ /* 0x000e240000000a00 */
[----:B0-----:R-:W-:Y:S01]  /*10bb0*/  ISETP.GE.AND P2, PT, R3, 0x1, PT ;  /* 0x000000010300780c */ /* 0x001fe20003f46270 */
[----:B------:R-:W-:-:S12]  /*10bc0*/  IMAD.IADD R2, R6, 0x1, R2 ;  /* 0x0000000106027824 */ /* 0x000fd800078e0202 */
[----:B----4-:R-:W-:Y:S05]  /*10bd0*/  @!P2 BRA `(.L_x_1537) ;  /* 0x000000000048a947 */ /* 0x010fea0003800000 */
[C---:B------:R-:W-:Y:S01]  /*10be0*/  ISETP.GT.AND P0, PT, R6.reuse, RZ, PT ;  /* 0x000000ff0600720c */ /* 0x040fe20003f04270 */
[----:B------:R-:W-:Y:S01]  /*10bf0*/  BSSY B0, `(.L_x_1538) ;  /* 0x000000e000007945 */ /* 0x000fe20003800000 */
[----:B------:R-:W-:-:S11]  /*10c00*/  VIADD R7, R6, 0xffffffff ;  /* 0xffffffff06077836 */ /* 0x000fd60000000000 */
[----:B------:R-:W-:Y:S05]  /*10c10*/  @P0 BRA `(.L_x_1539) ;  /* 0x00000000001c0947 */ /* 0x000fea0003800000 */
[----:B------:R-:W-:Y:S01]  /*10c20*/  ISETP.NE.AND P0, PT, R3, 0x1, PT ;  /* 0x000000010300780c */ /* 0x000fe20003f05270 */
[----:B------:R-:W-:-:S12]  /*10c30*/  IMAD.MOV R6, RZ, RZ, -R6 ;  /* 0x000000ffff067224 */ /* 0x000fd800078e0a06 */
[----:B------:R-:W0:Y:S02]  /*10c40*/  @P0 LDC.64 R4, c[0x0][0x9e8] ;  /* 0x00027a00ff040b82 */ /* 0x000e240000000a00 */
[----:B0-----:R-:W-:-:S05]  /*10c50*/  @P0 IMAD.HI.U32 R4, R6, R4, RZ ;  /* 0x0000000406040227 */ /* 0x001fca00078e00ff */
[----:B------:R-:W-:-:S04]  /*10c60*/  @P0 SHF.R.U32.HI R6, RZ, R5, R4 ;  /* 0x00000005ff060219 */ /* 0x000fc80000011604 */
[----:B------:R-:W-:Y:S01]  /*10c70*/  LOP3.LUT R7, RZ, R6, RZ, 0x33, !PT ;  /* 0x00000006ff077212 */ /* 0x000fe200078e33ff */
[----:B------:R-:W-:Y:S06]  /*10c80*/  BRA `(.L_x_1540) ;  /* 0x0000000000107947 */ /* 0x000fec0003800000 */
.L_x_1539:
[----:B------:R-:W-:-:S13]  /*10c90*/  ISETP.NE.AND P0, PT, R3, 0x1, PT ;  /* 0x000000010300780c */ /* 0x000fda0003f05270 */
[----:B------:R-:W0:Y:S02]  /*10ca0*/  @P0 LDC.64 R4, c[0x0][0x9e8] ;  /* 0x00027a00ff040b82 */ /* 0x000e240000000a00 */
[----:B0-----:R-:W-:-:S05]  /*10cb0*/  @P0 IMAD.HI.U32 R4, R7, R4, RZ ;  /* 0x0000000407040227 */ /* 0x001fca00078e00ff */
[----:B------:R-:W-:-:S07]  /*10cc0*/  @P0 SHF.R.U32.HI R7, RZ, R5, R4 ;  /* 0x00000005ff070219 */ /* 0x000fce0000011604 */
.L_x_1540:
[----:B------:R-:W-:Y:S05]  /*10cd0*/  BSYNC B0 ;  /* 0x0000000000007941 */ /* 0x000fea0003800000 */
.L_x_1538:
[----:B------:R-:W-:-:S05]  /*10ce0*/  IMAD R7, R7, R3, R3 ;  /* 0x0000000307077224 */ /* 0x000fca00078e0203 */
[----:B------:R-:W-:-:S07]  /*10cf0*/  VIMNMX R2, R2, R7, PT ;  /* 0x0000000702027248 */ /* 0x000fce0003fe0100 */
.L_x_1537:
[----:B------:R-:W0:Y:S01]  /*10d00*/  @P1 LDC R5, c[0x0][0x44c] ;  /* 0x00011300ff051b82 */ /* 0x000e220000000800 */
[----:B------:R-:W-:Y:S01]  /*10d10*/  IMAD.MOV.U32 R6, RZ, RZ, R8 ;  /* 0x000000ffff067224 */ /* 0x000fe200078e0008 */
[----:B------:R-:W-:-:S06]  /*10d20*/  ULDC UR4, c[0x0][0x9dc] ;  /* 0x0002770000047ab9 */ /* 0x000fcc0000000800 */
[----:B------:R-:W3:Y:S01]  /*10d30*/  @P1 LDC R4, c[0x0][0x450] ;  /* 0x00011400ff041b82 */ /* 0x000ee20000000800 */
[----:B0-----:R-:W-:-:S05]  /*10d40*/  @P1 IMAD.HI.U32 R5, R8, R5, RZ ;  /* 0x0000000508051227 */ /* 0x001fca00078e00ff */
[----:B---3--:R-:W-:Y:S01]  /*10d50*/  @P1 SHF.R.U32.HI R6, RZ, R4, R5 ;  /* 0x00000004ff061219 */ /* 0x008fe20000011605 */
[----:B------:R-:W-:-:S03]  /*10d60*/  VIADD R4, R2, 0x3f ;  /* 0x0000003f02047836 */ /* 0x000fc60000000000 */
[----:B------:R-:W-:Y:S01]  /*10d70*/  IADD3 R2, R6, R0, -R9 ;  /* 0x0000000006027210 */ /* 0x000fe20007ffe809 */
[----:B------:R-:W-:Y:S01]  /*10d80*/  VIADD R0, R0, 0x3f ;  /* 0x0000003f00007836 */ /* 0x000fe20000000000 */
[----:B------:R-:W-:-:S04]  /*10d90*/  SHF.R.S32.HI R5, RZ, 0x1f, R4 ;  /* 0x0000001fff057819 */ /* 0x000fc80000011404 */
[----:B------:R-:W-:Y:S02]  /*10da0*/  LEA.HI R5, R5, R4, RZ, 0x6 ;  /* 0x0000000405057211 */ /* 0x000fe400078f30ff */
[----:B------:R-:W-:Y:S02]  /*10db0*/  SHF.R.S32.HI R4, RZ, 0x1f, R0 ;  /* 0x0000001fff047819 */ /* 0x000fe40000011400 */
[----:B------:R-:W-:Y:S02]  /*10dc0*/  SHF.R.S32.HI R5, RZ, 0x6, R5 ;  /* 0x00000006ff057819 */ /* 0x000fe40000011405 */
[----:B------:R-:W-:Y:S01]  /*10dd0*/  LEA.HI R4, R4, R0, RZ, 0x6 ;  /* 0x0000000004047211 */ /* 0x000fe200078f30ff */
[----:B------:R-:W-:-:S03]  /*10de0*/  VIADD R0, R2, -UR4 ;  /* 0x8000000402007c36 */ /* 0x000fc60008000000 */
[----:B------:R-:W-:-:S04]  /*10df0*/  SHF.R.S32.HI R4, RZ, 0x6, R4 ;  /* 0x00000006ff047819 */ /* 0x000fc80000011404 */
[----:B------:R-:W-:-:S05]  /*10e00*/  VIMNMX R7, R4, R5, PT ;  /* 0x0000000504077248 */ /* 0x000fca0003fe0100 */
[----:B------:R0:W-:Y:S01]  /*10e10*/  STL [R1+0x28], R7 ;  /* 0x0000280701007387 */ /* 0x0001e20000100800 */
[----:B------:R-:W-:Y:S05]  /*10e20*/  @!P2 BRA `(.L_x_1541) ;  /* 0x000000000044a947 */ /* 0x000fea0003800000 */
[----:B------:R-:W-:Y:S01]  /*10e30*/  ISETP.GT.AND P0, PT, R2, -0x1, PT ;  /* 0xffffffff0200780c */ /* 0x000fe20003f04270 */
[----:B------:R-:W-:-:S12]  /*10e40*/  BSSY B0, `(.L_x_1542) ;  /* 0x000000d000007945 */ /* 0x000fd80003800000 */
[----:B------:R-:W-:Y:S05]  /*10e50*/  @P0 BRA `(.L_x_1543) ;  /* 0x00000000001c0947 */ /* 0x000fea0003800000 */
[----:B------:R-:W-:Y:S02]  /*10e60*/  ISETP.NE.AND P0, PT, R3, 0x1, PT ;  /* 0x000000010300780c */ /* 0x000fe40003f05270 */
[----:B------:R-:W-:-:S11]  /*10e70*/  LOP3.LUT R2, RZ, R2, RZ, 0x33, !PT ;  /* 0x00000002ff027212 */ /* 0x000fd600078e33ff */
[----:B------:R-:W3:Y:S02]  /*10e80*/  @P0 LDC.64 R4, c[0x0][0x9e8] ;  /* 0x00027a00ff040b82 */ /* 0x000ee40000000a00 */
[----:B---3--:R-:W-:-:S05]  /*10e90*/  @P0 IMAD.HI.U32 R4, R2, R4, RZ ;  /* 0x0000000402040227 */ /* 0x008fca00078e00ff */
[----:B------:R-:W-:-:S04]  /*10ea0*/  @P0 SHF.R.U32.HI R2, RZ, R5, R4 ;  /* 0x00000005ff020219 */ /* 0x000fc80000011604 */
[----:B------:R-:W-:Y:S01]  /*10eb0*/  LOP3.LUT R2, RZ, R2, RZ, 0x33, !PT ;  /* 0x00000002ff027212 */ /* 0x000fe200078e33ff */
[----:B------:R-:W-:Y:S06]  /*10ec0*/  BRA `(.L_x_1544) ;  /* 0x0000000000107947 */ /* 0x000fec0003800000 */
.L_x_1543:
[----:B------:R-:W-:-:S13]  /*10ed0*/  ISETP.NE.AND P0, PT, R3, 0x1, PT ;  /* 0x000000010300780c */ /* 0x000fda0003f05270 */
[----:B------:R-:W3:Y:S02]  /*10ee0*/  @P0 LDC.64 R4, c[0x0][0x9e8] ;  /* 0x00027a00ff040b82 */ /* 0x000ee40000000a00 */
[----:B---3--:R-:W-:-:S05]  /*10ef0*/  @P0 IMAD.HI.U32 R4, R2, R4, RZ ;  /* 0x0000000402040227 */ /* 0x008fca00078e00ff */
[----:B------:R-:W-:-:S07]  /*10f00*/  @P0 SHF.R.U32.HI R2, RZ, R5, R4 ;  /* 0x00000005ff020219 */ /* 0x000fce0000011604 */
.L_x_1544:
[----:B------:R-:W-:Y:S05]  /*10f10*/  BSYNC B0 ;  /* 0x0000000000007941 */ /* 0x000fea0003800000 */
.L_x_1542:
[----:B------:R-:W-:-:S05]  /*10f20*/  IMAD R2, R2, R3, RZ ;  /* 0x0000000302027224 */ /* 0x000fca00078e02ff */
[----:B------:R-:W-:-:S07]  /*10f30*/  VIMNMX R0, R0, R2, !PT ;  /* 0x0000000200007248 */ /* 0x000fce0007fe0100 */
.L_x_1541:
[----:B------:R-:W-:Y:S01]  /*10f40*/  SHF.R.S32.HI R2, RZ, 0x1f, R0 ;  /* 0x0000001fff027819 */ /* 0x000fe20000011400 */
[----:B------:R-:W-:Y:S03]  /*10f50*/  BSSY B7, `(.L_x_1545) ;  /* 0x00004ea000077945 */ /* 0x000fe60003800000 */
[----:B------:R-:W-:-:S04]  /*10f60*/  LEA.HI R2, R2, R0, RZ, 0x6 ;  /* 0x0000000002027211 */ /* 0x000fc800078f30ff */
[----:B------:R-:W-:-:S04]  /*10f70*/  SHF.R.S32.HI R2, RZ, 0x6, R2 ;  /* 0x00000006ff027819 */ /* 0x000fc80000011402 */
[----:B------:R-:W-:-:S04]  /*10f80*/  VIMNMX R3, RZ, R2, !PT ;  /* 0x00000002ff037248 */ /* 0x000fc80007fe0100 */
[----:B------:R-:W-:Y:S01]  /*10f90*/  ISETP.GT.AND P0, PT, R7, R3, PT ;  /* 0x000000030700720c */ /* 0x000fe20003f04270 */
[----:B------:R3:W-:-:S12]  /*10fa0*/  STL [R1+0x24], R3 ;  /* 0x0000240301007387 */ /* 0x0007d80000100800 */
[----:B---3--:R-:W-:Y:S05]  /*10fb0*/  @P0 BRA `(.L_x_1546) ;  /* 0x0000000000480947 */ /* 0x008fea0003800000 */
[----:B------:R-:W3:Y:S02]  /*10fc0*/  S2R R3, SR_TID.X ;  /* 0x0000000000037919 */ /* 0x000ee40000002100 */
[----:B---3--:R-:W-:-:S04]  /*10fd0*/  LOP3.LUT R3, R3, 0x7f, RZ, 0xc0, !PT ;  /* 0x0000007f03037812 */ /* 0x008fc800078ec0ff */
[----:B------:R-:W-:-:S13]  /*10fe0*/  ISETP.NE.AND P0, PT, R3, RZ, PT ;  /* 0x000000ff0300720c */ /* 0x000fda0003f05270 */
[----:B------:R-:W-:Y:S05]  /*10ff0*/  @P0 BRA `(.L_x_1547) ;  /* 0x0000004c007c0947 */ /* 0x000fea0003800000 */
[----:B------:R-:W3:Y:S01]  /*11000*/  S2R R3, SR_LANEID ;  /* 0x0000000000037919 */ /* 0x000ee20000000000 */
[----:B------:R-:W-:Y:S01]  /*11010*/  VOTEU.ANY UR4, UPT, PT ;  /* 0x0000000000047886 */ /* 0x000fe200038e0100 */
[----:B------:R-:W-:Y:S01]  /*11020*/  ULDC.64 UR6, c[0x0][0x208] ;  /* 0x0000820000067ab9 */ /* 0x000fe20000000a00 */
[----:B------:R-:W3:Y:S08]  /*11030*/  FLO.U32 R0, UR4 ;  /* 0x0000000400007d00 */ /* 0x000ef000080e0000 */
[----:B------:R-:W4:Y:S01]  /*11040*/  POPC R5, UR4 ;  /* 0x0000000400057d09 */ /* 0x000f220008000000 */
[----:B---3--:R-:W-:-:S02]  /*11050*/  ISETP.EQ.U32.AND P0, PT, R0, R3, PT ;  /* 0x000000030000720c */ /* 0x008fc40003f02070 */
[----:B------:R-:W4:Y:S11]  /*11060*/  LDC.64 R2, c[0x0][0xc60] ;  /* 0x00031800ff027b82 */ /* 0x000f360000000a00 */
[----:B----4-:R-:W3:Y:S01]  /*11070*/  @P0 ATOMG.E.ADD.STRONG.GPU PT, R3, desc[UR6][R2.64], R5 ;  /* 0x00000005020309a8 */ /* 0x010ee200081ee1c6 */
[----:B------:R-:W4:Y:S02]  /*11080*/  S2R R4, SR_LTMASK ;  /* 0x0000000000047919 */ /* 0x000f240000003900 */
[----:B----4-:R-:W-:-:S04]  /*11090*/  LOP3.LUT R4, R4, UR4, RZ, 0xc0, !PT ;  /* 0x0000000404047c12 */ /* 0x010fc8000f8ec0ff */
[----:B0-----:R-:W0:Y:S01]  /*110a0*/  POPC R7, R4 ;  /* 0x0000000400077309 */ /* 0x001e220000000000 */
[----:B---3--:R-:W0:Y:S02]  /*110b0*/  SHFL.IDX PT, R0, R3, R0, 0x1f ;  /* 0x00001f0003007589 */ /* 0x008e2400000e0000 */
[----:B0-----:R-:W-:Y:S01]  /*110c0*/  IADD3 R16, R0, UR38, R7 ;  /* 0x0000002600107c10 */ /* 0x001fe2000fffe007 */
[----:B------:R-:W-:Y:S06]  /*110d0*/  BRA `(.L_x_1547) ;  /* 0x0000004c00447947 */ /* 0x000fec0003800000 */
.L_x_1546:
[----:B------:R-:W3:Y:S01]  /*110e0*/  LDL R17, [R1] ;  /* 0x0000000001117983 */ /* 0x000ee20000100800 */
        /* <DEDUP_REMOVED lines=19> */
[----:B-123--:R-:W-:Y:S05]  /*11220*/  CALL.ABS.NOINC R2 ;  /* 0x0000000002007343 */ /* 0x00efea0003c00000 */
.L_x_1549:
[----:B------:R-:W-:Y:S05]  /*11230*/  BSYNC B6 ;  /* 0x0000000000067941 */ /* 0x000fea0003800000 */
.L_x_1548:
        /* <DEDUP_REMOVED lines=12> */
[----:B0-----:R-:W-:-:S02]  /*11300*/  IMAD.U32 R7, RZ, RZ, UR9 ;  /* 0x00000009ff077e24 */ /* 0x001fc4000f8e00ff */
[----:B------:R-:W-:Y:S02]  /*11310*/  IMAD.U32 R10, RZ, RZ, UR4 ;  /* 0x00000004ff0a7e24 */ /* 0x000fe4000f8e00ff */
[----:B------:R-:W-:Y:S02]  /*11320*/  IMAD.U32 R11, RZ, RZ, UR5 ;  /* 0x00000005ff0b7e24 */ /* 0x000fe4000f8e00ff */
[----:B------:R-:W-:Y:S02]  /*11330*/  IMAD.MOV.U32 R8, RZ, RZ, 0x70 ;  /* 0x00000070ff087424 */ /* 0x000fe400078e00ff */
[----:B------:R-:W-:Y:S02]  /*11340*/  IMAD.MOV.U32 R12, RZ, RZ, 0x1 ;  /* 0x00000001ff0c7424 */ /* 0x000fe400078e00ff */
[----:B---3--:R-:W-:-:S07]  /*11350*/  IMAD.MOV.U32 R13, RZ, RZ, RZ ;  /* 0x000000ffff0d7224 */ /* 0x008fce00078e00ff */
[----:B------:R-:W-:-:S07]  /*11360*/  LEPC R20, `(.L_x_1552) ;  /* 0x000000001014794e */ /* 0x000fce0000000000 */
[----:B-12-4-:R-:W-:Y:S05]  /*11370*/  CALL.ABS.NOINC R2 ;  /* 0x0000000002007343 */ /* 0x016fea0003c00000 */
.L_x_1552:
        /* <DEDUP_REMOVED lines=15> */
.L_x_1551:
[----:B------:R-:W-:Y:S05]  /*11470*/  BSYNC B6 ;  /* 0x0000000000067941 */ /* 0x000fea0003800000 */
.L_x_1550:
[----:B------:R-:W-:Y:S01]  /*11480*/  ULDC.64 UR4, c[0x0][0x9f8] ;  /* 0x00027e0000047ab9 */ /* 0x000fe20000000a00 */
[----:B------:R-:W3:Y:S01]  /*11490*/  LDL R17, [R1+0x28] ;  /* 0x0000280001117983 */ /* 0x000ee20000100800 */
[----:B------:R-:W-:Y:S01]  /*114a0*/  ISETP.NE.U32.AND P0, PT, RZ, UR4, PT ;  /* 0x00000004ff007c0c */ /* 0x000fe2000bf05070 */
[----:B0-----:R-:W-:Y:S01]  /*114b0*/  IMAD.MOV.U32 R7, RZ, RZ, R19 ;  /* 0x000000ffff077224 */ /* 0x001fe200078e0013 */
[----:B------:R-:W-:Y:S02]  /*114c0*/  ULDC.64 UR6, c[0x0][0x208] ;  /* 0x0000820000067ab9 */ /* 0x000fe40000000a00 */
[----:B------:R-:W-:Y:S01]  /*114d0*/  ISETP.NE.AND.EX P0, PT, RZ, UR5, PT, P0 ;  /* 0x00000005ff007c0c */ /* 0x000fe2000bf05300 */
[----:B------:R-:W-:-:S12]  /*114e0*/  ULDC.64 UR4, c[0x0][0xa08] ;  /* 0x0002820000047ab9 */ /* 0x000fd80000000a00 */
[----:B------:R-:W0:Y:S02]  /*114f0*/  @P0 LDC.64 R2, c[0x0][0x9f8] ;  /* 0x00027e00ff020b82 */ /* 0x000e240000000a00 */
[----:B0-----:R-:W-:-:S05]  /*11500*/  @P0 IMAD.WIDE R2, R19, 0x4, R2 ;  /* 0x0000000413020825 */ /* 0x001fca00078e0202 */
[----:B------:R0:W4:Y:S02]  /*11510*/  @P0 LDG.E R7, desc[UR6][R2.64] ;  /* 0x0000000602070981 */ /* 0x000124000c1e1900 */
[----:B0-----:R-:W0:Y:S02]  /*11520*/  LDC.64 R2, c[0x0][0x418] ;  /* 0x00010600ff027b82 */ /* 0x001e240000000a00 */
[----:B0-----:R-:W-:Y:S01]  /*11530*/  LOP3.LUT P0, RZ, R2, UR4, RZ, 0xfc, !PT ;  /* 0x0000000402ff7c12 */ /* 0x001fe2000f80fcff */
[----:B------:R-:W-:-:S03]  /*11540*/  UMOV UR4, 0xffffffff ;  /* 0xffffffff00047882 */ /* 0x000fc60000000000 */
[----:B------:R-:W-:Y:S01]  /*11550*/  LOP3.LUT P0, RZ, R3, UR5, RZ, 0xfc, P0 ;  /* 0x0000000503ff7c12 */ /* 0x000fe2000800fcff */
[----:B---3--:R-:W-:Y:S01]  /*11560*/  VIADD R0, R17, 0xffffffff ;  /* 0xffffffff11007836 */ /* 0x008fe20000000000 */
[----:B----4-:R-:W-:Y:S01]  /*11570*/  SHF.R.S32.HI R8, RZ, 0x1f, R7 ;  /* 0x0000001fff087819 */ /* 0x010fe20000011407 */
[----:B------:R0:W-:Y:S01]  /*11580*/  STL [R1+0xc], R7 ;  /* 0x00000c0701007387 */ /* 0x0001e20000100800 */
[----:B------:R-:W-:-:S03]  /*11590*/  SEL R17, R7, RZ, !P0 ;  /* 0x000000ff07117207 */ /* 0x000fc60004000000 */
[----:B------:R0:W-:Y:S01]  /*115a0*/  STL [R1+0x1c], R8 ;  /* 0x00001c0801007387 */ /* 0x0001e20000100800 */
[----:B------:R-:W-:Y:S05]  /*115b0*/  BRA.DIV UR4, `(.L_x_1553) ;  /* 0x0000005e04087947 */ /* 0x000fea000b800000 */
[----:B------:R-:W3:Y:S02]  /*115c0*/  S2R R4, SR_TID.X ;  /* 0x0000000000047919 */ /* 0x000ee40000002100 */
[----:B---3--:R-:W-:-:S04]  /*115d0*/  SHF.R.U32.HI R4, RZ, 0x5, R4 ;  /* 0x00000005ff047819 */ /* 0x008fc80000011604 */
[----:B------:R-:W-:-:S05]  /*115e0*/  LOP3.LUT R4, R4, 0x3, RZ, 0xc0, !PT ;  /* 0x0000000304047812 */ /* 0x000fca00078ec0ff */
[----:B------:R3:W4:Y:S02]  /*115f0*/  SHFL.IDX PT, R14, R4, RZ, 0x1f ;  /* 0x00001fff040e7589 */ /* 0x00072400000e0000 */
.L_x_1670:
[----:B---3--:R-:W3:Y:S01]  /*11600*/  LDL.LU R4, [R1+0x18] ;  /* 0x0000180001047983 */ /* 0x008ee20000300800 */
[----:B------:R-:W-:Y:S02]  /*11610*/  PLOP3.LUT P1, PT, PT, PT, PT, 0x8, 0x0 ;  /* 0x000000000000781c */ /* 0x000fe40003f2e170 */
[----:B----4-:R-:W-:Y:S01]  /*11620*/  ISETP.NE.AND P0, PT, R14, RZ, PT ;  /* 0x000000ff0e00720c */ /* 0x010fe20003f05270 */
[----:B------:R4:W-:Y:S01]  /*11630*/  STL [R1+0x8], R0 ;  /* 0x0000080001007387 */ /* 0x0009e20000100800 */
[----:B---3--:R-:W-:-:S09]  /*11640*/  LOP3.LUT R4, R4, 0xfffffffe, RZ, 0xc0, !PT ;  /* 0xfffffffe04047812 */ /* 0x008fd200078ec0ff */
[----:B------:R-:W-:-:S05]  /*11650*/  @P1 LOP3.LUT R4, R4, 0x1, RZ, 0xfc, !PT ;  /* 0x0000000104041812 */ /* 0x000fca00078efcff */
[----:B------:R4:W-:Y:S01]  /*11660*/  STL [R1+0x18], R4 ;  /* 0x0000180401007387 */ /* 0x0009e20000100800 */
[----:B------:R-:W-:Y:S05]  /*11670*/  @P0 BRA `(.L_x_1554) ;  /* 0x00000004005c0947 */ /* 0x000fea0003800000 */
[----:B------:R-:W-:-:S03]  /*11680*/  UMOV UR4, 0xffffffff ;  /* 0xffffffff00047882 */ /* 0x000fc60000000000 */
[----:B------:R-:W-:Y:S05]  /*11690*/  BRA.DIV UR4, `(.L_x_1555) ;  /* 0x0000005e04047947 */ /* 0x000fea000b800000 */
[----:B------:R-:W-:-:S13]  /*116a0*/  ELECT P6, URZ, PT ;  /* 0x00000000003f782f */ /* 0x000fda00038c0000 */
.L_x_1673:
[----:B------:R-:W-:Y:S05]  /*116b0*/  @!P6 BRA `(.L_x_1554) ;  /* 0x00000004004ce947 */ /* 0x000fea0003800000 */
[----:B------:R-:W-:-:S04]  /*116c0*/  ISETP.NE.U32.AND P0, PT, R2, RZ, PT ;  /* 0x000000ff0200720c */ /* 0x000fc80003f05070 */
[----:B------:R-:W-:-:S13]  /*116d0*/  ISETP.NE.AND.EX P0, PT, R3, RZ, PT, P0 ;  /* 0x000000ff0300720c */ /* 0x000fda0003f05300 */
[----:B------:R-:W-:Y:S05]  /*116e0*/  @!P0 BRA `(.L_x_1556) ;  /* 0x0000000000548947 */ /* 0x000fea0003800000 */
[----:B------:R-:W3:Y:S01]  /*116f0*/  LDC R6, c[0x0][0x43c] ;  /* 0x00010f00ff067b82 */ /* 0x000ee20000000800 */
[----:B-12---:R-:W-:Y:S01]  /*11700*/  IMAD.MOV.U32 R9, RZ, RZ, R0 ;  /* 0x000000ffff097224 */ /* 0x006fe200078e0000 */
[----:B------:R-:W-:Y:S01]  /*11710*/  ULDC.64 UR4, c[0x0][0x428] ;  /* 0x00010a0000047ab9 */ /* 0x000fe20000000a00 */
[----:B------:R-:W-:Y:S02]  /*11720*/  ULDC.64 UR6, c[0x0][0x208] ;  /* 0x0000820000067ab9 */ /* 0x000fe40000000a00 */
[----:B----4-:R-:W-:Y:S01]  /*11730*/  IMAD.MOV.U32 R0, RZ, RZ, R9 ;  /* 0x000000ffff007224 */ /* 0x010fe200078e0009 */
[----:B---3--:R-:W-:-:S13]  /*11740*/  ISETP.NE.AND P0, PT, R6, 0x1, PT ;  /* 0x000000010600780c */ /* 0x008fda0003f05270 */
[----:B------:R-:W1:Y:S02]  /*11750*/  @P0 LDC.64 R4, c[0x0][0x440] ;  /* 0x00011000ff040b82 */ /* 0x000e640000000a00 */
[----:B-1----:R-:W-:-:S05]  /*11760*/  @P0 IMAD.HI.U32 R4, R9, R4, RZ ;  /* 0x0000000409040227 */ /* 0x002fca00078e00ff */
[----:B------:R-:W-:-:S04]  /*11770*/  @P0 SHF.R.U32.HI R0, RZ, R5, R4 ;  /* 0x00000005ff000219 */ /* 0x000fc80000011604 */
[--C-:B------:R-:W-:Y:S01]  /*11780*/  SHF.R.S32.HI R5, RZ, 0x1f, R0.reuse ;  /* 0x0000001fff057819 */ /* 0x100fe20000011400 */
[----:B------:R-:W-:-:S04]  /*11790*/  IMAD.MOV R4, RZ, RZ, -R0 ;  /* 0x000000ffff047224 */ /* 0x000fc800078e0a00 */
[----:B------:R-:W-:Y:S02]  /*117a0*/  IMAD R9, R6, R4, R9 ;  /* 0x0000000406097224 */ /* 0x000fe400078e0209 */
[----:B------:R-:W-:Y:S02]  /*117b0*/  IMAD R6, R8, UR4, RZ ;  /* 0x0000000408067c24 */ /* 0x000fe4000f8e02ff */
[----:B------:R-:W-:Y:S01]  /*117c0*/  IMAD.MOV.U32 R4, RZ, RZ, R0 ;  /* 0x000000ffff047224 */ /* 0x000fe200078e0000 */
[----:B------:R3:W-:Y:S01]  /*117d0*/  STL [R1+0x8], R9 ;  /* 0x0000080901007387 */ /* 0x0007e20000100800 */
[C---:B------:R-:W-:Y:S02]  /*117e0*/  IMAD R0, R7.reuse, UR5, R6 ;  /* 0x0000000507007c24 */ /* 0x040fe4000f8e0206 */
[----:B------:R-:W-:-:S04]  /*117f0*/  IMAD.WIDE.U32 R4, R7, UR4, R4 ;  /* 0x0000000407047c25 */ /* 0x000fc8000f8e0004 */
[----:B------:R-:W-:Y:S01]  /*11800*/  IMAD.IADD R0, R5, 0x1, R0 ;  /* 0x0000000105007824 */ /* 0x000fe200078e0200 */
[----:B------:R-:W-:-:S04]  /*11810*/  LEA R2, P0, R4, R2, 0x2 ;  /* 0x0000000204027211 */ /* 0x000fc800078010ff */
[----:B------:R-:W-:-:S05]  /*11820*/  LEA.HI.X R3, R4, R3, R0, 0x2, P0 ;  /* 0x0000000304037211 */ /* 0x000fca00000f1400 */
[----:B------:R3:W5:Y:S04]  /*11830*/  LDG.E R17, desc[UR6][R2.64] ;  /* 0x0000000602117981 */ /* 0x000768000c1e1900 */
.L_x_1556:
[----:B0-----:R-:W2:Y:S04]  /*11840*/  LDL R7, [R1] ;  /* 0x0000000001077983 */ /* 0x001ea80000100800 */
[----:B----4-:R-:W2:Y:S04]  /*11850*/  LDL R0, [R1+0x4] ;  /* 0x0000040001007983 */ /* 0x010ea80000100800 */
[----:B---3--:R-:W3:Y:S01]  /*11860*/  LDL R2, [R1+0x10] ;  /* 0x0000100001027983 */ /* 0x008ee20000100800 */
[----:B--2---:R-:W-:Y:S01]  /*11870*/  IMAD R0, R0, 0x8, R7 ;  /* 0x0000000800007824 */ /* 0x004fe200078e0207 */
[----:B---3--:R-:W-:-:S04]  /*11880*/  SHF.L.U32 R2, R2, 0x1f, RZ ;  /* 0x0000001f02027819 */ /* 0x008fc800000006ff */
[----:B------:R-:W0:Y:S02]  /*11890*/  SYNCS.PHASECHK.TRANS64.TRYWAIT P0, [R0+URZ+0x30840], R2 ;  /* 0x03084002000075a7 */ /* 0x000e24000800017f */
[----:B0-----:R-:W-:Y:S05]  /*118a0*/  @!P0 BRA `(.L_x_1557) ;  /* 0x0000005800a08947 */ /* 0x001fea0003800000 */
.L_x_1674:
        /* <DEDUP_REMOVED lines=11> */
.L_x_1558:
[----:B0-----:R-:W2:Y:S04]  /*11960*/  LDL R2, [R1+0x14] ;  /* 0x0000140001027983 */ /* 0x001ea80000100800 */
[----:B------:R-:W3:Y:S04]  /*11970*/  LDL R4, [R1] ;  /* 0x0000000001047983 */ /* 0x000ee80000100800 */
[----:B------:R-:W3:Y:S04]  /*11980*/  LDL R3, [R1+0x4] ;  /* 0x0000040001037983 */ /* 0x000ee80000100800 */
[----:B------:R-:W4:Y:S01]  /*11990*/  LDL R5, [R1+0x8] ;  /* 0x0000080001057983 */ /* 0x000f220000100800 */
        /* <DEDUP_REMOVED lines=11> */
[----:B------:R-:W-:-:S04]  /*11a50*/  ULEA UR11, UR11, UR5, 0x6 ;  /* 0x000000050b0b7291 */ /* 0x000fc8000f8e303f */
        /* <DEDUP_REMOVED lines=10> */
[----:B------:R-:W-:Y:S01]  /*11b00*/  UMOV UR14, 0x80 ;  /* 0x00000080000e7882 */ /* 0x000fe20000000000 */
[----:B0-----:R-:W-:Y:S01]  /*11b10*/  UMOV UR8, UR15 ;  /* 0x0000000f00087c82 */ /* 0x001fe20008000000 */
[----:B------:R-:W-:-:S02]  /*11b20*/  UMOV UR10, UR16 ;  /* 0x00000010000a7c82 */ /* 0x000fc40008000000 */
[----:B------:R0:W-:Y:S02]  /*11b30*/  UTMALDG.4D [UR8], [UR4], desc[UR6] ;  /* 0x00000608040075b4 */ /* 0x0001e40008019000 */
[----:B0-----:R-:W-:Y:S01]  /*11b40*/  UMOV UR8, UR17 ;  /* 0x0000001100087c82 */ /* 0x001fe20008000000 */
[----:B------:R-:W-:Y:S01]  /*11b50*/  UMOV UR10, UR14 ;  /* 0x0000000e000a7c82 */ /* 0x000fe20008000000 */
[----:B------:R-:W-:Y:S01]  /*11b60*/  UMOV UR14, 0xc0 ;  /* 0x000000c0000e7882 */ /* 0x000fe20000000000 */
[----:B------:R0:W-:Y:S02]  /*11b70*/  UTMALDG.4D [UR8], [UR4], desc[UR6] ;  /* 0x00000608040075b4 */ /* 0x0001e40008019000 */
[----:B0-----:R-:W-:Y:S01]  /*11b80*/  UMOV UR8, UR18 ;  /* 0x0000001200087c82 */ /* 0x001fe20008000000 */
[----:B------:R-:W-:Y:S02]  /*11b90*/  UMOV UR10, UR14 ;  /* 0x0000000e000a7c82 */ /* 0x000fe40008000000 */
[----:B------:R3:W-:Y:S01]  /*11ba0*/  UTMALDG.4D [UR8], [UR4], desc[UR6] ;  /* 0x00000608040075b4 */ /* 0x0007e20008019000 */
[----:B--2---:R-:W-:-:S04]  /*11bb0*/  LOP3.LUT R2, R2, 0xfffffffe, RZ, 0xc0, !PT ;  /* 0xfffffffe02027812 */ /* 0x004fc800078ec0ff */
[----:B------:R-:W-:-:S05]  /*11bc0*/  @P0 LOP3.LUT R2, R2, 0x1, RZ, 0xfc, !PT ;  /* 0x0000000102020812 */ /* 0x000fca00078efcff */
[----:B------:R3:W-:Y:S01]  /*11bd0*/  STL [R1+0x18], R2 ;  /* 0x0000180201007387 */ /* 0x0007e20000100800 */
[----:B------:R-:W-:Y:S01]  /*11be0*/  NOP ;  /* 0x0000000000007918 */ /* 0x000fe20000000000 */
.L_x_1554:
[----:B---3--:R-:W3:Y:S04]  /*11bf0*/  LDL R2, [R1] ;  /* 0x0000000001027983 */ /* 0x008ee80000100800 */
[----:B------:R-:W4:Y:S01]  /*11c00*/  LDL.LU R3, [R1+0x34] ;  /* 0x0000340001037983 */ /* 0x000f220000300800 */
[----:B------:R-:W-:Y:S05]  /*11c10*/  WARPSYNC.ALL ;  /* 0x0000000000007948 */ /* 0x000fea0003800000 */
[----:B------:R-:W-:Y:S01]  /*11c20*/  ULDC.64 UR4, c[0x0][0x298] ;  /* 0x0000a60000047ab9 */ /* 0x000fe20000000a00 */
[----:B------:R-:W-:Y:S01]  /*11c30*/  BSSY B6, `(.L_x_1559) ;  /* 0x000001c000067945 */ /* 0x000fe20003800000 */
[----:B------:R-:W-:Y:S01]  /*11c40*/  BAR.SYNC.DEFER_BLOCKING 0x8, 0x180 ;  /* 0x0206000000007b1d */ /* 0x000fe20000010000 */
[----:B---3--:R-:W-:Y:S01]  /*11c50*/  VIADD R2, R2, 0x10400 ;  /* 0x0001040002027836 */ /* 0x008fe20000000000 */
[----:B----4-:R-:W-:-:S04]  /*11c60*/  SHF.R.S32.HI R0, RZ, 0x1f, R3 ;  /* 0x0000001fff007819 */ /* 0x010fc80000011403 */
[----:B------:R-:W-:Y:S01]  /*11c70*/  LOP3.LUT P0, RZ, R2, 0x3ff, RZ, 0xc0, !PT ;  /* 0x000003ff02ff7812 */ /* 0x000fe2000780c0ff */
[----:B------:R-:W-:-:S04]  /*11c80*/  IMAD R0, R0, UR4, RZ ;  /* 0x0000000400007c24 */ /* 0x000fc8000f8e02ff */
[C---:B------:R-:W-:Y:S02]  /*11c90*/  IMAD R0, R3.reuse, UR5, R0 ;  /* 0x0000000503007c24 */ /* 0x040fe4000f8e0200 */
[----:B------:R-:W-:-:S04]  /*11ca0*/  IMAD.WIDE.U32 R2, R3, UR4, RZ ;  /* 0x0000000403027c25 */ /* 0x000fc8000f8e00ff */
[----:B------:R-:W-:Y:S01]  /*11cb0*/  IMAD.IADD R0, R3, 0x1, R0 ;  /* 0x0000000103007824 */ /* 0x000fe200078e0200 */
[----:B------:R3:W-:Y:S04]  /*11cc0*/  STL.64 [R1+0x40], R2 ;  /* 0x0000400201007387 */ /* 0x0007e80000100a00 */
[----:B------:R3:W-:Y:S01]  /*11cd0*/  STL [R1+0x34], R0 ;  /* 0x0000340001007387 */ /* 0x0007e20000100800 */
[----:B------:R-:W-:Y:S05]  /*11ce0*/  @!P0 BRA `(.L_x_1560) ;  /* 0x0000000000408947 */ /* 0x000fea0003800000 */
[----:B---3--:R-:W-:Y:S01]  /*11cf0*/  MOV R2, 0x0 ;  /* 0x0000000000027802 */ /* 0x008fe20000000f00 */
        /* <DEDUP_REMOVED lines=15> */
.L_x_1560:
[----:B------:R-:W-:Y:S05]  /*11df0*/  BSYNC B6 ;  /* 0x0000000000067941 */ /* 0x000fea0003800000 */
.L_x_1559:
[----:B---3--:R-:W3:Y:S01]  /*11e00*/  LDL.LU R0, [R1+0x34] ;  /* 0x0000340001007983 */ /* 0x008ee20000300800 */
[----:B0-----:R-:W0:Y:S01]  /*11e10*/  LDC R7, c[0x0][0x448] ;  /* 0x00011200ff077b82 */ /* 0x001e220000000800 */
[----:B------:R-:W-:Y:S02]  /*11e20*/  ULDC.64 UR4, c[0x0][0x2d8] ;  /* 0x0000b60000047ab9 */ /* 0x000fe40000000a00 */
[----:B------:R-:W3:Y:S04]  /*11e30*/  LDL.LU.64 R2, [R1+0x40] ;  /* 0x0000400001027983 */ /* 0x000ee80000300a00 */
[----:B-12---:R-:W2:Y:S01]  /*11e40*/  LDL R9, [R1+0x2c] ;  /* 0x00002c0001097983 */ /* 0x006ea20000100800 */
[----:B------:R-:W1:Y:S01]  /*11e50*/  S2R R5, SR_TID.X ;  /* 0x0000000000057919 */ /* 0x000e620000002100 */
[----:B------:R-:W4:Y:S01]  /*11e60*/  S2R R6, SR_TID.X ;  /* 0x0000000000067919 */ /* 0x000f220000002100 */
[----:B------:R-:W-:-:S02]  /*11e70*/  SHF.R.S32.HI R4, RZ, 0x1f, R19 ;  /* 0x0000001fff047819 */ /* 0x000fc40000011413 */
[----:B-1----:R-:W-:-:S04]  /*11e80*/  LOP3.LUT R5, R5, 0x7f, RZ, 0xc0, !PT ;  /* 0x0000007f05057812 */ /* 0x002fc800078ec0ff */
[----:B------:R-:W-:Y:S01]  /*11e90*/  SHF.R.U32.HI R5, RZ, 0x3, R5 ;  /* 0x00000003ff057819 */ /* 0x000fe20000011605 */
[----:B----4-:R-:W-:-:S05]  /*11ea0*/  IMAD.SHL.U32 R8, R6, 0x10, RZ ;  /* 0x0000001006087824 */ /* 0x010fca00078e00ff */
[----:B------:R-:W-:Y:S01]  /*11eb0*/  LOP3.LUT R8, R5, 0x70, R8, 0xf8, !PT ;  /* 0x0000007005087812 */ /* 0x000fe200078ef808 */
[----:B---3--:R-:W-:Y:S01]  /*11ec0*/  IMAD.MOV.U32 R3, RZ, RZ, R0 ;  /* 0x000000ffff037224 */ /* 0x008fe200078e0000 */
[----:B------:R-:W-:-:S05]  /*11ed0*/  SHF.R.S32.HI R0, RZ, 0x1f, R18 ;  /* 0x0000001fff007819 */ /* 0x000fca0000011412 */
[----:B------:R-:W-:Y:S02]  /*11ee0*/  IMAD R0, R0, UR4, RZ ;  /* 0x0000000400007c24 */ /* 0x000fe4000f8e02ff */
[----:B------:R-:W-:-:S04]  /*11ef0*/  IMAD.WIDE.U32 R2, R18, UR4, R2 ;  /* 0x0000000412027c25 */ /* 0x000fc8000f8e0002 */
[----:B------:R-:W-:Y:S01]  /*11f00*/  IMAD R0, R18, UR5, R0 ;  /* 0x0000000512007c24 */ /* 0x000fe2000f8e0200 */
[----:B------:R-:W-:Y:S02]  /*11f10*/  ULDC.64 UR4, c[0x0][0xa00] ;  /* 0x0002800000047ab9 */ /* 0x000fe40000000a00 */
[----:B------:R-:W-:Y:S01]  /*11f20*/  ISETP.NE.U32.AND P0, PT, RZ, UR4, PT ;  /* 0x00000004ff007c0c */ /* 0x000fe2000bf05070 */
[----:B------:R-:W-:-:S03]  /*11f30*/  IMAD.IADD R3, R3, 0x1, R0 ;  /* 0x0000000103037824 */ /* 0x000fc600078e0200 */
[----:B------:R-:W-:Y:S01]  /*11f40*/  ISETP.NE.AND.EX P0, PT, RZ, UR5, PT, P0 ;  /* 0x00000005ff007c0c */ /* 0x000fe2000bf05300 */
[----:B------:R-:W-:-:S03]  /*11f50*/  ULDC.64 UR4, c[0x0][0x2e0] ;  /* 0x0000b80000047ab9 */ /* 0x000fc60000000a00 */
[----:B------:R-:W-:Y:S02]  /*11f60*/  SEL R4, R4, RZ, !P0 ;  /* 0x000000ff04047207 */ /* 0x000fe40004000000 */
[----:B------:R-:W-:Y:S02]  /*11f70*/  SEL R0, R19, RZ, !P0 ;  /* 0x000000ff13007207 */ /* 0x000fe40004000000 */
[----:B0-----:R-:W-:-:S13]  /*11f80*/  ISETP.NE.AND P0, PT, R7, 0x1, PT ;  /* 0x000000010700780c */ /* 0x001fda0003f05270 */
[----:B------:R-:W0:Y:S08]  /*11f90*/  @P0 LDC R5, c[0x0][0x44c] ;  /* 0x00011300ff050b82 */ /* 0x000e300000000800 */
[----:B------:R-:W1:Y:S01]  /*11fa0*/  @P0 LDC R6, c[0x0][0x450] ;  /* 0x00011400ff060b82 */ /* 0x000e620000000800 */
[----:B------:R-:W-:Y:S02]  /*11fb0*/  IMAD R4, R4, UR4, RZ ;  /* 0x0000000404047c24 */ /* 0x000fe4000f8e02ff */
[----:B------:R-:W-:-:S04]  /*11fc0*/  IMAD.WIDE.U32 R2, R0, UR4, R2 ;  /* 0x0000000400027c25 */ /* 0x000fc8000f8e0002 */
[----:B------:R-:W-:Y:S01]  /*11fd0*/  IMAD R4, R0, UR5, R4 ;  /* 0x0000000500047c24 */ /* 0x000fe2000f8e0204 */
[----:B------:R-:W-:Y:S01]  /*11fe0*/  ULDC.64 UR4, c[0x0][0x2d0] ;  /* 0x0000b40000047ab9 */ /* 0x000fe20000000a00 */
[----:B--2---:R-:W-:Y:S02]  /*11ff0*/  IMAD.IADD R0, R8, 0x1, R9 ;  /* 0x0000000108007824 */ /* 0x004fe400078e0209 */
[----:B------:R-:W2:Y:S01]  /*12000*/  S2R R8, SR_TID.X ;  /* 0x0000000000087919 */ /* 0x000ea20000002100 */
[----:B------:R-:W-:Y:S02]  /*12010*/  IMAD.IADD R3, R3, 0x1, R4 ;  /* 0x0000000103037824 */ /* 0x000fe400078e0204 */
[----:B0-----:R-:W-:-:S04]  /*12020*/  @P0 IMAD.HI.U32 R5, R0, R5, RZ ;  /* 0x0000000500050227 */ /* 0x001fc800078e00ff */
[----:B------:R-:W-:Y:S01]  /*12030*/  IMAD.MOV.U32 R4, RZ, RZ, R0 ;  /* 0x000000ffff047224 */ /* 0x000fe200078e0000 */
[----:B-1----:R-:W-:-:S05]  /*12040*/  @P0 SHF.R.U32.HI R4, RZ, R6, R5 ;  /* 0x00000006ff040219 */ /* 0x002fca0000011605 */
[----:B------:R-:W-:-:S04]  /*12050*/  IMAD.MOV R5, RZ, RZ, -R4 ;  /* 0x000000ffff057224 */ /* 0x000fc800078e0a04 */
[----:B------:R-:W-:Y:S01]  /*12060*/  IMAD R0, R7, R5, R0 ;  /* 0x0000000507007224 */ /* 0x000fe200078e0200 */
[----:B------:R-:W-:Y:S01]  /*12070*/  SHF.R.S32.HI R5, RZ, 0x1f, R4 ;  /* 0x0000001fff057819 */ /* 0x000fe20000011404 */
[----:B------:R-:W-:-:S04]  /*12080*/  IMAD.WIDE.U32 R2, R4, UR4, R2 ;  /* 0x0000000404027c25 */ /* 0x000fc8000f8e0002 */
[----:B------:R-:W-:-:S04]  /*12090*/  IMAD R5, R5, UR4, RZ ;  /* 0x0000000405057c24 */ /* 0x000fc8000f8e02ff */
[----:B------:R-:W-:Y:S01]  /*120a0*/  IMAD R4, R4, UR5, R5 ;  /* 0x0000000504047c24 */ /* 0x000fe2000f8e0205 */
[----:B------:R-:W-:-:S03]  /*120b0*/  ULDC.64 UR4, c[0x0][0x2c8] ;  /* 0x0000b20000047ab9 */ /* 0x000fc60000000a00 */
[----:B------:R-:W-:Y:S01]  /*120c0*/  IMAD.IADD R3, R3, 0x1, R4 ;  /* 0x0000000103037824 */ /* 0x000fe200078e0204 */
[----:B------:R-:W-:Y:S01]  /*120d0*/  SHF.R.S32.HI R4, RZ, 0x1f, R0 ;  /* 0x0000001fff047819 */ /* 0x000fe20000011400 */
[----:B--2---:R-:W-:-:S04]  /*120e0*/  IMAD.SHL.U32 R8, R8, 0x8, RZ ;  /* 0x0000000808087824 */ /* 0x004fc800078e00ff */
[----:B------:R-:W-:Y:S01]  /*120f0*/  IMAD R4, R4, UR4, RZ ;  /* 0x0000000404047c24 */ /* 0x000fe2000f8e02ff */
[----:B------:R-:W-:Y:S01]  /*12100*/  LOP3.LUT R8, R8, 0x38, RZ, 0xc0, !PT ;  /* 0x0000003808087812 */ /* 0x000fe200078ec0ff */
[----:B------:R-:W-:-:S04]  /*12110*/  IMAD.WIDE.U32 R2, R0, UR4, R2 ;  /* 0x0000000400027c25 */ /* 0x000fc8000f8e0002 */
[----:B------:R-:W-:Y:S01]  /*12120*/  IMAD R4, R0, UR5, R4 ;  /* 0x0000000500047c24 */ /* 0x000fe2000f8e0204 */
[C---:B------:R-:W-:Y:S01]  /*12130*/  LOP3.LUT R12, R8.reuse, 0x40, RZ, 0xfc, !PT ;  /* 0x00000040080c7812 */ /* 0x040fe200078efcff */
[----:B------:R-:W-:Y:S01]  /*12140*/  ULDC.64 UR4, c[0x0][0x280] ;  /* 0x0000a00000047ab9 */ /* 0x000fe20000000a00 */
[C---:B------:R-:W-:Y:S01]  /*12150*/  LOP3.LUT R11, R8.reuse, 0x80, RZ, 0xfc, !PT ;  /* 0x00000080080b7812 */ /* 0x040fe200078efcff */
[----:B------:R-:W-:Y:S01]  /*12160*/  IMAD.IADD R3, R3, 0x1, R4 ;  /* 0x0000000103037824 */ /* 0x000fe200078e0204 */
[----:B------:R-:W-:Y:S02]  /*12170*/  LOP3.LUT R8, R8, 0xc0, RZ, 0xfc, !PT ;  /* 0x000000c008087812 */ /* 0x000fe400078efcff */
[----:B------:R-:W-:Y:S01]  /*12180*/  LEA R4, P0, R2, UR4, 0x1 ;  /* 0x0000000402047c11 */ /* 0x000fe2000f8008ff */
[----:B------:R-:W-:Y:S02]  /*12190*/  ULDC UR4, c[0x0][0x2b8] ;  /* 0x0000ae0000047ab9 */ /* 0x000fe40000000800 */
[----:B------:R-:W-:-:S02]  /*121a0*/  ISETP.GE.AND P3, PT, R8, UR4, PT ;  /* 0x0000000408007c0c */ /* 0x000fc4000bf66270 */
[----:B------:R0:W5:Y:S01]  /*121b0*/  LDL R8, [R1+0x20] ;  /* 0x0000200001087983 */ /* 0x0001620000100800 */
[----:B------:R-:W1:Y:S01]  /*121c0*/  S2R R5, SR_TID.X ;  /* 0x0000000000057919 */ /* 0x000e620000002100 */
[----:B------:R-:W-:Y:S02]  /*121d0*/  LEA.HI.X R3, R2, UR5, R3, 0x1, P0 ;  /* 0x0000000502037c11 */ /* 0x000fe400080f0c03 */
[----:B------:R-:W-:Y:S02]  /*121e0*/  ISETP.GE.AND P1, PT, R12, UR4, PT ;  /* 0x000000040c007c0c */ /* 0x000fe4000bf26270 */
[----:B------:R-:W-:Y:S01]  /*121f0*/  ISETP.GE.AND P2, PT, R11, UR4, PT ;  /* 0x000000040b007c0c */ /* 0x000fe2000bf46270 */
[----:B-1----:R-:W-:-:S05]  /*12200*/  IMAD.SHL.U32 R10, R5, 0x8, RZ ;  /* 0x00000008050a7824 */ /* 0x002fca00078e00ff */
[----:B------:R-:W-:-:S04]  /*12210*/  LOP3.LUT R10, R10, 0x38, RZ, 0xc0, !PT ;  /* 0x000000380a0a7812 */ /* 0x000fc800078ec0ff */
[----:B------:R-:W-:Y:S01]  /*12220*/  ISETP.GE.AND P0, PT, R10, UR4, PT ;  /* 0x000000040a007c0c */ /* 0x000fe2000bf06270 */
[----:B------:R-:W-:-:S03]  /*12230*/  UMOV UR4, 0xffffffff ;  /* 0xffffffff00047882 */ /* 0x000fc60000000000 */
[----:B0-----:R-:W-:Y:S09]  /*12240*/  BRA.DIV UR4, `(.L_x_1561) ;  /* 0x00000052044c7947 */ /* 0x001ff2000b800000 */
[----:B------:R-:W0:Y:S02]  /*12250*/  S2R R6, SR_TID.X ;  /* 0x0000000000067919 */ /* 0x000e240000002100 */
[----:B0-----:R-:W-:Y:S02]  /*12260*/  LOP3.LUT R9, R6, 0x7f, RZ, 0xc0, !PT ;  /* 0x0000007f06097812 */ /* 0x001fe400078ec0ff */
[----:B------:R-:W2:Y:S04]  /*12270*/  LDL.LU R6, [R1+0x30] ;  /* 0x0000300001067983 */ /* 0x000ea80000300800 */
[----:B------:R-:W3:Y:S01]  /*12280*/  LDL.LU R11, [R1+0x2c] ;  /* 0x00002c00010b7983 */ /* 0x000ee20000300800 */
[----:B------:R-:W-:Y:S01]  /*12290*/  SHF.R.U32.HI R9, RZ, 0x3, R9 ;  /* 0x00000003ff097819 */ /* 0x000fe20000011609 */
[----:B------:R-:W-:Y:S01]  /*122a0*/  ULDC.64 UR4, c[0x0][0x208] ;  /* 0x0000820000047ab9 */ /* 0x000fe20000000a00 */
[----:B--2---:R-:W-:-:S02]  /*122b0*/  IMAD R2, R6, R7, RZ ;  /* 0x0000000706027224 */ /* 0x004fc400078e02ff */
[----:B------:R-:W0:Y:S01]  /*122c0*/  SHFL.IDX PT, R7, R4, RZ, 0x181f ;  /* 0x00181fff04077589 */ /* 0x000e2200000e0000 */
[----:B---3--:R-:W-:-:S03]  /*122d0*/  IMAD.IADD R0, R9, 0x1, R11 ;  /* 0x0000000109007824 */ /* 0x008fc600078e020b */
[----:B------:R-:W1:Y:S01]  /*122e0*/  SHFL.IDX PT, R6, R3, RZ, 0x181f ;  /* 0x00181fff03067589 */ /* 0x000e6200000e0000 */
[C---:B------:R-:W-:Y:S01]  /*122f0*/  VIADD R5, R0.reuse, 0x10 ;  /* 0x0000001000057836 */ /* 0x040fe20000000000 */
        /* <DEDUP_REMOVED lines=11> */
[----:B------:R-:W-:Y:S01]  /*123b0*/  ISETP.GE.AND P5, PT, R5, R2, PT ;  /* 0x000000020500720c */ /* 0x000fe20003fa6270 */
[----:B------:R-:W-:-:S02]  /*123c0*/  VIADD R5, R0, 0x20 ;  /* 0x0000002000057836 */ /* 0x000fc40000000000 */
        /* <DEDUP_REMOVED lines=67> */
[----:B------:R-:W-:Y:S02]  /*12800*/  @!P5 IMAD.X R6, RZ, RZ, R5, P4 ;  /* 0x000000ffff06d224 */ /* 0x000fe400020e0605 */
[----:B------:R0:W1:Y:S03]  /*12810*/  SHFL.IDX PT, R5, R3, 0x7, 0x181f ;  /* 0x00f81f0003057f89 */ /* 0x00006600000e0000 */
[-C--:B------:R-:W-:Y:S01]  /*12820*/  @!P5 LOP3.LUT R7, R7, R6.reuse, RZ, 0x3c, !PT ;  /* 0x000000060707d212 */ /* 0x080fe200078e3cff */
[----:B------:R0:W2:Y:S03]  /*12830*/  SHFL.IDX PT, R3, R4, 0x7, 0x181f ;  /* 0x00f81f0004037f89 */ /* 0x0000a600000e0000 */
[----:B------:R-:W-:-:S04]  /*12840*/  @!P5 LOP3.LUT R6, R7, R6, RZ, 0x3c, !PT ;  /* 0x000000060706d212 */ /* 0x000fc800078e3cff */
[----:B------:R-:W-:-:S05]  /*12850*/  @!P5 LOP3.LUT R7, R7, R6, RZ, 0x3c, !PT ;  /* 0x000000060707d212 */ /* 0x000fca00078e3cff */
[----:B------:R0:W-:Y:S04]  /*12860*/  @!P5 LDGSTS.E.BYPASS.LTC128B.128 [R8+0x13400], desc[UR4][R6.64], !P0 ;  /* 0x134000000608dfae */ /* 0x0001e8000c101d44 */
[----:B------:R0:W-:Y:S04]  /*12870*/  @!P5 LDGSTS.E.BYPASS.LTC128B.128 [R8+0x17400], desc[UR4][R6.64+0x80], !P1 ;  /* 0x174000800608dfae */ /* 0x0001e8000c901d44 */
[----:B------:R0:W-:Y:S04]  /*12880*/  @!P5 LDGSTS.E.BYPASS.LTC128B.128 [R8+0x1b400], desc[UR4][R6.64+0x100], !P2 ;  /* 0x1b4001000608dfae */ /* 0x0001e8000d101d44 */
[----:B-12---:R0:W-:Y:S02]  /*12890*/  @!P5 LDGSTS.E.BYPASS.LTC128B.128 [R8+0x1f400], desc[UR4][R6.64+0x180], !P3 ;  /* 0x1f4001800608dfae */ /* 0x0061e4000d901d44 */
.L_x_1691:
[----:B------:R-:W-:Y:S01]  /*128a0*/  VIADD R0, R0, 0x70 ;  /* 0x0000007000007836 */ /* 0x000fe20000000000 */
[----:B------:R-:W-:Y:S04]  /*128b0*/  BSSY B0, `(.L_x_1562) ;  /* 0x000000d000007945 */ /* 0x000fe80003800000 */
[----:B------:R-:W-:-:S13]  /*128c0*/  ISETP.GE.AND P4, PT, R0, R2, PT ;  /* 0x000000020000720c */ /* 0x000fda0003f86270 */
[----:B------:R-:W-:Y:S05]  /*128d0*/  @P4 BRA `(.L_x_1563) ;  /* 0x0000000000284947 */ /* 0x000fea0003800000 */
[----:B------:R-:W-:Y:S01]  /*128e0*/  LEA R2, P4, R10, R3, 0x1 ;  /* 0x000000030a027211 */ /* 0x000fe200078808ff */
[----:B------:R-:W-:-:S04]  /*128f0*/  ULDC.64 UR4, c[0x0][0x208] ;  /* 0x0000820000047ab9 */ /* 0x000fc80000000a00 */
[----:B0-----:R-:W-:-:S05]  /*12900*/  IMAD.X R3, RZ, RZ, R5, P4 ;  /* 0x000000ffff037224 */ /* 0x001fca00020e0605 */
[----:B------:R-:W-:Y:S01]  /*12910*/  @!PT LDS RZ, [RZ] ;  /* 0x00000000fffff984 */ /* 0x000fe20000000800 */
[----:B------:R-:W-:Y:S01]  /*12920*/  @!PT LDS RZ, [RZ] ;  /* 0x00000000fffff984 */ /* 0x000fe20000000800 */
[----:B------:R-:W-:Y:S01]  /*12930*/  @!PT LDS RZ, [RZ] ;  /* 0x00000000fffff984 */ /* 0x000fe20000000800 */
[----:B------:R1:W-:Y:S04]  /*12940*/  LDGSTS.E.BYPASS.LTC128B.128 [R8+0x13c00], desc[UR4][R2.64], !P0 ;  /* 0x13c0000002087fae */ /* 0x0003e8000c101d44 */
[----:B------:R1:W-:Y:S04]  /*12950*/  LDGSTS.E.BYPASS.LTC128B.128 [R8+0x17c00], desc[UR4][R2.64+0x80], !P1 ;  /* 0x17c0008002087fae */ /* 0x0003e8000c901d44 */
[----:B------:R1:W-:Y:S04]  /*12960*/  LDGSTS.E.BYPASS.LTC128B.128 [R8+0x1bc00], desc[UR4][R2.64+0x100], !P2 ;  /* 0x1bc0010002087fae */ /* 0x0003e8000d101d44 */
[----:B------:R1:W-:Y:S02]  /*12970*/  LDGSTS.E.BYPASS.LTC128B.128 [R8+0x1fc00], desc[UR4][R2.64+0x180], !P3 ;  /* 0x1fc0018002087fae */ /* 0x0003e4000d901d44 */
.L_x_1563:
[----:B------:R-:W-:Y:S05]  /*12980*/  BSYNC B0 ;  /* 0x0000000000007941 */ /* 0x000fea0003800000 */
.L_x_1562:
[----:B01----:R-:W2:Y:S01]  /*12990*/  LDL R8, [R1] ;  /* 0x0000000001087983 */ /* 0x003ea20000100800 */
[----:B------:R-:W-:Y:S01]  /*129a0*/  PLOP3.LUT P0, PT, PT, PT, PT, 0x80, 0x0 ;  /* 0x000000000000781c */ /* 0x000fe20003f0f070 */
[----:B------:R-:W-:Y:S01]  /*129b0*/  NOP ;  /* 0x0000000000007918 */ /* 0x000fe20000000000 */
[----:B--2---:R-:W-:-:S11]  /*129c0*/  VIADD R10, R8, 0x30800 ;  /* 0x00030800080a7836 */ /* 0x004fd60000000000 */
.L_x_1564:
[----:B------:R-:W2:Y:S01]  /*129d0*/  LDL R2, [R1] ;  /* 0x0000000001027983 */ /* 0x000ea20000100800 */
        /* <DEDUP_REMOVED lines=18> */
.L_x_1692:
[----:B------:R-:W-:Y:S05]  /*12b00*/  BSYNC B0 ;  /* 0x0000000000007941 */ /* 0x000fea0003800000 */
.L_x_1565:
[----:B------:R-:W2:Y:S04]  /*12b10*/  LDL R3, [R1+0x28] ;  /* 0x0000280001037983 */ /* 0x000ea80000100800 */
[----:B0-----:R-:W3:Y:S01]  /*12b20*/  LDL R2, [R1+0x24] ;  /* 0x0000240001027983 */ /* 0x001ee20000100800 */
[----:B------:R-:W-:Y:S01]  /*12b30*/  BSSY B0, `(.L_x_1567) ;  /* 0x00002b1000007945 */ /* 0x000fe20003800000 */
[----:B--2---:R-:W-:-:S05]  /*12b40*/  VIADD R0, R3, 0xfffffffe ;  /* 0xfffffffe03007836 */ /* 0x004fca0000000000 */
[----:B---3--:R-:W-:-:S13]  /*12b50*/  ISETP.GE.AND P0, PT, R0, R2, PT ;  /* 0x000000020000720c */ /* 0x008fda0003f06270 */
[----:B------:R-:W-:Y:S05]  /*12b60*/  @!P0 BRA `(.L_x_1568) ;  /* 0x0000002800b48947 */ /* 0x000fea0003800000 */
[----:B------:R-:W-:Y:S01]  /*12b70*/  LOP3.LUT R8, RZ, R2, RZ, 0x33, !PT ;  /* 0x00000002ff087212 */ /* 0x000fe200078e33ff */
[----:B------:R-:W-:Y:S01]  /*12b80*/  IMAD.MOV R2, RZ, RZ, -R3 ;  /* 0x000000ffff027224 */ /* 0x000fe200078e0a03 */
[----:B------:R-:W-:Y:S04]  /*12b90*/  BSSY B2, `(.L_x_1569) ;  /* 0x00000e9000027945 */ /* 0x000fe80003800000 */
[----:B------:R-:W-:-:S05]  /*12ba0*/  VIADDMNMX R8, R2, 0x1, R8, !PT ;  /* 0x0000000102087846 */ /* 0x000fca0007800108 */
[----:B------:R-:W-:-:S05]  /*12bb0*/  IMAD.IADD R2, R3, 0x1, R8 ;  /* 0x0000000103027824 */ /* 0x000fca00078e0208 */
[----:B------:R-:W-:-:S04]  /*12bc0*/  LOP3.LUT R2, R2, 0x1, RZ, 0xc0, !PT ;  /* 0x0000000102027812 */ /* 0x000fc800078ec0ff */
[----:B------:R-:W-:-:S13]  /*12bd0*/  ISETP.NE.U32.AND P0, PT, R2, 0x1, PT ;  /* 0x000000010200780c */ /* 0x000fda0003f05070 */
        /* <DEDUP_REMOVED lines=37> */
.L_x_1573:
[----:B------:R-:W2:Y:S01]  /*12e30*/  LDL R2, [R1] ;  /* 0x0000000001027983 */ /* 0x000ea20000100800 */
[----:B------:R-:W-:Y:S01]  /*12e40*/  BSSY B3, `(.L_x_1574) ;  /* 0x0000005000037945 */ /* 0x000fe20003800000 */
[----:B--2---:R-:W-:Y:S01]  /*12e50*/  IMAD R3, R7, 0x8, R2 ;  /* 0x0000000807037824 */ /* 0x004fe200078e0202 */
[----:B------:R-:W-:-:S04]  /*12e60*/  SHF.L.U32 R2, R9, 0x1f, RZ ;  /* 0x0000001f09027819 */ /* 0x000fc800000006ff */
[----:B------:R-:W1:Y:S02]  /*12e70*/  SYNCS.PHASECHK.TRANS64.TRYWAIT P0, [R3+URZ+0x30840], R2 ;  /* 0x03084002030075a7 */ /* 0x000e64000800017f */
[----:B-1----:R-:W-:Y:S05]  /*12e80*/  @!P0 BRA `(.L_x_1575) ;  /* 0x0000005000748947 */ /* 0x002fea0003800000 */
.L_x_1693:
[----:B------:R-:W-:Y:S05]  /*12e90*/  BSYNC B3 ;  /* 0x0000000000037941 */ /* 0x000fea0003800000 */
.L_x_1574:
        /* <DEDUP_REMOVED lines=12> */
.L_x_1577:
[----:B------:R-:W-:Y:S05]  /*12f60*/  BSYNC B3 ;  /* 0x0000000000037941 */ /* 0x000fea0003800000 */
.L_x_1576:
[----:B------:R-:W2:Y:S04]  /*12f70*/  LDL R5, [R1] ;  /* 0x0000000001057983 */ /* 0x000ea80000100800 */
        /* <DEDUP_REMOVED lines=12> */
.L_x_1578:
        /* <DEDUP_REMOVED lines=16> */
.L_x_1579:
        /* <DEDUP_REMOVED lines=16> */
.L_x_1580:
        /* <DEDUP_REMOVED lines=16> */
.L_x_1581:
        /* <DEDUP_REMOVED lines=17> */
.L_x_1694:
[----:B------:R-:W-:Y:S05]  /*13450*/  BSYNC B3 ;  /* 0x0000000000037941 */ /* 0x000fea0003800000 */
.L_x_1582:
[----:B------:R-:W-:Y:S01]  /*13460*/  BSSY B3, `(.L_x_1584) ;  /* 0x000000e000037945 */ /* 0x000fe20003800000 */
[----:B------:R-:W-:Y:S02]  /*13470*/  IMAD.MOV.U32 R12, RZ, RZ, 0x0 ;  /* 0x00000000ff0c7424 */ /* 0x000fe400078e00ff */
[----:B------:R-:W-:Y:S01]  /*13480*/  IMAD.MOV.U32 R13, RZ, RZ, 0x14f00000 ;  /* 0x14f00000ff0d7424 */ /* 0x000fe200078e00ff */
[----:B------:R-:W-:Y:S06]  /*13490*/  @P1 BRA `(.L_x_1585) ;  /* 0x0000000000281947 */ /* 0x000fec0003800000 */
[----:B0-----:R-:W2:Y:S04]  /*134a0*/  LDL R3, [R1] ;  /* 0x0000000001037983 */ /* 0x001ea80000100800 */
        /* <DEDUP_REMOVED lines=9> */
.L_x_1585:
[----:B------:R-:W-:Y:S05]  /*13540*/  BSYNC B3 ;  /* 0x0000000000037941 */ /* 0x000fea0003800000 */
.L_x_1584:
[----:B01----:R-:W2:Y:S01]  /*13550*/  LDL.LU R2, [R1+0x4] ;  /* 0x0000040001027983 */ /* 0x003ea20000300800 */
[----:B------:R-:W-:-:S03]  /*13560*/  R2UR UR10, R11 ;  /* 0x000000000b0a72ca */ /* 0x000fc600000e0000 */
[----:B------:R-:W3:Y:S04]  /*13570*/  LDL R6, [R1+0x14] ;  /* 0x0000140001067983 */ /* 0x000ee80000100800 */
[----:B------:R-:W3:Y:S04]  /*13580*/  LDL.LU R5, [R1+0x8] ;  /* 0x0000080001057983 */ /* 0x000ee80000300800 */
[----:B------:R-:W2:Y:S01]  /*13590*/  LDL R11, [R1] ;  /* 0x00000000010b7983 */ /* 0x000ea20000100800 */
        /* <DEDUP_REMOVED lines=10> */
.L_x_1586:
        /* <DEDUP_REMOVED lines=15> */
.L_x_1587:
        /* <DEDUP_REMOVED lines=15> */
.L_x_1588:
        /* <DEDUP_REMOVED lines=15> */
.L_x_1589:
        /* <DEDUP_REMOVED lines=12> */
.L_x_1572:
[----:B------:R-:W-:Y:S05]  /*139d0*/  BSYNC B1 ;  /* 0x0000000000017941 */ /* 0x000fea0003800000 */
.L_x_1571:
[----:B0-----:R-:W2:Y:S04]  /*139e0*/  LDL R0, [R1+0x28] ;  /* 0x0000280001007983 */ /* 0x001ea80000100800 */
[----:B------:R0:W-:Y:S04]  /*139f0*/  STL [R1+0x4], R7 ;  /* 0x0000040701007387 */ /* 0x0001e80000100800 */
[----:B------:R0:W-:Y:S02]  /*13a00*/  STL [R1+0x10], R9 ;  /* 0x0000100901007387 */ /* 0x0001e40000100800 */
[----:B0-2---:R-:W-:-:S07]  /*13a10*/  VIADD R0, R0, 0xfffffffd ;  /* 0xfffffffd00007836 */ /* 0x005fce0000000000 */
.L_x_1570:
[----:B------:R-:W-:Y:S05]  /*13a20*/  BSYNC B2 ;  /* 0x0000000000027941 */ /* 0x000fea0003800000 */
.L_x_1569:
[----:B------:R-:W2:Y:S01]  /*13a30*/  LDL.LU R2, [R1+0x28] ;  /* 0x0000280001027983 */ /* 0x000ea20000300800 */
[----:B------:R-:W-:Y:S01]  /*13a40*/  VIADD R8, R8, 0xfffffffe ;  /* 0xfffffffe08087836 */ /* 0x000fe20000000000 */
[----:B--2---:R-:W-:-:S04]  /*13a50*/  LOP3.LUT R2, RZ, R2, RZ, 0x33, !PT ;  /* 0x00000002ff027212 */ /* 0x004fc800078e33ff */
[----:B------:R-:W-:-:S13]  /*13a60*/  ISETP.NE.AND P0, PT, R8, R2, PT ;  /* 0x000000020800720c */ /* 0x000fda0003f05270 */
[----:B------:R-:W-:Y:S05]  /*13a70*/  @!P0 BRA `(.L_x_1568) ;  /* 0x0000001800f08947 */ /* 0x000fea0003800000 */
[----:B------:R-:W-:-:S07]  /*13a80*/  IMAD.MOV.U32 R9, RZ, RZ, R17 ;  /* 0x000000ffff097224 */ /* 0x000fce00078e0011 */
.L_x_1628:
[----:B--2---:R-:W2:Y:S04]  /*13a90*/  LDL R4, [R1+0x18] ;  /* 0x0000180001047983 */ /* 0x004ea80000100800 */
[----:B------:R-:W3:Y:S04]  /*13aa0*/  LDL R3, [R1+0x4] ;  /* 0x0000040001037983 */ /* 0x000ee80000100800 */
[----:B------:R-:W4:Y:S01]  /*13ab0*/  LDL R2, [R1+0x10] ;  /* 0x0000100001027983 */ /* 0x000f220000100800 */
[----:B------:R-:W-:Y:S05]  /*13ac0*/  YIELD ;  /* 0x0000000000007946 */ /* 0x000fea0003800000 */
[----:B------:R-:W-:Y:S01]  /*13ad0*/  BSSY B1, `(.L_x_1590) ;  /* 0x00000d7000017945 */ /* 0x000fe20003800000 */
[----:B--2---:R-:W-:Y:S01]  /*13ae0*/  LOP3.LUT P1, RZ, R4, 0x1, RZ, 0xc0, !PT ;  /* 0x0000000104ff7812 */ /* 0x004fe2000782c0ff */
[----:B---3--:R-:W-:-:S05]  /*13af0*/  VIADD R4, R3, 0x1 ;  /* 0x0000000103047836 */ /* 0x008fca0000000000 */
[----:B------:R-:W-:-:S04]  /*13b00*/  ISETP.NE.AND P0, PT, R4, 0x2, PT ;  /* 0x000000020400780c */ /* 0x000fc80003f05270 */
[----:B------:R-:W-:Y:S02]  /*13b10*/  SEL R5, RZ, 0x1, P0 ;  /* 0x00000001ff057807 */ /* 0x000fe40000000000 */
[----:B------:R-:W-:Y:S02]  /*13b20*/  SEL R4, R4, RZ, P0 ;  /* 0x000000ff04047207 */ /* 0x000fe40000000000 */
[----:B----4-:R-:W-:Y:S01]  /*13b30*/  LOP3.LUT R5, R2, R5, RZ, 0x3c, !PT ;  /* 0x0000000502057212 */ /* 0x010fe200078e3cff */
[----:B01----:R-:W-:Y:S06]  /*13b40*/  @!P1 BRA `(.L_x_1591) ;  /* 0x0000000c003c9947 */ /* 0x003fec0003800000 */
        /* <DEDUP_REMOVED lines=25> */
.L_x_1592:
[----:B------:R-:W2:Y:S01]  /*13ce0*/  LDL R2, [R1] ;  /* 0x0000000001027983 */ /* 0x000ea20000100800 */
[----:B------:R-:W-:Y:S01]  /*13cf0*/  BSSY B2, `(.L_x_1593) ;  /* 0x0000005000027945 */ /* 0x000fe20003800000 */
[----:B--2---:R-:W-:Y:S01]  /*13d00*/  IMAD R3, R4, 0x8, R2 ;  /* 0x0000000804037824 */ /* 0x004fe200078e0202 */
[----:B------:R-:W-:-:S04]  /*13d10*/  SHF.L.U32 R2, R5, 0x1f, RZ ;  /* 0x0000001f05027819 */ /* 0x000fc800000006ff */
[----:B------:R-:W1:Y:S02]  /*13d20*/  SYNCS.PHASECHK.TRANS64.TRYWAIT P0, [R3+URZ+0x30840], R2 ;  /* 0x03084002030075a7 */ /* 0x000e64000800017f */
[----:B-1----:R-:W-:Y:S05]  /*13d30*/  @!P0 BRA `(.L_x_1594) ;  /* 0x0000004000f08947 */ /* 0x002fea0003800000 */
.L_x_1695:
[----:B------:R-:W-:Y:S05]  /*13d40*/  BSYNC B2 ;  /* 0x0000000000027941 */ /* 0x000fea0003800000 */
.L_x_1593:
        /* <DEDUP_REMOVED lines=12> */
.L_x_1596:
[----:B------:R-:W-:Y:S05]  /*13e10*/  BSYNC B2 ;  /* 0x0000000000027941 */ /* 0x000fea0003800000 */
.L_x_1595:
        /* <DEDUP_REMOVED lines=13> */
.L_x_1597:
        /* <DEDUP_REMOVED lines=16> */
.L_x_1598:
        /* <DEDUP_REMOVED lines=16> */
.L_x_1599:
        /* <DEDUP_REMOVED lines=16> */
.L_x_1600:
        /* <DEDUP_REMOVED lines=17> */
.L_x_1696:
[----:B------:R-:W-:Y:S05]  /*14300*/  BSYNC B2 ;  /* 0x0000000000027941 */ /* 0x000fea0003800000 */
.L_x_1601:
        /* <DEDUP_REMOVED lines=11> */
.L_x_1604:
[----:B------:R-:W-:Y:S05]  /*143c0*/  BSYNC B2 ;  /* 0x0000000000027941 */ /* 0x000fea0003800000 */
.L_x_1603:
[----:B0-----:R-:W2:Y:S01]  /*143d0*/  LDL.LU R3, [R1+0x4] ;  /* 0x0000040001037983 */ /* 0x001ea20000300800 */
[----:B------:R-:W-:-:S03]  /*143e0*/  R2UR UR10, R11 ;  /* 0x000000000b0a72ca */ /* 0x000fc600000e0000 */
[----:B------:R-:W3:Y:S04]  /*143f0*/  LDL R7, [R1+0x14] ;  /* 0x0000140001077983 */ /* 0x000ee80000100800 */
[----:B------:R-:W3:Y:S04]  /*14400*/  LDL.LU R6, [R1+0x8] ;  /* 0x0000080001067983 */ /* 0x000ee80000300800 */
[----:B------:R-:W2:Y:S01]  /*14410*/  LDL R11, [R1] ;  /* 0x00000000010b7983 */ /* 0x000ea20000100800 */
        /* <DEDUP_REMOVED lines=9> */
.L_x_1605:
        /* <DEDUP_REMOVED lines=15> */
.L_x_1606:
        /* <DEDUP_REMOVED lines=15> */
.L_x_1607:
        /* <DEDUP_REMOVED lines=15> */
.L_x_1608:
        /* <DEDUP_REMOVED lines=12> */
.L_x_1591:
[----:B------:R-:W-:Y:S05]  /*14840*/  BSYNC B1 ;  /* 0x0000000000017941 */ /* 0x000fea0003800000 */
.L_x_1590:
[----:B------:R-:W2:Y:S01]  /*14850*/  LDL R2, [R1+0x18] ;  /* 0x0000180001027983 */ /* 0x000ea20000100800 */
[----:B------:R-:W-:Y:S01]  /*14860*/  VIADD R3, R4, 0x1 ;  /* 0x0000000104037836 */ /* 0x000fe20000000000 */
[----:B------:R-:W-:Y:S01]  /*14870*/  BSSY B1, `(.L_x_1609) ;  /* 0x00000d8000017945 */ /* 0x000fe20003800000 */
[----:B------:R-:W-:-:S03]  /*14880*/  VIADD R6, R0, 0xffffffff ;  /* 0xffffffff00067836 */ /* 0x000fc60000000000 */
        /* <DEDUP_REMOVED lines=9> */
[----:B------:R-:W-:Y:S01]  /*14920*/  IMAD.MOV.U32 R7, RZ, RZ, R6 ;  /* 0x000000ffff077224 */ /* 0x000fe200078e0006 */
[----:B------:R-:W-:-:S04]  /*14930*/  ISETP.NE.U32.AND P0, PT, RZ, UR4, PT ;  /* 0x00000004ff007c0c */ /* 0x000fc8000bf05070 */
[----:B------:R-:W-:-:S13]  /*14940*/  ISETP.NE.AND.EX P0, PT, RZ, UR5, PT, P0 ;  /* 0x00000005ff007c0c */ /* 0x000fda000bf05300 */
[----:B------:R-:W-:Y:S05]  /*14950*/  @!P0 BRA `(.L_x_1611) ;  /* 0x0000000000508947 */ /* 0x000fea0003800000 */
[----:B------:R-:W2:Y:S01]  /*14960*/  LDL R14, [R1+0x1c] ;  /* 0x00001c00010e7983 */ /* 0x000ea20000100800 */
[----:B0-----:R-:W0:Y:S01]  /*14970*/  LDC R8, c[0x0][0x43c] ;  /* 0x00010f00ff087b82 */ /* 0x001e220000000800 */
        /* <DEDUP_REMOVED lines=18> */
.L_x_1611:
[----:B------:R-:W3:Y:S01]  /*14aa0*/  LDL R2, [R1] ;  /* 0x0000000001027983 */ /* 0x000ee20000100800 */
[----:B------:R-:W-:Y:S01]  /*14ab0*/  SHF.L.U32 R3, R11, 0x1f, RZ ;  /* 0x0000001f0b037819 */ /* 0x000fe200000006ff */
[----:B------:R-:W-:Y:S01]  /*14ac0*/  BSSY B2, `(.L_x_1612) ;  /* 0x0000004000027945 */ /* 0x000fe20003800000 */
[----:B---3--:R-:W-:-:S04]  /*14ad0*/  IMAD R2, R12, 0x8, R2 ;  /* 0x000000080c027824 */ /* 0x008fc800078e0202 */
[----:B------:R-:W3:Y:S02]  /*14ae0*/  SYNCS.PHASECHK.TRANS64.TRYWAIT P0, [R2+URZ+0x30840], R3 ;  /* 0x03084003020075a7 */ /* 0x000ee4000800017f */
[----:B---3--:R-:W-:Y:S05]  /*14af0*/  @!P0 BRA `(.L_x_1613) ;  /* 0x0000003400a88947 */ /* 0x008fea0003800000 */
.L_x_1697:
[----:B------:R-:W-:Y:S05]  /*14b00*/  BSYNC B2 ;  /* 0x0000000000027941 */ /* 0x000fea0003800000 */
.L_x_1612:
[----:B0-2---:R-:W0:Y:S01]  /*14b10*/  S2R R8, SR_TID.X ;  /* 0x0000000000087919 */ /* 0x005e220000002100 */
        /* <DEDUP_REMOVED lines=9> */
[----:B--2---:R-:W-:Y:S05]  /*14bb0*/  @!P0 BRA `(.L_x_1615) ;  /* 0x0000000000048947 */ /* 0x004fea0003800000 */
[----:B------:R-:W-:Y:S01]  /*14bc0*/  BPT.TRAP 0x1 ;  /* 0x000000040000795c */ /* 0x000fe20000300000 */
.L_x_1615:
[----:B------:R-:W-:Y:S05]  /*14bd0*/  BSYNC B2 ;  /* 0x0000000000027941 */ /* 0x000fea0003800000 */
.L_x_1614:
[----:B------:R-:W2:Y:S04]  /*14be0*/  LDL R8, [R1+0x4] ;  /* 0x0000040001087983 */ /* 0x000ea80000100800 */
[----:B-1----:R-:W4:Y:S04]  /*14bf0*/  LDL R11, [R1] ;  /* 0x00000000010b7983 */ /* 0x002f280000100800 */
        /* <DEDUP_REMOVED lines=8> */
[C---:B--2---:R-:W-:Y:S02]  /*14c80*/  IMAD R3, R8.reuse, 0x8, R10 ;  /* 0x0000000808037824 */ /* 0x044fe400078e020a */
[----:B----4-:R-:W-:Y:S02]  /*14c90*/  IMAD R8, R8, 0x8000, R11 ;  /* 0x0000800008087824 */ /* 0x010fe400078e020b */
[----:B------:R-:W-:-:S02]  /*14ca0*/  VIADD R3, R3, 0x30 ;  /* 0x0000003003037836 */ /* 0x000fc40000000000 */
[----:B---3--:R-:W-:Y:S02]  /*14cb0*/  IMAD R2, R7, 0x40, R2 ;  /* 0x0000004007027824 */ /* 0x008fe400078e0202 */
[----:B------:R-:W-:-:S07]  /*14cc0*/  VIADD R11, R8, 0x20400 ;  /* 0x00020400080b7836 */ /* 0x000fce0000000000 */
.L_x_1616:
        /* <DEDUP_REMOVED lines=16> */
.L_x_1617:
        /* <DEDUP_REMOVED lines=16> */
.L_x_1618:
        /* <DEDUP_REMOVED lines=16> */
.L_x_1619:
        /* <DEDUP_REMOVED lines=15> */
.L_x_1698:
[----:B------:R-:W-:Y:S05]  /*150c0*/  BSYNC B2 ;  /* 0x0000000000027941 */ /* 0x000fea0003800000 */
.L_x_1620:
        /* <DEDUP_REMOVED lines=11> */
.L_x_1623:
[----:B------:R-:W-:Y:S05]  /*15180*/  BSYNC B2 ;  /* 0x0000000000027941 */ /* 0x000fea0003800000 */
.L_x_1622:
[----:B------:R-:W2:Y:S04]  /*15190*/  LDL R8, [R1] ;  /* 0x0000000001087983 */ /* 0x000ea80000100800 */
[----:B0-----:R-:W3:Y:S04]  /*151a0*/  LDL R5, [R1+0x14] ;  /* 0x0000140001057983 */ /* 0x001ee80000100800 */
        /* <DEDUP_REMOVED lines=11> */
.L_x_1624:
        /* <DEDUP_REMOVED lines=15> */
.L_x_1625:
        /* <DEDUP_REMOVED lines=15> */
.L_x_1626:
        /* <DEDUP_REMOVED lines=15> */
.L_x_1627:
        /* <DEDUP_REMOVED lines=12> */
.L_x_1610:
[----:B------:R-:W-:Y:S05]  /*155f0*/  BSYNC B1 ;  /* 0x0000000000017941 */ /* 0x000fea0003800000 */
.L_x_1609:
[----:B------:R-:W3:Y:S01]  /*15600*/  LDL R2, [R1+0x24] ;  /* 0x0000240001027983 */ /* 0x000ee20000100800 */
[----:B------:R-:W-:Y:S01]  /*15610*/  VIADD R0, R0, 0xfffffffe ;  /* 0xfffffffe00007836 */ /* 0x000fe20000000000 */
[----:B---3--:R-:W-:-:S13]  /*15620*/  ISETP.GT.AND P0, PT, R6, R2, PT ;  /* 0x000000020600720c */ /* 0x008fda0003f04270 */
[----:B------:R-:W-:Y:S05]  /*15630*/  @P0 BRA `(.L_x_1628) ;  /* 0xffffffe400140947 */ /* 0x000fea000383ffff */
.L_x_1568:
[----:B------:R-:W-:Y:S05]  /*15640*/  BSYNC B0 ;  /* 0x0000000000007941 */ /* 0x000fea0003800000 */
.L_x_1567:
[----:B------:R-:W3:Y:S01]  /*15650*/  S2R R2, SR_TID.X ;  /* 0x0000000000027919 */ /* 0x000ee20000002100 */
[----:B------:R-:W-:Y:S01]  /*15660*/  BSSY B0, `(.L_x_1629) ;  /* 0x0000011000007945 */ /* 0x000fe20003800000 */
[----:B---3--:R-:W-:-:S04]  /*15670*/  LOP3.LUT R3, R2, 0x7f, RZ, 0xc0, !PT ;  /* 0x0000007f02037812 */ /* 0x008fc800078ec0ff */
[----:B------:R-:W-:-:S13]  /*15680*/  ISETP.NE.AND P0, PT, R3, RZ, PT ;  /* 0x000000ff0300720c */ /* 0x000fda0003f05270 */
[----:B------:R-:W-:Y:S05]  /*15690*/  @P0 BRA `(.L_x_1630) ;  /* 0x0000000000340947 */ /* 0x000fea0003800000 */
[----:B------:R-:W3:Y:S01]  /*156a0*/  S2R R2, SR_LANEID ;  /* 0x0000000000027919 */ /* 0x000ee20000000000 */
[----:B------:R-:W-:Y:S01]  /*156b0*/  VOTEU.ANY UR4, UPT, PT ;  /* 0x0000000000047886 */ /* 0x000fe200038e0100 */
[----:B------:R-:W4:Y:S01]  /*156c0*/  LDC.64 R4, c[0x0][0xc60] ;  /* 0x00031800ff047b82 */ /* 0x000f220000000a00 */
[----:B------:R-:W3:Y:S01]  /*156d0*/  FLO.U32 R0, UR4 ;  /* 0x0000000400007d00 */ /* 0x000ee200080e0000 */
[----:B------:R-:W-:Y:S01]  /*156e0*/  ULDC.64 UR6, c[0x0][0x208] ;  /* 0x0000820000067ab9 */ /* 0x000fe20000000a00 */
[----:B---3--:R-:W-:-:S06]  /*156f0*/  ISETP.EQ.U32.AND P0, PT, R0, R2, PT ;  /* 0x000000020000720c */ /* 0x008fcc0003f02070 */
[----:B------:R-:W4:Y:S07]  /*15700*/  POPC R2, UR4 ;  /* 0x0000000400027d09 */ /* 0x000f2e0008000000 */
[----:B----4-:R-:W3:Y:S04]  /*15710*/  @P0 ATOMG.E.ADD.STRONG.GPU PT, R2, desc[UR6][R4.64], R2 ;  /* 0x00000002040209a8 */ /* 0x010ee800081ee1c6 */
[----:B---3--:R3:W4:Y:S02]  /*15720*/  SHFL.IDX PT, R2, R2, R0, 0x1f ;  /* 0x00001f0002027589 */ /* 0x00872400000e0000 */
[----:B---3--:R-:W3:Y:S02]  /*15730*/  S2R R0, SR_LTMASK ;  /* 0x0000000000007919 */ /* 0x008ee40000003900 */
[----:B---3--:R-:W-:-:S06]  /*15740*/  LOP3.LUT R0, R0, UR4, RZ, 0xc0, !PT ;  /* 0x0000000400007c12 */ /* 0x008fcc000f8ec0ff */
[----:B------:R-:W4:Y:S02]  /*15750*/  POPC R0, R0 ;  /* 0x0000000000007309 */ /* 0x000f240000000000 */
[----:B----4-:R-:W-:-:S07]  /*15760*/  IADD3 R16, R2, UR38, R0 ;  /* 0x0000002602107c10 */ /* 0x010fce000fffe000 */
.L_x_1630:
[----:B------:R-:W-:Y:S05]  /*15770*/  BSYNC B0 ;  /* 0x0000000000007941 */ /* 0x000fea0003800000 */
.L_x_1629:
[----:B------:R-:W3:Y:S01]  /*15780*/  LDL R0, [R1+0x18] ;  /* 0x0000180001007983 */ /* 0x000ee20000100800 */
[----:B------:R-:W-:Y:S01]  /*15790*/  BSSY B0, `(.L_x_1631) ;  /* 0x000005c000007945 */ /* 0x000fe20003800000 */
[----:B---3--:R-:W-:-:S13]  /*157a0*/  LOP3.LUT P0, RZ, R0, 0x1, RZ, 0xc0, !PT ;  /* 0x0000000100ff7812 */ /* 0x008fda000780c0ff */
[----:B------:R-:W-:Y:S05]  /*157b0*/  @!P0 BRA `(.L_x_1632) ;  /* 0x0000000400648947 */ /* 0x000fea0003800000 */
[----:B------:R-:W3:Y:S04]  /*157c0*/  LDL R4, [R1] ;  /* 0x0000000001047983 */ /* 0x000ee80000100800 */
[----:B------:R-:W3:Y:S04]  /*157d0*/  LDL R0, [R1+0x4] ;  /* 0x0000040001007983 */ /* 0x000ee80000100800 */
[----:B------:R-:W4:Y:S01]  /*157e0*/  LDL R2, [R1+0x10] ;  /* 0x0000100001027983 */ /* 0x000f220000100800 */
[----:B------:R-:W-:Y:S01]  /*157f0*/  BSSY B1, `(.L_x_1633) ;  /* 0x0000006000017945 */ /* 0x000fe20003800000 */
[----:B------:R-:W-:Y:S01]  /*15800*/  ISETP.NE.AND P1, PT, R3, RZ, PT ;  /* 0x000000ff0300720c */ /* 0x000fe20003f25270 */
[----:B---3--:R-:W-:Y:S01]  /*15810*/  IMAD R0, R0, 0x8, R4 ;  /* 0x0000000800007824 */ /* 0x008fe200078e0204 */
[----:B----4-:R-:W-:-:S04]  /*15820*/  SHF.L.U32 R2, R2, 0x1f, RZ ;  /* 0x0000001f02027819 */ /* 0x010fc800000006ff */
[----:B------:R-:W3:Y:S02]  /*15830*/  SYNCS.PHASECHK.TRANS64.TRYWAIT P0, [R0+URZ+0x30860], R2 ;  /* 0x03086002000075a7 */ /* 0x000ee4000800017f */
[----:B---3--:R-:W-:Y:S05]  /*15840*/  @!P0 BRA `(.L_x_1634) ;  /* 0x00000028007c8947 */ /* 0x008fea0003800000 */
.L_x_1699:
[----:B------:R-:W-:Y:S05]  /*15850*/  BSYNC B1 ;  /* 0x0000000000017941 */ /* 0x000fea0003800000 */
.L_x_1633:
[----:B------:R-:W-:Y:S04]  /*15860*/  BSSY B1, `(.L_x_1635) ;  /* 0x0000009000017945 */ /* 0x000fe80003800000 */
        /* <DEDUP_REMOVED lines=8> */
.L_x_1636:
[----:B------:R-:W-:Y:S05]  /*158f0*/  BSYNC B1 ;  /* 0x0000000000017941 */ /* 0x000fea0003800000 */
.L_x_1635:
[----:B------:R-:W4:Y:S04]  /*15900*/  LDL.LU R5, [R1+0x14] ;  /* 0x0000140001057983 */ /* 0x000f280000300800 */
[----:B------:R-:W4:Y:S04]  /*15910*/  LDL.LU R3, [R1+0x8] ;  /* 0x0000080001037983 */ /* 0x000f280000300800 */
[----:B------:R-:W5:Y:S04]  /*15920*/  LDL R4, [R1] ;  /* 0x0000000001047983 */ /* 0x000f680000100800 */
[----:B---3--:R-:W5:Y:S01]  /*15930*/  LDL R2, [R1+0x4] ;  /* 0x0000040001027983 */ /* 0x008f620000100800 */
        /* <DEDUP_REMOVED lines=8> */
[----:B-----5:R-:W-:-:S04]  /*159c0*/  IMAD R2, R2, 0x8000, R4 ;  /* 0x0000800002027824 */ /* 0x020fc800078e0204 */
[----:B------:R-:W-:-:S07]  /*159d0*/  VIADD R4, R2, 0x400 ;  /* 0x0000040002047836 */ /* 0x000fce0000000000 */
.L_x_1637:
        /* <DEDUP_REMOVED lines=10> */
[----:B------:R-:W-:Y:S01]  /*15a80*/  PLOP3.LUT P0, PT, PT, PT, PT, 0x80, 0x0 ;  /* 0x000000000000781c */ /* 0x000fe20003f0f070 */
[----:B------:R-:W-:Y:S01]  /*15a90*/  VIADD R4, R2, 0x2400 ;  /* 0x0000240002047836 */ /* 0x000fe20000000000 */
[----:B------:R-:W-:Y:S01]  /*15aa0*/  UMOV UR6, 0x0 ;  /* 0x0000000000067882 */ /* 0x000fe20000000000 */
[----:B------:R-:W-:Y:S01]  /*15ab0*/  UMOV UR7, 0x14f00000 ;  /* 0x14f0000000077882 */ /* 0x000fe20000000000 */
[----:B------:R-:W-:-:S09]  /*15ac0*/  UMOV UR10, 0x40 ;  /* 0x00000040000a7882 */ /* 0x000fd20000000000 */
.L_x_1638:
        /* <DEDUP_REMOVED lines=15> */
.L_x_1639:
        /* <DEDUP_REMOVED lines=15> */
.L_x_1640:
        /* <DEDUP_REMOVED lines=10> */
.L_x_1632:
[----:B------:R-:W-:Y:S05]  /*15d50*/  BSYNC B0 ;  /* 0x0000000000007941 */ /* 0x000fea0003800000 */
.L_x_1631:
[----:B------:R-:W3:Y:S04]  /*15d60*/  LDL.LU R5, [R1+0x4] ;  /* 0x0000040001057983 */ /* 0x000ee80000300800 */
[----:B------:R-:W4:Y:S01]  /*15d70*/  LDL.LU R4, [R1+0x10] ;  /* 0x0000100001047983 */ /* 0x000f220000300800 */
[----:B---3--:R-:W-:-:S05]  /*15d80*/  VIADD R0, R5, 0x1 ;  /* 0x0000000105007836 */ /* 0x008fca0000000000 */
[----:B------:R-:W-:-:S04]  /*15d90*/  ISETP.NE.AND P0, PT, R0, 0x2, PT ;  /* 0x000000020000780c */ /* 0x000fc80003f05270 */
[----:B------:R-:W-:Y:S02]  /*15da0*/  SEL R2, RZ, 0x1, P0 ;  /* 0x00000001ff027807 */ /* 0x000fe40000000000 */
[----:B------:R-:W-:Y:S02]  /*15db0*/  SEL R0, R0, RZ, P0 ;  /* 0x000000ff00007207 */ /* 0x000fe40000000000 */
[----:B----4-:R-:W-:-:S03]  /*15dc0*/  LOP3.LUT R4, R4, R2, RZ, 0x3c, !PT ;  /* 0x0000000204047212 */ /* 0x010fc600078e3cff */
[----:B------:R3:W-:Y:S04]  /*15dd0*/  STL [R1+0x4], R0 ;  /* 0x0000040001007387 */ /* 0x0007e80000100800 */
[----:B------:R3:W-:Y:S02]  /*15de0*/  STL [R1+0x10], R4 ;  /* 0x0000100401007387 */ /* 0x0007e40000100800 */
.L_x_1547:
[----:B------:R-:W-:Y:S05]  /*15df0*/  BSYNC B7 ;  /* 0x0000000000077941 */ /* 0x000fea0003800000 */
.L_x_1545:
[----:B---3--:R-:W3:Y:S02]  /*15e00*/  LDL R0, [R1+0x18] ;  /* 0x0000180001007983 */ /* 0x008ee40000100800 */
[----:B---3--:R-:W-:-:S13]  /*15e10*/  LOP3.LUT P0, RZ, R0, 0x2, RZ, 0xc0, !PT ;  /* 0x0000000200ff7812 */ /* 0x008fda000780c0ff */
[----:B------:R-:W-:Y:S05]  /*15e20*/  @!P0 BRA `(.L_x_1641) ;  /* 0x0000000000288947 */ /* 0x000fea0003800000 */
[----:B------:R-:W-:Y:S05]  /*15e30*/  WARPSYNC.ALL ;  /* 0x0000000000007948 */ /* 0x000fea0003800000 */
[----:B------:R-:W3:Y:S08]  /*15e40*/  S2UR UR5, SR_CgaCtaId ;  /* 0x00000000000579c3 */ /* 0x000ef00000008800 */
[----:B------:R-:W-:Y:S06]  /*15e50*/  BAR.SYNC.DEFER_BLOCKING 0x5, 0x180 ;  /* 0x0146000000007b1d */ /* 0x000fec0000010000 */
[----:B------:R-:W-:-:S02]  /*15e60*/  UMOV UR4, 0x400 ;  /* 0x0000040000047882 */ /* 0x000fc40000000000 */
[----:B---3--:R-:W-:-:S06]  /*15e70*/  ULEA UR4, UR5, UR4, 0x18 ;  /* 0x0000000405047291 */ /* 0x008fcc000f8ec03f */
[----:B------:R-:W-:-:S05]  /*15e80*/  IMAD.U32 R0, RZ, RZ, UR4 ;  /* 0x00000004ff007e24 */ /* 0x000fca000f8e00ff */
[----:B------:R4:W3:Y:S04]  /*15e90*/  LDS.128 R16, [R0+0x308d0] ;  /* 0x0308d00000107984 */ /* 0x0008e80000000c00 */
[----:B------:R4:W-:Y:S01]  /*15ea0*/  STL [R1], R0 ;  /* 0x0000000001007387 */ /* 0x0009e20000100800 */
[----:B------:R-:W-:Y:S06]  /*15eb0*/  BAR.ARV 0x4, 0x180 ;  /* 0x0106000000007b1d */ /* 0x000fec0000002000 */
[----:B------:R-:W-:Y:S05]  /*15ec0*/  BRA `(.L_x_1642) ;  /* 0x0000000800e47947 */ /* 0x000fea0003800000 */
.L_x_1641:
[----:B------:R-:W3:Y:S01]  /*15ed0*/  S2R R0, SR_TID.X ;  /* 0x0000000000007919 */ /* 0x000ee20000002100 */
[----:B------:R-:W-:Y:S01]  /*15ee0*/  UMOV UR4, 0xffffffff ;  /* 0xffffffff00047882 */ /* 0x000fe20000000000 */
[----:B---3--:R-:W-:-:S04]  /*15ef0*/  LOP3.LUT R6, R0, 0x1f, RZ, 0xc0, !PT ;  /* 0x0000001f00067812 */ /* 0x008fc800078ec0ff */
[----:B------:R-:W-:Y:S01]  /*15f00*/  ISETP.NE.AND P0, PT, R6, 0x1f, PT ;  /* 0x0000001f0600780c */ /* 0x000fe20003f05270 */
[----:B------:R-:W-:-:S12]  /*15f10*/  BRA.DIV UR4, `(.L_x_1643) ;  /* 0x0000002204dc7947 */ /* 0x000fd8000b800000 */
[----:B------:R-:W-:Y:S01]  /*15f20*/  IMAD.IADD R5, R19, 0x1, R6 ;  /* 0x0000000113057824 */ /* 0x000fe200078e0206 */
[----:B------:R-:W-:Y:S01]  /*15f30*/  ULDC UR4, c[0x0][0xc3c] ;  /* 0x00030f0000047ab9 */ /* 0x000fe20000000800 */
[----:B------:R-:W-:-:S03]  /*15f40*/  ULDC.64 UR6, c[0x0][0x208] ;  /* 0x0000820000067ab9 */ /* 0x000fc60000000a00 */
[----:B------:R-:W-:-:S13]  /*15f50*/  ISETP.GE.OR P1, PT, R5, UR4, !P0 ;  /* 0x0000000405007c0c */ /* 0x000fda000c726670 */
[----:B------:R-:W3:Y:S02]  /*15f60*/  @!P1 LDC.64 R2, c[0x0][0xc80] ;  /* 0x00032000ff029b82 */ /* 0x000ee40000000a00 */
[----:B---3--:R-:W-:-:S06]  /*15f70*/  @!P1 IMAD.WIDE R2, R5, 0x4, R2 ;  /* 0x0000000405029825 */ /* 0x008fcc00078e0202 */
[----:B------:R3:W4:Y:S01]  /*15f80*/  @!P1 LDG.E R3, desc[UR6][R2.64] ;  /* 0x0000000602039981 */ /* 0x000722000c1e1900 */
[C---:B------:R-:W-:Y:S02]  /*15f90*/  ISETP.GE.U32.AND P2, PT, R6.reuse, 0x2, PT ;  /* 0x000000020600780c */ /* 0x040fe40003f46070 */
[C---:B------:R-:W-:Y:S01]  /*15fa0*/  ISETP.GE.U32.AND P3, PT, R6.reuse, 0x4, PT ;  /* 0x000000040600780c */ /* 0x040fe20003f66070 */
[----:B------:R-:W-:Y:S01]  /*15fb0*/  SHFL.IDX PT, R0, R16, RZ, 0x1f ;  /* 0x00001fff10007589 */ /* 0x000fe200000e0000 */
[C---:B------:R-:W-:Y:S02]  /*15fc0*/  ISETP.GE.U32.AND P4, PT, R6.reuse, 0x8, PT ;  /* 0x000000080600780c */ /* 0x040fe40003f86070 */
[C---:B------:R-:W-:Y:S01]  /*15fd0*/  ISETP.GE.U32.AND P5, PT, R6.reuse, 0x10, PT ;  /* 0x000000100600780c */ /* 0x040fe20003fa6070 */
[----:B---3--:R-:W-:Y:S02]  /*15fe0*/  IMAD.MOV.U32 R2, RZ, RZ, RZ ;  /* 0x000000ffff027224 */ /* 0x008fe400078e00ff */
[----:B----4-:R-:W-:Y:S01]  /*15ff0*/  @!P1 IMAD.MOV.U32 R2, RZ, RZ, R3 ;  /* 0x000000ffff029224 */ /* 0x010fe200078e0003 */
[----:B------:R-:W-:-:S04]  /*16000*/  ISETP.NE.AND P1, PT, R6, RZ, PT ;  /* 0x000000ff0600720c */ /* 0x000fc80003f25270 */
[----:B------:R-:W3:Y:S02]  /*16010*/  SHFL.UP PT, R3, R2, 0x1, RZ ;  /* 0x0420000002037989 */ /* 0x000ee400000e00ff */
[----:B---3--:R-:W-:-:S05]  /*16020*/  SEL R5, R3, RZ, P1 ;  /* 0x000000ff03057207 */ /* 0x008fca0000800000 */
[----:B------:R-:W-:Y:S02]  /*16030*/  IMAD.IADD R3, R2, 0x1, R5 ;  /* 0x0000000102037824 */ /* 0x000fe400078e0205 */
[----:B------:R-:W-:Y:S04]  /*16040*/  SHFL.IDX PT, R5, R16, 0x1, 0x1f ;  /* 0x00201f0010057f89 */ /* 0x000fe800000e0000 */
[----:B------:R-:W3:Y:S02]  /*16050*/  SHFL.UP PT, R4, R3, 0x2, RZ ;  /* 0x0440000003047989 */ /* 0x000ee400000e00ff */
[----:B---3--:R-:W-:-:S05]  /*16060*/  SEL R4, R4, RZ, P2 ;  /* 0x000000ff04047207 */ /* 0x008fca0001000000 */
[----:B------:R-:W-:-:S05]  /*16070*/  IMAD.IADD R3, R3, 0x1, R4 ;  /* 0x0000000103037824 */ /* 0x000fca00078e0204 */
        /* <DEDUP_REMOVED lines=9> */
[----:B------:R3:W4:Y:S02]  /*16110*/  SHFL.IDX PT, R16, R3, 0x1f, 0x1f ;  /* 0x03e01f0003107f89 */ /* 0x00072400000e0000 */
.L_x_1709:
[----:B------:R-:W-:Y:S02]  /*16120*/  ULDC UR4, c[0x0][0xc38] ;  /* 0x00030e0000047ab9 */ /* 0x000fe40000000800 */
[----:B------:R-:W-:-:S04]  /*16130*/  IMAD.U32 R4, RZ, RZ, UR4 ;  /* 0x00000004ff047e24 */ /* 0x000fc8000f8e00ff */
[----:B----4-:R-:W-:-:S04]  /*16140*/  IMAD R16, R16, R4, RZ ;  /* 0x0000000410107224 */ /* 0x010fc800078e02ff */
[----:B------:R-:W-:-:S05]  /*16150*/  IMAD.IADD R5, R5, 0x1, R16 ;  /* 0x0000000105057824 */ /* 0x000fca00078e0210 */
[----:B------:R-:W-:-:S13]  /*16160*/  ISETP.GT.AND P6, PT, R5, R0, PT ;  /* 0x000000000500720c */ /* 0x000fda0003fc4270 */
[----:B------:R-:W-:Y:S05]  /*16170*/  @P6 BRA `(.L_x_1644) ;  /* 0x0000000000a06947 */ /* 0x000fea0003800000 */
.L_x_1649:
[----:B---3--:R-:W3:Y:S01]  /*16180*/  LDC R3, c[0x0][0xc3c] ;  /* 0x00030f00ff037b82 */ /* 0x008ee20000000800 */
[----:B------:R-:W-:-:S05]  /*16190*/  VIADD R19, R19, 0x1f ;  /* 0x0000001f13137836 */ /* 0x000fca0000000000 */
[----:B---3--:R-:W-:-:S13]  /*161a0*/  ISETP.GE.AND P6, PT, R19, R3, PT ;  /* 0x000000031300720c */ /* 0x008fda0003fc6270 */
[----:B------:R-:W-:Y:S05]  /*161b0*/  @P6 BRA `(.L_x_1645) ;  /* 0x0000000400dc6947 */ /* 0x000fea0003800000 */
[----:B------:R-:W3:Y:S01]  /*161c0*/  S2R R2, SR_TID.X ;  /* 0x0000000000027919 */ /* 0x000ee20000002100 */
[----:B------:R-:W-:Y:S01]  /*161d0*/  BSSY B0, `(.L_x_1646) ;  /* 0x000000a000007945 */ /* 0x000fe20003800000 */
[----:B---3--:R-:W-:-:S05]  /*161e0*/  LOP3.LUT R2, R2, 0x1f, RZ, 0xc0, !PT ;  /* 0x0000001f02027812 */ /* 0x008fca00078ec0ff */
[----:B------:R-:W-:Y:S02]  /*161f0*/  IMAD.IADD R4, R19, 0x1, R2 ;  /* 0x0000000113047824 */ /* 0x000fe400078e0202 */
[----:B------:R-:W-:-:S03]  /*16200*/  IMAD.MOV.U32 R2, RZ, RZ, RZ ;  /* 0x000000ffff027224 */ /* 0x000fc600078e00ff */
[----:B------:R-:W-:-:S13]  /*16210*/  ISETP.GE.OR P6, PT, R4, R3, !P0 ;  /* 0x000000030400720c */ /* 0x000fda00047c6670 */
[----:B------:R-:W-:Y:S05]  /*16220*/  @P6 BRA `(.L_x_1647) ;  /* 0x0000000000106947 */ /* 0x000fea0003800000 */
[----:B------:R-:W3:Y:S01]  /*16230*/  LDC.64 R2, c[0x0][0xc80] ;  /* 0x00032000ff027b82 */ /* 0x000ee20000000a00 */
[----:B------:R-:W-:Y:S01]  /*16240*/  ULDC.64 UR4, c[0x0][0x208] ;  /* 0x0000820000047ab9 */ /* 0x000fe20000000a00 */
[----:B---3--:R-:W-:-:S06]  /*16250*/  IMAD.WIDE R2, R4, 0x4, R2 ;  /* 0x0000000404027825 */ /* 0x008fcc00078e0202 */
[----:B------:R3:W5:Y:S02]  /*16260*/  LDG.E R2, desc[UR4][R2.64] ;  /* 0x0000000402027981 */ /* 0x000764000c1e1900 */
.L_x_1647:
[----:B------:R-:W-:Y:S05]  /*16270*/  BSYNC B0 ;  /* 0x0000000000007941 */ /* 0x000fea0003800000 */
.L_x_1646:
[----:B------:R-:W-:-:S03]  /*16280*/  UMOV UR4, 0xffffffff ;  /* 0xffffffff00047882 */ /* 0x000fc60000000000 */
[----:B------:R-:W-:Y:S05]  /*16290*/  BRA.DIV UR4, `(.L_x_1648) ;  /* 0x00000026043c7947 */ /* 0x000fea000b800000 */
[----:B-----5:R-:W3:Y:S02]  /*162a0*/  SHFL.UP PT, R14, R2, 0x1, RZ ;  /* 0x04200000020e7989 */ /* 0x020ee400000e00ff */
        /* <DEDUP_REMOVED lines=15> */
.L_x_1717:
[----:B------:R-:W-:Y:S02]  /*163a0*/  ULDC UR4, c[0x0][0xc38] ;  /* 0x00030e0000047ab9 */ /* 0x000fe40000000800 */
[----:B------:R-:W-:-:S04]  /*163b0*/  IMAD.U32 R4, RZ, RZ, UR4 ;  /* 0x00000004ff047e24 */ /* 0x000fc8000f8e00ff */
[----:B----4-:R-:W-:-:S04]  /*163c0*/  IMAD R16, R16, R4, RZ ;  /* 0x0000000410107224 */ /* 0x010fc800078e02ff */
[----:B------:R-:W-:-:S05]  /*163d0*/  IMAD.IADD R5, R16, 0x1, R5 ;  /* 0x0000000110057824 */ /* 0x000fca00078e0205 */
[----:B------:R-:W-:-:S13]  /*163e0*/  ISETP.GT.AND P6, PT, R5, R0, PT ;  /* 0x000000000500720c */ /* 0x000fda0003fc4270 */
[----:B------:R-:W-:Y:S05]  /*163f0*/  @!P6 BRA `(.L_x_1649) ;  /* 0xfffffffc0060e947 */ /* 0x000fea000383ffff */
.L_x_1644:
[----:B------:R-:W-:Y:S01]  /*16400*/  IMAD.IADD R16, R5, 0x1, -R16 ;  /* 0x0000000105107824 */ /* 0x000fe200078e0a10 */
[----:B------:R-:W-:-:S03]  /*16410*/  UMOV UR4, 0xffffffff ;  /* 0xffffffff00047882 */ /* 0x000fc60000000000 */
[----:B------:R-:W-:-:S05]  /*16420*/  IMAD R5, R3, R4, R16 ;  /* 0x0000000403057224 */ /* 0x000fca00078e0210 */
[----:B------:R-:W-:Y:S01]  /*16430*/  ISETP.GT.AND P6, PT, R5, R0, PT ;  /* 0x000000000500720c */ /* 0x000fe20003fc4270 */
[----:B------:R-:W-:-:S12]  /*16440*/  BRA.DIV UR4, `(.L_x_1650) ;  /* 0x0000002604a47947 */ /* 0x000fd8000b800000 */
[----:B------:R-:W-:-:S04]  /*16450*/  VOTE.ANY R5, PT, !P6 ;  /* 0x0000000000057806 */ /* 0x000fc800070e0100 */
[----:B------:R-:W4:Y:S02]  /*16460*/  POPC R6, R5 ;  /* 0x0000000500067309 */ /* 0x000f240000000000 */
[----:B----4-:R4:W0:Y:S02]  /*16470*/  SHFL.IDX PT, R17, R2, R6, 0x1f ;  /* 0x00001f0602117589 */ /* 0x01082400000e0000 */
.L_x_1721:
[----:B------:R-:W-:Y:S01]  /*16480*/  ISETP.NE.AND P0, PT, R5, RZ, PT ;  /* 0x000000ff0500720c */ /* 0x000fe20003f05270 */
[----:B------:R-:W-:-:S12]  /*16490*/  IMAD.MOV.U32 R5, RZ, RZ, RZ ;  /* 0x000000ffff057224 */ /* 0x000fd800078e00ff */
[----:B------:R-:W-:Y:S05]  /*164a0*/  @!P0 BRA `(.L_x_1651) ;  /* 0x0000000000148947 */ /* 0x000fea0003800000 */
[----:B------:R-:W-:Y:S01]  /*164b0*/  UMOV UR4, 0xffffffff ;  /* 0xffffffff00047882 */ /* 0x000fe20000000000 */
[----:B-1----:R-:W-:Y:S02]  /*164c0*/  VIADD R12, R6, 0xffffffff ;  /* 0xffffffff060c7836 */ /* 0x002fe40000000000 */
[----:B------:R-:W-:Y:S05]  /*164d0*/  BRA.DIV UR4, `(.L_x_1652) ;  /* 0x0000002604c87947 */ /* 0x000fea000b800000 */
[----:B---3--:R1:W3:Y:S02]  /*164e0*/  SHFL.IDX PT, R3, R3, R12, 0x1f ;  /* 0x00001f0c03037589 */ /* 0x0082e400000e0000 */
.L_x_1724:
[----:B---3--:R-:W-:-:S07]  /*164f0*/  IMAD.MOV.U32 R5, RZ, RZ, R3 ;  /* 0x000000ffff057224 */ /* 0x008fce00078e0003 */
.L_x_1651:
[----:B---34-:R-:W3:Y:S01]  /*16500*/  LDC.64 R2, c[0x0][0xc90] ;  /* 0x00032400ff027b82 */ /* 0x018ee20000000a00 */
[----:B------:R-:W-:Y:S01]  /*16510*/  IMAD.IADD R19, R6, 0x1, R19 ;  /* 0x0000000106137824 */ /* 0x000fe200078e0213 */
[----:B------:R-:W-:-:S03]  /*16520*/  ULDC.64 UR4, c[0x0][0x208] ;  /* 0x0000820000047ab9 */ /* 0x000fc60000000a00 */
[----:B---3--:R-:W-:-:S05]  /*16530*/  IMAD.WIDE R2, R19, 0x4, R2 ;  /* 0x0000000413027825 */ /* 0x008fca00078e0202 */
[----:B0-2---:R-:W2:Y:S01]  /*16540*/  LDG.E R7, desc[UR4][R2.64] ;  /* 0x0000000402077981 */ /* 0x005ea2000c1e1900 */
[----:B------:R-:W-:-:S04]  /*16550*/  IMAD R16, R5, R4, R16 ;  /* 0x0000000405107224 */ /* 0x000fc800078e0210 */
[----:B------:R-:W-:Y:S02]  /*16560*/  IMAD.IADD R0, R0, 0x1, -R16 ;  /* 0x0000000100007824 */ /* 0x000fe400078e0a10 */
[----:B--2---:R-:W-:-:S05]  /*16570*/  IMAD R6, R17, R7, RZ ;  /* 0x0000000711067224 */ /* 0x004fca00078e02ff */
[----:B------:R-:W-:-:S04]  /*16580*/  IABS R8, R6 ;  /* 0x0000000600087213 */ /* 0x000fc80000000000 */
[----:B------:R-:W0:Y:S08]  /*16590*/  I2F.RP R2, R8 ;  /* 0x0000000800027306 */ /* 0x000e300000209400 */
        /* <DEDUP_REMOVED lines=9> */
[----:B------:R-:W-:-:S04]  /*16630*/  IMAD.HI.U32 R2, R2, R3, RZ ;  /* 0x0000000302027227 */ /* 0x000fc800078e00ff */
[----:B------:R-:W-:-:S04]  /*16640*/  IMAD.MOV R5, RZ, RZ, -R5 ;  /* 0x000000ffff057224 */ /* 0x000fc800078e0a05 */
        /* <DEDUP_REMOVED lines=11> */
[----:B------:R-:W-:Y:S02]  /*16700*/  IMAD R5, R7, R2, RZ ;  /* 0x0000000207057224 */ /* 0x000fe400078e02ff */
[----:B------:R-:W-:Y:S02]  /*16710*/  IMAD.MOV R2, RZ, RZ, -R2 ;  /* 0x000000ffff027224 */ /* 0x000fe400078e0a02 */
[----:B------:R-:W-:Y:S02]  /*16720*/  IMAD.MOV R3, RZ, RZ, -R5 ;  /* 0x000000ffff037224 */ /* 0x000fe400078e0a05 */
[----:B------:R-:W-:-:S03]  /*16730*/  IMAD R0, R6, R2, R0 ;  /* 0x0000000206007224 */ /* 0x000fc600078e0200 */
[----:B------:R-:W-:-:S04]  /*16740*/  VIADDMNMX R4, R3, R4, R7, PT ;  /* 0x0000000403047246 */ /* 0x000fc80003800107 */
        /* <DEDUP_REMOVED lines=19> */
[C---:B------:R-:W-:Y:S01]  /*16880*/  LOP3.LUT R3, R0.reuse, R4, RZ, 0x3c, !PT ;  /* 0x0000000400037212 */ /* 0x040fe200078e3cff */
[----:B------:R-:W-:-:S03]  /*16890*/  IMAD.IADD R0, R0, 0x1, R5 ;  /* 0x0000000100007824 */ /* 0x000fc600078e0205 */
[----:B------:R-:W-:-:S07]  /*168a0*/  ISETP.GE.AND P2, PT, R3, RZ, PT ;  /* 0x000000ff0300720c */ /* 0x000fce0003f46270 */
[----:B------:R-:W-:-:S06]  /*168b0*/  @P0 VIADD R2, R2, 0x1 ;  /* 0x0000000102020836 */ /* 0x000fcc0000000000 */
[----:B------:R-:W-:Y:S01]  /*168c0*/  @!P2 IMAD.MOV R2, RZ, RZ, -R2 ;  /* 0x000000ffff02a224 */ /* 0x000fe200078e0a02 */
[----:B------:R-:W-:Y:S01]  /*168d0*/  @!P1 LOP3.LUT R2, RZ, R4, RZ, 0x33, !PT ;  /* 0x00000004ff029212 */ /* 0x000fe200078e33ff */
[----:B------:R-:W-:-:S04]  /*168e0*/  IMAD.MOV R4, RZ, RZ, -R4 ;  /* 0x000000ffff047224 */ /* 0x000fc800078e0a04 */
[----:B------:R-:W-:Y:S01]  /*168f0*/  IMAD R18, R2, R4, R0 ;  /* 0x0000000402127224 */ /* 0x000fe200078e0200 */
[----:B------:R-:W-:-:S05]  /*16900*/  LOP3.LUT R2, RZ, R2, RZ, 0x33, !PT ;  /* 0x00000002ff027212 */ /* 0x000fca00078e33ff */
[----:B------:R-:W-:Y:S01]  /*16910*/  IMAD.IADD R17, R17, 0x1, R2 ;  /* 0x0000000111117824 */ /* 0x000fe200078e0202 */
[----:B------:R-:W-:Y:S06]  /*16920*/  BRA `(.L_x_1653) ;  /* 0x00000000001c7947 */ /* 0x000fec0003800000 */
.L_x_1645:
[----:B------:R-:W-:Y:S01]  /*16930*/  UMOV UR4, URZ ;  /* 0x0000003f00047c82 */ /* 0x000fe20008000000 */
[----:B------:R-:W-:Y:S01]  /*16940*/  UMOV UR5, URZ ;  /* 0x0000003f00057c82 */ /* 0x000fe20008000000 */
[----:B------:R-:W-:Y:S01]  /*16950*/  ULDC UR6, c[0x0][0xc3c] ;  /* 0x00030f0000067ab9 */ /* 0x000fe20000000800 */
[----:B------:R-:W-:Y:S02]  /*16960*/  IMAD.MOV.U32 R16, RZ, RZ, R0 ;  /* 0x000000ffff107224 */ /* 0x000fe400078e0000 */
[----:B------:R-:W-:Y:S02]  /*16970*/  IMAD.U32 R17, RZ, RZ, UR4 ;  /* 0x00000004ff117e24 */ /* 0x000fe4000f8e00ff */
[----:B------:R-:W-:Y:S02]  /*16980*/  IMAD.U32 R18, RZ, RZ, UR5 ;  /* 0x00000005ff127e24 */ /* 0x000fe4000f8e00ff */
[----:B------:R-:W-:-:S07]  /*16990*/  IMAD.U32 R19, RZ, RZ, UR6 ;  /* 0x00000006ff137e24 */ /* 0x000fce000f8e00ff */
.L_x_1653:
[----:B------:R3:W4:Y:S01]  /*169a0*/  LDL R3, [R1] ;  /* 0x0000000001037983 */ /* 0x0007220000100800 */
        /* <DEDUP_REMOVED lines=9> */
[----:B------:R3:W-:Y:S01]  /*16a40*/  @!P0 STL [R1], R3 ;  /* 0x0000000301008387 */ /* 0x0007e20000100800 */
[----:B------:R-:W-:Y:S06]  /*16a50*/  BAR.ARV 0x5, 0x180 ;  /* 0x0146000000007b1d */ /* 0x000fec0000002000 */
.L_x_1642:
[----:B------:R-:W-:Y:S02]  /*16a60*/  ULDC UR4, c[0x0][0xc3c] ;  /* 0x00030f0000047ab9 */ /* 0x000fe40000000800 */
[----:B---3--:R-:W-:-:S13]  /*16a70*/  ISETP.GE.AND P0, PT, R19, UR4, PT ;  /* 0x0000000413007c0c */ /* 0x008fda000bf06270 */
[----:B------:R-:W-:Y:S05]  /*16a80*/  @!P0 BRA `(.L_x_1654) ;  /* 0xffffff9c00148947 */ /* 0x000fea000383ffff */
[----:B------:R-:W-:Y:S05]  /*16a90*/  BSYNC B8 ;  /* 0x0000000000087941 */ /* 0x000fea0003800000 */
.L_x_1533:
[----:B----4-:R-:W3:Y:S01]  /*16aa0*/  LDL.LU R0, [R1+0x38] ;  /* 0x0000380001007983 */ /* 0x010ee20000300800 */
[----:B------:R-:W-:Y:S01]  /*16ab0*/  BSSY B0, `(.L_x_1655) ;  /* 0x000000b000007945 */ /* 0x000fe20003800000 */
[----:B------:R-:W4:Y:S01]  /*16ac0*/  S2R R5, SR_CgaCtaId ;  /* 0x0000000000057919 */ /* 0x000f220000008800 */
[----:B---3--:R-:W-:-:S05]  /*16ad0*/  VIADD R0, R0, 0x1 ;  /* 0x0000000100007836 */ /* 0x008fca0000000000 */
[----:B0-----:R-:W-:-:S04]  /*16ae0*/  LEA.HI R2, R0, R0, RZ, 0x1 ;  /* 0x0000000000027211 */ /* 0x001fc800078f08ff */
[----:B------:R-:W-:-:S05]  /*16af0*/  LOP3.LUT R3, R2, 0xfffffffe, RZ, 0xc0, !PT ;  /* 0xfffffffe02037812 */ /* 0x000fca00078ec0ff */
[----:B------:R-:W-:Y:S01]  /*16b00*/  IMAD.IADD R3, R0, 0x1, -R3 ;  /* 0x0000000100037824 */ /* 0x000fe200078e0a03 */
[----:B------:R-:W-:-:S04]  /*16b10*/  MOV R0, 0x400 ;  /* 0x0000040000007802 */ /* 0x000fc80000000f00 */
[----:B----4-:R-:W-:Y:S02]  /*16b20*/  LEA R0, R5, R0, 0x18 ;  /* 0x0000000005007211 */ /* 0x010fe400078ec0ff */
[----:B------:R-:W-:-:S04]  /*16b30*/  SHF.L.U32 R3, R3, 0x1f, RZ ;  /* 0x0000001f03037819 */ /* 0x000fc800000006ff */
[----:B------:R-:W0:Y:S02]  /*16b40*/  SYNCS.PHASECHK.TRANS64.TRYWAIT P0, [R0+URZ+0x30820], R3 ;  /* 0x03082003000075a7 */ /* 0x000e24000800017f */
[----:B0-----:R-:W-:Y:S05]  /*16b50*/  @!P0 BRA `(.L_x_1656) ;  /* 0x0000002000508947 */ /* 0x001fea0003800000 */
.L_x_1725:
[----:B------:R-:W-:Y:S05]  /*16b60*/  BSYNC B0 ;  /* 0x0000000000007941 */ /* 0x000fea0003800000 */
.L_x_1655:
[----:B------:R-:W-:-:S03]  /*16b70*/  UMOV UR4, 0xffffffff ;  /* 0xffffffff00047882 */ /* 0x000fc60000000000 */
[----:B------:R-:W-:Y:S05]  /*16b80*/  BRA.DIV UR4, `(.L_x_1657) ;  /* 0x0000002204587947 */ /* 0x000fea000b800000 */
[----:B------:R-:W3:Y:S02]  /*16b90*/  S2R R2, SR_TID.X ;  /* 0x0000000000027919 */ /* 0x000ee40000002100 */
[----:B---3--:R-:W-:-:S04]  /*16ba0*/  SHF.R.U32.HI R2, RZ, 0x5, R2 ;  /* 0x00000005ff027819 */ /* 0x008fc80000011602 */
[----:B------:R-:W-:-:S05]  /*16bb0*/  LOP3.LUT R2, R2, 0x3, RZ, 0xc0, !PT ;  /* 0x0000000302027812 */ /* 0x000fca00078ec0ff */
[----:B------:R3:W4:Y:S02]  /*16bc0*/  SHFL.IDX PT, R14, R2, RZ, 0x1f ;  /* 0x00001fff020e7589 */ /* 0x00072400000e0000 */
.L_x_1728:
[----:B----4-:R-:W-:Y:S01]  /*16bd0*/  ISETP.NE.AND P0, PT, R14, RZ, PT ;  /* 0x000000ff0e00720c */ /* 0x010fe20003f05270 */
[----:B------:R-:W-:-:S12]  /*16be0*/  BSSY B0, `(.L_x_1658) ;  /* 0x0000029000007945 */ /* 0x000fd80003800000 */
[----:B------:R-:W-:Y:S05]  /*16bf0*/  @P0 BRA `(.L_x_1659) ;  /* 0x00000000009c0947 */ /* 0x000fea0003800000 */
[----:B------:R-:W-:-:S03]  /*16c00*/  UMOV UR4, 0xffffffff ;  /* 0xffffffff00047882 */ /* 0x000fc60000000000 */
[----:B------:R-:W-:Y:S05]  /*16c10*/  BRA.DIV UR4, `(.L_x_1660) ;  /* 0x0000002204687947 */ /* 0x000fea000b800000 */
[----:B------:R-:W-:-:S13]  /*16c20*/  ELECT P6, URZ, PT ;  /* 0x00000000003f782f */ /* 0x000fda00038c0000 */
.L_x_1731:
        /* <DEDUP_REMOVED lines=8> */
.L_x_1661:
[----:B0-----:R-:W3:Y:S04]  /*16cb0*/  LDL R3, [R1+0x4] ;  /* 0x0000040001037983 */ /* 0x001ee80000100800 */
[----:B--2---:R-:W2:Y:S01]  /*16cc0*/  LDL.LU R7, [R1+0x10] ;  /* 0x0000100001077983 */ /* 0x004ea20000300800 */
[----:B------:R-:W-:-:S04]  /*16cd0*/  VIADD R2, R0, 0x30840 ;  /* 0x0003084000027836 */ /* 0x000fc80000000000 */
[C---:B---3--:R-:W-:Y:S02]  /*16ce0*/  IMAD R6, R3.reuse, 0x8, R2 ;  /* 0x0000000803067824 */ /* 0x048fe400078e0202 */
[----:B------:R-:W-:Y:S01]  /*16cf0*/  VIADD R3, R3, 0x1 ;  /* 0x0000000103037836 */ /* 0x000fe20000000000 */
[----:B--2---:R-:W-:-:S04]  /*16d00*/  SHF.L.U32 R5, R7, 0x1f, RZ ;  /* 0x0000001f07057819 */ /* 0x004fc800000006ff */
        /* <DEDUP_REMOVED lines=8> */
.L_x_1732:
[----:B------:R-:W2:Y:S02]  /*16d90*/  SYNCS.PHASECHK.TRANS64.TRYWAIT P0, [R7+URZ], R2 ;  /* 0x00000002070075a7 */ /* 0x000ea4000800017f */
[----:B--2---:R-:W-:Y:S05]  /*16da0*/  @!P0 BRA `(.L_x_1663) ;  /* 0x0000002000388947 */ /* 0x004fea0003800000 */
.L_x_1733:
[----:B------:R-:W-:Y:S05]  /*16db0*/  @!P2 BRA `(.L_x_1664) ;  /* 0x000000000004a947 */ /* 0x000fea0003800000 */
[----:B------:R-:W-:Y:S01]  /*16dc0*/  BPT.TRAP 0x1 ;  /* 0x000000040000795c */ /* 0x000fe20000300000 */
.L_x_1664:
[----:B------:R-:W3:Y:S01]  /*16dd0*/  LDL.LU R4, [R1+0x4] ;  /* 0x0000040001047983 */ /* 0x000ee20000300800 */
[----:B------:R-:W-:-:S04]  /*16de0*/  VIADD R0, R0, 0x30860 ;  /* 0x0003086000007836 */ /* 0x000fc80000000000 */
[----:B---3--:R-:W-:-:S04]  /*16df0*/  IMAD R4, R4, 0x8, R0 ;  /* 0x0000000804047824 */ /* 0x008fc800078e0200 */
[----:B------:R-:W3:Y:S02]  /*16e00*/  SYNCS.PHASECHK.TRANS64.TRYWAIT P0, [R4+URZ], R5 ;  /* 0x00000005040075a7 */ /* 0x000ee4000800017f */
[----:B---3--:R-:W-:Y:S05]  /*16e10*/  @!P0 BRA `(.L_x_1665) ;  /* 0x0000002000308947 */ /* 0x008fea0003800000 */
.L_x_1734:
[----:B------:R-:W-:-:S07]  /*16e20*/  IMAD R3, R3, 0x8, R0 ;  /* 0x0000000803037824 */ /* 0x000fce00078e0200 */
.L_x_1666:
[----:B----4-:R4:W0:Y:S02]  /*16e30*/  SYNCS.PHASECHK.TRANS64.TRYWAIT P0, [R3+URZ], R2 ;  /* 0x00000002030075a7 */ /* 0x010824000800017f */
[----:B0-----:R-:W-:Y:S05]  /*16e40*/  @!P0 NANOSLEEP.SYNCS 0x989680 ;  /* 0x009896800000895d */ /* 0x001fea0003900000 */
[----:B------:R-:W0:Y:S02]  /*16e50*/  @!P0 SYNCS.PHASECHK.TRANS64 P0, [R3+URZ], R2 ;  /* 0x00000002030085a7 */ /* 0x000e24000800007f */
[----:B0-----:R-:W-:Y:S05]  /*16e60*/  @!P0 BRA `(.L_x_1666) ;  /* 0xfffffffc00f08947 */ /* 0x001fea000383ffff */
.L_x_1659:
[----:B------:R-:W-:Y:S05]  /*16e70*/  BSYNC B0 ;  /* 0x0000000000007941 */ /* 0x000fea0003800000 */
.L_x_1658:
[----:B------:R-:W-:Y:S05]  /*16e80*/  EXIT ;  /* 0x000000000000794d */ /* 0x000fea0003800000 */
.L_x_1435:
[----:B0-----:R-:W-:-:S04]  /*16e90*/  IMAD.U32 R3, RZ, RZ, UR37 ;  /* 0x00000025ff037e24 */ /* 0x001fc8000f8e00ff */
[----:B------:R0:W1:Y:S03]  /*16ea0*/  SYNCS.PHASECHK.TRANS64.TRYWAIT P1, [R3+URZ+0x30800], R0 ;  /* 0x03080000030075a7 */ /* 0x000066000802017f */
[----:B-1----:R-:W-:Y:S05]  /*16eb0*/  @!P1 NANOSLEEP.SYNCS 0x989680 ;  /* 0x009896800000995d */ /* 0x002fea0003900000 */
[----:B------:R-:W1:Y:S02]  /*16ec0*/  @!P1 SYNCS.PHASECHK.TRANS64 P1, [R3+URZ+0x30800], R0 ;  /* 0x03080000030095a7 */ /* 0x000e64000802007f */
[----:B-1----:R-:W-:Y:S05]  /*16ed0*/  @!P1 BRA `(.L_x_1435) ;  /* 0xfffffffc00ec9947 */ /* 0x002fea000383ffff */
[----:B------:R-:W-:Y:S05]  /*16ee0*/  BRA `(.L_x_1667) ;  /* 0xfffffeac00f07947 */ /* 0x000fea000383ffff */
.L_x_1439:
[----:B-1----:R1:W2:Y:S02]  /*16ef0*/  SYNCS.PHASECHK.TRANS64.TRYWAIT P2, [R5+URZ+0x30830], R0 ;  /* 0x03083000050075a7 */ /* 0x0022a4000804017f */
[----:B--2---:R-:W-:Y:S05]  /*16f00*/  @!P2 NANOSLEEP.SYNCS 0x989680 ;  /* 0x009896800000a95d */ /* 0x004fea0003900000 */
[----:B------:R-:W2:Y:S02]  /*16f10*/  @!P2 SYNCS.PHASECHK.TRANS64 P2, [R5+URZ+0x30830], R0 ;  /* 0x030830000500a5a7 */ /* 0x000ea4000804007f */
[----:B--2---:R-:W-:Y:S05]  /*16f20*/  @!P2 BRA `(.L_x_1439) ;  /* 0xfffffffc00f0a947 */ /* 0x004fea000383ffff */
[----:B------:R-:W-:Y:S05]  /*16f30*/  BRA `(.L_x_1438) ;  /* 0xfffffeb000147947 */ /* 0x000fea000383ffff */
.L_x_1455:
[----:B-1----:R-:W-:-:S04]  /*16f40*/  IMAD.U32 R152, RZ, RZ, UR6 ;  /* 0x00000006ff987e24 */ /* 0x002fc8000f8e00ff */
[----:B------:R1:W2:Y:S03]  /*16f50*/  SYNCS.PHASECHK.TRANS64.TRYWAIT P2, [R152+URZ+0x30830], R21 ;  /* 0x03083015980075a7 */ /* 0x0002a6000804017f */
[----:B--2---:R-:W-:Y:S05]  /*16f60*/  @!P2 NANOSLEEP.SYNCS 0x989680 ;  /* 0x009896800000a95d */ /* 0x004fea0003900000 */
[----:B------:R-:W2:Y:S02]  /*16f70*/  @!P2 SYNCS.PHASECHK.TRANS64 P2, [R152+URZ+0x30830], R21 ;  /* 0x030830159800a5a7 */ /* 0x000ea4000804007f */
[----:B--2---:R-:W-:Y:S05]  /*16f80*/  @!P2 BRA `(.L_x_1455) ;  /* 0xfffffffc00eca947 */ /* 0x004fea000383ffff */
[----:B------:R-:W-:Y:S05]  /*16f90*/  BRA `(.L_x_1454) ;  /* 0xfffffed400e87947 */ /* 0x000fea000383ffff */
.L_x_1459:
[----:B0-----:R-:W-:-:S04]  /*16fa0*/  IMAD.U32 R21, RZ, RZ, UR10 ;  /* 0x0000000aff157e24 */ /* 0x001fc8000f8e00ff */
[----:B------:R0:W2:Y:S03]  /*16fb0*/  SYNCS.PHASECHK.TRANS64.TRYWAIT P2, [R21+URZ+0x30850], R0 ;  /* 0x03085000150075a7 */ /* 0x0000a6000804017f */
[----:B--2---:R-:W-:Y:S05]  /*16fc0*/  @!P2 NANOSLEEP.SYNCS 0x989680 ;  /* 0x009896800000a95d */ /* 0x004fea0003900000 */
[----:B------:R-:W2:Y:S02]  /*16fd0*/  @!P2 SYNCS.PHASECHK.TRANS64 P2, [R21+URZ+0x30850], R0 ;  /* 0x030850001500a5a7 */ /* 0x000ea4000804007f */
[----:B--2---:R-:W-:Y:S05]  /*16fe0*/  @!P2 BRA `(.L_x_1459) ;  /* 0xfffffffc00eca947 */ /* 0x004fea000383ffff */
[----:B------:R-:W-:Y:S05]  /*16ff0*/  BRA `(.L_x_1458) ;  /* 0xfffffee400747947 */ /* 0x000fea000383ffff */
.L_x_1476:
[----:B-1----:R-:W-:-:S04]  /*17000*/  IMAD.U32 R4, RZ, RZ, UR5 ;  /* 0x00000005ff047e24 */ /* 0x002fc8000f8e00ff */
[----:B------:R1:W2:Y:S03]  /*17010*/  SYNCS.PHASECHK.TRANS64.TRYWAIT P2, [R4+URZ+0x30830], R3 ;  /* 0x03083003040075a7 */ /* 0x0002a6000804017f */
[----:B--2---:R-:W-:Y:S05]  /*17020*/  @!P2 NANOSLEEP.SYNCS 0x989680 ;  /* 0x009896800000a95d */ /* 0x004fea0003900000 */
[----:B------:R-:W2:Y:S02]  /*17030*/  @!P2 SYNCS.PHASECHK.TRANS64 P2, [R4+URZ+0x30830], R3 ;  /* 0x030830030400a5a7 */ /* 0x000ea4000804007f */
[----:B--2---:R-:W-:Y:S05]  /*17040*/  @!P2 BRA `(.L_x_1476) ;  /* 0xfffffffc00eca947 */ /* 0x004fea000383ffff */
[----:B------:R-:W-:Y:S05]  /*17050*/  BRA `(.L_x_1475) ;  /* 0xffffff0000587947 */ /* 0x000fea000383ffff */
.L_x_1480:
[----:B01----:R-:W-:-:S04]  /*17060*/  IMAD.U32 R3, RZ, RZ, UR14 ;  /* 0x0000000eff037e24 */ /* 0x003fc8000f8e00ff */
[----:B------:R0:W1:Y:S03]  /*17070*/  SYNCS.PHASECHK.TRANS64.TRYWAIT P2, [R3+URZ+0x30850], R0 ;  /* 0x03085000030075a7 */ /* 0x000066000804017f */
[----:B-1----:R-:W-:Y:S05]  /*17080*/  @!P2 NANOSLEEP.SYNCS 0x989680 ;  /* 0x009896800000a95d */ /* 0x002fea0003900000 */
[----:B------:R-:W1:Y:S02]  /*17090*/  @!P2 SYNCS.PHASECHK.TRANS64 P2, [R3+URZ+0x30850], R0 ;  /* 0x030850000300a5a7 */ /* 0x000e64000804007f */
[----:B-1----:R-:W-:Y:S05]  /*170a0*/  @!P2 BRA `(.L_x_1480) ;  /* 0xfffffffc00eca947 */ /* 0x002fea000383ffff */
[----:B------:R-:W-:Y:S05]  /*170b0*/  BRA `(.L_x_1479) ;  /* 0xffffff0c00e47947 */ /* 0x000fea000383ffff */
.L_x_1486:
[----:B-1----:R-:W-:-:S04]  /*170c0*/  IMAD.U32 R4, RZ, RZ, UR5 ;  /* 0x00000005ff047e24 */ /* 0x002fc8000f8e00ff */
[----:B------:R1:W2:Y:S03]  /*170d0*/  SYNCS.PHASECHK.TRANS64.TRYWAIT P2, [R4+URZ+0x30830], R3 ;  /* 0x03083003040075a7 */ /* 0x0002a6000804017f */
[----:B--2---:R-:W-:Y:S05]  /*170e0*/  @!P2 NANOSLEEP.SYNCS 0x989680 ;  /* 0x009896800000a95d */ /* 0x004fea0003900000 */
[----:B------:R-:W2:Y:S02]  /*170f0*/  @!P2 SYNCS.PHASECHK.TRANS64 P2, [R4+URZ+0x30830], R3 ;  /* 0x030830030400a5a7 */ /* 0x000ea4000804007f */
[----:B--2---:R-:W-:Y:S05]  /*17100*/  @!P2 BRA `(.L_x_1486) ;  /* 0xfffffffc00eca947 */ /* 0x004fea000383ffff */
[----:B------:R-:W-:Y:S05]  /*17110*/  BRA `(.L_x_1485) ;  /* 0xffffff1c00647947 */ /* 0x000fea000383ffff */
.L_x_1490:
[----:B01----:R-:W-:-:S04]  /*17120*/  IMAD.U32 R3, RZ, RZ, UR14 ;  /* 0x0000000eff037e24 */ /* 0x003fc8000f8e00ff */
[----:B------:R0:W1:Y:S03]  /*17130*/  SYNCS.PHASECHK.TRANS64.TRYWAIT P2, [R3+URZ+0x30850], R0 ;  /* 0x03085000030075a7 */ /* 0x000066000804017f */
[----:B-1----:R-:W-:Y:S05]  /*17140*/  @!P2 NANOSLEEP.SYNCS 0x989680 ;  /* 0x009896800000a95d */ /* 0x002fea0003900000 */
[----:B------:R-:W1:Y:S02]  /*17150*/  @!P2 SYNCS.PHASECHK.TRANS64 P2, [R3+URZ+0x30850], R0 ;  /* 0x030850000300a5a7 */ /* 0x000e64000804007f */
[----:B-1----:R-:W-:Y:S05]  /*17160*/  @!P2 BRA `(.L_x_1490) ;  /* 0xfffffffc00eca947 */ /* 0x002fea000383ffff */
[----:B------:R-:W-:Y:S05]  /*17170*/  BRA `(.L_x_1489) ;  /* 0xffffff2800f07947 */ /* 0x000fea000383ffff */
.L_x_1503:
[----:B-1----:R-:W-:-:S04]  /*17180*/  IMAD.U32 R7, RZ, RZ, UR7 ;  /* 0x00000007ff077e24 */ /* 0x002fc8000f8e00ff */
[----:B------:R1:W2:Y:S03]  /*17190*/  SYNCS.PHASECHK.TRANS64.TRYWAIT P0, [R7+URZ+0x30850], R0 ;  /* 0x03085000070075a7 */ /* 0x0002a6000800017f */
[----:B--2---:R-:W-:Y:S05]  /*171a0*/  @!P0 NANOSLEEP.SYNCS 0x989680 ;  /* 0x009896800000895d */ /* 0x004fea0003900000 */
[----:B------:R-:W2:Y:S02]  /*171b0*/  @!P0 SYNCS.PHASECHK.TRANS64 P0, [R7+URZ+0x30850], R0 ;  /* 0x03085000070085a7 */ /* 0x000ea4000800007f */
[----:B--2---:R-:W-:Y:S05]  /*171c0*/  @!P0 BRA `(.L_x_1503) ;  /* 0xfffffffc00ec8947 */ /* 0x004fea000383ffff */
[----:B------:R-:W-:Y:S05]  /*171d0*/  BRA `(.L_x_1502) ;  /* 0xffffff4800f47947 */ /* 0x000fea000383ffff */
.L_x_1553:
        /* <DEDUP_REMOVED lines=11> */
.L_x_1669:
[----:B------:R-:W-:Y:S05]  /*17290*/  BSYNC B0 ;  /* 0x0000000000007941 */ /* 0x000fea0003800000 */
.L_x_1668:
[----:B------:R-:W-:Y:S05]  /*172a0*/  BRA `(.L_x_1670) ;  /* 0xffffffa000d47947 */ /* 0x000fea000383ffff */
.L_x_1555:
[----:B------:R-:W-:Y:S01]  /*172b0*/  BSSY B0, `(.L_x_1671) ;  /* 0x0000006000007945 */ /* 0x000fe20003800000 */
[----:B------:R-:W-:-:S07]  /*172c0*/  IMAD.MOV.U32 R15, RZ, RZ, -0x1 ;  /* 0xffffffffff0f7424 */ /* 0x000fce00078e00ff */
[----:B012-4-:R-:W-:Y:S05]  /*172d0*/  WARPSYNC.COLLECTIVE R15, `(.L_x_1672) ;  /* 0x000000000f0c7348 */ /* 0x017fea0003c00000 */
[----:B------:R-:W-:Y:S02]  /*172e0*/  ELECT P6, UR62, PT ;  /* 0x00000000003e782f */ /* 0x000fe400038c0000 */
[----:B------:R-:W-:Y:S01]  /*172f0*/  MOV R14, UR62 ;  /* 0x0000003e000e7c02 */ /* 0x000fe20008000f00 */
[----:B012-4-:R-:W-:Y:S10]  /*17300*/  ENDCOLLECTIVE ;  /* 0x000000000000791b */ /* 0x017ff40003800000 */
.L_x_1672:
[----:B------:R-:W-:Y:S05]  /*17310*/  BSYNC B0 ;  /* 0x0000000000007941 */ /* 0x000fea0003800000 */
.L_x_1671:
[----:B------:R-:W-:Y:S05]  /*17320*/  BRA `(.L_x_1673) ;  /* 0xffffffa000e07947 */ /* 0x000fea000383ffff */
.L_x_1557:
[----:B0-----:R0:W2:Y:S02]  /*17330*/  SYNCS.PHASECHK.TRANS64.TRYWAIT P0, [R0+URZ+0x30840], R2 ;  /* 0x03084002000075a7 */ /* 0x0010a4000800017f */
[----:B--2---:R-:W-:Y:S05]  /*17340*/  @!P0 NANOSLEEP.SYNCS 0x989680 ;  /* 0x009896800000895d */ /* 0x004fea0003900000 */
[----:B------:R-:W2:Y:S02]  /*17350*/  @!P0 SYNCS.PHASECHK.TRANS64 P0, [R0+URZ+0x30840], R2 ;  /* 0x03084002000085a7 */ /* 0x000ea4000800007f */
[----:B--2---:R-:W-:Y:S05]  /*17360*/  @!P0 BRA `(.L_x_1557) ;  /* 0xfffffffc00f08947 */ /* 0x004fea000383ffff */
[----:B------:R-:W-:Y:S05]  /*17370*/  BRA `(.L_x_1674) ;  /* 0xffffffa4004c7947 */ /* 0x000fea000383ffff */
.L_x_1561:
[----:B------:R-:W2:Y:S01]  /*17380*/  LDL.LU R11, [R1+0x30] ;  /* 0x00003000010b7983 */ /* 0x000ea20000300800 */
[----:B------:R-:W-:Y:S01]  /*17390*/  IMAD.MOV.U32 R13, RZ, RZ, R3 ;  /* 0x000000ffff0d7224 */ /* 0x000fe200078e0003 */
[----:B------:R-:W-:Y:S01]  /*173a0*/  LOP3.LUT R5, R5, 0x7f, RZ, 0xc0, !PT ;  /* 0x0000007f05057812 */ /* 0x000fe200078ec0ff */
[----:B------:R-:W-:Y:S02]  /*173b0*/  IMAD.MOV.U32 R12, RZ, RZ, RZ ;  /* 0x000000ffff0c7224 */ /* 0x000fe400078e00ff */
[----:B------:R-:W-:Y:S01]  /*173c0*/  IMAD.MOV.U32 R15, RZ, RZ, -0x1 ;  /* 0xffffffffff0f7424 */ /* 0x000fe200078e00ff */
[----:B------:R-:W-:-:S05]  /*173d0*/  SHF.R.U32.HI R0, RZ, 0x3, R5 ;  /* 0x00000003ff007819 */ /* 0x000fca0000011605 */
[----:B------:R-:W-:-:S04]  /*173e0*/  IMAD.IADD R0, R0, 0x1, R9 ;  /* 0x0000000100007824 */ /* 0x000fc800078e0209 */
[C---:B------:R-:W-:Y:S02]  /*173f0*/  VIADD R5, R0.reuse, 0x10 ;  /* 0x0000001000057836 */ /* 0x040fe40000000000 */
[----:B------:R-:W-:Y:S02]  /*17400*/  VIADD R9, R0, 0x60 ;  /* 0x0000006000097836 */ /* 0x000fe40000000000 */
[----:B--2---:R-:W-:Y:S02]  /*17410*/  IMAD R2, R11, R7, RZ ;  /* 0x000000070b027224 */ /* 0x004fe400078e02ff */
[----:B------:R-:W-:-:S03]  /*17420*/  IMAD.MOV.U32 R11, RZ, RZ, 0x181f ;  /* 0x0000181fff0b7424 */ /* 0x000fc600078e00ff */
[----:B------:R-:W-:-:S13]  /*17430*/  ISETP.GE.AND P5, PT, R0, R2, PT ;  /* 0x000000020000720c */ /* 0x000fda0003fa6270 */
[----:B-----5:R-:W-:Y:S05]  /*17440*/  WARPSYNC.COLLECTIVE R15, `(.L_x_1675) ;  /* 0x000000000f087348 */ /* 0x020fea0003c00000 */
[----:B------:R0:W1:Y:S02]  /*17450*/  SHFL.IDX P6, R14, R13, R12, R11 ;  /* 0x0000000c0d0e7389 */ /* 0x00006400000c000b */
[----:B01---5:R-:W-:Y:S01]  /*17460*/  ENDCOLLECTIVE ;  /* 0x000000000000791b */ /* 0x023fe20003800000 */
.L_x_1675:
[----:B------:R-:W-:Y:S02]  /*17470*/  IMAD.MOV.U32 R13, RZ, RZ, R4 ;  /* 0x000000ffff0d7224 */ /* 0x000fe400078e0004 */
[----:B------:R-:W-:-:S07]  /*17480*/  IMAD.MOV.U32 R6, RZ, RZ, R14 ;  /* 0x000000ffff067224 */ /* 0x000fce00078e000e */
[----:B------:R-:W-:Y:S05]  /*17490*/  WARPSYNC.COLLECTIVE R15, `(.L_x_1676) ;  /* 0x000000000f087348 */ /* 0x000fea0003c00000 */
[----:B------:R0:W1:Y:S02]  /*174a0*/  SHFL.IDX P6, R14, R13, R12, R11 ;  /* 0x0000000c0d0e7389 */ /* 0x00006400000c000b */
[----:B01----:R-:W-:Y:S01]  /*174b0*/  ENDCOLLECTIVE ;  /* 0x000000000000791b */ /* 0x003fe20003800000 */
.L_x_1676:
        /* <DEDUP_REMOVED lines=21> */
.L_x_1677:
[----:B------:R-:W-:Y:S02]  /*17610*/  IMAD.MOV.U32 R13, RZ, RZ, R4 ;  /* 0x000000ffff0d7224 */ /* 0x000fe400078e0004 */
[----:B------:R-:W-:-:S07]  /*17620*/  IMAD.MOV.U32 R6, RZ, RZ, R14 ;  /* 0x000000ffff067224 */ /* 0x000fce00078e000e */
[----:B------:R-:W-:Y:S05]  /*17630*/  WARPSYNC.COLLECTIVE R15, `(.L_x_1678) ;  /* 0x000000000f087348 */ /* 0x000fea0003c00000 */
[----:B------:R0:W1:Y:S02]  /*17640*/  SHFL.IDX P6, R14, R13, R12, R11 ;  /* 0x0000000c0d0e7389 */ /* 0x00006400000c000b */
[----:B01----:R-:W-:Y:S01]  /*17650*/  ENDCOLLECTIVE ;  /* 0x000000000000791b */ /* 0x003fe20003800000 */
.L_x_1678:
        /* <DEDUP_REMOVED lines=21> */
.L_x_1679:
[----:B------:R-:W-:Y:S02]  /*177b0*/  IMAD.MOV.U32 R13, RZ, RZ, R4 ;  /* 0x000000ffff0d7224 */ /* 0x000fe400078e0004 */
[----:B------:R-:W-:-:S07]  /*177c0*/  IMAD.MOV.U32 R6, RZ, RZ, R14 ;  /* 0x000000ffff067224 */ /* 0x000fce00078e000e */
[----:B------:R-:W-:Y:S05]  /*177d0*/  WARPSYNC.COLLECTIVE R15, `(.L_x_1680) ;  /* 0x000000000f087348 */ /* 0x000fea0003c00000 */
[----:B------:R0:W1:Y:S02]  /*177e0*/  SHFL.IDX P6, R14, R13, R12, R11 ;  /* 0x0000000c0d0e7389 */ /* 0x00006400000c000b */
[----:B01----:R-:W-:Y:S01]  /*177f0*/  ENDCOLLECTIVE ;  /* 0x000000000000791b */ /* 0x003fe20003800000 */
.L_x_1680:
        /* <DEDUP_REMOVED lines=21> */
.L_x_1681:
[----:B------:R-:W-:Y:S02]  /*17950*/  IMAD.MOV.U32 R13, RZ, RZ, R4 ;  /* 0x000000ffff0d7224 */ /* 0x000fe400078e0004 */
[----:B------:R-:W-:-:S07]  /*17960*/  IMAD.MOV.U32 R6, RZ, RZ, R14 ;  /* 0x000000ffff067224 */ /* 0x000fce00078e000e */
[----:B------:R-:W-:Y:S05]  /*17970*/  WARPSYNC.COLLECTIVE R15, `(.L_x_1682) ;  /* 0x000000000f087348 */ /* 0x000fea0003c00000 */
[----:B------:R0:W1:Y:S02]  /*17980*/  SHFL.IDX P6, R14, R13, R12, R11 ;  /* 0x0000000c0d0e7389 */ /* 0x00006400000c000b */
[----:B01----:R-:W-:Y:S01]  /*17990*/  ENDCOLLECTIVE ;  /* 0x000000000000791b */ /* 0x003fe20003800000 */
.L_x_1682:
        /* <DEDUP_REMOVED lines=21> */
.L_x_1683:
[----:B------:R-:W-:Y:S02]  /*17af0*/  IMAD.MOV.U32 R13, RZ, RZ, R4 ;  /* 0x000000ffff0d7224 */ /* 0x000fe400078e0004 */
[----:B------:R-:W-:-:S07]  /*17b00*/  IMAD.MOV.U32 R6, RZ, RZ, R14 ;  /* 0x000000ffff067224 */ /* 0x000fce00078e000e */
[----:B------:R-:W-:Y:S05]  /*17b10*/  WARPSYNC.COLLECTIVE R15, `(.L_x_1684) ;  /* 0x000000000f087348 */ /* 0x000fea0003c00000 */
[----:B------:R0:W1:Y:S02]  /*17b20*/  SHFL.IDX P6, R14, R13, R12, R11 ;  /* 0x0000000c0d0e7389 */ /* 0x00006400000c000b */
[----:B01----:R-:W-:Y:S01]  /*17b30*/  ENDCOLLECTIVE ;  /* 0x000000000000791b */ /* 0x003fe20003800000 */
.L_x_1684:
        /* <DEDUP_REMOVED lines=20> */
.L_x_1685:
[----:B------:R-:W-:Y:S02]  /*17c80*/  IMAD.MOV.U32 R13, RZ, RZ, R4 ;  /* 0x000000ffff0d7224 */ /* 0x000fe400078e0004 */
[----:B------:R-:W-:-:S07]  /*17c90*/  IMAD.MOV.U32 R6, RZ, RZ, R14 ;  /* 0x000000ffff067224 */ /* 0x000fce00078e000e */
[----:B------:R-:W-:Y:S05]  /*17ca0*/  WARPSYNC.COLLECTIVE R15, `(.L_x_1686) ;  /* 0x000000000f087348 */ /* 0x000fea0003c00000 */
[----:B------:R0:W1:Y:S02]  /*17cb0*/  SHFL.IDX P6, R14, R13, R12, R11 ;  /* 0x0000000c0d0e7389 */ /* 0x00006400000c000b */
[----:B01----:R-:W-:Y:S01]  /*17cc0*/  ENDCOLLECTIVE ;  /* 0x000000000000791b */ /* 0x003fe20003800000 */
.L_x_1686:
        /* <DEDUP_REMOVED lines=20> */
.L_x_1687:
[----:B------:R-:W-:Y:S02]  /*17e10*/  IMAD.MOV.U32 R13, RZ, RZ, R4 ;  /* 0x000000ffff0d7224 */ /* 0x000fe400078e0004 */
[----:B------:R-:W-:-:S07]  /*17e20*/  IMAD.MOV.U32 R5, RZ, RZ, R14 ;  /* 0x000000ffff057224 */ /* 0x000fce00078e000e */
[----:B------:R-:W-:Y:S05]  /*17e30*/  WARPSYNC.COLLECTIVE R15, `(.L_x_1688) ;  /* 0x000000000f087348 */ /* 0x000fea0003c00000 */
[----:B------:R0:W1:Y:S02]  /*17e40*/  SHFL.IDX P6, R14, R13, R12, R11 ;  /* 0x0000000c0d0e7389 */ /* 0x00006400000c000b */
[----:B01----:R-:W-:Y:S01]  /*17e50*/  ENDCOLLECTIVE ;  /* 0x000000000000791b */ /* 0x003fe20003800000 */
.L_x_1688:
        /* <DEDUP_REMOVED lines=19> */
.L_x_1689:
[----:B------:R-:W-:Y:S02]  /*17f90*/  IMAD.MOV.U32 R13, RZ, RZ, R4 ;  /* 0x000000ffff0d7224 */ /* 0x000fe400078e0004 */
[----:B------:R-:W-:-:S07]  /*17fa0*/  IMAD.MOV.U32 R5, RZ, RZ, R14 ;  /* 0x000000ffff057224 */ /* 0x000fce00078e000e */
[----:B------:R-:W-:Y:S05]  /*17fb0*/  WARPSYNC.COLLECTIVE R15, `(.L_x_1690) ;  /* 0x000000000f087348 */ /* 0x000fea0003c00000 */
[----:B------:R0:W1:Y:S02]  /*17fc0*/  SHFL.IDX P6, R14, R13, R12, R11 ;  /* 0x0000000c0d0e7389 */ /* 0x00006400000c000b */
[----:B01----:R-:W-:Y:S01]  /*17fd0*/  ENDCOLLECTIVE ;  /* 0x000000000000791b */ /* 0x003fe20003800000 */
.L_x_1690:
[----:B------:R-:W-:Y:S01]  /*17fe0*/  IMAD.MOV.U32 R3, RZ, RZ, R14 ;  /* 0x000000ffff037224 */ /* 0x000fe200078e000e */
[----:B------:R-:W-:Y:S06]  /*17ff0*/  BRA `(.L_x_1691) ;  /* 0xffffffa800287947 */ /* 0x000fec000383ffff */
.L_x_1566:
[----:B0-----:R-:W2:Y:S02]  /*18000*/  LDL R2, [R1] ;  /* 0x0000000001027983 */ /* 0x001ea40000100800 */
[----:B--2---:R0:W1:Y:S02]  /*18010*/  SYNCS.PHASECHK.TRANS64.TRYWAIT P0, [R2+URZ+0x30820], R0 ;  /* 0x03082000020075a7 */ /* 0x004064000800017f */
[----:B-1----:R-:W-:Y:S05]  /*18020*/  @!P0 NANOSLEEP.SYNCS 0x989680 ;  /* 0x009896800000895d */ /* 0x002fea0003900000 */
[----:B------:R-:W1:Y:S02]  /*18030*/  @!P0 SYNCS.PHASECHK.TRANS64 P0, [R2+URZ+0x30820], R0 ;  /* 0x03082000020085a7 */ /* 0x000e64000800007f */
[----:B-1----:R-:W-:Y:S05]  /*18040*/  @!P0 BRA `(.L_x_1566) ;  /* 0xfffffffc00ec8947 */ /* 0x002fea000383ffff */
[----:B------:R-:W-:Y:S05]  /*18050*/  BRA `(.L_x_1692) ;  /* 0xffffffa800a87947 */ /* 0x000fea000383ffff */
.L_x_1575:
[----:B-1----:R1:W2:Y:S02]  /*18060*/  SYNCS.PHASECHK.TRANS64.TRYWAIT P0, [R3+URZ+0x30840], R2 ;  /* 0x03084002030075a7 */ /* 0x0022a4000800017f */
[----:B--2---:R-:W-:Y:S05]  /*18070*/  @!P0 NANOSLEEP.SYNCS 0x989680 ;  /* 0x009896800000895d */ /* 0x004fea0003900000 */
[----:B------:R-:W2:Y:S02]  /*18080*/  @!P0 SYNCS.PHASECHK.TRANS64 P0, [R3+URZ+0x30840], R2 ;  /* 0x03084002030085a7 */ /* 0x000ea4000800007f */
[----:B--2---:R-:W-:Y:S05]  /*18090*/  @!P0 BRA `(.L_x_1575) ;  /* 0xfffffffc00f08947 */ /* 0x004fea000383ffff */
[----:B------:R-:W-:Y:S05]  /*180a0*/  BRA `(.L_x_1693) ;  /* 0xffffffac00787947 */ /* 0x000fea000383ffff */
.L_x_1583:
[----:B0-----:R0:W1:Y:S02]  /*180b0*/  SYNCS.PHASECHK.TRANS64.TRYWAIT P0, [R3+URZ+0x60], R2 ;  /* 0x00006002030075a7 */ /* 0x001064000800017f */
[----:B-1----:R-:W-:Y:S05]  /*180c0*/  @!P0 NANOSLEEP.SYNCS 0x989680 ;  /* 0x009896800000895d */ /* 0x002fea0003900000 */
[----:B------:R-:W1:Y:S02]  /*180d0*/  @!P0 SYNCS.PHASECHK.TRANS64 P0, [R3+URZ+0x60], R2 ;  /* 0x00006002030085a7 */ /* 0x000e64000800007f */
[----:B-1----:R-:W-:Y:S05]  /*180e0*/  @!P0 BRA `(.L_x_1583) ;  /* 0xfffffffc00f08947 */ /* 0x002fea000383ffff */
[----:B------:R-:W-:Y:S05]  /*180f0*/  BRA `(.L_x_1694) ;  /* 0xffffffb000d47947 */ /* 0x000fea000383ffff */
.L_x_1594:
[----:B-1----:R1:W2:Y:S02]  /*18100*/  SYNCS.PHASECHK.TRANS64.TRYWAIT P0, [R3+URZ+0x30840], R2 ;  /* 0x03084002030075a7 */ /* 0x0022a4000800017f */
[----:B--2---:R-:W-:Y:S05]  /*18110*/  @!P0 NANOSLEEP.SYNCS 0x989680 ;  /* 0x009896800000895d */ /* 0x004fea0003900000 */
[----:B------:R-:W2:Y:S02]  /*18120*/  @!P0 SYNCS.PHASECHK.TRANS64 P0, [R3+URZ+0x30840], R2 ;  /* 0x03084002030085a7 */ /* 0x000ea4000800007f */
[----:B--2---:R-:W-:Y:S05]  /*18130*/  @!P0 BRA `(.L_x_1594) ;  /* 0xfffffffc00f08947 */ /* 0x004fea000383ffff */
[----:B------:R-:W-:Y:S05]  /*18140*/  BRA `(.L_x_1695) ;  /* 0xffffffb800fc7947 */ /* 0x000fea000383ffff */
.L_x_1602:
[----:B0-----:R0:W1:Y:S02]  /*18150*/  SYNCS.PHASECHK.TRANS64.TRYWAIT P0, [R2+URZ+0x60], R3 ;  /* 0x00006003020075a7 */ /* 0x001064000800017f */
[----:B-1----:R-:W-:Y:S05]  /*18160*/  @!P0 NANOSLEEP.SYNCS 0x989680 ;  /* 0x009896800000895d */ /* 0x002fea0003900000 */
[----:B------:R-:W1:Y:S02]  /*18170*/  @!P0 SYNCS.PHASECHK.TRANS64 P0, [R2+URZ+0x60], R3 ;  /* 0x00006003020085a7 */ /* 0x000e64000800007f */
[----:B-1----:R-:W-:Y:S05]  /*18180*/  @!P0 BRA `(.L_x_1602) ;  /* 0xfffffffc00f08947 */ /* 0x002fea000383ffff */
[----:B------:R-:W-:Y:S05]  /*18190*/  BRA `(.L_x_1696) ;  /* 0xffffffc000587947 */ /* 0x000fea000383ffff */
.L_x_1613:
[----:B---3--:R3:W4:Y:S02]  /*181a0*/  SYNCS.PHASECHK.TRANS64.TRYWAIT P0, [R2+URZ+0x30840], R3 ;  /* 0x03084003020075a7 */ /* 0x008724000800017f */
[----:B----4-:R-:W-:Y:S05]  /*181b0*/  @!P0 NANOSLEEP.SYNCS 0x989680 ;  /* 0x009896800000895d */ /* 0x010fea0003900000 */
[----:B------:R-:W4:Y:S02]  /*181c0*/  @!P0 SYNCS.PHASECHK.TRANS64 P0, [R2+URZ+0x30840], R3 ;  /* 0x03084003020085a7 */ /* 0x000f24000800007f */
[----:B----4-:R-:W-:Y:S05]  /*181d0*/  @!P0 BRA `(.L_x_1613) ;  /* 0xfffffffc00f08947 */ /* 0x010fea000383ffff */
[----:B------:R-:W-:Y:S05]  /*181e0*/  BRA `(.L_x_1697) ;  /* 0xffffffc800447947 */ /* 0x000fea000383ffff */
.L_x_1621:
[----:B0-----:R0:W1:Y:S02]  /*181f0*/  SYNCS.PHASECHK.TRANS64.TRYWAIT P0, [R2+URZ+0x60], R5 ;  /* 0x00006005020075a7 */ /* 0x001064000800017f */
[----:B-1----:R-:W-:Y:S05]  /*18200*/  @!P0 NANOSLEEP.SYNCS 0x989680 ;  /* 0x009896800000895d */ /* 0x002fea0003900000 */
[----:B------:R-:W1:Y:S02]  /*18210*/  @!P0 SYNCS.PHASECHK.TRANS64 P0, [R2+URZ+0x60], R5 ;  /* 0x00006005020085a7 */ /* 0x000e64000800007f */
[----:B-1----:R-:W-:Y:S05]  /*18220*/  @!P0 BRA `(.L_x_1621) ;  /* 0xfffffffc00f08947 */ /* 0x002fea000383ffff */
[----:B------:R-:W-:Y:S05]  /*18230*/  BRA `(.L_x_1698) ;  /* 0xffffffcc00a07947 */ /* 0x000fea000383ffff */
.L_x_1634:
[----:B---3--:R3:W4:Y:S02]  /*18240*/  SYNCS.PHASECHK.TRANS64.TRYWAIT P0, [R0+URZ+0x30860], R2 ;  /* 0x03086002000075a7 */ /* 0x008724000800017f */
[----:B----4-:R-:W-:Y:S05]  /*18250*/  @!P0 NANOSLEEP.SYNCS 0x989680 ;  /* 0x009896800000895d */ /* 0x010fea0003900000 */
[----:B------:R-:W4:Y:S02]  /*18260*/  @!P0 SYNCS.PHASECHK.TRANS64 P0, [R0+URZ+0x30860], R2 ;  /* 0x03086002000085a7 */ /* 0x000f24000800007f */
[----:B----4-:R-:W-:Y:S05]  /*18270*/  @!P0 BRA `(.L_x_1634) ;  /* 0xfffffffc00f08947 */ /* 0x010fea000383ffff */
[----:B------:R-:W-:Y:S05]  /*18280*/  BRA `(.L_x_1699) ;  /* 0xffffffd400707947 */ /* 0x000fea000383ffff */
.L_x_1643:
[----:B------:R-:W-:Y:S01]  /*18290*/  BSSY B0, `(.L_x_1700) ;  /* 0x0000008000007945 */ /* 0x000fe20003800000 */
[----:B------:R-:W-:Y:S02]  /*182a0*/  IMAD.MOV.U32 R13, RZ, RZ, R16 ;  /* 0x000000ffff0d7224 */ /* 0x000fe400078e0010 */
[----:B-1----:R-:W-:Y:S02]  /*182b0*/  IMAD.MOV.U32 R12, RZ, RZ, RZ ;  /* 0x000000ffff0c7224 */ /* 0x002fe400078e00ff */
[----:B------:R-:W-:Y:S02]  /*182c0*/  IMAD.MOV.U32 R11, RZ, RZ, 0x1f ;  /* 0x0000001fff0b7424 */ /* 0x000fe400078e00ff */
[----:B------:R-:W-:-:S07]  /*182d0*/  IMAD.MOV.U32 R15, RZ, RZ, -0x1 ;  /* 0xffffffffff0f7424 */ /* 0x000fce00078e00ff */
[----:B0-2---:R-:W-:Y:S05]  /*182e0*/  WARPSYNC.COLLECTIVE R15, `(.L_x_1701) ;  /* 0x000000000f087348 */ /* 0x005fea0003c00000 */
[----:B------:R1:W3:Y:S02]  /*182f0*/  SHFL.IDX P6, R14, R13, R12, R11 ;  /* 0x0000000c0d0e7389 */ /* 0x0002e400000c000b */
[----:B0123--:R-:W-:Y:S01]  /*18300*/  ENDCOLLECTIVE ;  /* 0x000000000000791b */ /* 0x00ffe20003800000 */
.L_x_1701:
[----:B------:R-:W-:Y:S05]  /*18310*/  BSYNC B0 ;  /* 0x0000000000007941 */ /* 0x000fea0003800000 */
.L_x_1700:
        /* <DEDUP_REMOVED lines=9> */
.L_x_1702:
        /* <DEDUP_REMOVED lines=19> */
.L_x_1703:
        /* <DEDUP_REMOVED lines=8> */
.L_x_1704:
        /* <DEDUP_REMOVED lines=8> */
.L_x_1705:
        /* <DEDUP_REMOVED lines=8> */
.L_x_1706:
        /* <DEDUP_REMOVED lines=8> */
.L_x_1707:
        /* <DEDUP_REMOVED lines=9> */
.L_x_1708:
[----:B------:R-:W-:Y:S01]  /*18770*/  IMAD.MOV.U32 R16, RZ, RZ, R14 ;  /* 0x000000ffff107224 */ /* 0x000fe200078e000e */
[----:B------:R-:W-:Y:S06]  /*18780*/  BRA `(.L_x_1709) ;  /* 0xffffffd800647947 */ /* 0x000fec000383ffff */
.L_x_1648:
[----:B------:R-:W-:Y:S01]  /*18790*/  BSSY B0, `(.L_x_1710) ;  /* 0x0000008000007945 */ /* 0x000fe20003800000 */
[----:B-----5:R-:W-:Y:S02]  /*187a0*/  IMAD.MOV.U32 R13, RZ, RZ, R2 ;  /* 0x000000ffff0d7224 */ /* 0x020fe400078e0002 */
[----:B-1----:R-:W-:Y:S02]  /*187b0*/  IMAD.MOV.U32 R12, RZ, RZ, 0x1 ;  /* 0x00000001ff0c7424 */ /* 0x002fe400078e00ff */
[----:B------:R-:W-:Y:S02]  /*187c0*/  IMAD.MOV.U32 R11, RZ, RZ, RZ ;  /* 0x000000ffff0b7224 */ /* 0x000fe400078e00ff */
[----:B------:R-:W-:-:S07]  /*187d0*/  IMAD.MOV.U32 R15, RZ, RZ, -0x1 ;  /* 0xffffffffff0f7424 */ /* 0x000fce00078e00ff */
[----:B0-23--:R-:W-:Y:S05]  /*187e0*/  WARPSYNC.COLLECTIVE R15, `(.L_x_1711) ;  /* 0x000000000f087348 */ /* 0x00dfea0003c00000 */
[----:B------:R1:W4:Y:S02]  /*187f0*/  SHFL.UP P6, R14, R13, R12, R11 ;  /* 0x0400000c0d0e7389 */ /* 0x00032400000c000b */
[----:B01234-:R-:W-:Y:S01]  /*18800*/  ENDCOLLECTIVE ;  /* 0x000000000000791b */ /* 0x01ffe20003800000 */
.L_x_1711:
[----:B------:R-:W-:Y:S05]  /*18810*/  BSYNC B0 ;  /* 0x0000000000007941 */ /* 0x000fea0003800000 */
.L_x_1710:
[----:B------:R-:W-:Y:S01]  /*18820*/  SEL R3, R14, RZ, P1 ;  /* 0x000000ff0e037207 */ /* 0x000fe20000800000 */
[----:B------:R-:W-:Y:S02]  /*18830*/  IMAD.MOV.U32 R12, RZ, RZ, 0x2 ;  /* 0x00000002ff0c7424 */ /* 0x000fe400078e00ff */
[----:B------:R-:W-:Y:S02]  /*18840*/  IMAD.MOV.U32 R11, RZ, RZ, RZ ;  /* 0x000000ffff0b7224 */ /* 0x000fe400078e00ff */
[----:B------:R-:W-:Y:S02]  /*18850*/  IMAD.IADD R3, R2, 0x1, R3 ;  /* 0x0000000102037824 */ /* 0x000fe400078e0203 */
[----:B------:R-:W-:Y:S02]  /*18860*/  IMAD.MOV.U32 R15, RZ, RZ, -0x1 ;  /* 0xffffffffff0f7424 */ /* 0x000fe400078e00ff */
[----:B------:R-:W-:-:S07]  /*18870*/  IMAD.MOV.U32 R13, RZ, RZ, R3 ;  /* 0x000000ffff0d7224 */ /* 0x000fce00078e0003 */
[----:B------:R-:W-:Y:S05]  /*18880*/  WARPSYNC.COLLECTIVE R15, `(.L_x_1712) ;  /* 0x000000000f087348 */ /* 0x000fea0003c00000 */
[----:B------:R0:W1:Y:S02]  /*18890*/  SHFL.UP P6, R14, R13, R12, R11 ;  /* 0x0400000c0d0e7389 */ /* 0x00006400000c000b */
[----:B01----:R-:W-:Y:S01]  /*188a0*/  ENDCOLLECTIVE ;  /* 0x000000000000791b */ /* 0x003fe20003800000 */
.L_x_1712:
        /* <DEDUP_REMOVED lines=8> */
.L_x_1713:
        /* <DEDUP_REMOVED lines=8> */
.L_x_1714:
        /* <DEDUP_REMOVED lines=8> */
.L_x_1715:
        /* <DEDUP_REMOVED lines=9> */
.L_x_1716:
[----:B------:R-:W-:Y:S01]  /*18ac0*/  IMAD.MOV.U32 R16, RZ, RZ, R14 ;  /* 0x000000ffff107224 */ /* 0x000fe200078e000e */
[----:B------:R-:W-:Y:S06]  /*18ad0*/  BRA `(.L_x_1717) ;  /* 0xffffffd800307947 */ /* 0x000fec000383ffff */
.L_x_1650:
[----:B------:R-:W-:Y:S01]  /*18ae0*/  BSSY B0, `(.L_x_1718) ;  /* 0x0000006000007945 */ /* 0x000fe20003800000 */
[----:B------:R-:W-:Y:S01]  /*18af0*/  PLOP3.LUT P6, PT, P6, PT, PT, 0x8, 0x0 ;  /* 0x000000000000781c */ /* 0x000fe200037ce170 */
[----:B------:R-:W-:-:S12]  /*18b00*/  IMAD.MOV.U32 R15, RZ, RZ, -0x1 ;  /* 0xffffffffff0f7424 */ /* 0x000fd800078e00ff */
[----:B0123--:R-:W-:Y:S05]  /*18b10*/  WARPSYNC.COLLECTIVE R15, `(.L_x_1719) ;  /* 0x000000000f087348 */ /* 0x00ffea0003c00000 */
[----:B------:R-:W-:Y:S01]  /*18b20*/  VOTE.ANY R14, PT, P6 ;  /* 0x00000000000e7806 */ /* 0x000fe200030e0100 */
[----:B0123--:R-:W-:Y:S06]  /*18b30*/  ENDCOLLECTIVE ;  /* 0x000000000000791b */ /* 0x00ffec0003800000 */
.L_x_1719:
[----:B------:R-:W-:Y:S05]  /*18b40*/  BSYNC B0 ;  /* 0x0000000000007941 */ /* 0x000fea0003800000 */
.L_x_1718:
        /* <DEDUP_REMOVED lines=9> */
.L_x_1720:
[----:B------:R-:W-:Y:S01]  /*18be0*/  IMAD.MOV.U32 R17, RZ, RZ, R14 ;  /* 0x000000ffff117224 */ /* 0x000fe200078e000e */
[----:B------:R-:W-:Y:S06]  /*18bf0*/  BRA `(.L_x_1721) ;  /* 0xffffffd800207947 */ /* 0x000fec000383ffff */
.L_x_1652:
[----:B------:R-:W-:Y:S01]  /*18c00*/  BSSY B0, `(.L_x_1722) ;  /* 0x0000007000007945 */ /* 0x000fe20003800000 */
[----:B------:R-:W-:Y:S02]  /*18c10*/  IMAD.MOV.U32 R13, RZ, RZ, R3 ;  /* 0x000000ffff0d7224 */ /* 0x000fe400078e0003 */
[----:B------:R-:W-:Y:S02]  /*18c20*/  IMAD.MOV.U32 R11, RZ, RZ, 0x1f ;  /* 0x0000001fff0b7424 */ /* 0x000fe400078e00ff */
[----:B------:R-:W-:-:S07]  /*18c30*/  IMAD.MOV.U32 R15, RZ, RZ, -0x1 ;  /* 0xffffffffff0f7424 */ /* 0x000fce00078e00ff */
[----:B0-234-:R-:W-:Y:S05]  /*18c40*/  WARPSYNC.COLLECTIVE R15, `(.L_x_1723) ;  /* 0x000000000f087348 */ /* 0x01dfea0003c00000 */
[----:B------:R1:W0:Y:S02]  /*18c50*/  SHFL.IDX P6, R14, R13, R12, R11 ;  /* 0x0000000c0d0e7389 */ /* 0x00022400000c000b */
[----:B01234-:R-:W-:Y:S01]  /*18c60*/  ENDCOLLECTIVE ;  /* 0x000000000000791b */ /* 0x01ffe20003800000 */
.L_x_1723:
[----:B------:R-:W-:Y:S05]  /*18c70*/  BSYNC B0 ;  /* 0x0000000000007941 */ /* 0x000fea0003800000 */
.L_x_1722:
[----:B------:R-:W-:Y:S01]  /*18c80*/  IMAD.MOV.U32 R3, RZ, RZ, R14 ;  /* 0x000000ffff037224 */ /* 0x000fe200078e000e */
[----:B------:R-:W-:Y:S06]  /*18c90*/  BRA `(.L_x_1724) ;  /* 0xffffffd800147947 */ /* 0x000fec000383ffff */
.L_x_1656:
[----:B0-----:R0:W3:Y:S02]  /*18ca0*/  SYNCS.PHASECHK.TRANS64.TRYWAIT P0, [R0+URZ+0x30820], R3 ;  /* 0x03082003000075a7 */ /* 0x0010e4000800017f */
[----:B---3--:R-:W-:Y:S05]  /*18cb0*/  @!P0 NANOSLEEP.SYNCS 0x989680 ;  /* 0x009896800000895d */ /* 0x008fea0003900000 */
[----:B------:R-:W3:Y:S02]  /*18cc0*/  @!P0 SYNCS.PHASECHK.TRANS64 P0, [R0+URZ+0x30820], R3 ;  /* 0x03082003000085a7 */ /* 0x000ee4000800007f */
[----:B---3--:R-:W-:Y:S05]  /*18cd0*/  @!P0 BRA `(.L_x_1656) ;  /* 0xfffffffc00f08947 */ /* 0x008fea000383ffff */
[----:B------:R-:W-:Y:S05]  /*18ce0*/  BRA `(.L_x_1725) ;  /* 0xffffffdc009c7947 */ /* 0x000fea000383ffff */
.L_x_1657:
[----:B------:R-:W3:Y:S01]  /*18cf0*/  S2R R2, SR_TID.X ;  /* 0x0000000000027919 */ /* 0x000ee20000002100 */
[----:B------:R-:W-:Y:S01]  /*18d00*/  BSSY B0, `(.L_x_1726) ;  /* 0x000000a000007945 */ /* 0x000fe20003800000 */
[----:B-1----:R-:W-:Y:S02]  /*18d10*/  IMAD.MOV.U32 R12, RZ, RZ, RZ ;  /* 0x000000ffff0c7224 */ /* 0x002fe400078e00ff */
[----:B------:R-:W-:Y:S02]  /*18d20*/  IMAD.MOV.U32 R11, RZ, RZ, 0x1f ;  /* 0x0000001fff0b7424 */ /* 0x000fe400078e00ff */
[----:B------:R-:W-:Y:S01]  /*18d30*/  IMAD.MOV.U32 R15, RZ, RZ, -0x1 ;  /* 0xffffffffff0f7424 */ /* 0x000fe200078e00ff */
[----:B---3--:R-:W-:-:S04]  /*18d40*/  SHF.R.U32.HI R2, RZ, 0x5, R2 ;  /* 0x00000005ff027819 */ /* 0x008fc80000011602 */
[----:B------:R-:W-:-:S05]  /*18d50*/  LOP3.LUT R2, R2, 0x3, RZ, 0xc0, !PT ;  /* 0x0000000302027812 */ /* 0x000fca00078ec0ff */
[----:B------:R-:W-:-:S07]  /*18d60*/  IMAD.MOV.U32 R13, RZ, RZ, R2 ;  /* 0x000000ffff0d7224 */ /* 0x000fce00078e0002 */
[----:B0-2---:R-:W-:Y:S05]  /*18d70*/  WARPSYNC.COLLECTIVE R15, `(.L_x_1727) ;  /* 0x000000000f087348 */ /* 0x005fea0003c00000 */
[----:B------:R1:W3:Y:S02]  /*18d80*/  SHFL.IDX P6, R14, R13, R12, R11 ;  /* 0x0000000c0d0e7389 */ /* 0x0002e400000c000b */
[----:B0123--:R-:W-:Y:S01]  /*18d90*/  ENDCOLLECTIVE ;  /* 0x000000000000791b */ /* 0x00ffe20003800000 */
.L_x_1727:
[----:B------:R-:W-:Y:S05]  /*18da0*/  BSYNC B0 ;  /* 0x0000000000007941 */ /* 0x000fea0003800000 */
.L_x_1726:
[----:B------:R-:W-:Y:S05]  /*18db0*/  BRA `(.L_x_1728) ;  /* 0xffffffdc00847947 */ /* 0x000fea000383ffff */
.L_x_1660:
[----:B------:R-:W-:Y:S01]  /*18dc0*/  BSSY B1, `(.L_x_1729) ;  /* 0x0000006000017945 */ /* 0x000fe20003800000 */
[----:B------:R-:W-:-:S07]  /*18dd0*/  IMAD.MOV.U32 R15, RZ, RZ, -0x1 ;  /* 0xffffffffff0f7424 */ /* 0x000fce00078e00ff */
[----:B0123--:R-:W-:Y:S05]  /*18de0*/  WARPSYNC.COLLECTIVE R15, `(.L_x_1730) ;  /* 0x000000000f0c7348 */ /* 0x00ffea0003c00000 */
[----:B------:R-:W-:Y:S02]  /*18df0*/  ELECT P6, UR62, PT ;  /* 0x00000000003e782f */ /* 0x000fe400038c0000 */
[----:B------:R-:W-:Y:S01]  /*18e00*/  MOV R14, UR62 ;  /* 0x0000003e000e7c02 */ /* 0x000fe20008000f00 */
[----:B0123--:R-:W-:Y:S10]  /*18e10*/  ENDCOLLECTIVE ;  /* 0x000000000000791b */ /* 0x00fff40003800000 */
.L_x_1730:
[----:B------:R-:W-:Y:S05]  /*18e20*/  BSYNC B1 ;  /* 0x0000000000017941 */ /* 0x000fea0003800000 */
.L_x_1729:
[----:B------:R-:W-:Y:S05]  /*18e30*/  BRA `(.L_x_1731) ;  /* 0xffffffdc007c7947 */ /* 0x000fea000383ffff */
.L_x_1662:
[----:B0-----:R0:W2:Y:S02]  /*18e40*/  SYNCS.PHASECHK.TRANS64.TRYWAIT P0, [R6+URZ], R5 ;  /* 0x00000005060075a7 */ /* 0x0010a4000800017f */
[----:B--2---:R-:W-:Y:S05]  /*18e50*/  @!P0 NANOSLEEP.SYNCS 0x989680 ;  /* 0x009896800000895d */ /* 0x004fea0003900000 */
[----:B------:R-:W2:Y:S02]  /*18e60*/  @!P0 SYNCS.PHASECHK.TRANS64 P0, [R6+URZ], R5 ;  /* 0x00000005060085a7 */ /* 0x000ea4000800007f */
[----:B--2---:R-:W-:Y:S05]  /*18e70*/  @!P0 BRA `(.L_x_1662) ;  /* 0xfffffffc00f08947 */ /* 0x004fea000383ffff */
[----:B------:R-:W-:Y:S05]  /*18e80*/  BRA `(.L_x_1732) ;  /* 0xffffffdc00c07947 */ /* 0x000fea000383ffff */
.L_x_1663:
[----:B--2---:R2:W3:Y:S02]  /*18e90*/  SYNCS.PHASECHK.TRANS64.TRYWAIT P0, [R7+URZ], R2 ;  /* 0x00000002070075a7 */ /* 0x0044e4000800017f */
[----:B---3--:R-:W-:Y:S05]  /*18ea0*/  @!P0 NANOSLEEP.SYNCS 0x989680 ;  /* 0x009896800000895d */ /* 0x008fea0003900000 */
[----:B------:R-:W3:Y:S02]  /*18eb0*/  @!P0 SYNCS.PHASECHK.TRANS64 P0, [R7+URZ], R2 ;  /* 0x00000002070085a7 */ /* 0x000ee4000800007f */
[----:B---3--:R-:W-:Y:S05]  /*18ec0*/  @!P0 BRA `(.L_x_1663) ;  /* 0xfffffffc00f08947 */ /* 0x008fea000383ffff */
[----:B------:R-:W-:Y:S05]  /*18ed0*/  BRA `(.L_x_1733) ;  /* 0xffffffdc00b47947 */ /* 0x000fea000383ffff */
.L_x_1665:
[----:B---3--:R3:W4:Y:S02]  /*18ee0*/  SYNCS.PHASECHK.TRANS64.TRYWAIT P0, [R4+URZ], R5 ;  /* 0x00000005040075a7 */ /* 0x008724000800017f */
[----:B----4-:R-:W-:Y:S05]  /*18ef0*/  @!P0 NANOSLEEP.SYNCS 0x989680 ;  /* 0x009896800000895d */ /* 0x010fea0003900000 */
[----:B------:R-:W4:Y:S02]  /*18f00*/  @!P0 SYNCS.PHASECHK.TRANS64 P0, [R4+URZ], R5 ;  /* 0x00000005040085a7 */ /* 0x000f24000800007f */
[----:B----4-:R-:W-:Y:S05]  /*18f10*/  @!P0 BRA `(.L_x_1665) ;  /* 0xfffffffc00f08947 */ /* 0x010fea000383ffff */
[----:B------:R-:W-:Y:S05]  /*18f20*/  BRA `(.L_x_1734) ;  /* 0xffffffdc00bc7947 */ /* 0x000fea000383ffff */
.L_x_1735:
        /* <DEDUP_REMOVED lines=13> */
.L_x_3429:


//--------------------- .text._ZN7cutlass13device_kernelIN5flash11enable_sm90INS1_16FlashAttnFwdSm90INS1_25CollectiveMainloopFwdSm90ILi2EN4cute5tupleIJNS5_1CILi1EEES8_S8_EEENS6_IJNS7_ILi128EEENS7_ILi64EEENS7_ILi256EEEEEELi256ENS_10bfloat16_tEfNS_4arch4Sm90ELb0ELb1ELb0ELb1ELb0ELb1ELb0ELb1ELb1ELb1ELb0ELb0EEENS1_21CollectiveEpilogueFwdINS6_IJSA_SC_SB_EEES9_SE_SG_Li256ELb1ELb1ELb0ELb0EEENS1_36VarlenDynamicPersistentTileSchedulerILi128ELi64ELi256ELi128ELb0ELb1ELb1ELb1ELb0ELb1EEEEEEEEEvNT_6ParamsE --------------------------
	.section	.text._ZN7cutlass13device_kernelIN5flash11enable_sm90INS1_16FlashAttnFwdSm90INS1_25CollectiveMainloopFwdSm90ILi2EN4cute5tupleIJNS5_1CILi1EEES8_S8_EEENS6_IJNS7_ILi128EEENS7_ILi64EEENS7_ILi256EEEEEELi256ENS_10bfloat16_tEfNS_4arch4Sm90ELb0ELb1ELb0ELb1ELb0ELb1ELb0ELb1ELb1ELb1ELb0ELb0EEENS1_21CollectiveEpilogueFwdINS6_IJSA_SC_SB_EEES9_SE_SG_Li256ELb1ELb1ELb0ELb0EEENS1_36VarlenDynamicPersistentTileSchedulerILi128ELi64ELi256ELi128ELb0ELb1ELb1ELb1ELb0ELb1EEEEEEEEEvNT_6ParamsE,"ax",@progbits
	.align	128
.text._ZN7cutlass13device_kernelIN5flash11enable_sm90INS1_16FlashAttnFwdSm90INS1_25CollectiveMainloopFwdSm90ILi2EN4cute5tupleIJNS5_1CILi1EEES8_S8_EEENS6_IJNS7_ILi128EEENS7_ILi64EEENS7_ILi256EEEEEELi256ENS_10bfloat16_tEfNS_4arch4Sm90ELb0ELb1ELb0ELb1ELb0ELb1ELb0ELb1ELb1ELb1ELb0ELb0EEENS1_21CollectiveEpilogueFwdINS6_IJSA_SC_SB_EEES9_SE_SG_Li256ELb1ELb1ELb0ELb0EEENS1_36VarlenDynamicPersistentTileSchedulerILi128ELi64ELi256ELi128ELb0ELb1ELb1ELb1ELb0ELb1EEEEEEEEEvNT_6ParamsE:
        .type           _ZN7cutlass13device_kernelIN5flash11enable_sm90INS1_16FlashAttnFwdSm90INS1_25CollectiveMainloopFwdSm90ILi2EN4cute5tupleIJNS5_1CILi1EEES8_S8_EEENS6_IJNS7_ILi128EEENS7_ILi64EEENS7_ILi256EEEEEELi256ENS_10bfloat16_tEfNS_4arch4Sm90ELb0ELb1ELb0ELb1ELb0ELb1ELb0ELb1ELb1ELb1ELb0ELb0EEENS1_21CollectiveEpilogueFwdINS6_IJSA_SC_SB_EEES9_SE_SG_Li256ELb1ELb1ELb0ELb0EEENS1_36VarlenDynamicPersistentTileSchedulerILi128ELi64ELi256ELi128ELb0ELb1ELb1ELb1ELb0ELb1EEEEEEEEEvNT_6ParamsE,@function
        .size           _ZN7cutlass13device_kernelIN5flash11enable_sm90INS1_16FlashAttnFwdSm90INS1_25CollectiveMainloopFwdSm90ILi2EN4cute5tupleIJNS5_1CILi1EEES8_S8_EEENS6_IJNS7_ILi128EEENS7_ILi64EEENS7_ILi256EEEEEELi256ENS_10bfloat16_tEfNS_4arch4Sm90ELb0ELb1ELb0ELb1ELb0ELb1ELb0ELb1ELb1ELb1ELb0ELb0EEENS1_21CollectiveEpilogueFwdINS6_IJSA_SC_SB_EEES9_SE_SG_Li256ELb1ELb1ELb0ELb0EEENS1_36VarlenDynamicPersistentTileSchedulerILi128ELi64ELi256ELi128ELb0ELb1ELb1ELb1ELb0ELb1EEEEEEEEEvNT_6ParamsE,(.L_x_3430 - _ZN7cutlass13device_kernelIN5flash11enable_sm90INS1_16FlashAttnFwdSm90INS1_25CollectiveMainloopFwdSm90ILi2EN4cute5tupleIJNS5_1CILi1EEES8_S8_EEENS6_IJNS7_ILi128EEENS7_ILi64EEENS7_ILi256EEEEEELi256ENS_10bfloat16_tEfNS_4arch4Sm90ELb0ELb1ELb0ELb1ELb0ELb1ELb0ELb1ELb1ELb1ELb0ELb0EEENS1_21CollectiveEpilogueFwdINS6_IJSA_SC_SB_EEES9_SE_SG_Li256ELb1ELb1ELb0ELb0EEENS1_36VarlenDynamicPersistentTileSchedulerILi128ELi64ELi256ELi128ELb0ELb1ELb1ELb1ELb0ELb1EEEEEEEEEvNT_6ParamsE)
        .other          _ZN7cutlass13device_kernelIN5flash11enable_sm90INS1_16FlashAttnFwdSm90INS1_25CollectiveMainloopFwdSm90ILi2EN4cute5tupleIJNS5_1CILi1EEES8_S8_EEENS6_IJNS7_ILi128EEENS7_ILi64EEENS7_ILi256EEEEEELi256ENS_10bfloat16_tEfNS_4arch4Sm90ELb0ELb1ELb0ELb1ELb0ELb1ELb0ELb1ELb1ELb1ELb0ELb0EEENS1_21CollectiveEpilogueFwdINS6_IJSA_SC_SB_EEES9_SE_SG_Li256ELb1ELb1ELb0ELb0EEENS1_36VarlenDynamicPersistentTileSchedulerILi128ELi64ELi256ELi128ELb0ELb1ELb1ELb1ELb0ELb1EEEEEEEEEvNT_6ParamsE,@"STO_CUDA_ENTRY STV_DEFAULT"
_ZN7cutlass13device_kernelIN5flash11enable_sm90INS1_16FlashAttnFwdSm90INS1_25CollectiveMainloopFwdSm90ILi2EN4cute5tupleIJNS5_1CILi1EEES8_S8_EEENS6_IJNS7_ILi128EEENS7_ILi64EEENS7_ILi256EEEEEELi256ENS_10bfloat16_tEfNS_4arch4Sm90ELb0ELb1ELb0ELb1ELb0ELb1ELb0ELb1ELb1ELb1ELb0ELb0EEENS1_21CollectiveEpilogueFwdINS6_IJSA_SC_SB_EEES9_SE_SG_Li256ELb1ELb1ELb0ELb0EEENS1_36VarlenDynamicPersistentTileSchedulerILi128ELi64ELi256ELi128ELb0ELb1ELb1ELb1ELb0ELb1EEEEEEEEEvNT_6ParamsE:
        /* <DEDUP_REMOVED lines=24> */
.L_x_1737:
[----:B------:R-:W-:Y:S05]  /*0180*/  BSYNC B0 ;  /* 0x0000000000007941 */ /* 0x000fea0003800000 */
.L_x_1736:
        /* <DEDUP_REMOVED lines=41> */
.L_x_1738:
        /* <DEDUP_REMOVED lines=22> */
.L_x_1739:
        /* <DEDUP_REMOVED lines=18> */
.L_x_1740:
        /* <DEDUP_REMOVED lines=22> */
.L_x_1741:
        /* <DEDUP_REMOVED lines=22> */
.L_x_1742:
[----:B0-----:R-:W-:Y:S01]  /*0960*/  UMOV UR4, 0x1 ;  /* 0x0000000100047882 */ /* 0x001fe20000000000 */
[----:B------:R-:W-:Y:S01]  /*0970*/  PLOP3.LUT P0, PT, PT, PT, UP0, 0x80, 0x0 ;  /* 0x000000000000781c */ /* 0x000fe20003f0f008 */
[----:B------:R-:W-:Y:S01]  /*0980*/  USEL UR4, UR4, 0x2, !UP0 ;  /* 0x0000000204047887 */ /* 0x000fe2000c000000 */
[----:B------:R-:W-:Y:S01]  /*0990*/  NOP ;  /* 0x0000000000007918 */ /* 0x000fe20000000000 */
[----:B------:R-:W-:Y:S04]  /*09a0*/  BSSY B9, `(.L_x_1743) ;  /* 0x0002a93000097945 */ /* 0x000fe80003800000 */
[----:B------:R-:W-:-:S05]  /*09b0*/  IMAD.U32 R2, RZ, RZ, UR4 ;  /* 0x00000004ff027e24 */ /* 0x000fca000f8e00ff */
[----:B------:R0:W-:Y:S01]  /*09c0*/  STL [R1+0x94], R2 ;  /* 0x0000940201007387 */ /* 0x0001e20000100800 */
[----:B-12-4-:R-:W-:Y:S06]  /*09d0*/  BAR.SYNC.DEFER_BLOCKING 0x0 ;  /* 0x0000000000007b1d */ /* 0x016fec0000010000 */
[----:B------:R-:W-:Y:S05]  /*09e0*/  @!P0 BRA `(.L_x_1744) ;  /* 0x0000021400288947 */ /* 0x000fea0003800000 */
.L_x_1745:
        /* <DEDUP_REMOVED lines=15> */
[----:B------:R-:W2:Y:S01]  /*0ae0*/  LDL R0, [R1+0x94] ;  /* 0x0000940001007983 */ /* 0x000ea20000100800 */
[----:B------:R-:W-:Y:S02]  /*0af0*/  VIADD R4, R4, 0xffffff80 ;  /* 0xffffff8004047836 */ /* 0x000fe40000000000 */
[----:B------:R-:W-:Y:S02]  /*0b00*/  IMAD.MOV.U32 R237, RZ, RZ, RZ ;  /* 0x000000ffffed7224 */ /* 0x000fe400078e00ff */
[----:B------:R-:W-:Y:S01]  /*0b10*/  IMAD.MOV.U32 R219, RZ, RZ, RZ ;  /* 0x000000ffffdb7224 */ /* 0x000fe200078e00ff */
[----:B------:R-:W-:-:S04]  /*0b20*/  SHF.R.S32.HI R3, RZ, 0x1f, R4 ;  /* 0x0000001fff037819 */ /* 0x000fc80000011404 */
[CC--:B------:R-:W-:Y:S02]  /*0b30*/  LEA.HI R5, R3.reuse, R4.reuse, RZ, 0x5 ;  /* 0x0000000403057211 */ /* 0x0c0fe400078f28ff */
[CC--:B0-----:R-:W-:Y:S02]  /*0b40*/  LEA.HI R2, R3.reuse, R4.reuse, RZ, 0x4 ;  /* 0x0000000403027211 */ /* 0x0c1fe400078f20ff */
[----:B------:R-:W-:Y:S01]  /*0b50*/  LEA.HI R8, R3, R4, RZ, 0x2 ;  /* 0x0000000403087211 */ /* 0x000fe200078f10ff */
[----:B------:R-:W-:Y:S01]  /*0b60*/  IMAD.SHL.U32 R6, R5, 0x20, RZ ;  /* 0x0000002005067824 */ /* 0x000fe200078e00ff */
[----:B------:R-:W-:Y:S02]  /*0b70*/  SHF.R.S32.HI R7, RZ, 0x4, R2 ;  /* 0x00000004ff077819 */ /* 0x000fe40000011402 */
[C---:B------:R-:W-:Y:S02]  /*0b80*/  LOP3.LUT R5, R2.reuse, 0x3fffff0, RZ, 0xc0, !PT ;  /* 0x03fffff002057812 */ /* 0x040fe400078ec0ff */
[----:B------:R-:W-:-:S02]  /*0b90*/  LEA.HI R2, R2, R7, RZ, 0x1 ;  /* 0x0000000702027211 */ /* 0x000fc400078f08ff */
[----:B------:R-:W-:Y:S01]  /*0ba0*/  LOP3.LUT R6, R6, 0xfffffc00, RZ, 0xc0, !PT ;  /* 0xfffffc0006067812 */ /* 0x000fe200078ec0ff */
[----:B------:R-:W-:Y:S01]  /*0bb0*/  IMAD.IADD R5, R4, 0x1, -R5 ;  /* 0x0000000104057824 */ /* 0x000fe200078e0a05 */
[-C--:B------:R-:W-:Y:S02]  /*0bc0*/  LEA.HI R218, R3, R4.reuse, RZ, 0x3 ;  /* 0x0000000403da7211 */ /* 0x080fe400078f18ff */
[----:B------:R-:W-:Y:S01]  /*0bd0*/  LOP3.LUT R2, R2, 0x1ffffffe, RZ, 0xc0, !PT ;  /* 0x1ffffffe02027812 */ /* 0x000fe200078ec0ff */
[----:B------:R-:W-:Y:S01]  /*0be0*/  IMAD R5, R5, 0x40, R6 ;  /* 0x0000004005057824 */ /* 0x000fe200078e0206 */
[----:B------:R-:W-:-:S03]  /*0bf0*/  LEA.HI R6, R3, R4, RZ, 0x6 ;  /* 0x0000000403067211 */ /* 0x000fc600078f30ff */
[----:B------:R-:W-:Y:S02]  /*0c00*/  IMAD.IADD R2, R7, 0x1, -R2 ;  /* 0x0000000107027824 */ /* 0x000fe400078e0a02 */
[----:B------:R-:W-:Y:S02]  /*0c10*/  IMAD.SHL.U32 R6, R6, 0x8, RZ ;  /* 0x0000000806067824 */ /* 0x000fe400078e00ff */
[----:B------:R-:W-:-:S03]  /*0c20*/  IMAD R2, R2, 0x8, R5 ;  /* 0x0000000802027824 */ /* 0x000fc600078e0205 */
[----:B------:R-:W-:Y:S02]  /*0c30*/  LOP3.LUT R29, R6, 0xfffffe00, RZ, 0xc0, !PT ;  /* 0xfffffe00061d7812 */ /* 0x000fe400078ec0ff */
[----:B--2---:R-:W-:Y:S02]  /*0c40*/  R2UR UR4, R0 ;  /* 0x00000000000472ca */ /* 0x004fe400000e0000 */
[----:B------:R-:W-:Y:S02]  /*0c50*/  LEA.HI R0, R3, R4, RZ, 0x7 ;  /* 0x0000000403007211 */ /* 0x000fe400078f38ff */
[----:B------:R-:W-:Y:S02]  /*0c60*/  LOP3.LUT R3, R218, 0xfffffff8, RZ, 0xc0, !PT ;  /* 0xfffffff8da037812 */ /* 0x000fe400078ec0ff */
[----:B------:R-:W-:Y:S02]  /*0c70*/  LOP3.LUT R9, R0, 0xffffff80, RZ, 0xc0, !PT ;  /* 0xffffff8000097812 */ /* 0x000fe400078ec0ff */
[----:B------:R-:W-:Y:S01]  /*0c80*/  SHF.R.S32.HI R218, RZ, 0x3, R218 ;  /* 0x00000003ffda7819 */ /* 0x000fe200000114da */
[C---:B------:R-:W-:Y:S01]  /*0c90*/  IMAD.IADD R14, R4.reuse, 0x1, -R3 ;  /* 0x00000001040e7824 */ /* 0x040fe200078e0a03 */
[----:B------:R-:W-:Y:S01]  /*0ca0*/  SHF.R.S32.HI R13, RZ, 0x7, R0 ;  /* 0x00000007ff0d7819 */ /* 0x000fe20000011400 */
[----:B------:R-:W-:Y:S01]  /*0cb0*/  IMAD.IADD R20, R4, 0x1, -R9 ;  /* 0x0000000104147824 */ /* 0x000fe200078e0a09 */
[----:B------:R-:W-:Y:S01]  /*0cc0*/  LOP3.LUT R9, R8, 0xfffffffc, RZ, 0xc0, !PT ;  /* 0xfffffffc08097812 */ /* 0x000fe200078ec0ff */
[----:B------:R-:W-:Y:S01]  /*0cd0*/  IMAD.SHL.U32 R18, R14, 0x8, RZ ;  /* 0x000000080e127824 */ /* 0x000fe200078e00ff */
[----:B------:R-:W-:Y:S01]  /*0ce0*/  LEA.HI R0, R0, R13, RZ, 0x1 ;  /* 0x0000000d00007211 */ /* 0x000fe200078f08ff */
[----:B------:R-:W-:Y:S01]  /*0cf0*/  IMAD.SHL.U32 R200, R14, 0x4, RZ ;  /* 0x000000040ec87824 */ /* 0x000fe200078e00ff */
[----:B------:R-:W-:Y:S01]  /*0d00*/  SHF.R.S32.HI R8, RZ, 0x1f, R20 ;  /* 0x0000001fff087819 */ /* 0x000fe20000011414 */
[----:B------:R-:W-:Y:S01]  /*0d10*/  IMAD.IADD R11, R4, 0x1, -R9 ;  /* 0x00000001040b7824 */ /* 0x000fe200078e0a09 */
[----:B------:R-:W-:Y:S01]  /*0d20*/  STL [R1+0x68], R20 ;  /* 0x0000681401007387 */ /* 0x000fe20000100800 */
[----:B------:R-:W-:Y:S01]  /*0d30*/  VIADD R4, R218, 0x40 ;  /* 0x00000040da047836 */ /* 0x000fe20000000000 */
[----:B------:R-:W-:Y:S01]  /*0d40*/  LEA.HI R7, R8, R20, RZ, 0x2 ;  /* 0x0000001408077211 */ /* 0x000fe200078f10ff */
[----:B------:R-:W-:Y:S01]  /*0d50*/  VIADD R233, R200, 0x40 ;  /* 0x00000040c8e97836 */ /* 0x000fe20000000000 */
[----:B------:R-:W-:Y:S01]  /*0d60*/  STL [R1+0x40], R14 ;  /* 0x0000400e01007387 */ /* 0x000fe20000100800 */
[----:B------:R-:W-:Y:S01]  /*0d70*/  LEA.HI R12, R11, R11, RZ, 0x1 ;  /* 0x0000000b0b0c7211 */ /* 0x000fe200078f08ff */
[----:B------:R-:W-:Y:S01]  /*0d80*/  VIADD R22, R218, 0x20 ;  /* 0x00000020da167836 */ /* 0x000fe20000000000 */
[--C-:B------:R-:W-:Y:S01]  /*0d90*/  SHF.R.S32.HI R9, RZ, 0x2, R7.reuse ;  /* 0x00000002ff097819 */ /* 0x100fe20000011407 */
[----:B------:R0:W-:Y:S01]  /*0da0*/  STL [R1+0x90], R2 ;  /* 0x0000900201007387 */ /* 0x0001e20000100800 */
[----:B------:R-:W-:Y:S01]  /*0db0*/  SHF.R.S32.HI R10, RZ, 0x1f, R7 ;  /* 0x0000001fff0a7819 */ /* 0x000fe20000011407 */
[----:B------:R-:W-:Y:S01]  /*0dc0*/  IMAD.IADD R226, R200, 0x1, R233 ;  /* 0x00000001c8e27824 */ /* 0x000fe200078e02e9 */
[----:B------:R-:W-:Y:S01]  /*0dd0*/  SHF.R.S32.HI R3, RZ, 0x1f, R4 ;  /* 0x0000001fff037819 */ /* 0x000fe20000011404 */
[----:B------:R1:W-:Y:S01]  /*0de0*/  STL [R1+0x88], R13 ;  /* 0x0000880d01007387 */ /* 0x0003e20000100800 */
[----:B------:R-:W-:Y:S01]  /*0df0*/  LEA.HI R10, R10, R9, RZ, 0x3 ;  /* 0x000000090a0a7211 */ /* 0x000fe200078f18ff */
[C---:B------:R-:W-:Y:S01]  /*0e00*/  VIADD R21, R218.reuse, 0x60 ;  /* 0x00000060da157836 */ /* 0x040fe20000000000 */
[----:B------:R-:W-:Y:S01]  /*0e10*/  LEA.HI R3, R3, R4, RZ, 0x3 ;  /* 0x0000000403037211 */ /* 0x000fe200078f18ff */
[----:B------:R-:W-:Y:S01]  /*0e20*/  IMAD.SHL.U32 R17, R218, 0x40, RZ ;  /* 0x00000040da117824 */ /* 0x000fe200078e00ff */
[----:B------:R-:W-:Y:S01]  /*0e30*/  LOP3.LUT R10, R10, 0xfffffff8, RZ, 0xc0, !PT ;  /* 0xfffffff80a0a7812 */ /* 0x000fe200078ec0ff */
[----:B0-----:R-:W-:Y:S01]  /*0e40*/  IMAD.SHL.U32 R2, R4, 0x40, RZ ;  /* 0x0000004004027824 */ /* 0x001fe200078e00ff */
[----:B------:R-:W-:Y:S01]  /*0e50*/  LOP3.LUT R12, R12, 0x1ffffffe, RZ, 0xc0, !PT ;  /* 0x1ffffffe0c0c7812 */ /* 0x000fe200078ec0ff */
[----:B------:R-:W-:Y:S01]  /*0e60*/  IMAD.SHL.U32 R3, R3, 0x40, RZ ;  /* 0x0000004003037824 */ /* 0x000fe200078e00ff */
[----:B------:R-:W-:Y:S01]  /*0e70*/  LEA.HI R8, R8, R20, RZ, 0x5 ;  /* 0x0000001408087211 */ /* 0x000fe200078f28ff */
[----:B------:R-:W-:Y:S01]  /*0e80*/  IMAD.IADD R9, R9, 0x1, -R10 ;  /* 0x0000000109097824 */ /* 0x000fe200078e0a0a */
[----:B------:R-:W-:Y:S01]  /*0e90*/  LOP3.LUT R10, R2, 0x1c0, RZ, 0xc0, !PT ;  /* 0x000001c0020a7812 */ /* 0x000fe200078ec0ff */
[----:B------:R-:W-:Y:S01]  /*0ea0*/  IMAD.IADD R12, R11, 0x1, -R12 ;  /* 0x000000010b0c7824 */ /* 0x000fe200078e0a0c */
[----:B------:R-:W-:Y:S01]  /*0eb0*/  LOP3.LUT R0, R0, 0x3fffffe, RZ, 0xc0, !PT ;  /* 0x03fffffe00007812 */ /* 0x000fe200078ec0ff */
[----:B------:R-:W-:Y:S01]  /*0ec0*/  IMAD.SHL.U32 R6, R21, 0x40, RZ ;  /* 0x0000004015067824 */ /* 0x000fe200078e00ff */
[----:B------:R-:W-:Y:S01]  /*0ed0*/  LOP3.LUT R2, R10, 0x38, R18, 0xf8, !PT ;  /* 0x000000380a027812 */ /* 0x000fe200078ef812 */
[----:B------:R-:W-:Y:S01]  /*0ee0*/  ULOP3.LUT UR4, UR4, 0x1, URZ, 0xfc, !UPT ;  /* 0x0000000104047892 */ /* 0x000fe2000f8efc3f */
[----:B------:R-:W-:Y:S01]  /*0ef0*/  SHF.R.U32.HI R11, RZ, 0x3, R10 ;  /* 0x00000003ff0b7819 */ /* 0x000fe2000001160a */
[----:B------:R-:W-:Y:S01]  /*0f00*/  IMAD.IADD R0, R13, 0x1, -R0 ;  /* 0x000000010d007824 */ /* 0x000fe200078e0a00 */
[----:B------:R-:W-:Y:S01]  /*0f10*/  LOP3.LUT R15, R3, 0xfffffe00, RZ, 0xc0, !PT ;  /* 0xfffffe00030f7812 */ /* 0x000fe200078ec0ff */
[----:B------:R-:W-:Y:S01]  /*0f20*/  VIADD R26, R18, 0x80 ;  /* 0x00000080121a7836 */ /* 0x000fe20000000000 */
[----:B------:R-:W-:Y:S01]  /*0f30*/  SHF.R.S32.HI R8, RZ, 0x5, R8 ;  /* 0x00000005ff087819 */ /* 0x000fe20000011408 */
[----:B------:R-:W-:Y:S01]  /*0f40*/  VIADD R234, R200, 0x20 ;  /* 0x00000020c8ea7836 */ /* 0x000fe20000000000 */
[----:B-1----:R-:W-:Y:S01]  /*0f50*/  LOP3.LUT R13, R15, R2, R11, 0xf6, !PT ;  /* 0x000000020f0d7212 */ /* 0x002fe200078ef60b */
[----:B------:R0:W-:Y:S01]  /*0f60*/  STL [R1+0x64], R15 ;  /* 0x0000640f01007387 */ /* 0x0001e20000100800 */
[----:B------:R-:W-:Y:S01]  /*0f70*/  SHF.R.S32.HI R2, RZ, 0x1f, R22 ;  /* 0x0000001fff027819 */ /* 0x000fe20000011416 */
[----:B------:R-:W-:Y:S01]  /*0f80*/  IMAD R9, R8, 0x10, R9 ;  /* 0x0000001008097824 */ /* 0x000fe200078e0209 */
[----:B------:R-:W-:Y:S01]  /*0f90*/  SHF.R.S32.HI R5, RZ, 0x1f, R226 ;  /* 0x0000001fff057819 */ /* 0x000fe200000114e2 */
[----:B------:R-:W-:Y:S01]  /*0fa0*/  VIADD R235, R200, 0x60 ;  /* 0x00000060c8eb7836 */ /* 0x000fe20000000000 */
[----:B------:R-:W-:Y:S01]  /*0fb0*/  LEA.HI R2, R2, R22, RZ, 0x3 ;  /* 0x0000001602027211 */ /* 0x000fe200078f18ff */
[----:B------:R-:W-:Y:S01]  /*0fc0*/  IMAD R14, R0, 0x40, R9 ;  /* 0x00000040000e7824 */ /* 0x000fe200078e0209 */
[CC--:B------:R-:W-:Y:S01]  /*0fd0*/  LEA.HI R4, R5.reuse, R226.reuse, RZ, 0x3 ;  /* 0x000000e205047211 */ /* 0x0c0fe200078f18ff */
[----:B------:R-:W-:Y:S01]  /*0fe0*/  IMAD.SHL.U32 R0, R22, 0x40, RZ ;  /* 0x0000004016007824 */ /* 0x000fe200078e00ff */
[----:B------:R-:W-:Y:S01]  /*0ff0*/  SHF.R.S32.HI R8, RZ, 0x1f, R21 ;  /* 0x0000001fff087819 */ /* 0x000fe20000011415 */
[----:B------:R-:W-:Y:S01]  /*1000*/  IMAD.SHL.U32 R2, R2, 0x40, RZ ;  /* 0x0000004002027824 */ /* 0x000fe200078e00ff */
[----:B------:R-:W-:Y:S01]  /*1010*/  LEA.HI R5, R5, R226, RZ, 0x6 ;  /* 0x000000e205057211 */ /* 0x000fe200078f30ff */
[----:B------:R-:W-:Y:S01]  /*1020*/  STL [R1+0x8c], R14 ;  /* 0x00008c0e01007387 */ /* 0x000fe20000100800 */
[----:B------:R-:W-:Y:S01]  /*1030*/  LOP3.LUT R28, R0, 0x1c0, RZ, 0xc0, !PT ;  /* 0x000001c0001c7812 */ /* 0x000fe200078ec0ff */
[----:B------:R-:W-:Y:S01]  /*1040*/  IMAD.MOV.U32 R22, RZ, RZ, RZ ;  /* 0x000000ffff167224 */ /* 0x000fe200078e00ff */
[----:B------:R-:W-:Y:S01]  /*1050*/  LEA.HI R8, R8, R21, RZ, 0x3 ;  /* 0x0000001508087211 */ /* 0x000fe200078f18ff */
[----:B------:R-:W-:Y:S01]  /*1060*/  IMAD.SHL.U32 R5, R5, 0x80, RZ ;  /* 0x0000008005057824 */ /* 0x000fe200078e00ff */
[----:B------:R-:W-:Y:S01]  /*1070*/  LOP3.LUT R24, R2, 0xfffffe00, RZ, 0xc0, !PT ;  /* 0xfffffe0002187812 */ /* 0x000fe200078ec0ff */
[----:B------:R-:W-:Y:S01]  /*1080*/  STL [R1+0x28], R29 ;  /* 0x0000281d01007387 */ /* 0x000fe20000100800 */
[----:B------:R-:W-:Y:S01]  /*1090*/  SHF.R.U32.HI R25, RZ, 0x3, R28 ;  /* 0x00000003ff197819 */ /* 0x000fe2000001161c */
[----:B------:R-:W-:Y:S01]  /*10a0*/  IMAD.SHL.U32 R8, R8, 0x40, RZ ;  /* 0x0000004008087824 */ /* 0x000fe200078e00ff */
[--C-:B------:R-:W-:Y:S01]  /*10b0*/  LOP3.LUT R2, R28, 0x38, R4.reuse, 0xf8, !PT ;  /* 0x000000381c027812 */ /* 0x100fe200078ef804 */
[----:B------:R-:W-:Y:S01]  /*10c0*/  STL [R1+0x24], R24 ;  /* 0x0000241801007387 */ /* 0x000fe20000100800 */
[----:B------:R-:W-:-:S02]  /*10d0*/  LOP3.LUT R10, R10, 0x38, R4, 0xf8, !PT ;  /* 0x000000380a0a7812 */ /* 0x000fc400078ef804 */
[----:B------:R-:W-:Y:S02]  /*10e0*/  LOP3.LUT R27, R6, 0x1c0, RZ, 0xc0, !PT ;  /* 0x000001c0061b7812 */ /* 0x000fe400078ec0ff */
[----:B------:R-:W-:Y:S02]  /*10f0*/  LOP3.LUT R3, R17, 0x1c0, RZ, 0xc0, !PT ;  /* 0x000001c011037812 */ /* 0x000fe400078ec0ff */
[----:B------:R-:W-:Y:S02]  /*1100*/  LOP3.LUT R0, R4, 0x38, RZ, 0xc0, !PT ;  /* 0x0000003804007812 */ /* 0x000fe400078ec0ff */
[----:B------:R-:W-:Y:S02]  /*1110*/  LOP3.LUT R5, R5, 0xffffe000, RZ, 0xc0, !PT ;  /* 0xffffe00005057812 */ /* 0x000fe400078ec0ff */
[----:B------:R-:W-:Y:S02]  /*1120*/  LOP3.LUT R2, R2, R25, RZ, 0x3c, !PT ;  /* 0x0000001902027212 */ /* 0x000fe400078e3cff */
[----:B------:R-:W-:-:S02]  /*1130*/  LOP3.LUT R10, R10, R11, RZ, 0x3c, !PT ;  /* 0x0000000b0a0a7212 */ /* 0x000fc400078e3cff */
[----:B------:R-:W-:Y:S02]  /*1140*/  SHF.R.U32.HI R23, RZ, 0x3, R27 ;  /* 0x00000003ff177819 */ /* 0x000fe4000001161b */
[----:B------:R-:W-:Y:S02]  /*1150*/  LOP3.LUT R21, R8, 0xfffffe00, RZ, 0xc0, !PT ;  /* 0xfffffe0008157812 */ /* 0x000fe400078ec0ff */
[----:B------:R-:W-:Y:S02]  /*1160*/  LOP3.LUT R6, R27, 0x38, R4, 0xf8, !PT ;  /* 0x000000381b067812 */ /* 0x000fe400078ef804 */
[----:B------:R-:W-:Y:S01]  /*1170*/  SHF.R.U32.HI R30, RZ, 0x3, R3 ;  /* 0x00000003ff1e7819 */ /* 0x000fe20000011603 */
[----:B------:R-:W-:Y:S01]  /*1180*/  STL [R1+0x60], R21 ;  /* 0x0000601501007387 */ /* 0x000fe20000100800 */
[----:B------:R-:W-:Y:S01]  /*1190*/  LOP3.LUT R0, R0, 0x1c0, R17, 0xf8, !PT ;  /* 0x000001c000007812 */ /* 0x000fe200078ef811 */
[----:B------:R-:W-:Y:S01]  /*11a0*/  IMAD.MOV.U32 R17, RZ, RZ, RZ ;  /* 0x000000ffff117224 */ /* 0x000fe200078e00ff */
[----:B------:R-:W-:Y:S01]  /*11b0*/  IADD3 R9, R2, R5, R24 ;  /* 0x0000000502097210 */ /* 0x000fe20007ffe018 */
[----:B------:R-:W-:Y:S01]  /*11c0*/  IMAD.U32 R2, RZ, RZ, UR4 ;  /* 0x00000004ff027e24 */ /* 0x000fe2000f8e00ff */
[----:B------:R-:W-:Y:S01]  /*11d0*/  LOP3.LUT R3, R3, 0x38, R18, 0xf8, !PT ;  /* 0x0000003803037812 */ /* 0x000fe200078ef812 */
[----:B------:R-:W-:Y:S01]  /*11e0*/  STL [R1+0x54], RZ ;  /* 0x000054ff01007387 */ /* 0x000fe20000100800 */
[----:B------:R-:W-:-:S02]  /*11f0*/  LOP3.LUT R6, R6, R23, RZ, 0x3c, !PT ;  /* 0x0000001706067212 */ /* 0x000fc400078e3cff */
[----:B------:R-:W-:Y:S01]  /*1200*/  IADD3 R11, R10, R5, R15 ;  /* 0x000000050a0b7210 */ /* 0x000fe20007ffe00f */
[----:B------:R-:W-:Y:S01]  /*1210*/  VIADD R10, R18, 0xc0 ;  /* 0x000000c0120a7836 */ /* 0x000fe20000000000 */
[----:B------:R-:W-:Y:S01]  /*1220*/  LOP3.LUT R0, R0, R30, RZ, 0x3c, !PT ;  /* 0x0000001e00007212 */ /* 0x000fe200078e3cff */
[----:B------:R1:W-:Y:S01]  /*1230*/  STL [R1+0x20], R2 ;  /* 0x0000200201007387 */ /* 0x0003e20000100800 */
[----:B------:R-:W-:Y:S02]  /*1240*/  LOP3.LUT R8, R29, R3, R30, 0xf6, !PT ;  /* 0x000000031d087212 */ /* 0x000fe400078ef61e */
[----:B------:R-:W-:Y:S01]  /*1250*/  SHF.R.S32.HI R3, RZ, 0x1f, R26 ;  /* 0x0000001fff037819 */ /* 0x000fe2000001141a */
[----:B------:R-:W-:Y:S01]  /*1260*/  STL [R1+0xc], R26 ;  /* 0x00000c1a01007387 */ /* 0x000fe20000100800 */
[-C--:B0-----:R-:W-:Y:S02]  /*1270*/  IADD3 R15, R6, R5.reuse, R21 ;  /* 0x00000005060f7210 */ /* 0x081fe40007ffe015 */
[----:B------:R-:W-:Y:S01]  /*1280*/  IADD3 R5, R0, R5, R29 ;  /* 0x0000000500057210 */ /* 0x000fe20007ffe01d */
[----:B------:R-:W-:Y:S01]  /*1290*/  VIADD R0, R16, 0x10400 ;  /* 0x0001040010007836 */ /* 0x000fe20000000000 */
[----:B------:R0:W-:Y:S01]  /*12a0*/  STL [R1+0x10], R10 ;  /* 0x0000100a01007387 */ /* 0x0001e20000100800 */
[----:B-1----:R-:W-:-:S02]  /*12b0*/  SHF.R.S32.HI R2, RZ, 0x1f, R218 ;  /* 0x0000001fff027819 */ /* 0x002fc400000114da */
[--C-:B------:R-:W-:Y:S01]  /*12c0*/  LOP3.LUT R2, R28, 0x38, R18.reuse, 0xf8, !PT ;  /* 0x000000381c027812 */ /* 0x100fe200078ef812 */
[----:B------:R-:W-:Y:S01]  /*12d0*/  STL [R1+0x3c], R8 ;  /* 0x00003c0801007387 */ /* 0x000fe20000100800 */
[----:B------:R-:W-:Y:S02]  /*12e0*/  LOP3.LUT R6, R27, 0x38, R18, 0xf8, !PT ;  /* 0x000000381b067812 */ /* 0x000fe400078ef812 */
[----:B------:R-:W-:Y:S01]  /*12f0*/  LOP3.LUT R229, R7, 0x7ffffffc, RZ, 0xc0, !PT ;  /* 0x7ffffffc07e57812 */ /* 0x000fe200078ec0ff */
[----:B------:R1:W-:Y:S01]  /*1300*/  STL [R1+0x5c], R3 ;  /* 0x00005c0301007387 */ /* 0x0003e20000100800 */
[----:B------:R-:W-:Y:S02]  /*1310*/  LOP3.LUT R7, R21, R6, R23, 0xf6, !PT ;  /* 0x0000000615077212 */ /* 0x000fe400078ef617 */
[----:B0-----:R-:W-:Y:S01]  /*1320*/  SHF.R.S32.HI R10, RZ, 0x1f, R10 ;  /* 0x0000001fff0a7819 */ /* 0x001fe2000001140a */
[----:B------:R-:W-:Y:S01]  /*1330*/  IMAD.IADD R229, R20, 0x1, -R229 ;  /* 0x0000000114e57824 */ /* 0x000fe200078e0ae5 */
[----:B------:R-:W-:-:S03]  /*1340*/  SHF.R.S32.HI R19, RZ, 0x1f, R18 ;  /* 0x0000001fff137819 */ /* 0x000fc60000011412 */
[----:B------:R-:W-:Y:S01]  /*1350*/  STL [R1+0x58], R10 ;  /* 0x0000580a01007387 */ /* 0x000fe20000100800 */
[----:B-1----:R-:W-:Y:S01]  /*1360*/  LOP3.LUT R3, R24, R2, R25, 0xf6, !PT ;  /* 0x0000000218037212 */ /* 0x002fe200078ef619 */
[----:B------:R-:W-:-:S04]  /*1370*/  IMAD R2, R13, 0x2, R0 ;  /* 0x000000020d027824 */ /* 0x000fc800078e0200 */
[--C-:B------:R-:W-:Y:S01]  /*1380*/  IMAD R6, R3, 0x2, R0.reuse ;  /* 0x0000000203067824 */ /* 0x100fe200078e0200 */
[----:B------:R0:W-:Y:S01]  /*1390*/  STL [R1+0x78], R2 ;  /* 0x0000780201007387 */ /* 0x0001e20000100800 */
[----:B------:R-:W-:-:S03]  /*13a0*/  IMAD R3, R7, 0x2, R0 ;  /* 0x0000000207037824 */ /* 0x000fc600078e0200 */
[----:B------:R1:W-:Y:S04]  /*13b0*/  STL [R1+0x80], R6 ;  /* 0x0000800601007387 */ /* 0x0003e80000100800 */
[----:B------:R2:W-:Y:S01]  /*13c0*/  STL [R1+0x70], R3 ;  /* 0x0000700301007387 */ /* 0x0005e20000100800 */
[--C-:B0-----:R-:W-:Y:S02]  /*13d0*/  IMAD R2, R9, 0x2, R0.reuse ;  /* 0x0000000209027824 */ /* 0x101fe400078e0200 */
[----:B-1----:R-:W-:-:S03]  /*13e0*/  IMAD R6, R11, 0x2, R0 ;  /* 0x000000020b067824 */ /* 0x002fc600078e0200 */
[----:B------:R0:W-:Y:S01]  /*13f0*/  STL [R1+0x7c], R2 ;  /* 0x00007c0201007387 */ /* 0x0001e20000100800 */
[----:B--2---:R-:W-:-:S03]  /*1400*/  IMAD R3, R15, 0x2, R0 ;  /* 0x000000020f037824 */ /* 0x004fc600078e0200 */
[----:B------:R-:W-:Y:S04]  /*1410*/  STL [R1+0x74], R6 ;  /* 0x0000740601007387 */ /* 0x000fe80000100800 */
[----:B------:R1:W-:Y:S01]  /*1420*/  STL [R1+0x6c], R3 ;  /* 0x00006c0301007387 */ /* 0x0003e20000100800 */
[--C-:B0-----:R-:W-:Y:S02]  /*1430*/  IMAD R2, R5, 0x2, R0.reuse ;  /* 0x0000000205027824 */ /* 0x101fe400078e0200 */
[----:B------:R-:W-:-:S03]  /*1440*/  IMAD R0, R8, 0x2, R0 ;  /* 0x0000000208007824 */ /* 0x000fc600078e0200 */
[----:B------:R0:W-:Y:S01]  /*1450*/  STL [R1+0x84], R2 ;  /* 0x0000840201007387 */ /* 0x0001e20000100800 */
[----:B-1----:R-:W-:-:S03]  /*1460*/  SHF.R.S32.HI R3, RZ, 0x3, R4 ;  /* 0x00000003ff037819 */ /* 0x002fc60000011404 */
[----:B------:R1:W-:Y:S04]  /*1470*/  STL [R1+0x30], R0 ;  /* 0x0000300001007387 */ /* 0x0003e80000100800 */
[----:B------:R2:W-:Y:S01]  /*1480*/  STL [R1+0x44], R3 ;  /* 0x0000440301007387 */ /* 0x0005e20000100800 */
[----:B0-----:R-:W-:Y:S01]  /*1490*/  LOP3.LUT R2, R4, 0xfffffff8, RZ, 0xc0, !PT ;  /* 0xfffffff804027812 */ /* 0x001fe200078ec0ff */
[----:B-1----:R-:W-:-:S05]  /*14a0*/  IMAD R0, R12, 0x8, R14 ;  /* 0x000000080c007824 */ /* 0x002fca00078e020e */
[----:B------:R2:W-:Y:S04]  /*14b0*/  STL [R1+0x34], R0 ;  /* 0x0000340001007387 */ /* 0x0005e80000100800 */
[----:B------:R2:W-:Y:S02]  /*14c0*/  STL [R1+0x50], R2 ;  /* 0x0000500201007387 */ /* 0x0005e40000100800 */
.L_x_2035:
[----:B------:R-:W-:Y:S01]  /*14d0*/  ULDC.64 UR4, c[0x0][0xa28] ;  /* 0x00028a0000047ab9 */ /* 0x000fe20000000a00 */
[----:B0-23--:R-:W0:Y:S01]  /*14e0*/  LDC.64 R4, c[0x0][0xa08] ;  /* 0x00028200ff047b82 */ /* 0x00de220000000a00 */
[----:B------:R-:W-:Y:S01]  /*14f0*/  ISETP.NE.U32.AND P0, PT, RZ, UR4, PT ;  /* 0x00000004ff007c0c */ /* 0x000fe2000bf05070 */
[----:B--2---:R-:W-:Y:S01]  /*1500*/  IMAD.MOV.U32 R0, RZ, RZ, RZ ;  /* 0x000000ffff007224 */ /* 0x004fe200078e00ff */
[----:B------:R-:W-:Y:S01]  /*1510*/  ULDC.64 UR6, c[0x0][0x208] ;  /* 0x0000820000067ab9 */ /* 0x000fe20000000a00 */
[----:B------:R-:W-:Y:S01]  /*1520*/  IMAD.MOV.U32 R26, RZ, RZ, RZ ;  /* 0x000000ffff1a7224 */ /* 0x000fe200078e00ff */
[----:B------:R-:W-:Y:S01]  /*1530*/  ISETP.NE.AND.EX P0, PT, RZ, UR5, PT, P0 ;  /* 0x00000005ff007c0c */ /* 0x000fe2000bf05300 */
[----:B------:R-:W-:Y:S02]  /*1540*/  ULDC.64 UR4, c[0x0][0xa18] ;  /* 0x0002860000047ab9 */ /* 0x000fe40000000a00 */
[----:B------:R-:W-:-:S04]  /*1550*/  ISETP.NE.U32.AND P1, PT, RZ, UR4, PT ;  /* 0x00000004ff007c0c */ /* 0x000fc8000bf25070 */
[----:B------:R-:W-:Y:S01]  /*1560*/  ISETP.NE.AND.EX P1, PT, RZ, UR5, PT, P1 ;  /* 0x00000005ff007c0c */ /* 0x000fe2000bf25310 */
[----:B------:R-:W-:Y:S02]  /*1570*/  ULDC.64 UR4, c[0x0][0xa08] ;  /* 0x0002820000047ab9 */ /* 0x000fe40000000a00 */
[----:B------:R-:W-:-:S03]  /*1580*/  ISETP.NE.U32.AND P3, PT, RZ, UR4, PT ;  /* 0x00000004ff007c0c */ /* 0x000fc6000bf65070 */
[----:B----4-:R-:W1:Y:S01]  /*1590*/  @P0 LDC.64 R2, c[0x0][0xa28] ;  /* 0x00028a00ff020b82 */ /* 0x010e620000000a00 */
[----:B------:R-:W-:Y:S01]  /*15a0*/  ISETP.NE.AND.EX P3, PT, RZ, UR5, PT, P3 ;  /* 0x00000005ff007c0c */ /* 0x000fe2000bf65330 */
[----:B------:R2:W-:Y:S01]  /*15b0*/  STL [R1+0x48], R66 ;  /* 0x0000484201007387 */ /* 0x0005e20000100800 */
[----:B0-----:R-:W-:-:S05]  /*15c0*/  IMAD.WIDE R8, R67, 0x4, R4 ;  /* 0x0000000443087825 */ /* 0x001fca00078e0204 */
[----:B------:R-:W0:Y:S01]  /*15d0*/  @P1 LDC.64 R6, c[0x0][0xa18] ;  /* 0x00028600ff061b82 */ /* 0x000e220000000a00 */
[----:B------:R-:W-:Y:S01]  /*15e0*/  ULDC UR4, c[0x0][0x288] ;  /* 0x0000a20000047ab9 */ /* 0x000fe20000000800 */
[----:B------:R2:W-:Y:S01]  /*15f0*/  STL [R1+0x4c], R67 ;  /* 0x00004c4301007387 */ /* 0x0005e20000100800 */
[----:B------:R-:W-:Y:S01]  /*1600*/  IMAD.U32 R220, RZ, RZ, UR4 ;  /* 0x00000004ffdc7e24 */ /* 0x000fe2000f8e00ff */
[----:B------:R-:W-:Y:S02]  /*1610*/  ULDC.64 UR4, c[0x0][0x418] ;  /* 0x0001060000047ab9 */ /* 0x000fe40000000a00 */
[----:B------:R-:W-:Y:S01]  /*1620*/  UISETP.NE.U32.AND UP0, UPT, UR4, URZ, UPT ;  /* 0x0000003f0400728c */ /* 0x000fe2000bf05070 */
[----:B-----5:R2:W5:Y:S02]  /*1630*/  @P3 LDG.E R26, desc[UR6][R8.64] ;  /* 0x00000006081a3981 */ /* 0x020564000c1e1900 */
[----:B------:R-:W-:Y:S01]  /*1640*/  ULDC UR4, c[0x0][0x424] ;  /* 0x0001090000047ab9 */ /* 0x000fe20000000800 */
[----:B------:R-:W-:-:S03]  /*1650*/  UISETP.NE.AND.EX UP0, UPT, UR5, URZ, UPT, UP0 ;  /* 0x0000003f0500728c */ /* 0x000fc6000bf05300 */
[----:B------:R-:W-:Y:S01]  /*1660*/  ULDC UR5, c[0x0][0x2f0] ;  /* 0x0000bc0000057ab9 */ /* 0x000fe20000000800 */
[----:B-1----:R-:W-:Y:S01]  /*1670*/  @P0 IMAD.WIDE R2, R67, 0x4, R2 ;  /* 0x0000000443020825 */ /* 0x002fe200078e0202 */
[----:B------:R-:W-:-:S04]  /*1680*/  USEL UR4, UR4, 0x1, UP0 ;  /* 0x0000000104047887 */ /* 0x000fc80008000000 */
[----:B------:R2:W5:Y:S01]  /*1690*/  @P0 LDG.E R0, desc[UR6][R2.64] ;  /* 0x0000000602000981 */ /* 0x000562000c1e1900 */
[----:B0-----:R-:W-:-:S05]  /*16a0*/  @P1 IMAD.WIDE R4, R67, 0x4, R6 ;  /* 0x0000000443041825 */ /* 0x001fca00078e0206 */
[----:B------:R2:W5:Y:S01]  /*16b0*/  @P1 LDG.E R220, desc[UR6][R4.64] ;  /* 0x0000000604dc1981 */ /* 0x000562000c1e1900 */
[----:B------:R-:W-:Y:S02]  /*16c0*/  ULDC.64 UR6, c[0x0][0xa20] ;  /* 0x0002880000067ab9 */ /* 0x000fe40000000a00 */
[----:B------:R-:W-:Y:S01]  /*16d0*/  ISETP.NE.U32.AND P2, PT, RZ, UR6, PT ;  /* 0x00000006ff007c0c */ /* 0x000fe2000bf45070 */
[----:B------:R-:W-:-:S03]  /*16e0*/  UIMAD UR4, UR4, UR5, URZ ;  /* 0x00000005040472a4 */ /* 0x000fc6000f8e023f */
[----:B------:R-:W-:Y:S01]  /*16f0*/  ISETP.NE.AND.EX P2, PT, RZ, UR7, PT, P2 ;  /* 0x00000007ff007c0c */ /* 0x000fe2000bf45320 */
[----:B------:R-:W-:Y:S01]  /*1700*/  ULDC UR5, c[0x0][0x348] ;  /* 0x0000d20000057ab9 */ /* 0x000fe20000000800 */
[----:B------:R-:W-:Y:S11]  /*1710*/  @P1 BRA `(.L_x_1747) ;  /* 0x0000000000281947 */ /* 0x000ff60003800000 */
[----:B------:R-:W-:Y:S02]  /*1720*/  ULDC.64 UR6, c[0x0][0xa00] ;  /* 0x0002800000067ab9 */ /* 0x000fe40000000a00 */
[----:B------:R-:W-:-:S04]  /*1730*/  ISETP.NE.U32.AND P0, PT, RZ, UR6, PT ;  /* 0x00000006ff007c0c */ /* 0x000fc8000bf05070 */
[----:B------:R-:W-:-:S13]  /*1740*/  ISETP.NE.AND.EX P0, PT, RZ, UR7, PT, P0 ;  /* 0x00000007ff007c0c */ /* 0x000fda000bf05300 */
[----:B------:R-:W-:Y:S05]  /*1750*/  @!P0 BRA `(.L_x_1747) ;  /* 0x0000000000188947 */ /* 0x000fea0003800000 */
[----:B--2---:R-:W0:Y:S01]  /*1760*/  LDC.64 R2, c[0x0][0xa00] ;  /* 0x00028000ff027b82 */ /* 0x004e220000000a00 */
[----:B------:R-:W-:Y:S01]  /*1770*/  ULDC.64 UR6, c[0x0][0x208] ;  /* 0x0000820000067ab9 */ /* 0x000fe20000000a00 */
[----:B0-----:R-:W-:-:S05]  /*1780*/  IMAD.WIDE R2, R67, 0x4, R2 ;  /* 0x0000000443027825 */ /* 0x001fca00078e0202 */
[----:B-----5:R-:W2:Y:S04]  /*1790*/  LDG.E R220, desc[UR6][R2.64] ;  /* 0x0000000602dc7981 */ /* 0x020ea8000c1e1900 */
[----:B------:R-:W2:Y:S02]  /*17a0*/  LDG.E R5, desc[UR6][R2.64+0x4] ;  /* 0x0000040602057981 */ /* 0x000ea4000c1e1900 */
[----:B--2---:R-:W-:-:S07]  /*17b0*/  IMAD.IADD R220, R5, 0x1, -R220 ;  /* 0x0000000105dc7824 */ /* 0x004fce00078e0adc */
.L_x_1747:
[----:B--2---:R-:W-:Y:S02]  /*17c0*/  IMAD.U32 R2, RZ, RZ, UR5 ;  /* 0x00000005ff027e24 */ /* 0x004fe4000f8e00ff */
[----:B------:R-:W-:Y:S01]  /*17d0*/  IMAD.U32 R25, RZ, RZ, UR4 ;  /* 0x00000004ff197e24 */ /* 0x000fe2000f8e00ff */
[----:B------:R-:W-:Y:S06]  /*17e0*/  @!P2 BRA `(.L_x_1748) ;  /* 0x000000000014a947 */ /* 0x000fec0003800000 */
[----:B------:R-:W0:Y:S01]  /*17f0*/  LDC.64 R4, c[0x0][0xa20] ;  /* 0x00028800ff047b82 */ /* 0x000e220000000a00 */
[----:B------:R-:W-:Y:S01]  /*1800*/  ULDC.64 UR4, c[0x0][0x208] ;  /* 0x0000820000047ab9 */ /* 0x000fe20000000a00 */
[----:B0-----:R-:W-:-:S05]  /*1810*/  IMAD.WIDE R4, R67, 0x4, R4 ;  /* 0x0000000443047825 */ /* 0x001fca00078e0204 */
[----:B------:R0:W5:Y:S01]  /*1820*/  LDG.E R25, desc[UR4][R4.64] ;  /* 0x0000000404197981 */ /* 0x000162000c1e1900 */
[----:B------:R-:W-:Y:S05]  /*1830*/  BRA `(.L_x_1749) ;  /* 0x0000000000147947 */ /* 0x000fea0003800000 */
.L_x_1748:
[----:B------:R-:W-:Y:S05]  /*1840*/  @!P3 BRA `(.L_x_1749) ;  /* 0x000000000010b947 */ /* 0x000fea0003800000 */
[----:B------:R-:W-:Y:S02]  /*1850*/  ULDC.64 UR4, c[0x0][0x208] ;  /* 0x0000820000047ab9 */ /* 0x000fe40000000a00 */
[----:B------:R-:W2:Y:S04]  /*1860*/  LDG.E R4, desc[UR4][R8.64] ;  /* 0x0000000408047981 */ /* 0x000ea8000c1e1900 */
[----:B------:R-:W2:Y:S02]  /*1870*/  LDG.E R25, desc[UR4][R8.64+0x4] ;  /* 0x0000040408197981 */ /* 0x000ea4000c1e1900 */
[----:B--2---:R-:W-:-:S07]  /*1880*/  IMAD.IADD R25, R25, 0x1, -R4 ;  /* 0x0000000119197824 */ /* 0x004fce00078e0a04 */
.L_x_1749:
[----:B------:R-:W-:Y:S01]  /*1890*/  ULDC.64 UR4, c[0x0][0xa10] ;  /* 0x0002840000047ab9 */ /* 0x000fe20000000a00 */
[----:B------:R-:W-:Y:S01]  /*18a0*/  ULDC.64 UR6, c[0x0][0x208] ;  /* 0x0000820000067ab9 */ /* 0x000fe20000000a00 */
[----:B------:R-:W-:Y:S01]  /*18b0*/  ISETP.NE.U32.AND P0, PT, RZ, UR4, PT ;  /* 0x00000004ff007c0c */ /* 0x000fe2000bf05070 */
[----:B------:R-:W1:Y:S03]  /*18c0*/  LDC R9, c[0x0][0x448] ;  /* 0x00011200ff097b82 */ /* 0x000e660000000800 */
[----:B------:R-:W-:Y:S01]  /*18d0*/  ISETP.NE.AND.EX P0, PT, RZ, UR5, PT, P0 ;  /* 0x00000005ff007c0c */ /* 0x000fe2000bf05300 */
[----:B------:R-:W-:Y:S02]  /*18e0*/  ULDC.64 UR4, c[0x0][0xa30] ;  /* 0x00028c0000047ab9 */ /* 0x000fe40000000a00 */
[----:B------:R-:W-:Y:S01]  /*18f0*/  ISETP.NE.U32.AND P1, PT, RZ, UR4, PT ;  /* 0x00000004ff007c0c */ /* 0x000fe2000bf25070 */
[----:B-----5:R-:W-:Y:S01]  /*1900*/  IMAD.MOV.U32 R100, RZ, RZ, R25 ;  /* 0x000000ffff647224 */ /* 0x020fe200078e0019 */
[----:B------:R-:W2:Y:S02]  /*1910*/  LDC.64 R12, c[0x0][0x9e0] ;  /* 0x00027800ff0c7b82 */ /* 0x000ea40000000a00 */
[----:B------:R-:W-:-:S06]  /*1920*/  ISETP.NE.AND.EX P1, PT, RZ, UR5, PT, P1 ;  /* 0x00000005ff007c0c */ /* 0x000fcc000bf25310 */
[----:B0-----:R-:W0:Y:S08]  /*1930*/  @P0 LDC.64 R4, c[0x0][0xa10] ;  /* 0x00028400ff040b82 */ /* 0x001e300000000a00 */
[----:B------:R-:W3:Y:S01]  /*1940*/  @P1 LDC.64 R6, c[0x0][0xa30] ;  /* 0x00028c00ff061b82 */ /* 0x000ee20000000a00 */
[----:B0-----:R-:W-:-:S05]  /*1950*/  @P0 IMAD.WIDE R4, R67, 0x4, R4 ;  /* 0x0000000443040825 */ /* 0x001fca00078e0204 */
[----:B------:R-:W4:Y:S04]  /*1960*/  @P0 LDG.E R3, desc[UR6][R4.64] ;  /* 0x0000000604030981 */ /* 0x000f28000c1e1900 */
[----:B------:R0:W4:Y:S01]  /*1970*/  @P0 LDG.E R8, desc[UR6][R4.64+0x4] ;  /* 0x0000040604080981 */ /* 0x000122000c1e1900 */
[----:B---3--:R-:W-:-:S05]  /*1980*/  @P1 IMAD.WIDE R6, R67, 0x4, R6 ;  /* 0x0000000443061825 */ /* 0x008fca00078e0206 */
[----:B------:R3:W5:Y:S01]  /*1990*/  @P1 LDG.E R100, desc[UR6][R6.64] ;  /* 0x0000000606641981 */ /* 0x000762000c1e1900 */
[----:B-1----:R-:W-:Y:S01]  /*19a0*/  ISETP.NE.AND P1, PT, R9, 0x1, PT ;  /* 0x000000010900780c */ /* 0x002fe20003f25270 */
[----:B------:R-:W-:Y:S01]  /*19b0*/  IMAD.SHL.U32 R14, R65, 0x80, RZ ;  /* 0x00000080410e7824 */ /* 0x000fe200078e00ff */
[----:B--2---:R-:W-:Y:S01]  /*19c0*/  ISETP.GE.AND P2, PT, R13, 0x1, PT ;  /* 0x000000010d00780c */ /* 0x004fe20003f46270 */
[----:B------:R-:W-:Y:S02]  /*19d0*/  IMAD.IADD R11, R25, 0x1, -R0 ;  /* 0x00000001190b7824 */ /* 0x000fe400078e0a00 */
[----:B------:R-:W-:Y:S01]  /*19e0*/  VIADD R0, R14, 0x7f ;  /* 0x0000007f0e007836 */ /* 0x000fe20000000000 */
[----:B------:R1:W-:Y:S03]  /*19f0*/  STL [R1+0x14], R14 ;  /* 0x0000140e01007387 */ /* 0x0003e60000100800 */
[----:B0-----:R-:W-:-:S04]  /*1a00*/  IMAD.MOV.U32 R4, RZ, RZ, R0 ;  /* 0x000000ffff047224 */ /* 0x001fc800078e0000 */
[----:B------:R-:W0:Y:S08]  /*1a10*/  @P1 LDC R9, c[0x0][0x44c] ;  /* 0x00011300ff091b82 */ /* 0x000e300000000800 */
[----:B------:R-:W2:Y:S01]  /*1a20*/  @P1 LDC R10, c[0x0][0x450] ;  /* 0x00011400ff0a1b82 */ /* 0x000ea20000000800 */
[----:B----4-:R-:W-:Y:S02]  /*1a30*/  @P0 IMAD.IADD R2, R8, 0x1, -R3 ;  /* 0x0000000108020824 */ /* 0x010fe400078e0a03 */
[----:B0-----:R-:W-:-:S04]  /*1a40*/  @P1 IMAD.HI.U32 R3, R0, R9, RZ ;  /* 0x0000000900031227 */ /* 0x001fc800078e00ff */
[----:B------:R-:W-:Y:S01]  /*1a50*/  IMAD.IADD R221, R11, 0x1, R2 ;  /* 0x000000010bdd7824 */ /* 0x000fe200078e0202 */
[----:B--2---:R-:W-:-:S03]  /*1a60*/  @P1 SHF.R.U32.HI R4, RZ, R10, R3 ;  /* 0x0000000aff041219 */ /* 0x004fc60000011603 */
[C---:B------:R-:W-:Y:S01]  /*1a70*/  VIADD R0, R221.reuse, 0x3f ;  /* 0x0000003fdd007836 */ /* 0x040fe20000000000 */
[----:B------:R-:W-:-:S04]  /*1a80*/  IADD3 R5, R221, 0x1, -R220 ;  /* 0x00000001dd057810 */ /* 0x000fc80007ffe8dc */
[----:B------:R-:W-:Y:S01]  /*1a90*/  SHF.R.S32.HI R3, RZ, 0x1f, R0 ;  /* 0x0000001fff037819 */ /* 0x000fe20000011400 */
[----:B---3--:R-:W-:-:S03]  /*1aa0*/  IMAD.IADD R7, R5, 0x1, R4 ;  /* 0x0000000105077824 */ /* 0x008fc600078e0204 */
[----:B------:R-:W-:Y:S01]  /*1ab0*/  LEA.HI R3, R3, R0, RZ, 0x6 ;  /* 0x0000000003037211 */ /* 0x000fe200078f30ff */
[----:B------:R-:W-:-:S03]  /*1ac0*/  IMAD.IADD R0, R7, 0x1, R12 ;  /* 0x0000000107007824 */ /* 0x000fc600078e020c */
[----:B------:R-:W-:Y:S01]  /*1ad0*/  SHF.R.S32.HI R103, RZ, 0x6, R3 ;  /* 0x00000006ff677819 */ /* 0x000fe20000011403 */
[----:B-1----:R-:W-:Y:S06]  /*1ae0*/  @!P2 BRA `(.L_x_1750) ;  /* 0x000000000048a947 */ /* 0x002fec0003800000 */
        /* <DEDUP_REMOVED lines=11> */
.L_x_1752:
[----:B------:R-:W-:-:S13]  /*1ba0*/  ISETP.NE.AND P0, PT, R13, 0x1, PT ;  /* 0x000000010d00780c */ /* 0x000fda0003f05270 */
[----:B------:R-:W0:Y:S02]  /*1bb0*/  @P0 LDC.64 R4, c[0x0][0x9e8] ;  /* 0x00027a00ff040b82 */ /* 0x000e240000000a00 */
[----:B0-----:R-:W-:-:S05]  /*1bc0*/  @P0 IMAD.HI.U32 R4, R3, R4, RZ ;  /* 0x0000000403040227 */ /* 0x001fca00078e00ff */
[----:B------:R-:W-:-:S07]  /*1bd0*/  @P0 SHF.R.U32.HI R3, RZ, R5, R4 ;  /* 0x00000005ff030219 */ /* 0x000fce0000011604 */
.L_x_1753:
[----:B------:R-:W-:Y:S05]  /*1be0*/  BSYNC B0 ;  /* 0x0000000000007941 */ /* 0x000fea0003800000 */
.L_x_1751:
[----:B------:R-:W-:-:S05]  /*1bf0*/  IMAD R3, R3, R13, R13 ;  /* 0x0000000d03037224 */ /* 0x000fca00078e020d */
[----:B------:R-:W-:-:S07]  /*1c00*/  VIMNMX R0, R0, R3, PT ;  /* 0x0000000300007248 */ /* 0x000fce0003fe0100 */
.L_x_1750:
[----:B------:R-:W0:Y:S01]  /*1c10*/  @P1 LDC R4, c[0x0][0x44c] ;  /* 0x00011300ff041b82 */ /* 0x000e220000000800 */
[----:B------:R-:W-:Y:S01]  /*1c20*/  IMAD.MOV.U32 R3, RZ, RZ, R14 ;  /* 0x000000ffff037224 */ /* 0x000fe200078e000e */
[----:B------:R-:W-:Y:S01]  /*1c30*/  ULDC UR4, c[0x0][0x9dc] ;  /* 0x0002770000047ab9 */ /* 0x000fe20000000800 */
[----:B------:R-:W-:-:S05]  /*1c40*/  IMAD.IADD R106, R221, 0x1, -R220 ;  /* 0x00000001dd6a7824 */ /* 0x000fca00078e0adc */
[----:B------:R-:W1:Y:S01]  /*1c50*/  @P1 LDC R5, c[0x0][0x450] ;  /* 0x00011400ff051b82 */ /* 0x000e620000000800 */
[----:B0-----:R-:W-:-:S05]  /*1c60*/  @P1 IMAD.HI.U32 R4, R14, R4, RZ ;  /* 0x000000040e041227 */ /* 0x001fca00078e00ff */
[----:B-1----:R-:W-:-:S05]  /*1c70*/  @P1 SHF.R.U32.HI R3, RZ, R5, R4 ;  /* 0x00000005ff031219 */ /* 0x002fca0000011604 */
[----:B------:R-:W-:-:S04]  /*1c80*/  IMAD.IADD R3, R106, 0x1, R3 ;  /* 0x000000016a037824 */ /* 0x000fc800078e0203 */
[----:B------:R-:W-:Y:S01]  /*1c90*/  VIADD R4, R3, -UR4 ;  /* 0x8000000403047c36 */ /* 0x000fe20008000000 */
[----:B------:R-:W-:Y:S06]  /*1ca0*/  @!P2 BRA `(.L_x_1754) ;  /* 0x000000000044a947 */ /* 0x000fec0003800000 */
[----:B------:R-:W-:Y:S01]  /*1cb0*/  ISETP.GT.AND P0, PT, R3, -0x1, PT ;  /* 0xffffffff0300780c */ /* 0x000fe20003f04270 */
[----:B------:R-:W-:-:S12]  /*1cc0*/  BSSY B0, `(.L_x_1755) ;  /* 0x000000d000007945 */ /* 0x000fd80003800000 */
        /* <DEDUP_REMOVED lines=8> */
.L_x_1756:
[----:B------:R-:W-:-:S13]  /*1d50*/  ISETP.NE.AND P0, PT, R13, 0x1, PT ;  /* 0x000000010d00780c */ /* 0x000fda0003f05270 */
[----:B------:R-:W0:Y:S02]  /*1d60*/  @P0 LDC.64 R6, c[0x0][0x9e8] ;  /* 0x00027a00ff060b82 */ /* 0x000e240000000a00 */
[----:B0-----:R-:W-:-:S05]  /*1d70*/  @P0 IMAD.HI.U32 R6, R3, R6, RZ ;  /* 0x0000000603060227 */ /* 0x001fca00078e00ff */
[----:B------:R-:W-:-:S07]  /*1d80*/  @P0 SHF.R.U32.HI R3, RZ, R7, R6 ;  /* 0x00000007ff030219 */ /* 0x000fce0000011606 */
.L_x_1757:
[----:B------:R-:W-:Y:S05]  /*1d90*/  BSYNC B0 ;  /* 0x0000000000007941 */ /* 0x000fea0003800000 */
.L_x_1755:
[----:B------:R-:W-:-:S05]  /*1da0*/  IMAD R3, R3, R13, RZ ;  /* 0x0000000d03037224 */ /* 0x000fca00078e02ff */
[----:B------:R-:W-:-:S07]  /*1db0*/  VIMNMX R4, R4, R3, !PT ;  /* 0x0000000304047248 */ /* 0x000fce0007fe0100 */
.L_x_1754:
[----:B------:R-:W-:Y:S01]  /*1dc0*/  VIADD R0, R0, 0x3f ;  /* 0x0000003f00007836 */ /* 0x000fe20000000000 */
[----:B------:R-:W-:-:S04]  /*1dd0*/  SHF.R.S32.HI R5, RZ, 0x1f, R4 ;  /* 0x0000001fff057819 */ /* 0x000fc80000011404 */
[----:B------:R-:W-:Y:S02]  /*1de0*/  SHF.R.S32.HI R3, RZ, 0x1f, R0 ;  /* 0x0000001fff037819 */ /* 0x000fe40000011400 */
[----:B------:R-:W-:Y:S02]  /*1df0*/  LEA.HI R5, R5, R4, RZ, 0x6 ;  /* 0x0000000405057211 */ /* 0x000fe400078f30ff */
[----:B------:R-:W-:Y:S02]  /*1e00*/  LEA.HI R3, R3, R0, RZ, 0x6 ;  /* 0x0000000003037211 */ /* 0x000fe400078f30ff */
[----:B------:R-:W-:Y:S02]  /*1e10*/  SHF.R.S32.HI R5, RZ, 0x6, R5 ;  /* 0x00000006ff057819 */ /* 0x000fe40000011405 */
[----:B------:R-:W-:Y:S02]  /*1e20*/  SHF.R.S32.HI R0, RZ, 0x6, R3 ;  /* 0x00000006ff007819 */ /* 0x000fe40000011403 */
[----:B------:R-:W-:-:S02]  /*1e30*/  VIMNMX R5, RZ, R5, !PT ;  /* 0x00000005ff057248 */ /* 0x000fc40007fe0100 */
[----:B------:R-:W-:-:S03]  /*1e40*/  VIMNMX R0, R103, R0, PT ;  /* 0x0000000067007248 */ /* 0x000fc60003fe0100 */
[--C-:B------:R-:W-:Y:S02]  /*1e50*/  IMAD R5, R5, 0x40, -R11.reuse ;  /* 0x0000004005057824 */ /* 0x100fe400078e0a0b */
[----:B------:R-:W-:-:S03]  /*1e60*/  IMAD R3, R0, 0x40, -R11 ;  /* 0x0000004000037824 */ /* 0x000fc600078e0a0b */
[----:B------:R-:W-:Y:S02]  /*1e70*/  VIMNMX R5, RZ, R5, !PT ;  /* 0x00000005ff057248 */ /* 0x000fe40007fe0100 */
[----:B------:R-:W-:Y:S02]  /*1e80*/  VIMNMX R0, R3, R2, PT ;  /* 0x0000000203007248 */ /* 0x000fe40003fe0100 */
[----:B------:R-:W-:Y:S02]  /*1e90*/  SHF.R.U32.HI R23, RZ, 0x6, R5 ;  /* 0x00000006ff177819 */ /* 0x000fe40000011605 */
[----:B------:R-:W-:-:S03]  /*1ea0*/  ISETP.GT.AND P0, PT, R0, R5, PT ;  /* 0x000000050000720c */ /* 0x000fc60003f04270 */
[----:B------:R-:W-:-:S10]  /*1eb0*/  IMAD.MOV.U32 R24, RZ, RZ, R23 ;  /* 0x000000ffff187224 */ /* 0x000fd400078e0017 */
[----:B------:R-:W-:-:S05]  /*1ec0*/  @P0 VIADD R0, R0, 0x3f ;  /* 0x0000003f00000836 */ /* 0x000fca0000000000 */
[----:B------:R-:W-:-:S04]  /*1ed0*/  @P0 SHF.R.S32.HI R3, RZ, 0x1f, R0 ;  /* 0x0000001fff030819 */ /* 0x000fc80000011400 */
[----:B------:R-:W-:-:S04]  /*1ee0*/  @P0 LEA.HI R3, R3, R0, RZ, 0x6 ;  /* 0x0000000003030211 */ /* 0x000fc800078f30ff */
[----:B------:R-:W-:Y:S02]  /*1ef0*/  @P0 SHF.R.S32.HI R24, RZ, 0x6, R3 ;  /* 0x00000006ff180819 */ /* 0x000fe40000011403 */
[----:B------:R-:W-:Y:S02]  /*1f00*/  PLOP3.LUT P0, PT, PT, PT, PT, 0x80, 0x0 ;  /* 0x000000000000781c */ /* 0x000fe40003f0f070 */
[----:B------:R-:W-:-:S13]  /*1f10*/  ISETP.GT.AND P1, PT, R24, R23, PT ;  /* 0x000000171800720c */ /* 0x000fda0003f24270 */
[----:B------:R-:W-:Y:S05]  /*1f20*/  @!P1 BRA `(.L_x_1758) ;  /* 0x0000006c003c9947 */ /* 0x000fea0003800000 */
        /* <DEDUP_REMOVED lines=20> */
.L_x_1760:
[----:B------:R-:W-:Y:S05]  /*2070*/  BSYNC B6 ;  /* 0x0000000000067941 */ /* 0x000fea0003800000 */
.L_x_1759:
        /* <DEDUP_REMOVED lines=20> */
.L_x_1762:
[----:B------:R-:W-:Y:S05]  /*21c0*/  BSYNC B6 ;  /* 0x0000000000067941 */ /* 0x000fea0003800000 */
.L_x_1761:
[----:B------:R-:W-:Y:S01]  /*21d0*/  ULDC.64 UR4, c[0x0][0x9f8] ;  /* 0x00027e0000047ab9 */ /* 0x000fe20000000a00 */
[----:B------:R-:W-:Y:S01]  /*21e0*/  ULDC.64 UR6, c[0x0][0x208] ;  /* 0x0000820000067ab9 */ /* 0x000fe20000000a00 */
[----:B------:R-:W-:Y:S01]  /*21f0*/  ISETP.NE.U32.AND P0, PT, RZ, UR4, PT ;  /* 0x00000004ff007c0c */ /* 0x000fe2000bf05070 */
[----:B------:R-:W2:Y:S01]  /*2200*/  LDL R27, [R1+0xc] ;  /* 0x00000c00011b7983 */ /* 0x000ea20000100800 */
[----:B------:R-:W0:Y:S01]  /*2210*/  LDC.64 R12, c[0x0][0x300] ;  /* 0x0000c000ff0c7b82 */ /* 0x000e220000000a00 */
[----:B------:R-:W-:Y:S01]  /*2220*/  IMAD.IADD R77, R26, 0x1, R25 ;  /* 0x000000011a4d7824 */ /* 0x000fe200078e0219 */
[----:B------:R-:W-:Y:S01]  /*2230*/  ISETP.NE.AND.EX P0, PT, RZ, UR5, PT, P0 ;  /* 0x00000005ff007c0c */ /* 0x000fe2000bf05300 */
[----:B------:R-:W-:Y:S01]  /*2240*/  ULDC.64 UR4, c[0x0][0x330] ;  /* 0x0000cc0000047ab9 */ /* 0x000fe20000000a00 */
[----:B------:R-:W-:Y:S01]  /*2250*/  ULDC.64 UR8, c[0x0][0xa08] ;  /* 0x0002820000087ab9 */ /* 0x000fe20000000a00 */
[----:B------:R-:W3:Y:S03]  /*2260*/  LDL R14, [R1+0x28] ;  /* 0x00002800010e7983 */ /* 0x000ee60000100800 */
[----:B------:R-:W1:Y:S01]  /*2270*/  LDC.64 R20, c[0x0][0x408] ;  /* 0x00010200ff147b82 */ /* 0x000e620000000a00 */
[----:B------:R-:W4:Y:S07]  /*2280*/  LDL R26, [R1+0x10] ;  /* 0x00001000011a7983 */ /* 0x000f2e0000100800 */
[----:B------:R-:W0:Y:S08]  /*2290*/  @P0 LDC.64 R4, c[0x0][0x9f8] ;  /* 0x00027e00ff040b82 */ /* 0x000e300000000a00 */
[----:B------:R-:W1:Y:S01]  /*22a0*/  LDC.64 R28, c[0x0][0x3f8] ;  /* 0x0000fe00ff1c7b82 */ /* 0x000e620000000a00 */
[----:B------:R-:W-:-:S07]  /*22b0*/  SHF.R.S32.HI R32, RZ, 0x1f, R218 ;  /* 0x0000001fff207819 */ /* 0x000fce00000114da */
[----:B------:R-:W1:Y:S01]  /*22c0*/  LDC R39, c[0x0][0x3f4] ;  /* 0x0000fd00ff277b82 */ /* 0x000e620000000800 */
[----:B0-----:R-:W-:-:S05]  /*22d0*/  @P0 IMAD.WIDE R4, R67, 0x4, R4 ;  /* 0x0000000443040825 */ /* 0x001fca00078e0204 */
[----:B------:R0:W2:Y:S01]  /*22e0*/  @P0 LDG.E R67, desc[UR6][R4.64] ;  /* 0x0000000604430981 */ /* 0x0000a2000c1e1900 */
[----:B------:R-:W-:Y:S01]  /*22f0*/  SHF.R.S32.HI R31, RZ, 0x1f, R77 ;  /* 0x0000001fff1f7819 */ /* 0x000fe2000001144d */
[-C--:B------:R-:W-:Y:S01]  /*2300*/  IMAD.WIDE.U32 R6, R77, R12.reuse, RZ ;  /* 0x0000000c4d067225 */ /* 0x080fe200078e00ff */
[----:B------:R-:W-:Y:S01]  /*2310*/  ULDC UR6, c[0x0][0x2f4] ;  /* 0x0000bd0000067ab9 */ /* 0x000fe20000000800 */
[----:B------:R-:W-:Y:S02]  /*2320*/  ISETP.NE.U32.AND P0, PT, RZ, UR8, PT ;  /* 0x00000008ff007c0c */ /* 0x000fe4000bf05070 */
[----:B------:R-:W-:Y:S01]  /*2330*/  IMAD R0, R31, R12, RZ ;  /* 0x0000000c1f007224 */ /* 0x000fe200078e02ff */
[----:B------:R-:W-:Y:S01]  /*2340*/  ISETP.GE.AND P2, PT, R226, UR6, PT ;  /* 0x00000006e2007c0c */ /* 0x000fe2000bf46270 */
[----:B------:R-:W-:Y:S01]  /*2350*/  IMAD.WIDE.U32 R8, R66, UR4, R18 ;  /* 0x0000000442087c25 */ /* 0x000fe2000f8e0012 */
[----:B------:R-:W-:Y:S02]  /*2360*/  ISETP.NE.AND.EX P0, PT, RZ, UR9, PT, P0 ;  /* 0x00000009ff007c0c */ /* 0x000fe4000bf05300 */
[----:B------:R-:W-:Y:S01]  /*2370*/  ISETP.GE.AND P1, PT, R18, UR6, PT ;  /* 0x0000000612007c0c */ /* 0x000fe2000bf26270 */
[----:B------:R-:W-:Y:S01]  /*2380*/  IMAD R3, R77, R13, R0 ;  /* 0x0000000d4d037224 */ /* 0x000fe200078e0200 */
[----:B------:R-:W-:-:S02]  /*2390*/  SHF.R.S32.HI R0, RZ, 0x1f, R66 ;  /* 0x0000001fff007819 */ /* 0x000fc40000011442 */
[----:B------:R-:W-:Y:S01]  /*23a0*/  SHF.R.S32.HI R201, RZ, 0x1f, R200 ;  /* 0x0000001fffc97819 */ /* 0x000fe200000114c8 */
[----:B------:R-:W-:Y:S02]  /*23b0*/  IMAD.IADD R7, R7, 0x1, R3 ;  /* 0x0000000107077824 */ /* 0x000fe400078e0203 */
[----:B------:R-:W-:-:S04]  /*23c0*/  IMAD R3, R0, UR4, RZ ;  /* 0x0000000400037c24 */ /* 0x000fc8000f8e02ff */
[----:B------:R-:W-:Y:S01]  /*23d0*/  IMAD R15, R66, UR5, R3 ;  /* 0x00000005420f7c24 */ /* 0x000fe2000f8e0203 */
[----:B------:R-:W-:Y:S02]  /*23e0*/  ULDC.64 UR4, c[0x0][0x308] ;  /* 0x0000c20000047ab9 */ /* 0x000fe40000000a00 */
[----:B------:R-:W-:Y:S01]  /*23f0*/  IMAD R3, R0, UR4, RZ ;  /* 0x0000000400037c24 */ /* 0x000fe2000f8e02ff */
[----:B------:R-:W-:Y:S01]  /*2400*/  SEL R0, RZ, 0x1, P1 ;  /* 0x00000001ff007807 */ /* 0x000fe20000800000 */
[----:B0-----:R-:W-:-:S04]  /*2410*/  IMAD.WIDE.U32 R4, R66, UR4, R6 ;  /* 0x0000000442047c25 */ /* 0x001fc8000f8e0006 */
[----:B------:R-:W-:Y:S01]  /*2420*/  IMAD R11, R66, UR5, R3 ;  /* 0x00000005420b7c24 */ /* 0x000fe2000f8e0203 */
[----:B------:R-:W-:Y:S01]  /*2430*/  SEL R3, RZ, 0xffffffff, P2 ;  /* 0xffffffffff037807 */ /* 0x000fe20001000000 */
[----:B------:R-:W-:Y:S01]  /*2440*/  ULDC.64 UR4, c[0x0][0x310] ;  /* 0x0000c40000047ab9 */ /* 0x000fe20000000a00 */
[----:B------:R-:W-:Y:S02]  /*2450*/  IMAD.IADD R9, R9, 0x1, R15 ;  /* 0x0000000109097824 */ /* 0x000fe400078e020f */
[----:B------:R-:W-:Y:S02]  /*2460*/  IMAD.IADD R5, R5, 0x1, R11 ;  /* 0x0000000105057824 */ /* 0x000fe400078e020b */
[----:B------:R-:W-:-:S05]  /*2470*/  IMAD.SHL.U32 R7, R3, 0x2, RZ ;  /* 0x0000000203077824 */ /* 0x000fca00078e00ff */
[----:B------:R-:W-:Y:S01]  /*2480*/  LOP3.LUT R6, R7, 0x2, R0, 0xe2, !PT ;  /* 0x0000000207067812 */ /* 0x000fe200078ee200 */
[----:B------:R-:W-:Y:S01]  /*2490*/  IMAD R10, R32, R12, RZ ;  /* 0x0000000c200a7224 */ /* 0x000fe200078e02ff */
[----:B--2---:R-:W-:Y:S02]  /*24a0*/  SHF.R.S32.HI R3, RZ, 0x1f, R67 ;  /* 0x0000001fff037819 */ /* 0x004fe40000011443 */
[----:B------:R-:W-:Y:S02]  /*24b0*/  SEL R67, R67, RZ, !P0 ;  /* 0x000000ff43437207 */ /* 0x000fe40004000000 */
[----:B------:R-:W-:Y:S02]  /*24c0*/  SEL R3, R3, RZ, !P0 ;  /* 0x000000ff03037207 */ /* 0x000fe40004000000 */
[----:B------:R-:W-:Y:S01]  /*24d0*/  ISETP.GE.AND P0, PT, R27, UR6, PT ;  /* 0x000000061b007c0c */ /* 0x000fe2000bf06270 */
[----:B------:R-:W-:Y:S01]  /*24e0*/  IMAD.WIDE.U32 R88, R67, UR4, R4 ;  /* 0x0000000443587c25 */ /* 0x000fe2000f8e0004 */
[----:B------:R-:W2:Y:S03]  /*24f0*/  LDL R27, [R1+0x24] ;  /* 0x00002400011b7983 */ /* 0x000ea60000100800 */
[----:B------:R-:W-:-:S02]  /*2500*/  IMAD R0, R3, UR4, RZ ;  /* 0x0000000403007c24 */ /* 0x000fc4000f8e02ff */
[----:B------:R-:W-:-:S04]  /*2510*/  IMAD.WIDE.U32 R4, R218, R12, R18 ;  /* 0x0000000cda047225 */ /* 0x000fc800078e0012 */
[----:B------:R-:W-:Y:S01]  /*2520*/  IMAD R15, R67, UR5, R0 ;  /* 0x00000005430f7c24 */ /* 0x000fe2000f8e0200 */
[----:B------:R-:W-:Y:S01]  /*2530*/  ULDC.64 UR4, c[0x0][0x338] ;  /* 0x0000ce0000047ab9 */ /* 0x000fe20000000a00 */
[----:B-1----:R-:W-:Y:S01]  /*2540*/  IMAD R0, R32, R20, RZ ;  /* 0x0000001420007224 */ /* 0x002fe200078e02ff */
[----:B------:R-:W-:Y:S01]  /*2550*/  SEL R7, RZ, 0x4, P0 ;  /* 0x00000004ff077807 */ /* 0x000fe20000000000 */
[C---:B------:R-:W-:Y:S02]  /*2560*/  IMAD R25, R218.reuse, R13, R10 ;  /* 0x0000000dda197224 */ /* 0x040fe400078e020a */
[----:B------:R-:W-:Y:S02]  /*2570*/  IMAD R11, R218, R21, R0 ;  /* 0x00000015da0b7224 */ /* 0x000fe400078e0200 */
[----:B------:R-:W-:Y:S01]  /*2580*/  IMAD R10, R3, UR4, RZ ;  /* 0x00000004030a7c24 */ /* 0x000fe2000f8e02ff */
[----:B------:R-:W-:Y:S01]  /*2590*/  IADD3 R3, P0, R88, R4, RZ ;  /* 0x0000000458037210 */ /* 0x000fe20007f1e0ff */
[----:B------:R-:W-:Y:S01]  /*25a0*/  IMAD.IADD R0, R89, 0x1, R15 ;  /* 0x0000000159007824 */ /* 0x000fe200078e020f */
[----:B------:R-:W-:-:S02]  /*25b0*/  ISETP.GE.AND P3, PT, R18, R39, PT ;  /* 0x000000271200720c */ /* 0x000fc40003f66270 */
[----:B------:R-:W-:Y:S02]  /*25c0*/  ISETP.GE.AND P2, PT, R226, R39, PT ;  /* 0x00000027e200720c */ /* 0x000fe40003f46270 */
[----:B------:R-:W-:Y:S01]  /*25d0*/  IADD3.X R4, R0, R5, R25, P0, !PT ;  /* 0x0000000500047210 */ /* 0x000fe200007fe419 */
[----:B------:R-:W-:Y:S01]  /*25e0*/  IMAD R5, R32, R28, RZ ;  /* 0x0000001c20057224 */ /* 0x000fe200078e02ff */
[----:B------:R-:W-:Y:S01]  /*25f0*/  LOP3.LUT R30, R6, R7, RZ, 0xfc, !PT ;  /* 0x00000007061e7212 */ /* 0x000fe200078efcff */
[----:B------:R-:W-:Y:S01]  /*2600*/  IMAD.WIDE.U32 R86, R67, UR4, R8 ;  /* 0x0000000443567c25 */ /* 0x000fe2000f8e0008 */
[----:B------:R-:W-:-:S03]  /*2610*/  SEL R7, R39, RZ, P2 ;  /* 0x000000ff27077207 */ /* 0x000fc60001000000 */
[----:B------:R-:W-:Y:S01]  /*2620*/  IMAD R9, R218, R29, R5 ;  /* 0x0000001dda097224 */ /* 0x000fe200078e0205 */
[----:B------:R-:W-:Y:S01]  /*2630*/  SEL R5, R39, RZ, P3 ;  /* 0x000000ff27057207 */ /* 0x000fe20001800000 */
[----:B------:R-:W-:Y:S02]  /*2640*/  IMAD.IADD R7, R226, 0x1, R7 ;  /* 0x00000001e2077824 */ /* 0x000fe400078e0207 */
[----:B------:R-:W-:Y:S02]  /*2650*/  VIADD R33, R218, 0x20 ;  /* 0x00000020da217836 */ /* 0x000fe40000000000 */
[----:B------:R-:W-:Y:S01]  /*2660*/  IMAD.IADD R5, R18, 0x1, R5 ;  /* 0x0000000112057824 */ /* 0x000fe200078e0205 */
[----:B------:R-:W-:Y:S01]  /*2670*/  SHF.R.S32.HI R8, RZ, 0x1f, R7 ;  /* 0x0000001fff087819 */ /* 0x000fe20000011407 */
[----:B------:R-:W-:Y:S02]  /*2680*/  IMAD.SHL.U32 R33, R33, 0x40, RZ ;  /* 0x0000004021217824 */ /* 0x000fe400078e00ff */
[C---:B------:R-:W-:Y:S01]  /*2690*/  VIADD R34, R218.reuse, 0x20 ;  /* 0x00000020da227836 */ /* 0x040fe20000000000 */
[----:B------:R-:W-:Y:S01]  /*26a0*/  SHF.R.S32.HI R6, RZ, 0x1f, R5 ;  /* 0x0000001fff067819 */ /* 0x000fe20000011405 */
[----:B------:R-:W-:Y:S01]  /*26b0*/  IMAD.WIDE.U32 R80, R218, R28, R200 ;  /* 0x0000001cda507225 */ /* 0x000fe200078e00c8 */
[----:B------:R-:W-:-:S03]  /*26c0*/  LEA.HI R91, R8, R7, RZ, 0x3 ;  /* 0x00000007085b7211 */ /* 0x000fc600078f18ff */
[----:B------:R-:W-:Y:S01]  /*26d0*/  IMAD.WIDE.U32 R78, R218, R28, R18 ;  /* 0x0000001cda4e7225 */ /* 0x000fe200078e0012 */
[----:B------:R-:W-:Y:S02]  /*26e0*/  LEA.HI R35, R6, R5, RZ, 0x3 ;  /* 0x0000000506237211 */ /* 0x000fe400078f18ff */
[----:B------:R-:W-:Y:S01]  /*26f0*/  LOP3.LUT R33, R33, 0x1c0, RZ, 0xc0, !PT ;  /* 0x000001c021217812 */ /* 0x000fe200078ec0ff */
[----:B------:R-:W-:Y:S02]  /*2700*/  IMAD.SHL.U32 R34, R34, 0x40, RZ ;  /* 0x0000004022227824 */ /* 0x000fe400078e00ff */
[----:B------:R-:W-:Y:S02]  /*2710*/  IMAD.IADD R81, R81, 0x1, R9 ;  /* 0x0000000151517824 */ /* 0x000fe400078e0209 */
[----:B------:R-:W-:Y:S01]  /*2720*/  IMAD.IADD R79, R9, 0x1, R79 ;  /* 0x00000001094f7824 */ /* 0x000fe200078e024f */
[----:B------:R-:W-:Y:S01]  /*2730*/  LEA.HI R9, R8, R7, RZ, 0x6 ;  /* 0x0000000708097211 */ /* 0x000fe200078f30ff */
[----:B------:R-:W-:Y:S01]  /*2740*/  IMAD R97, R67, UR5, R10 ;  /* 0x0000000543617c24 */ /* 0x000fe2000f8e020a */
[----:B------:R-:W-:-:S02]  /*2750*/  LEA.HI R5, R6, R5, RZ, 0x6 ;  /* 0x0000000506057211 */ /* 0x000fc400078f30ff */
[C---:B------:R-:W-:Y:S02]  /*2760*/  LOP3.LUT R8, R33.reuse, 0x38, R35, 0xf8, !PT ;  /* 0x0000003821087812 */ /* 0x040fe400078ef823 */
[----:B------:R-:W-:Y:S01]  /*2770*/  LOP3.LUT R10, R33, 0x38, R91, 0xf8, !PT ;  /* 0x00000038210a7812 */ /* 0x000fe200078ef85b */
[----:B------:R-:W-:Y:S01]  /*2780*/  IMAD.SHL.U32 R33, R218, 0x40, RZ ;  /* 0x00000040da217824 */ /* 0x000fe200078e00ff */
[----:B------:R-:W-:Y:S01]  /*2790*/  LOP3.LUT R34, R34, 0x1c0, RZ, 0xc0, !PT ;  /* 0x000001c022227812 */ /* 0x000fe200078ec0ff */
[----:B------:R-:W0:Y:S01]  /*27a0*/  S2R R104, SR_TID.X ;  /* 0x0000000000687919 */ /* 0x000e220000002100 */
[CC--:B------:R-:W-:Y:S01]  /*27b0*/  IMAD.WIDE.U32 R84, R218.reuse, R20.reuse, R200 ;  /* 0x00000014da547225 */ /* 0x0c0fe200078e00c8 */
[----:B------:R-:W-:Y:S02]  /*27c0*/  LOP3.LUT R7, R91, 0x38, RZ, 0xc0, !PT ;  /* 0x000000385b077812 */ /* 0x000fe400078ec0ff */
[----:B------:R-:W-:Y:S01]  /*27d0*/  SHF.R.U32.HI R34, RZ, 0x3, R34 ;  /* 0x00000003ff227819 */ /* 0x000fe20000011622 */
[----:B------:R-:W-:Y:S01]  /*27e0*/  IMAD.WIDE.U32 R82, R218, R20, R18 ;  /* 0x00000014da527225 */ /* 0x000fe200078e0012 */
[----:B------:R-:W-:-:S03]  /*27f0*/  LOP3.LUT R33, R33, 0x1c0, RZ, 0xc0, !PT ;  /* 0x000001c021217812 */ /* 0x000fc600078ec0ff */
[----:B------:R-:W-:Y:S01]  /*2800*/  IMAD.SHL.U32 R6, R5, 0x40, RZ ;  /* 0x0000004005067824 */ /* 0x000fe200078e00ff */
[----:B------:R-:W-:Y:S01]  /*2810*/  LOP3.LUT R5, R35, 0x38, RZ, 0xc0, !PT ;  /* 0x0000003823057812 */ /* 0x000fe200078ec0ff */
[----:B------:R-:W-:Y:S02]  /*2820*/  IMAD.SHL.U32 R36, R218, 0x40, RZ ;  /* 0x00000040da247824 */ /* 0x000fe400078e00ff */
[----:B------:R-:W-:Y:S02]  /*2830*/  IMAD.IADD R85, R85, 0x1, R11 ;  /* 0x0000000155557824 */ /* 0x000fe400078e020b */
[----:B------:R-:W-:Y:S01]  /*2840*/  IMAD.IADD R83, R11, 0x1, R83 ;  /* 0x000000010b537824 */ /* 0x000fe200078e0253 */
[----:B------:R-:W-:Y:S01]  /*2850*/  LOP3.LUT R11, R8, R34, RZ, 0x3c, !PT ;  /* 0x00000022080b7212 */ /* 0x000fe200078e3cff */
[----:B------:R-:W-:Y:S01]  /*2860*/  IMAD.SHL.U32 R9, R9, 0x40, RZ ;  /* 0x0000004009097824 */ /* 0x000fe200078e00ff */
[----:B------:R-:W-:Y:S02]  /*2870*/  LOP3.LUT R5, R5, 0x1c0, R36, 0xf8, !PT ;  /* 0x000001c005057812 */ /* 0x000fe400078ef824 */
[----:B------:R-:W-:-:S02]  /*2880*/  SHF.R.U32.HI R33, RZ, 0x3, R33 ;  /* 0x00000003ff217819 */ /* 0x000fc40000011621 */
[----:B------:R-:W-:Y:S02]  /*2890*/  LOP3.LUT R8, R7, 0x1c0, R36, 0xf8, !PT ;  /* 0x000001c007087812 */ /* 0x000fe400078ef824 */
[----:B------:R-:W-:Y:S02]  /*28a0*/  LOP3.LUT R6, R6, 0xfffff000, RZ, 0xc0, !PT ;  /* 0xfffff00006067812 */ /* 0x000fe400078ec0ff */
[----:B------:R-:W-:Y:S02]  /*28b0*/  LOP3.LUT R9, R9, 0xfffff000, RZ, 0xc0, !PT ;  /* 0xfffff00009097812 */ /* 0x000fe400078ec0ff */
[-C--:B------:R-:W-:Y:S02]  /*28c0*/  LOP3.LUT R7, R5, R33.reuse, RZ, 0x3c, !PT ;  /* 0x0000002105077212 */ /* 0x080fe400078e3cff */
[----:B------:R-:W-:Y:S02]  /*28d0*/  LOP3.LUT R8, R8, R33, RZ, 0x3c, !PT ;  /* 0x0000002108087212 */ /* 0x000fe400078e3cff */
[----:B-----5:R-:W-:-:S02]  /*28e0*/  SHF.R.S32.HI R25, RZ, 0x1f, R100 ;  /* 0x0000001fff197819 */ /* 0x020fc40000011464 */
[----:B------:R-:W-:Y:S02]  /*28f0*/  LOP3.LUT R10, R10, R34, RZ, 0x3c, !PT ;  /* 0x000000220a0a7212 */ /* 0x000fe400078e3cff */
[----:B---3--:R-:W-:Y:S02]  /*2900*/  IADD3 R8, R8, R9, R14 ;  /* 0x0000000908087210 */ /* 0x008fe40007ffe00e */
[----:B----4-:R-:W-:Y:S01]  /*2910*/  ISETP.GE.AND P0, PT, R26, UR6, PT ;  /* 0x000000061a007c0c */ /* 0x010fe2000bf06270 */
[C---:B------:R-:W-:Y:S01]  /*2920*/  VIADD R34, R218.reuse, 0x20 ;  /* 0x00000020da227836 */ /* 0x040fe20000000000 */
[----:B------:R-:W-:Y:S01]  /*2930*/  IADD3 R76, P1, R218, R77, RZ ;  /* 0x0000004dda4c7210 */ /* 0x000fe20007f3e0ff */
[C---:B------:R-:W-:Y:S01]  /*2940*/  IMAD.WIDE.U32 R80, R100.reuse, R28, R80 ;  /* 0x0000001c64507225 */ /* 0x040fe200078e0050 */
[----:B------:R-:W-:Y:S02]  /*2950*/  SHF.R.S32.HI R90, RZ, 0x3, R91 ;  /* 0x00000003ff5a7819 */ /* 0x000fe4000001145b */
[----:B------:R-:W-:Y:S01]  /*2960*/  SHF.R.S32.HI R102, RZ, 0x1f, R34 ;  /* 0x0000001fff667819 */ /* 0x000fe20000011422 */
[----:B------:R-:W-:Y:S01]  /*2970*/  IMAD.WIDE.U32 R84, R100, R20, R84 ;  /* 0x0000001464547225 */ /* 0x000fe200078e0054 */
[----:B------:R-:W-:-:S02]  /*2980*/  SHF.R.S32.HI R34, RZ, 0x3, R35 ;  /* 0x00000003ff227819 */ /* 0x000fc40000011423 */
[----:B------:R-:W-:Y:S01]  /*2990*/  LOP3.LUT R35, R35, 0xfffffff8, RZ, 0xc0, !PT ;  /* 0xfffffff823237812 */ /* 0x000fe200078ec0ff */
[----:B------:R-:W-:Y:S01]  /*29a0*/  IMAD.WIDE.U32 R82, R100, R20, R82 ;  /* 0x0000001464527225 */ /* 0x000fe200078e0052 */
[----:B------:R-:W-:-:S03]  /*29b0*/  LOP3.LUT R91, R91, 0xfffffff8, RZ, 0xc0, !PT ;  /* 0xfffffff85b5b7812 */ /* 0x000fc600078ec0ff */
[----:B------:R-:W-:Y:S01]  /*29c0*/  IMAD.WIDE.U32 R78, R100, R28, R78 ;  /* 0x0000001c644e7225 */ /* 0x000fe200078e004e */
[----:B0-----:R-:W-:-:S03]  /*29d0*/  LEA.HI R104, R104, 0x8, RZ, 0x19 ;  /* 0x0000000868687811 */ /* 0x001fc600078fc8ff */
[----:B------:R-:W-:Y:S01]  /*29e0*/  IMAD.X R77, R32, 0x1, R31, P1 ;  /* 0x00000001204d7824 */ /* 0x000fe200008e061f */
[----:B------:R-:W-:Y:S01]  /*29f0*/  SHF.R.S32.HI R95, RZ, 0x1f, R35 ;  /* 0x0000001fff5f7819 */ /* 0x000fe20000011423 */
[----:B------:R-:W-:Y:S01]  /*2a00*/  IMAD.SHL.U32 R15, R20, 0x40, RZ ;  /* 0x00000040140f7824 */ /* 0x000fe200078e00ff */
[----:B------:R-:W-:Y:S01]  /*2a10*/  SHF.R.S32.HI R96, RZ, 0x1f, R91 ;  /* 0x0000001fff607819 */ /* 0x000fe2000001145b */
[----:B------:R-:W-:Y:S02]  /*2a20*/  IMAD.SHL.U32 R26, R28, 0x40, RZ ;  /* 0x000000401c1a7824 */ /* 0x000fe400078e00ff */
[----:B------:R-:W-:Y:S01]  /*2a30*/  IMAD.IADD R97, R87, 0x1, R97 ;  /* 0x0000000157617824 */ /* 0x000fe200078e0261 */
[-C--:B--2---:R-:W-:Y:S02]  /*2a40*/  IADD3 R5, R11, R6.reuse, R27 ;  /* 0x000000060b057210 */ /* 0x084fe40007ffe01b */
[----:B------:R-:W-:Y:S01]  /*2a50*/  IADD3 R6, R7, R6, R14 ;  /* 0x0000000607067210 */ /* 0x000fe20007ffe00e */
[----:B------:R-:W-:-:S02]  /*2a60*/  IMAD R14, R25, R20, RZ ;  /* 0x00000014190e7224 */ /* 0x000fc400078e02ff */
[----:B------:R-:W-:Y:S01]  /*2a70*/  IMAD R25, R25, R28, RZ ;  /* 0x0000001c19197224 */ /* 0x000fe200078e02ff */
[----:B------:R-:W-:Y:S01]  /*2a80*/  IADD3 R7, R10, R9, R27 ;  /* 0x000000090a077210 */ /* 0x000fe20007ffe01b */
[----:B------:R-:W-:Y:S01]  /*2a90*/  IMAD R37, R100, R21, R14 ;  /* 0x0000001564257224 */ /* 0x000fe200078e020e */
[----:B------:R-:W-:Y:S01]  /*2aa0*/  SHF.L.U64.HI R9, R12, 0x6, R13 ;  /* 0x000000060c097819 */ /* 0x000fe2000001020d */
[----:B------:R-:W-:Y:S01]  /*2ab0*/  IMAD R33, R100, R29, R25 ;  /* 0x0000001d64217224 */ /* 0x000fe200078e0219 */
[----:B------:R-:W-:Y:S02]  /*2ac0*/  SHF.L.U64.HI R10, R12, 0x5, R13 ;  /* 0x000000050c0a7819 */ /* 0x000fe4000001020d */
[C-C-:B------:R-:W-:Y:S02]  /*2ad0*/  SHF.L.U64.HI R13, R20.reuse, 0x6, R21.reuse ;  /* 0x00000006140d7819 */ /* 0x140fe40000010215 */
[----:B------:R-:W-:Y:S02]  /*2ae0*/  SHF.L.U64.HI R14, R20, 0x5, R21 ;  /* 0x00000005140e7819 */ /* 0x000fe40000010215 */
[----:B------:R-:W-:-:S02]  /*2af0*/  SHF.L.U64.HI R21, R28, 0x6, R29 ;  /* 0x000000061c157819 */ /* 0x000fc4000001021d */
[----:B------:R-:W-:Y:S02]  /*2b00*/  SHF.L.U64.HI R25, R28, 0x5, R29 ;  /* 0x000000051c197819 */ /* 0x000fe4000001021d */
[----:B------:R-:W-:-:S04]  /*2b10*/  SEL R29, RZ, 0x8, P0 ;  /* 0x00000008ff1d7807 */ /* 0x000fc80000000000 */
[----:B------:R-:W-:Y:S01]  /*2b20*/  LOP3.LUT R94, R30, R29, RZ, 0xfc, !PT ;  /* 0x0000001d1e5e7212 */ /* 0x000fe200078efcff */
[----:B------:R-:W-:Y:S01]  /*2b30*/  IMAD.SHL.U32 R11, R12, 0x40, RZ ;  /* 0x000000400c0b7824 */ /* 0x000fe200078e00ff */
[----:B------:R-:W-:Y:S01]  /*2b40*/  LOP3.LUT R29, R30, 0x1, RZ, 0xc0, !PT ;  /* 0x000000011e1d7812 */ /* 0x000fe200078ec0ff */
[----:B------:R-:W-:Y:S01]  /*2b50*/  IMAD.SHL.U32 R27, R28, 0x20, RZ ;  /* 0x000000201c1b7824 */ /* 0x000fe200078e00ff */
[C---:B------:R-:W-:Y:S01]  /*2b60*/  LOP3.LUT R92, R94.reuse, 0x2, RZ, 0xc0, !PT ;  /* 0x000000025e5c7812 */ /* 0x040fe200078ec0ff */
[----:B------:R-:W-:Y:S01]  /*2b70*/  IMAD.IADD R32, R81, 0x1, R33 ;  /* 0x0000000151207824 */ /* 0x000fe200078e0221 */
[----:B------:R-:W-:Y:S01]  /*2b80*/  LOP3.LUT R93, R94, 0x4, RZ, 0xc0, !PT ;  /* 0x000000045e5d7812 */ /* 0x000fe200078ec0ff */
[----:B------:R-:W-:Y:S01]  /*2b90*/  IMAD.SHL.U32 R12, R12, 0x20, RZ ;  /* 0x000000200c0c7824 */ /* 0x000fe200078e00ff */
[----:B------:R-:W-:Y:S01]  /*2ba0*/  LOP3.LUT R94, R94, 0x8, RZ, 0xc0, !PT ;  /* 0x000000085e5e7812 */ /* 0x000fe200078ec0ff */
[----:B------:R-:W-:Y:S02]  /*2bb0*/  IMAD.SHL.U32 R20, R20, 0x20, RZ ;  /* 0x0000002014147824 */ /* 0x000fe400078e00ff */
[----:B------:R-:W-:-:S02]  /*2bc0*/  IMAD.SHL.U32 R28, R39, 0x2, RZ ;  /* 0x00000002271c7824 */ /* 0x000fc400078e00ff */
[----:B------:R-:W-:Y:S02]  /*2bd0*/  IMAD.IADD R30, R85, 0x1, R37 ;  /* 0x00000001551e7824 */ /* 0x000fe400078e0225 */
[----:B------:R-:W-:Y:S02]  /*2be0*/  IMAD.IADD R31, R37, 0x1, R83 ;  /* 0x00000001251f7824 */ /* 0x000fe400078e0253 */
[----:B------:R-:W-:-:S07]  /*2bf0*/  IMAD.IADD R33, R33, 0x1, R79 ;  /* 0x0000000121217824 */ /* 0x000fce00078e024f */
.L_x_1838:
[----:B------:R-:W2:Y:S01]  /*2c00*/  LDL R41, [R1+0x3c] ;  /* 0x00003c0001297983 */ /* 0x000ea20000100800 */
[----:B------:R-:W0:Y:S01]  /*2c10*/  LDC R120, c[0x0][0x3f4] ;  /* 0x0000fd00ff787b82 */ /* 0x000e220000000800 */
[----:B------:R-:W-:Y:S01]  /*2c20*/  VIADD R40, R24, 0xffffffff ;  /* 0xffffffff18287836 */ /* 0x000fe20000000000 */
[----:B------:R-:W-:Y:S05]  /*2c30*/  YIELD ;  /* 0x0000000000007946 */ /* 0x000fea0003800000 */
[----:B------:R-:W-:Y:S01]  /*2c40*/  SHF.R.S32.HI R39, RZ, 0x1f, R40 ;  /* 0x0000001fff277819 */ /* 0x000fe20000011428 */
[----:B------:R-:W1:Y:S01]  /*2c50*/  LDC.64 R108, c[0x0][0x2e8] ;  /* 0x0000ba00ff6c7b82 */ /* 0x000e620000000a00 */
[-C--:B------:R-:W-:Y:S01]  /*2c60*/  IMAD R24, R9, R40.reuse, RZ ;  /* 0x0000002809187224 */ /* 0x080fe200078e02ff */
[----:B------:R-:W-:Y:S01]  /*2c70*/  BSSY B0, `(.L_x_1763) ;  /* 0x0000586000007945 */ /* 0x000fe20003800000 */
[----:B------:R-:W-:-:S04]  /*2c80*/  IMAD.WIDE.U32 R112, R11, R40, RZ ;  /* 0x000000280b707225 */ /* 0x000fc800078e00ff */
[----:B------:R-:W-:Y:S01]  /*2c90*/  IMAD R73, R39, R11, R24 ;  /* 0x0000000b27497224 */ /* 0x000fe200078e0218 */
[CC--:B------:R-:W-:Y:S02]  /*2ca0*/  IADD3 R37, P0, R3.reuse, R112.reuse, RZ ;  /* 0x0000007003257210 */ /* 0x0c0fe40007f1e0ff */
[----:B------:R-:W-:Y:S01]  /*2cb0*/  IADD3 R24, P4, P5, R3, R112, R12 ;  /* 0x0000007003187210 */ /* 0x000fe20007d9e00c */
[----:B------:R-:W-:-:S04]  /*2cc0*/  IMAD.IADD R73, R113, 0x1, R73 ;  /* 0x0000000171497824 */ /* 0x000fc800078e0249 */
[----:B------:R-:W-:Y:S01]  /*2cd0*/  IMAD.X R38, R73, 0x1, R4, P0 ;  /* 0x0000000149267824 */ /* 0x000fe200000e0604 */
[----:B0-----:R-:W-:Y:S02]  /*2ce0*/  ISETP.GE.AND P0, PT, R120, 0x1, PT ;  /* 0x000000017800780c */ /* 0x001fe40003f06270 */
[----:B------:R-:W-:Y:S02]  /*2cf0*/  IADD3.X R36, R4, R73, R10, P4, P5 ;  /* 0x0000004904247210 */ /* 0x000fe400027ea40a */
[CC--:B-1----:R-:W-:Y:S02]  /*2d00*/  LEA R50, P1, R37.reuse, R108.reuse, 0x1 ;  /* 0x0000006c25327211 */ /* 0x0c2fe400078208ff */
[----:B------:R-:W-:Y:S02]  /*2d10*/  LEA R48, P6, R24, R108, 0x1 ;  /* 0x0000006c18307211 */ /* 0x000fe400078c08ff */
[----:B------:R-:W-:Y:S02]  /*2d20*/  LEA.HI.X R51, R37, R109, R38, 0x1, P1 ;  /* 0x0000006d25337211 */ /* 0x000fe400008f0c26 */
[----:B------:R-:W-:-:S02]  /*2d30*/  ISETP.GT.AND P1, PT, R40, R23, PT ;  /* 0x000000172800720c */ /* 0x000fc40003f24270 */
[----:B------:R-:W-:Y:S01]  /*2d40*/  LEA.HI.X R49, R24, R109, R36, 0x1, P6 ;  /* 0x0000006d18317211 */ /* 0x000fe200030f0c24 */
[----:B------:R-:W-:Y:S01]  /*2d50*/  IMAD.MOV.U32 R24, RZ, RZ, R40 ;  /* 0x000000ffff187224 */ /* 0x000fe200078e0028 */
[----:B------:R-:W-:Y:S01]  /*2d60*/  P2R R99, PR, RZ, 0x2 ;  /* 0x00000002ff637803 */ /* 0x000fe20000000000 */
[----:B--2---:R-:W-:-:S04]  /*2d70*/  IMAD R101, R17, 0x4000, R41 ;  /* 0x0000400011657824 */ /* 0x004fc800078e0229 */
[----:B------:R-:W-:Y:S01]  /*2d80*/  IMAD R101, R101, 0x2, R16 ;  /* 0x0000000265657824 */ /* 0x000fe200078e0210 */
[----:B---3--:R-:W-:Y:S06]  /*2d90*/  @!P0 BRA `(.L_x_1764) ;  /* 0x0000005400108947 */ /* 0x008fec0003800000 */
[----:B------:R-:W-:Y:S01]  /*2da0*/  ULDC.U8 UR4, c[0x0][0x410] ;  /* 0x0001040000047ab9 */ /* 0x000fe20000000000 */
[-C--:B------:R-:W-:Y:S01]  /*2db0*/  IMAD R37, R21, R40.reuse, RZ ;  /* 0x0000002815257224 */ /* 0x080fe200078e02ff */
[----:B------:R-:W-:Y:S01]  /*2dc0*/  ISETP.NE.AND P0, PT, RZ, UR4, PT ;  /* 0x00000004ff007c0c */ /* 0x000fe2000bf05270 */
[----:B------:R-:W-:Y:S02]  /*2dd0*/  IMAD R36, R13, R40, RZ ;  /* 0x000000280d247224 */ /* 0x000fe400078e02ff */
[C---:B------:R-:W-:Y:S02]  /*2de0*/  IMAD R37, R39.reuse, R26, R37 ;  /* 0x0000001a27257224 */ /* 0x040fe400078e0225 */
        /* <DEDUP_REMOVED lines=26> */
[----:B------:R-:W-:Y:S01]  /*2f90*/  LEA R36, P1, R37, UR4, 0x1 ;  /* 0x0000000425247c11 */ /* 0x000fe2000f8208ff */
        /* <DEDUP_REMOVED lines=24> */
.L_x_1767:
[----:B------:R-:W-:Y:S05]  /*3120*/  BSYNC B1 ;  /* 0x0000000000017941 */ /* 0x000fea0003800000 */
.L_x_1766:
        /* <DEDUP_REMOVED lines=8> */
[----:B------:R-:W-:Y:S01]  /*31b0*/  CS2R R54, SRZ ;  /* 0x0000000000367805 */ /* 0x000fe2000001ff00 */
[----:B-----5:R-:W-:Y:S01]  /*31c0*/  IMAD.MOV.U32 R112, RZ, RZ, R60 ;  /* 0x000000ffff707224 */ /* 0x020fe200078e003c */
[----:B------:R-:W-:Y:S01]  /*31d0*/  CS2R R58, SRZ ;  /* 0x00000000003a7805 */ /* 0x000fe2000001ff00 */
[----:B------:R-:W-:-:S04]  /*31e0*/  IMAD.MOV.U32 R113, RZ, RZ, R61 ;  /* 0x000000ffff717224 */ /* 0x000fc800078e003d */
[----:B------:R-:W-:Y:S05]  /*31f0*/  @P4 BRA `(.L_x_1769) ;  /* 0x00000000007c4947 */ /* 0x000fea0003800000 */
        /* <DEDUP_REMOVED lines=31> */
.L_x_1769:
[----:B------:R-:W-:Y:S05]  /*33f0*/  BSYNC B1 ;  /* 0x0000000000017941 */ /* 0x000fea0003800000 */
.L_x_1768:
[----:B0-----:R-:W2:Y:S01]  /*3400*/  LDL R36, [R1+0x20] ;  /* 0x0000200001247983 */ /* 0x001ea20000100800 */
        /* <DEDUP_REMOVED lines=16> */
[----:B-----5:R-:W-:Y:S01]  /*3510*/  IMAD.MOV.U32 R39, RZ, RZ, R40 ;  /* 0x000000ffff277224 */ /* 0x020fe200078e0028 */
        /* <DEDUP_REMOVED lines=23> */
[----:B------:R-:W-:Y:S01]  /*3690*/  PRMT R114, R37, 0x7610, R114 ;  /* 0x0000761025727816 */ /* 0x000fe20000000072 */
[----:B------:R-:W-:Y:S01]  /*36a0*/  IMAD.MOV.U32 R37, RZ, RZ, R55 ;  /* 0x000000ffff257224 */ /* 0x000fe200078e0037 */
[----:B------:R-:W-:Y:S01]  /*36b0*/  PRMT R115, R38, 0x7610, R115 ;  /* 0x0000761026737816 */ /* 0x000fe20000000073 */
[----:B------:R-:W-:-:S03]  /*36c0*/  IMAD.MOV.U32 R38, RZ, RZ, R58 ;  /* 0x000000ffff267224 */ /* 0x000fc600078e003a */
[----:B------:R-:W-:Y:S02]  /*36d0*/  PRMT R119, R37, 0x7610, R119 ;  /* 0x0000761025777816 */ /* 0x000fe40000000077 */
[----:B------:R-:W-:Y:S02]  /*36e0*/  PRMT R123, R38, 0x7610, R123 ;  /* 0x00007610267b7816 */ /* 0x000fe4000000007b */
[----:B--2---:R-:W-:Y:S01]  /*36f0*/  R2UR UR4, R36 ;  /* 0x00000000240472ca */ /* 0x004fe200000e0000 */
[----:B------:R-:W-:-:S05]  /*3700*/  IMAD.MOV.U32 R36, RZ, RZ, R64 ;  /* 0x000000ffff247224 */ /* 0x000fca00078e0040 */
[----:B------:R-:W-:Y:S01]  /*3710*/  PRMT R132, R36, 0x7610, R132 ;  /* 0x0000761024847816 */ /* 0x000fe20000000084 */
[----:B------:R-:W-:-:S05]  /*3720*/  IMAD.MOV.U32 R36, RZ, RZ, R73 ;  /* 0x000000ffff247224 */ /* 0x000fca00078e0049 */
[----:B------:R-:W-:Y:S01]  /*3730*/  PRMT R69, R69, 0x5410, R36 ;  /* 0x0000541045457816 */ /* 0x000fe20000000024 */
[----:B------:R-:W-:Y:S01]  /*3740*/  IMAD.MOV.U32 R36, RZ, RZ, R63 ;  /* 0x000000ffff247224 */ /* 0x000fe200078e003f */
[----:B------:R-:W-:-:S04]  /*3750*/  UISETP.NE.AND UP0, UPT, UR4, 0x3, UPT ;  /* 0x000000030400788c */ /* 0x000fc8000bf05270 */
[----:B------:R-:W-:Y:S01]  /*3760*/  PRMT R128, R36, 0x7610, R128 ;  /* 0x0000761024807816 */ /* 0x000fe20000000080 */
[----:B------:R-:W-:Y:S01]  /*3770*/  IMAD.MOV.U32 R36, RZ, RZ, R75 ;  /* 0x000000ffff247224 */ /* 0x000fe200078e004b */
[----:B------:R-:W-:-:S04]  /*3780*/  PLOP3.LUT P1, PT, PT, PT, UP0, 0x80, 0x0 ;  /* 0x000000000000781c */ /* 0x000fc80003f2f008 */
[----:B------:R-:W-:Y:S01]  /*3790*/  PRMT R144, R36, 0x7610, R144 ;  /* 0x0000761024907816 */ /* 0x000fe20000000090 */
[----:B------:R-:W-:-:S05]  /*37a0*/  IMAD.MOV.U32 R36, RZ, RZ, R41 ;  /* 0x000000ffff247224 */ /* 0x000fca00078e0029 */
[----:B------:R-:W-:Y:S01]  /*37b0*/  PRMT R69, R36, 0x7610, R69 ;  /* 0x0000761024457816 */ /* 0x000fe20000000045 */
[----:B------:R-:W-:-:S05]  /*37c0*/  IMAD.MOV.U32 R36, RZ, RZ, R53 ;  /* 0x000000ffff247224 */ /* 0x000fca00078e0035 */
[----:B------:R-:W-:Y:S01]  /*37d0*/  PRMT R117, R36, 0x7610, R117 ;  /* 0x0000761024757816 */ /* 0x000fe20000000075 */
[----:B------:R-:W-:-:S05]  /*37e0*/  IMAD.MOV.U32 R36, RZ, RZ, R43 ;  /* 0x000000ffff247224 */ /* 0x000fca00078e002b */
[----:B------:R-:W-:Y:S01]  /*37f0*/  PRMT R71, R36, 0x7610, R71 ;  /* 0x0000761024477816 */ /* 0x000fe20000000047 */
[----:B------:R-:W-:-:S05]  /*3800*/  IMAD.MOV.U32 R36, RZ, RZ, R54 ;  /* 0x000000ffff247224 */ /* 0x000fca00078e0036 */
[----:B------:R-:W-:Y:S01]  /*3810*/  PRMT R118, R36, 0x7610, R118 ;  /* 0x0000761024767816 */ /* 0x000fe20000000076 */
[----:B------:R-:W-:Y:S06]  /*3820*/  @!P1 BRA `(.L_x_1770) ;  /* 0x0000000000049947 */ /* 0x000fec0003800000 */
[----:B------:R-:W-:Y:S01]  /*3830*/  BPT.TRAP 0x1 ;  /* 0x000000040000795c */ /* 0x000fe20000300000 */
.L_x_1770:
[----:B------:R-:W-:Y:S01]  /*3840*/  IMAD R98, R17, 0x8, R16 ;  /* 0x0000000811627824 */ /* 0x000fe200078e0210 */
[----:B------:R-:W-:Y:S01]  /*3850*/  SHF.L.U32 R107, R237, 0x1f, RZ ;  /* 0x0000001fed6b7819 */ /* 0x000fe200000006ff */
[----:B------:R-:W-:Y:S03]  /*3860*/  BSSY B1, `(.L_x_1771) ;  /* 0x0000003000017945 */ /* 0x000fe60003800000 */
[----:B------:R-:W0:Y:S02]  /*3870*/  SYNCS.PHASECHK.TRANS64.TRYWAIT P5, [R98+URZ+0x30890], R107 ;  /* 0x0308906b620075a7 */ /* 0x000e2400080a017f */
[----:B0-----:R-:W-:Y:S05]  /*3880*/  @!P5 BRA `(.L_x_1772) ;  /* 0x000002780098d947 */ /* 0x001fea0003800000 */
.L_x_2229:
[----:B------:R-:W-:Y:S05]  /*3890*/  BSYNC B1 ;  /* 0x0000000000017941 */ /* 0x000fea0003800000 */
.L_x_1771:
        /* <DEDUP_REMOVED lines=30> */
[----:B------:R-:W-:Y:S01]  /*3a80*/  FMUL.FTZ R39, R39, R134 ;  /* 0x0000008627277220 */ /* 0x000fe20000410000 */
[----:B------:R-:W-:Y:S01]  /*3a90*/  LOP3.LUT R36, R36, 0xffff0000, RZ, 0xc0, !PT ;  /* 0xffff000024247812 */ /* 0x000fe200078ec0ff */
[C---:B------:R-:W-:Y:S01]  /*3aa0*/  FMUL.FTZ R143, R109.reuse, R140 ;  /* 0x0000008c6d8f7220 */ /* 0x040fe20000410000 */
[----:B------:R-:W-:Y:S01]  /*3ab0*/  FMUL.FTZ R109, R109, R136 ;  /* 0x000000886d6d7220 */ /* 0x000fe20000410000 */
        /* <DEDUP_REMOVED lines=21> */
.L_x_1778:
[----:B------:R-:W-:Y:S05]  /*3c10*/  BSYNC B3 ;  /* 0x0000000000037941 */ /* 0x000fea0003800000 */
.L_x_1777:
[----:B------:R-:W-:Y:S02]  /*3c20*/  ULDC.64 UR4, c[0x0][0x208] ;  /* 0x0000820000047ab9 */ /* 0x000fe40000000a00 */
[----:B--2---:R1:W-:Y:S03]  /*3c30*/  STG.E.128 desc[UR4][R50.64], R36 ;  /* 0x0000002432007986 */ /* 0x0043e6000c101d04 */
.L_x_1776:
[----:B------:R-:W-:Y:S05]  /*3c40*/  BSYNC B2 ;  /* 0x0000000000027941 */ /* 0x000fea0003800000 */
.L_x_1775:
        /* <DEDUP_REMOVED lines=53> */
.L_x_1782:
[----:B------:R-:W-:Y:S05]  /*3fa0*/  BSYNC B3 ;  /* 0x0000000000037941 */ /* 0x000fea0003800000 */
.L_x_1781:
[----:B------:R-:W-:Y:S02]  /*3fb0*/  ULDC.64 UR4, c[0x0][0x208] ;  /* 0x0000820000047ab9 */ /* 0x000fe40000000a00 */
[----:B--2---:R2:W-:Y:S03]  /*3fc0*/  STG.E.128 desc[UR4][R50.64+0x80], R36 ;  /* 0x0000802432007986 */ /* 0x0045e6000c101d04 */
.L_x_1780:
[----:B------:R-:W-:Y:S05]  /*3fd0*/  BSYNC B2 ;  /* 0x0000000000027941 */ /* 0x000fea0003800000 */
.L_x_1779:
[----:B------:R-:W-:Y:S01]  /*3fe0*/  ISETP.NE.AND P0, PT, R93, RZ, PT ;  /* 0x000000ff5d00720c */ /* 0x000fe20003f05270 */
[----:B------:R-:W-:-:S12]  /*3ff0*/  BSSY B2, `(.L_x_1783) ;  /* 0x0000037000027945 */ /* 0x000fd80003800000 */
[----:B------:R-:W-:Y:S05]  /*4000*/  @!P0 BRA `(.L_x_1784) ;  /* 0x0000000000d48947 */ /* 0x000fea0003800000 */
[----:B-12---:R1:W2:Y:S01]  /*4010*/  LDS.128 R36, [R101+0x24400] ;  /* 0x0244000065247984 */ /* 0x0062a20000000c00 */
        /* <DEDUP_REMOVED lines=49> */
.L_x_1786:
[----:B------:R-:W-:Y:S05]  /*4330*/  BSYNC B3 ;  /* 0x0000000000037941 */ /* 0x000fea0003800000 */
.L_x_1785:
[----:B------:R-:W-:Y:S02]  /*4340*/  ULDC.64 UR4, c[0x0][0x208] ;  /* 0x0000820000047ab9 */ /* 0x000fe40000000a00 */
[----:B--2---:R3:W-:Y:S03]  /*4350*/  STG.E.128 desc[UR4][R50.64+0x100], R36 ;  /* 0x0001002432007986 */ /* 0x0047e6000c101d04 */
.L_x_1784:
[----:B------:R-:W-:Y:S05]  /*4360*/  BSYNC B2 ;  /* 0x0000000000027941 */ /* 0x000fea0003800000 */
.L_x_1783:
        /* <DEDUP_REMOVED lines=40> */
[-C--:B------:R-:W-:Y:S01]  /*45f0*/  FMUL.FTZ R36, R36, R125.reuse ;  /* 0x0000007d24247220 */ /* 0x080fe20000410000 */
        /* <DEDUP_REMOVED lines=11> */
.L_x_1788:
[----:B------:R-:W-:Y:S05]  /*46b0*/  BSYNC B2 ;  /* 0x0000000000027941 */ /* 0x000fea0003800000 */
.L_x_1787:
[----:B------:R-:W-:Y:S02]  /*46c0*/  ULDC.64 UR4, c[0x0][0x208] ;  /* 0x0000820000047ab9 */ /* 0x000fe40000000a00 */
[----:B--2---:R4:W-:Y:S03]  /*46d0*/  STG.E.128 desc[UR4][R50.64+0x180], R36 ;  /* 0x0001802432007986 */ /* 0x0049e6000c101d04 */
.L_x_1774:
[----:B------:R-:W-:Y:S05]  /*46e0*/  BSYNC B1 ;  /* 0x0000000000017941 */ /* 0x000fea0003800000 */
.L_x_1773:
        /* <DEDUP_REMOVED lines=54> */
.L_x_1793:
[----:B------:R-:W-:Y:S05]  /*4a50*/  BSYNC B2 ;  /* 0x0000000000027941 */ /* 0x000fea0003800000 */
.L_x_1792:
[----:B------:R-:W-:Y:S02]  /*4a60*/  ULDC.64 UR4, c[0x0][0x208] ;  /* 0x0000820000047ab9 */ /* 0x000fe40000000a00 */
[----:B--2---:R1:W-:Y:S03]  /*4a70*/  STG.E.128 desc[UR4][R48.64], R36 ;  /* 0x0000002430007986 */ /* 0x0043e6000c101d04 */
.L_x_1791:
[----:B------:R-:W-:Y:S05]  /*4a80*/  BSYNC B1 ;  /* 0x0000000000017941 */ /* 0x000fea0003800000 */
.L_x_1790:
        /* <DEDUP_REMOVED lines=10> */
[--C-:B------:R-:W-:Y:S02]  /*4b30*/  SHF.R.U32.HI R56, RZ, 0x10, R53.reuse ;  /* 0x00000010ff387819 */ /* 0x100fe40000011635 */
[----:B------:R-:W-:Y:S02]  /*4b40*/  PRMT R119, R119, 0x5410, R54 ;  /* 0x0000541077777816 */ /* 0x000fe40000000036 */
[----:B------:R-:W-:Y:S01]  /*4b50*/  SHF.R.U64 R59, R52, 0x10, R53 ;  /* 0x00000010343b7819 */ /* 0x000fe20000001235 */
[----:B------:R-:W-:Y:S01]  /*4b60*/  IMAD.U32 R52, R39, 0x10000, RZ ;  /* 0x0001000027347824 */ /* 0x000fe200078e00ff */
        /* <DEDUP_REMOVED lines=39> */
.L_x_1797:
[----:B------:R-:W-:Y:S05]  /*4de0*/  BSYNC B2 ;  /* 0x0000000000027941 */ /* 0x000fea0003800000 */
.L_x_1796:
[----:B------:R-:W-:Y:S02]  /*4df0*/  ULDC.64 UR4, c[0x0][0x208] ;  /* 0x0000820000047ab9 */ /* 0x000fe40000000a00 */
[----:B--2---:R1:W-:Y:S03]  /*4e00*/  STG.E.128 desc[UR4][R48.64+0x80], R36 ;  /* 0x0000802430007986 */ /* 0x0043e6000c101d04 */
.L_x_1795:
[----:B------:R-:W-:Y:S05]  /*4e10*/  BSYNC B1 ;  /* 0x0000000000017941 */ /* 0x000fea0003800000 */
.L_x_1794:
        /* <DEDUP_REMOVED lines=53> */
.L_x_1801:
[----:B------:R-:W-:Y:S05]  /*5170*/  BSYNC B2 ;  /* 0x0000000000027941 */ /* 0x000fea0003800000 */
.L_x_1800:
[----:B------:R-:W-:Y:S02]  /*5180*/  ULDC.64 UR4, c[0x0][0x208] ;  /* 0x0000820000047ab9 */ /* 0x000fe40000000a00 */
[----:B--2---:R1:W-:Y:S03]  /*5190*/  STG.E.128 desc[UR4][R48.64+0x100], R36 ;  /* 0x0001002430007986 */ /* 0x0043e6000c101d04 */
.L_x_1799:
[----:B------:R-:W-:Y:S05]  /*51a0*/  BSYNC B1 ;  /* 0x0000000000017941 */ /* 0x000fea0003800000 */
.L_x_1798:
        /* <DEDUP_REMOVED lines=52> */
.L_x_1803:
[----:B------:R-:W-:Y:S05]  /*54f0*/  BSYNC B1 ;  /* 0x0000000000017941 */ /* 0x000fea0003800000 */
.L_x_1802:
[----:B------:R-:W-:Y:S02]  /*5500*/  ULDC.64 UR4, c[0x0][0x208] ;  /* 0x0000820000047ab9 */ /* 0x000fe40000000a00 */
[----:B--2---:R1:W-:Y:S01]  /*5510*/  STG.E.128 desc[UR4][R48.64+0x180], R36 ;  /* 0x0001802430007986 */ /* 0x0043e2000c101d04 */
[----:B------:R-:W-:Y:S05]  /*5520*/  BRA `(.L_x_1789) ;  /* 0x0000002c00e87947 */ /* 0x000fea0003800000 */
.L_x_1765:
        /* <DEDUP_REMOVED lines=37> */
.L_x_1805:
[----:B------:R-:W-:Y:S05]  /*5780*/  BSYNC B1 ;  /* 0x0000000000017941 */ /* 0x000fea0003800000 */
.L_x_1804:
        /* <DEDUP_REMOVED lines=38> */
.L_x_1807:
[----:B------:R-:W-:Y:S05]  /*59f0*/  BSYNC B1 ;  /* 0x0000000000017941 */ /* 0x000fea0003800000 */
.L_x_1806:
        /* <DEDUP_REMOVED lines=68> */
.L_x_1808:
[----:B------:R-:W-:Y:S01]  /*5e40*/  IMAD R98, R17, 0x8, R16 ;  /* 0x0000000811627824 */ /* 0x000fe200078e0210 */
[----:B------:R-:W-:Y:S01]  /*5e50*/  SHF.L.U32 R107, R237, 0x1f, RZ ;  /* 0x0000001fed6b7819 */ /* 0x000fe200000006ff */
[----:B------:R-:W0:Y:S01]  /*5e60*/  LDC R121, c[0x0][0x2f4] ;  /* 0x0000bd00ff797b82 */ /* 0x000e220000000800 */
[----:B------:R-:W-:Y:S02]  /*5e70*/  BSSY B1, `(.L_x_1809) ;  /* 0x0000004000017945 */ /* 0x000fe40003800000 */
[----:B------:R-:W1:Y:S05]  /*5e80*/  SYNCS.PHASECHK.TRANS64.TRYWAIT P5, [R98+URZ+0x30890], R107 ;  /* 0x0308906b620075a7 */ /* 0x000e6a00080a017f */
[----:B------:R-:W2:Y:S01]  /*5e90*/  LDC.64 R110, c[0x0][0x300] ;  /* 0x0000c000ff6e7b82 */ /* 0x000ea20000000a00 */
[----:B-1----:R-:W-:Y:S05]  /*5ea0*/  @!P5 BRA `(.L_x_1810) ;  /* 0x000002540024d947 */ /* 0x002fea0003800000 */
.L_x_2230:
[----:B------:R-:W-:Y:S05]  /*5eb0*/  BSYNC B1 ;  /* 0x0000000000017941 */ /* 0x000fea0003800000 */
.L_x_1809:
        /* <DEDUP_REMOVED lines=12> */
[----:B------:R-:W2:Y:S01]  /*5f80*/  LDL R75, [R1+0x28] ;  /* 0x00002800014b7983 */ /* 0x000ea20000100800 */
[----:B------:R-:W-:Y:S01]  /*5f90*/  SEL R68, R28, R123, !P3 ;  /* 0x0000007b1c447207 */ /* 0x000fe20005800000 */
[----:B------:R-:W-:Y:S01]  /*5fa0*/  IMAD.SHL.U32 R116, R218, 0x40, RZ ;  /* 0x00000040da747824 */ /* 0x000fe200078e00ff */
[----:B------:R-:W-:Y:S01]  /*5fb0*/  IADD3 R72, P4, P5, R88, R114, R35 ;  /* 0x0000007258487210 */ /* 0x000fe20007d9e023 */
[----:B------:R-:W-:Y:S01]  /*5fc0*/  IMAD.SHL.U32 R117, R218, 0x40, RZ ;  /* 0x00000040da757824 */ /* 0x000fe200078e00ff */
[----:B------:R-:W-:Y:S01]  /*5fd0*/  SHF.R.S32.HI R69, RZ, 0x1f, R68 ;  /* 0x0000001fff457819 */ /* 0x000fe20000011444 */
[----:B------:R-:W-:Y:S01]  /*5fe0*/  BSSY B3, `(.L_x_1815) ;  /* 0x000007a000037945 */ /* 0x000fe20003800000 */
[----:B------:R-:W-:Y:S02]  /*5ff0*/  IADD3.X R74, R0, R131, R95, P4, P5 ;  /* 0x00000083004a7210 */ /* 0x000fe400027ea45f */
[----:B------:R-:W-:Y:S02]  /*6000*/  LEA.HI R69, R69, R68, RZ, 0x4 ;  /* 0x0000004445457211 */ /* 0x000fe400078f20ff */
[----:B------:R-:W-:-:S02]  /*6010*/  LOP3.LUT R116, R116, 0x1c0, RZ, 0xc0, !PT ;  /* 0x000001c074747812 */ /* 0x000fc400078ec0ff */
[----:B------:R-:W-:Y:S02]  /*6020*/  LEA.HI.SX32 R69, R69, R34, 0x1c ;  /* 0x0000002245457211 */ /* 0x000fe400078fe2ff */
[----:B------:R-:W-:-:S03]  /*6030*/  SHF.R.U32.HI R116, RZ, 0x3, R116 ;  /* 0x00000003ff747819 */ /* 0x000fc60000011674 */
[----:B------:R-:W-:-:S05]  /*6040*/  IMAD.SHL.U32 R71, R69, 0x8, RZ ;  /* 0x0000000845477824 */ /* 0x000fca00078e00ff */
[----:B------:R-:W-:-:S13]  /*6050*/  ISETP.GE.AND P4, PT, R71, R121, PT ;  /* 0x000000794700720c */ /* 0x000fda0003f86270 */
[--C-:B------:R-:W-:Y:S02]  /*6060*/  @!P4 SHF.R.S32.HI R68, RZ, 0x1f, R71.reuse ;  /* 0x0000001fff44c819 */ /* 0x100fe40000011447 */
[----:B------:R-:W-:Y:S02]  /*6070*/  @!P4 IADD3 R70, P5, P6, R88, R114, R71 ;  /* 0x000000725846c210 */ /* 0x000fe40007ebe047 */
[----:B------:R-:W-:Y:S02]  /*6080*/  LOP3.LUT R71, R71, 0x38, RZ, 0xc0, !PT ;  /* 0x0000003847477812 */ /* 0x000fe400078ec0ff */
[----:B------:R-:W-:Y:S02]  /*6090*/  @!P4 IADD3.X R73, R0, R131, R68, P5, P6 ;  /* 0x000000830049c210 */ /* 0x000fe40002fec444 */
[----:B------:R-:W-:Y:S02]  /*60a0*/  SHF.R.S32.HI R68, RZ, 0x1f, R69 ;  /* 0x0000001fff447819 */ /* 0x000fe40000011445 */
[----:B------:R-:W-:-:S02]  /*60b0*/  LOP3.LUT R71, R71, 0x1c0, R117, 0xf8, !PT ;  /* 0x000001c047477812 */ /* 0x000fc400078ef875 */
[----:B------:R-:W-:Y:S01]  /*60c0*/  LEA.HI R68, R68, R69, RZ, 0x3 ;  /* 0x0000004544447211 */ /* 0x000fe200078f18ff */
[----:B------:R-:W-:Y:S01]  /*60d0*/  IMAD R69, R17, 0x4000, R6 ;  /* 0x0000400011457824 */ /* 0x000fe200078e0206 */
[----:B------:R-:W-:Y:S02]  /*60e0*/  LOP3.LUT R71, R71, R116, RZ, 0x3c, !PT ;  /* 0x0000007447477212 */ /* 0x000fe400078e3cff */
[----:B------:R-:W-:Y:S01]  /*60f0*/  LEA R116, P5, R72, R108, 0x1 ;  /* 0x0000006c48747211 */ /* 0x000fe200078a08ff */
[----:B------:R-:W-:Y:S02]  /*6100*/  IMAD.SHL.U32 R68, R68, 0x200, RZ ;  /* 0x0000020044447824 */ /* 0x000fe400078e00ff */
[----:B------:R-:W-:Y:S01]  /*6110*/  IMAD R69, R69, 0x2, R16 ;  /* 0x0000000245457824 */ /* 0x000fe200078e0210 */
[----:B------:R-:W-:Y:S02]  /*6120*/  LEA.HI.X R117, R72, R109, R74, 0x1, P5 ;  /* 0x0000006d48757211 */ /* 0x000fe400028f0c4a */
[----:B------:R-:W-:-:S02]  /*6130*/  LOP3.LUT R68, R68, 0x7ffff000, RZ, 0xc0, !PT ;  /* 0x7ffff00044447812 */ /* 0x000fc400078ec0ff */
[----:B------:R-:W-:-:S04]  /*6140*/  @!P4 LEA R118, P5, R70, R108, 0x1 ;  /* 0x0000006c4676c211 */ /* 0x000fc800078a08ff */
[----:B------:R-:W-:Y:S02]  /*6150*/  @!P4 LEA.HI.X R119, R70, R109, R73, 0x1, P5 ;  /* 0x0000006d4677c211 */ /* 0x000fe400028f0c49 */
[----:B------:R-:W-:Y:S02]  /*6160*/  ISETP.GE.AND P5, PT, R18, R120, PT ;  /* 0x000000781200720c */ /* 0x000fe40003fa6270 */
[----:B--2---:R-:W-:-:S05]  /*6170*/  IADD3 R68, R71, R68, R75 ;  /* 0x0000004447447210 */ /* 0x004fca0007ffe04b */
[----:B------:R-:W-:-:S04]  /*6180*/  IMAD R71, R17, 0x4000, R68 ;  /* 0x0000400011477824 */ /* 0x000fc800078e0244 */
[----:B------:R-:W-:Y:S02]  /*6190*/  IMAD R72, R71, 0x2, R16 ;  /* 0x0000000247487824 */ /* 0x000fe400078e0210 */
[----:B------:R-:W0:Y:S04]  /*61a0*/  LDS.128 R68, [R69+0x20400] ;  /* 0x0204000045447984 */ /* 0x000e280000000c00 */
[----:B------:R-:W2:Y:S01]  /*61b0*/  LDS.128 R72, [R72+0x20400] ;  /* 0x0204000048487984 */ /* 0x000ea20000000c00 */
[----:B------:R-:W-:Y:S05]  /*61c0*/  @P5 BRA `(.L_x_1816) ;  /* 0x00000004006c5947 */ /* 0x000fea0003800000 */
[----:B------:R-:W-:Y:S01]  /*61d0*/  SHF.R.U32.HI R159, RZ, 0x10, R49 ;  /* 0x00000010ff9f7819 */ /* 0x000fe20000011631 */
[----:B--2---:R-:W-:Y:S01]  /*61e0*/  IMAD.U32 R154, R73, 0x10000, RZ ;  /* 0x00010000499a7824 */ /* 0x004fe200078e00ff */
[----:B------:R-:W-:Y:S01]  /*61f0*/  SHF.R.U32.HI R162, RZ, 0x10, R41 ;  /* 0x00000010ffa27819 */ /* 0x000fe20000011629 */
[----:B------:R-:W-:Y:S01]  /*6200*/  IMAD.U32 R150, R75, 0x10000, RZ ;  /* 0x000100004b967824 */ /* 0x000fe200078e00ff */
[----:B------:R-:W-:Y:S01]  /*6210*/  SHF.R.U64 R151, R48, 0x10, R49 ;  /* 0x0000001030977819 */ /* 0x000fe20000001231 */
[----:B0-----:R-:W-:Y:S01]  /*6220*/  IMAD.U32 R148, R69, 0x10000, RZ ;  /* 0x0001000045947824 */ /* 0x001fe200078e00ff */
[----:B------:R-:W-:Y:S01]  /*6230*/  SHF.R.U64 R161, R42, 0x10, R43 ;  /* 0x000000102aa17819 */ /* 0x000fe2000000122b */
[----:B------:R-:W-:Y:S01]  /*6240*/  IMAD.U32 R42, R70, 0x10000, RZ ;  /* 0x00010000462a7824 */ /* 0x000fe200078e00ff */
[----:B------:R-:W-:Y:S02]  /*6250*/  SHF.R.U32.HI R153, RZ, 0x10, R51 ;  /* 0x00000010ff997819 */ /* 0x000fe40000011633 */
[----:B------:R-:W-:-:S02]  /*6260*/  PRMT R159, R163, 0x5410, R159 ;  /* 0x00005410a39f7816 */ /* 0x000fc4000000009f */
[----:B------:R-:W-:Y:S02]  /*6270*/  PRMT R157, R157, 0x5410, R162 ;  /* 0x000054109d9d7816 */ /* 0x000fe400000000a2 */
[----:B------:R-:W-:Y:S02]  /*6280*/  SHF.R.U64 R152, R50, 0x10, R51 ;  /* 0x0000001032987819 */ /* 0x000fe40000001233 */
[----:B------:R-:W-:Y:S02]  /*6290*/  PRMT R151, R158, 0x5410, R151 ;  /* 0x000054109e977816 */ /* 0x000fe40000000097 */
[----:B------:R-:W-:Y:S01]  /*62a0*/  PRMT R50, R122, 0x5432, R161 ;  /* 0x000054327a327816 */ /* 0x000fe200000000a1 */
[----:B------:R-:W-:Y:S01]  /*62b0*/  IMAD.U32 R161, R159, 0x10000, RZ ;  /* 0x000100009fa17824 */ /* 0x000fe200078e00ff */
[----:B------:R-:W-:Y:S02]  /*62c0*/  PRMT R158, R156, 0x5410, R153 ;  /* 0x000054109c9e7816 */ /* 0x000fe40000000099 */
[----:B------:R-:W-:Y:S01]  /*62d0*/  SHF.R.U32.HI R160, RZ, 0x10, R43 ;  /* 0x00000010ffa07819 */ /* 0x000fe2000001162b */
[----:B------:R-:W-:Y:S01]  /*62e0*/  FMUL.FTZ R163, R154, R161 ;  /* 0x000000a19aa37220 */ /* 0x000fe20000410000 */
[----:B------:R-:W-:Y:S01]  /*62f0*/  LOP3.LUT R149, R73, 0xffff0000, RZ, 0xc0, !PT ;  /* 0xffff000049957812 */ /* 0x000fe200078ec0ff */
[----:B------:R-:W-:Y:S01]  /*6300*/  IMAD.U32 R43, R74, 0x10000, RZ ;  /* 0x000100004a2b7824 */ /* 0x000fe200078e00ff */
[----:B------:R-:W-:Y:S01]  /*6310*/  LOP3.LUT R49, R75, 0xffff0000, RZ, 0xc0, !PT ;  /* 0xffff00004b317812 */ /* 0x000fe200078ec0ff */
[----:B------:R-:W-:Y:S01]  /*6320*/  IMAD.U32 R75, R157, 0x10000, RZ ;  /* 0x000100009d4b7824 */ /* 0x000fe200078e00ff */
[----:B------:R-:W-:-:S02]  /*6330*/  LOP3.LUT R156, R159, 0xffff0000, RZ, 0xc0, !PT ;  /* 0xffff00009f9c7812 */ /* 0x000fc400078ec0ff */
[----:B------:R-:W-:Y:S01]  /*6340*/  PRMT R73, R124, 0x5432, R152 ;  /* 0x000054327c497816 */ /* 0x000fe20000000098 */
[-C--:B------:R-:W-:Y:S01]  /*6350*/  FMUL.FTZ R153, R154, R75.reuse ;  /* 0x0000004b9a997220 */ /* 0x080fe20000410000 */
[----:B------:R-:W-:Y:S01]  /*6360*/  LOP3.LUT R152, R157, 0xffff0000, RZ, 0xc0, !PT ;  /* 0xffff00009d987812 */ /* 0x000fe200078ec0ff */
[----:B------:R-:W-:Y:S01]  /*6370*/  IMAD.U32 R154, R158, 0x10000, RZ ;  /* 0x000100009e9a7824 */ /* 0x000fe200078e00ff */
[----:B------:R-:W-:Y:S01]  /*6380*/  LOP3.LUT R51, R69, 0xffff0000, RZ, 0xc0, !PT ;  /* 0xffff000045337812 */ /* 0x000fe200078ec0ff */
[----:B------:R-:W-:Y:S01]  /*6390*/  FFMA.FTZ R75, R148, R75, -R163 ;  /* 0x0000004b944b7223 */ /* 0x000fe200000108a3 */
[----:B------:R-:W-:Y:S01]  /*63a0*/  PRMT R155, R155, 0x5410, R160 ;  /* 0x000054109b9b7816 */ /* 0x000fe200000000a0 */
[C---:B------:R-:W-:Y:S01]  /*63b0*/  FMUL.FTZ R160, R149.reuse, R156 ;  /* 0x0000009c95a07220 */ /* 0x040fe20000410000 */
[----:B------:R-:W-:Y:S01]  /*63c0*/  SHF.R.U64 R164, R40, 0x10, R41 ;  /* 0x0000001028a47819 */ /* 0x000fe20000001229 */
[-C--:B------:R-:W-:Y:S01]  /*63d0*/  FMUL.FTZ R162, R149, R152.reuse ;  /* 0x0000009895a27220 */ /* 0x080fe20000410000 */
[C---:B------:R-:W-:Y:S01]  /*63e0*/  IMAD.U32 R69, R71.reuse, 0x10000, RZ ;  /* 0x0001000047457824 */ /* 0x040fe200078e00ff */
[----:B------:R-:W-:Y:S01]  /*63f0*/  LOP3.LUT R48, R71, 0xffff0000, RZ, 0xc0, !PT ;  /* 0xffff000047307812 */ /* 0x000fe200078ec0ff */
[----:B------:R-:W-:Y:S01]  /*6400*/  FFMA.FTZ R148, R148, R161, R153 ;  /* 0x000000a194947223 */ /* 0x000fe20000010099 */
[----:B------:R-:W-:Y:S01]  /*6410*/  FFMA.FTZ R152, R51, R152, -R160 ;  /* 0x0000009833987223 */ /* 0x000fe200000108a0 */
[----:B------:R-:W-:Y:S01]  /*6420*/  PRMT R71, R125, 0x5432, R164 ;  /* 0x000054327d477816 */ /* 0x000fe200000000a4 */
[----:B------:R-:W-:-:S02]  /*6430*/  IMAD.U32 R153, R155, 0x10000, RZ ;  /* 0x000100009b997824 */ /* 0x000fc400078e00ff */
[-C--:B------:R-:W-:Y:S01]  /*6440*/  FMUL.FTZ R160, R150, R154.reuse ;  /* 0x0000009a96a07220 */ /* 0x080fe20000410000 */
[----:B------:R-:W-:Y:S01]  /*6450*/  LOP3.LUT R158, R158, 0xffff0000, RZ, 0xc0, !PT ;  /* 0xffff00009e9e7812 */ /* 0x000fe200078ec0ff */
[----:B------:R-:W-:Y:S02]  /*6460*/  IMAD.U32 R41, R72, 0x10000, RZ ;  /* 0x0001000048297824 */ /* 0x000fe400078e00ff */
[-C--:B------:R-:W-:Y:S01]  /*6470*/  FMUL.FTZ R157, R150, R153.reuse ;  /* 0x00000099969d7220 */ /* 0x080fe20000410000 */
[----:B------:R-:W-:Y:S01]  /*6480*/  FFMA.FTZ R149, R69, R153, -R160 ;  /* 0x0000009945957223 */ /* 0x000fe200000108a0 */
[----:B------:R-:W-:Y:S01]  /*6490*/  LOP3.LUT R155, R155, 0xffff0000, RZ, 0xc0, !PT ;  /* 0xffff00009b9b7812 */ /* 0x000fe200078ec0ff */
[----:B------:R-:W-:Y:S01]  /*64a0*/  IMAD.U32 R150, R71, 0x10000, RZ ;  /* 0x0001000047967824 */ /* 0x000fe200078e00ff */
[----:B------:R-:W-:Y:S01]  /*64b0*/  LOP3.LUT R72, R72, 0xffff0000, RZ, 0xc0, !PT ;  /* 0xffff000048487812 */ /* 0x000fe200078ec0ff */
[C---:B------:R-:W-:Y:S01]  /*64c0*/  IMAD.U32 R153, R151.reuse, 0x10000, RZ ;  /* 0x0001000097997824 */ /* 0x040fe200078e00ff */
[----:B------:R-:W-:Y:S01]  /*64d0*/  LOP3.LUT R151, R151, 0xffff0000, RZ, 0xc0, !PT ;  /* 0xffff000097977812 */ /* 0x000fe200078ec0ff */
[----:B------:R-:W-:Y:S01]  /*64e0*/  FFMA.FTZ R69, R69, R154, R157 ;  /* 0x0000009a45457223 */ /* 0x000fe2000001009d */
[----:B------:R-:W-:-:S02]  /*64f0*/  IMAD.U32 R40, R68, 0x10000, RZ ;  /* 0x0001000044287824 */ /* 0x000fc400078e00ff */
[C---:B------:R-:W-:Y:S01]  /*6500*/  FMUL.FTZ R157, R49.reuse, R158 ;  /* 0x0000009e319d7220 */ /* 0x040fe20000410000 */
[----:B------:R-:W-:Y:S01]  /*6510*/  FMUL.FTZ R159, R49, R155 ;  /* 0x0000009b319f7220 */ /* 0x000fe20000410000 */
[----:B------:R-:W-:Y:S01]  /*6520*/  LOP3.LUT R71, R71, 0xffff0000, RZ, 0xc0, !PT ;  /* 0xffff000047477812 */ /* 0x000fe200078ec0ff */
[C---:B------:R-:W-:Y:S01]  /*6530*/  FMUL.FTZ R154, R41.reuse, R150 ;  /* 0x00000096299a7220 */ /* 0x040fe20000410000 */
[----:B------:R-:W-:Y:S01]  /*6540*/  LOP3.LUT R68, R68, 0xffff0000, RZ, 0xc0, !PT ;  /* 0xffff000044447812 */ /* 0x000fe200078ec0ff */
[----:B------:R-:W-:Y:S01]  /*6550*/  FMUL.FTZ R49, R41, R153 ;  /* 0x0000009929317220 */ /* 0x000fe20000410000 */
[----:B------:R-:W-:Y:S01]  /*6560*/  FMUL.FTZ R41, R72, R151 ;  /* 0x0000009748297220 */ /* 0x000fe20000410000 */
[----:B------:R-:W-:Y:S01]  /*6570*/  FFMA.FTZ R51, R51, R156, R162 ;  /* 0x0000009c33337223 */ /* 0x000fe200000100a2 */
[C---:B------:R-:W-:Y:S01]  /*6580*/  FFMA.FTZ R156, R48.reuse, R155, -R157 ;  /* 0x0000009b309c7223 */ /* 0x040fe2000001089d */
[----:B------:R-:W-:Y:S01]  /*6590*/  FFMA.FTZ R158, R48, R158, R159 ;  /* 0x0000009e309e7223 */ /* 0x000fe2000001009f */
[----:B------:R-:W-:Y:S01]  /*65a0*/  FFMA.FTZ R154, R40, R153, R154 ;  /* 0x00000099289a7223 */ /* 0x000fe2000001009a */
[-C--:B------:R-:W-:Y:S01]  /*65b0*/  FMUL.FTZ R153, R72, R71.reuse ;  /* 0x0000004748997220 */ /* 0x080fe20000410000 */
[C---:B------:R-:W-:Y:S01]  /*65c0*/  IMAD.U32 R48, R73.reuse, 0x10000, RZ ;  /* 0x0001000049307824 */ /* 0x040fe200078e00ff */
[----:B------:R-:W-:Y:S01]  /*65d0*/  LOP3.LUT R74, R74, 0xffff0000, RZ, 0xc0, !PT ;  /* 0xffff00004a4a7812 */ /* 0x000fe200078ec0ff */
[----:B------:R-:W-:Y:S01]  /*65e0*/  FFMA.FTZ R72, R68, R71, -R41 ;  /* 0x0000004744487223 */ /* 0x000fe20000010829 */
[----:B------:R-:W-:Y:S01]  /*65f0*/  LOP3.LUT R73, R73, 0xffff0000, RZ, 0xc0, !PT ;  /* 0xffff000049497812 */ /* 0x000fe200078ec0ff */
[----:B------:R-:W-:Y:S01]  /*6600*/  FFMA.FTZ R49, R40, R150, -R49 ;  /* 0x0000009628317223 */ /* 0x000fe20000010831 */
[C---:B------:R-:W-:Y:S01]  /*6610*/  LOP3.LUT R41, R50.reuse, 0xffff0000, RZ, 0xc0, !PT ;  /* 0xffff000032297812 */ /* 0x040fe200078ec0ff */
[----:B------:R-:W-:Y:S01]  /*6620*/  IMAD.U32 R40, R50, 0x10000, RZ ;  /* 0x0001000032287824 */ /* 0x000fe200078e00ff */
[----:B------:R-:W-:Y:S01]  /*6630*/  LOP3.LUT R70, R70, 0xffff0000, RZ, 0xc0, !PT ;  /* 0xffff000046467812 */ /* 0x000fe200078ec0ff */
[----:B------:R-:W-:Y:S01]  /*6640*/  FFMA.FTZ R153, R68, R151, R153 ;  /* 0x0000009744997223 */ /* 0x000fe20000010099 */
[C---:B------:R-:W-:Y:S01]  /*6650*/  FMUL.FTZ R71, R43.reuse, R48 ;  /* 0x000000302b477220 */ /* 0x040fe20000410000 */
[C---:B------:R-:W-:Y:S01]  /*6660*/  FMUL.FTZ R151, R74.reuse, R73 ;  /* 0x000000494a977220 */ /* 0x040fe20000410000 */
[-C--:B------:R-:W-:Y:S01]  /*6670*/  FMUL.FTZ R43, R43, R40.reuse ;  /* 0x000000282b2b7220 */ /* 0x080fe20000410000 */
[-C--:B------:R-:W-:Y:S01]  /*6680*/  FMUL.FTZ R74, R74, R41.reuse ;  /* 0x000000294a4a7220 */ /* 0x080fe20000410000 */
[----:B------:R-:W-:Y:S01]  /*6690*/  FFMA.FTZ R71, R42, R40, -R71 ;  /* 0x000000282a477223 */ /* 0x000fe20000010847 */
[----:B------:R-:W-:Y:S01]  /*66a0*/  FFMA.FTZ R40, R70, R41, -R151 ;  /* 0x0000002946287223 */ /* 0x000fe20000010897 */
[----:B------:R-:W-:Y:S01]  /*66b0*/  F2FP.BF16.F32.PACK_AB R75, R152, R75 ;  /* 0x0000004b984b723e */ /* 0x000fe200000010ff */
[----:B------:R-:W-:Y:S01]  /*66c0*/  FFMA.FTZ R43, R42, R48, R43 ;  /* 0x000000302a2b7223 */ /* 0x000fe2000001002b */
[----:B------:R-:W-:Y:S01]  /*66d0*/  FFMA.FTZ R74, R70, R73, R74 ;  /* 0x00000049464a7223 */ /* 0x000fe2000001004a */
[----:B------:R-:W-:-:S02]  /*66e0*/  F2FP.BF16.F32.PACK_AB R149, R156, R149 ;  /* 0x000000959c95723e */ /* 0x000fc400000010ff */
[----:B------:R-:W-:Y:S01]  /*66f0*/  F2FP.BF16.F32.PACK_AB R158, R158, R69 ;  /* 0x000000459e9e723e */ /* 0x000fe200000010ff */
[----:B------:R-:W-:Y:S01]  /*6700*/  IMAD.MOV.U32 R69, RZ, RZ, R75 ;  /* 0x000000ffff457224 */ /* 0x000fe200078e004b */
[----:B------:R-:W-:Y:S02]  /*6710*/  F2FP.BF16.F32.PACK_AB R68, R72, R49 ;  /* 0x000000314844723e */ /* 0x000fe400000010ff */
[----:B------:R-:W-:Y:S01]  /*6720*/  F2FP.BF16.F32.PACK_AB R70, R40, R71 ;  /* 0x000000472846723e */ /* 0x000fe200000010ff */
[----:B------:R-:W-:Y:S01]  /*6730*/  IMAD.MOV.U32 R71, RZ, RZ, R149 ;  /* 0x000000ffff477224 */ /* 0x000fe200078e0095 */
[----:B------:R-:W-:Y:S01]  /*6740*/  F2FP.BF16.F32.PACK_AB R73, R51, R148 ;  /* 0x000000943349723e */ /* 0x000fe200000010ff */
[----:B------:R-:W-:Y:S01]  /*6750*/  IMAD.MOV.U32 R75, RZ, RZ, R158 ;  /* 0x000000ffff4b7224 */ /* 0x000fe200078e009e */
[----:B------:R-:W-:Y:S02]  /*6760*/  F2FP.BF16.F32.PACK_AB R72, R153, R154 ;  /* 0x0000009a9948723e */ /* 0x000fe400000010ff */
[----:B------:R-:W-:-:S07]  /*6770*/  F2FP.BF16.F32.PACK_AB R74, R74, R43 ;  /* 0x0000002b4a4a723e */ /* 0x000fce00000010ff */
.L_x_1816:
[----:B------:R-:W-:Y:S05]  /*6780*/  BSYNC B3 ;  /* 0x0000000000037941 */ /* 0x000fea0003800000 */
.L_x_1815:
[----:B------:R-:W-:Y:S02]  /*6790*/  ULDC.64 UR4, c[0x0][0x208] ;  /* 0x0000820000047ab9 */ /* 0x000fe40000000a00 */
[----:B0-----:R0:W-:Y:S04]  /*67a0*/  STG.E.128 desc[UR4][R116.64], R68 ;  /* 0x0000004474007986 */ /* 0x0011e8000c101d04 */
[----:B--2---:R0:W-:Y:S02]  /*67b0*/  @!P4 STG.E.128 desc[UR4][R118.64], R72 ;  /* 0x000000487600c986 */ /* 0x0041e4000c101d04 */
.L_x_1814:
[----:B------:R-:W-:Y:S05]  /*67c0*/  BSYNC B2 ;  /* 0x0000000000027941 */ /* 0x000fea0003800000 */
.L_x_1813:
[----:B------:R-:W-:-:S13]  /*67d0*/  ISETP.NE.AND P4, PT, R92, RZ, PT ;  /* 0x000000ff5c00720c */ /* 0x000fda0003f85270 */
[----:B------:R-:W-:Y:S05]  /*67e0*/  @!P4 BRA `(.L_x_1812) ;  /* 0x000000080010c947 */ /* 0x000fea0003800000 */
        /* <DEDUP_REMOVED lines=23> */
[----:B0-----:R-:W-:Y:S01]  /*6960*/  LEA R68, P5, R42, R108, 0x1 ;  /* 0x0000006c2a447211 */ /* 0x001fe200078a08ff */
        /* <DEDUP_REMOVED lines=13> */
[----:B------:R-:W-:Y:S02]  /*6a40*/  SHF.R.U32.HI R73, RZ, 0x10, R45 ;  /* 0x00000010ff497819 */ /* 0x000fe4000001162d */
[----:B------:R-:W-:Y:S02]  /*6a50*/  SHF.R.U32.HI R116, RZ, 0x10, R37 ;  /* 0x00000010ff747819 */ /* 0x000fe40000011625 */
[----:B------:R-:W-:Y:S02]  /*6a60*/  PRMT R144, R144, 0x5410, R73 ;  /* 0x0000541090907816 */ /* 0x000fe40000000049 */
[----:B------:R-:W-:Y:S02]  /*6a70*/  SHF.R.U32.HI R75, RZ, 0x10, R39 ;  /* 0x00000010ff4b7819 */ /* 0x000fe40000011627 */
[----:B------:R-:W-:Y:S01]  /*6a80*/  SHF.R.U64 R72, R44, 0x10, R45 ;  /* 0x000000102c487819 */ /* 0x000fe2000000122d */
[----:B------:R-:W-:Y:S01]  /*6a90*/  IMAD.U32 R73, R144, 0x10000, RZ ;  /* 0x0001000090497824 */ /* 0x000fe200078e00ff */
[--C-:B------:R-:W-:Y:S01]  /*6aa0*/  SHF.R.U64 R74, R46, 0x10, R47.reuse ;  /* 0x000000102e4a7819 */ /* 0x100fe2000000122f */
[----:B0-----:R-:W-:Y:S01]  /*6ab0*/  IMAD.U32 R44, R41, 0x10000, RZ ;  /* 0x00010000292c7824 */ /* 0x001fe200078e00ff */
[----:B------:R-:W-:Y:S01]  /*6ac0*/  SHF.R.U32.HI R115, RZ, 0x10, R47 ;  /* 0x00000010ff737819 */ /* 0x000fe2000001162f */
[----:B--2---:R-:W-:Y:S01]  /*6ad0*/  IMAD.U32 R47, R49, 0x10000, RZ ;  /* 0x00010000312f7824 */ /* 0x004fe200078e00ff */
[----:B------:R-:W-:Y:S01]  /*6ae0*/  PRMT R147, R147, 0x5410, R116 ;  /* 0x0000541093937816 */ /* 0x000fe20000000074 */
[----:B------:R-:W-:Y:S01]  /*6af0*/  IMAD.U32 R46, R43, 0x10000, RZ ;  /* 0x000100002b2e7824 */ /* 0x000fe200078e00ff */
[----:B------:R-:W-:Y:S01]  /*6b00*/  PRMT R140, R140, 0x5410, R75 ;  /* 0x000054108c8c7816 */ /* 0x000fe2000000004b */
[----:B------:R-:W-:Y:S01]  /*6b10*/  FMUL.FTZ R75, R47, R73 ;  /* 0x000000492f4b7220 */ /* 0x000fe20000410000 */
[----:B------:R-:W-:Y:S01]  /*6b20*/  PRMT R143, R143, 0x5410, R72 ;  /* 0x000054108f8f7816 */ /* 0x000fe20000000048 */
[----:B------:R-:W-:Y:S01]  /*6b30*/  IMAD.U32 R72, R147, 0x10000, RZ ;  /* 0x0001000093487824 */ /* 0x000fe200078e00ff */
[----:B------:R-:W-:-:S02]  /*6b40*/  PRMT R142, R142, 0x5410, R115 ;  /* 0x000054108e8e7816 */ /* 0x000fc40000000073 */
[----:B------:R-:W-:Y:S01]  /*6b50*/  SHF.R.U64 R114, R38, 0x10, R39 ;  /* 0x0000001026727819 */ /* 0x000fe20000001227 */
[-C--:B------:R-:W-:Y:S01]  /*6b60*/  FMUL.FTZ R115, R47, R72.reuse ;  /* 0x000000482f737220 */ /* 0x080fe20000410000 */
[----:B------:R-:W-:Y:S01]  /*6b70*/  FFMA.FTZ R75, R44, R72, -R75 ;  /* 0x000000482c4b7223 */ /* 0x000fe2000001084b */
[----:B------:R-:W-:Y:S01]  /*6b80*/  LOP3.LUT R45, R41, 0xffff0000, RZ, 0xc0, !PT ;  /* 0xffff0000292d7812 */ /* 0x000fe200078ec0ff */
[----:B------:R-:W-:Y:S01]  /*6b90*/  IMAD.U32 R47, R142, 0x10000, RZ ;  /* 0x000100008e2f7824 */ /* 0x000fe200078e00ff */
[----:B------:R-:W-:Y:S01]  /*6ba0*/  LOP3.LUT R49, R49, 0xffff0000, RZ, 0xc0, !PT ;  /* 0xffff000031317812 */ /* 0x000fe200078ec0ff */
[----:B------:R-:W-:Y:S01]  /*6bb0*/  FFMA.FTZ R115, R44, R73, R115 ;  /* 0x000000492c737223 */ /* 0x000fe20000010073 */
[----:B------:R-:W-:Y:S01]  /*6bc0*/  LOP3.LUT R144, R144, 0xffff0000, RZ, 0xc0, !PT ;  /* 0xffff000090907812 */ /* 0x000fe200078ec0ff */
[----:B------:R-:W-:Y:S01]  /*6bd0*/  IMAD.U32 R44, R140, 0x10000, RZ ;  /* 0x000100008c2c7824 */ /* 0x000fe200078e00ff */
[----:B------:R-:W-:Y:S01]  /*6be0*/  LOP3.LUT R72, R147, 0xffff0000, RZ, 0xc0, !PT ;  /* 0xffff000093487812 */ /* 0x000fe200078ec0ff */
[----:B------:R-:W-:Y:S01]  /*6bf0*/  IMAD.U32 R39, R48, 0x10000, RZ ;  /* 0x0001000030277824 */ /* 0x000fe200078e00ff */
[----:B------:R-:W-:Y:S01]  /*6c00*/  LOP3.LUT R41, R43, 0xffff0000, RZ, 0xc0, !PT ;  /* 0xffff00002b297812 */ /* 0x000fe200078ec0ff */
[----:B------:R-:W-:Y:S01]  /*6c10*/  IMAD.U32 R43, R51, 0x10000, RZ ;  /* 0x00010000332b7824 */ /* 0x000fe200078e00ff */
[----:B------:R-:W-:Y:S01]  /*6c20*/  SHF.R.U64 R117, R36, 0x10, R37 ;  /* 0x0000001024757819 */ /* 0x000fe20000001225 */
[----:B------:R-:W-:Y:S01]  /*6c30*/  IMAD.U32 R38, R40, 0x10000, RZ ;  /* 0x0001000028267824 */ /* 0x000fe200078e00ff */
[----:B------:R-:W-:Y:S01]  /*6c40*/  PRMT R145, R145, 0x5410, R114 ;  /* 0x0000541091917816 */ /* 0x000fe20000000072 */
[----:B------:R-:W-:Y:S01]  /*6c50*/  FMUL.FTZ R114, R49, R72 ;  /* 0x0000004831727220 */ /* 0x000fe20000410000 */
[----:B------:R-:W-:Y:S01]  /*6c60*/  PRMT R141, R141, 0x5410, R74 ;  /* 0x000054108d8d7816 */ /* 0x000fe2000000004a */
[-C--:B------:R-:W-:Y:S01]  /*6c70*/  FMUL.FTZ R74, R49, R144.reuse ;  /* 0x00000090314a7220 */ /* 0x080fe20000410000 */
[-C--:B------:R-:W-:Y:S01]  /*6c80*/  FMUL.FTZ R49, R43, R47.reuse ;  /* 0x0000002f2b317220 */ /* 0x080fe20000410000 */
[----:B------:R-:W-:Y:S01]  /*6c90*/  PRMT R146, R146, 0x5410, R117 ;  /* 0x0000541092927816 */ /* 0x000fe20000000075 */
[C---:B------:R-:W-:Y:S01]  /*6ca0*/  FFMA.FTZ R114, R45.reuse, R144, R114 ;  /* 0x000000902d727223 */ /* 0x040fe20000010072 */
[----:B------:R-:W-:Y:S01]  /*6cb0*/  FFMA.FTZ R74, R45, R72, -R74 ;  /* 0x000000482d4a7223 */ /* 0x000fe2000001084a */
[-C--:B------:R-:W-:Y:S01]  /*6cc0*/  FMUL.FTZ R72, R43, R44.reuse ;  /* 0x0000002c2b487220 */ /* 0x080fe20000410000 */
[----:B------:R-:W-:Y:S01]  /*6cd0*/  FFMA.FTZ R49, R46, R44, -R49 ;  /* 0x0000002c2e317223 */ /* 0x000fe20000010831 */
[----:B------:R-:W-:Y:S01]  /*6ce0*/  LOP3.LUT R51, R51, 0xffff0000, RZ, 0xc0, !PT ;  /* 0xffff000033337812 */ /* 0x000fe200078ec0ff */
[----:B------:R-:W-:Y:S01]  /*6cf0*/  IMAD.U32 R44, R143, 0x10000, RZ ;  /* 0x000100008f2c7824 */ /* 0x000fe200078e00ff */
[----:B------:R-:W-:Y:S01]  /*6d00*/  LOP3.LUT R142, R142, 0xffff0000, RZ, 0xc0, !PT ;  /* 0xffff00008e8e7812 */ /* 0x000fe200078ec0ff */
[----:B------:R-:W-:Y:S01]  /*6d10*/  IMAD.U32 R43, R146, 0x10000, RZ ;  /* 0x00010000922b7824 */ /* 0x000fe200078e00ff */
[----:B------:R-:W-:Y:S01]  /*6d20*/  LOP3.LUT R140, R140, 0xffff0000, RZ, 0xc0, !PT ;  /* 0xffff00008c8c7812 */ /* 0x000fe200078ec0ff */
[----:B------:R-:W-:Y:S01]  /*6d30*/  FFMA.FTZ R72, R46, R47, R72 ;  /* 0x0000002f2e487223 */ /* 0x000fe20000010048 */
[----:B------:R-:W-:Y:S01]  /*6d40*/  FMUL.FTZ R47, R39, R44 ;  /* 0x0000002c272f7220 */ /* 0x000fe20000410000 */
[----:B------:R-:W-:Y:S01]  /*6d50*/  LOP3.LUT R48, R48, 0xffff0000, RZ, 0xc0, !PT ;  /* 0xffff000030307812 */ /* 0x000fe200078ec0ff */
[C---:B------:R-:W-:Y:S01]  /*6d60*/  FMUL.FTZ R46, R51.reuse, R142 ;  /* 0x0000008e332e7220 */ /* 0x040fe20000410000 */
[-C--:B------:R-:W-:Y:S01]  /*6d70*/  FMUL.FTZ R116, R51, R140.reuse ;  /* 0x0000008c33747220 */ /* 0x080fe20000410000 */
[----:B------:R-:W-:Y:S01]  /*6d80*/  LOP3.LUT R143, R143, 0xffff0000, RZ, 0xc0, !PT ;  /* 0xffff00008f8f7812 */ /* 0x000fe200078ec0ff */
[-C--:B------:R-:W-:Y:S01]  /*6d90*/  FMUL.FTZ R39, R39, R43.reuse ;  /* 0x0000002b27277220 */ /* 0x080fe20000410000 */
[----:B------:R-:W-:Y:S01]  /*6da0*/  LOP3.LUT R45, R146, 0xffff0000, RZ, 0xc0, !PT ;  /* 0xffff0000922d7812 */ /* 0x000fe200078ec0ff */
[C---:B------:R-:W-:Y:S01]  /*6db0*/  FFMA.FTZ R140, R41.reuse, R140, -R46 ;  /* 0x0000008c298c7223 */ /* 0x040fe2000001082e */
[----:B------:R-:W-:Y:S01]  /*6dc0*/  LOP3.LUT R40, R40, 0xffff0000, RZ, 0xc0, !PT ;  /* 0xffff000028287812 */ /* 0x000fe200078ec0ff */
[----:B------:R-:W-:Y:S01]  /*6dd0*/  FFMA.FTZ R51, R41, R142, R116 ;  /* 0x0000008e29337223 */ /* 0x000fe20000010074 */
        /* <DEDUP_REMOVED lines=12> */
[C---:B------:R-:W-:Y:S02]  /*6ea0*/  IMAD.U32 R36, R42.reuse, 0x10000, RZ ;  /* 0x000100002a247824 */ /* 0x040fe400078e00ff */
[C---:B------:R-:W-:Y:S01]  /*6eb0*/  FMUL.FTZ R41, R37.reuse, R39 ;  /* 0x0000002725297220 */ /* 0x040fe20000410000 */
[-C--:B------:R-:W-:Y:S01]  /*6ec0*/  FMUL.FTZ R40, R37, R38.reuse ;  /* 0x0000002625287220 */ /* 0x080fe20000410000 */
[----:B------:R-:W-:Y:S01]  /*6ed0*/  LOP3.LUT R42, R42, 0xffff0000, RZ, 0xc0, !PT ;  /* 0xffff00002a2a7812 */ /* 0x000fe200078ec0ff */
        /* <DEDUP_REMOVED lines=15> */
[----:B------:R-:W-:-:S02]  /*6fd0*/  F2FP.BF16.F32.PACK_AB R49, R114, R115 ;  /* 0x000000737231723e */ /* 0x000fc400000010ff */
[----:B------:R-:W-:-:S07]  /*6fe0*/  F2FP.BF16.F32.PACK_AB R51, R51, R72 ;  /* 0x000000483333723e */ /* 0x000fce00000010ff */
.L_x_1818:
[----:B------:R-:W-:Y:S05]  /*6ff0*/  BSYNC B2 ;  /* 0x0000000000027941 */ /* 0x000fea0003800000 */
.L_x_1817:
[----:B------:R-:W-:Y:S02]  /*7000*/  ULDC.64 UR4, c[0x0][0x208] ;  /* 0x0000820000047ab9 */ /* 0x000fe40000000a00 */
[----:B0-----:R3:W-:Y:S04]  /*7010*/  STG.E.128 desc[UR4][R68.64], R40 ;  /* 0x0000002844007986 */ /* 0x0017e8000c101d04 */
[----:B--2---:R3:W-:Y:S02]  /*7020*/  @!P4 STG.E.128 desc[UR4][R70.64], R48 ;  /* 0x000000304600c986 */ /* 0x0047e4000c101d04 */
.L_x_1812:
[----:B------:R-:W-:Y:S05]  /*7030*/  BSYNC B1 ;  /* 0x0000000000017941 */ /* 0x000fea0003800000 */
.L_x_1811:
[----:B------:R-:W-:Y:S02]  /*7040*/  VIADD R37, R218, 0x20 ;  /* 0x00000020da257836 */ /* 0x000fe40000000000 */
[-C--:B--2---:R-:W-:Y:S02]  /*7050*/  IMAD R36, R102, R110.reuse, RZ ;  /* 0x0000006e66247224 */ /* 0x084fe400078e02ff */
[----:B------:R-:W-:-:S04]  /*7060*/  IMAD.WIDE.U32 R112, R37, R110, R112 ;  /* 0x0000006e25707225 */ /* 0x000fc800078e0070 */
[----:B---3--:R-:W-:Y:S01]  /*7070*/  IMAD R49, R37, R111, R36 ;  /* 0x0000006f25317224 */ /* 0x008fe200078e0224 */
[----:B------:R-:W-:Y:S06]  /*7080*/  @P0 BRA `(.L_x_1789) ;  /* 0x0000001400100947 */ /* 0x000fec0003800000 */
[----:B------:R-:W-:Y:S01]  /*7090*/  ISETP.NE.AND P0, PT, R29, RZ, PT ;  /* 0x000000ff1d00720c */ /* 0x000fe20003f05270 */
[----:B------:R-:W-:Y:S01]  /*70a0*/  BSSY B1, `(.L_x_1819) ;  /* 0x0000088000017945 */ /* 0x000fe20003800000 */
[----:B------:R-:W-:-:S11]  /*70b0*/  IMAD.IADD R49, R113, 0x1, R49 ;  /* 0x0000000171317824 */ /* 0x000fd600078e0231 */
[----:B------:R-:W-:Y:S05]  /*70c0*/  @!P0 BRA `(.L_x_1820) ;  /* 0x0000000800148947 */ /* 0x000fea0003800000 */
[----:B------:R-:W2:Y:S01]  /*70d0*/  LDL R40, [R1+0x24] ;  /* 0x0000240001287983 */ /* 0x000ea20000100800 */
[----:B------:R-:W-:Y:S01]  /*70e0*/  SEL R36, R28, R123, !P3 ;  /* 0x0000007b1c247207 */ /* 0x000fe20005800000 */
[C---:B------:R-:W-:Y:S01]  /*70f0*/  VIADD R39, R218.reuse, 0x20 ;  /* 0x00000020da277836 */ /* 0x040fe20000000000 */
[----:B------:R-:W-:Y:S01]  /*7100*/  BSSY B2, `(.L_x_1821) ;  /* 0x000007e000027945 */ /* 0x000fe20003800000 */
[----:B------:R-:W-:Y:S01]  /*7110*/  VIADD R41, R218, 0x20 ;  /* 0x00000020da297836 */ /* 0x000fe20000000000 */
[----:B------:R-:W-:Y:S01]  /*7120*/  SHF.R.S32.HI R37, RZ, 0x1f, R36 ;  /* 0x0000001fff257819 */ /* 0x000fe20000011424 */
[----:B------:R-:W-:Y:S02]  /*7130*/  IMAD.SHL.U32 R39, R39, 0x40, RZ ;  /* 0x0000004027277824 */ /* 0x000fe400078e00ff */
[----:B------:R-:W-:Y:S01]  /*7140*/  IMAD.SHL.U32 R41, R41, 0x40, RZ ;  /* 0x0000004029297824 */ /* 0x000fe200078e00ff */
[----:B------:R-:W-:Y:S02]  /*7150*/  LEA.HI R37, R37, R36, RZ, 0x4 ;  /* 0x0000002425257211 */ /* 0x000fe400078f20ff */
[----:B------:R-:W-:-:S02]  /*7160*/  LOP3.LUT R39, R39, 0x1c0, RZ, 0xc0, !PT ;  /* 0x000001c027277812 */ /* 0x000fc400078ec0ff */
[----:B------:R-:W-:Y:S02]  /*7170*/  LEA.HI.SX32 R37, R37, R34, 0x1c ;  /* 0x0000002225257211 */ /* 0x000fe400078fe2ff */
[----:B------:R-:W-:Y:S02]  /*7180*/  LOP3.LUT R41, R41, 0x1c0, RZ, 0xc0, !PT ;  /* 0x000001c029297812 */ /* 0x000fe400078ec0ff */
[----:B------:R-:W-:Y:S01]  /*7190*/  SHF.R.S32.HI R36, RZ, 0x1f, R37 ;  /* 0x0000001fff247819 */ /* 0x000fe20000011425 */
[----:B------:R-:W-:Y:S01]  /*71a0*/  IMAD.SHL.U32 R47, R37, 0x8, RZ ;  /* 0x00000008252f7824 */ /* 0x000fe200078e00ff */
[----:B------:R-:W-:Y:S02]  /*71b0*/  SHF.R.U32.HI R41, RZ, 0x3, R41 ;  /* 0x00000003ff297819 */ /* 0x000fe40000011629 */
[----:B------:R-:W-:Y:S02]  /*71c0*/  LEA.HI R38, R36, R37, RZ, 0x3 ;  /* 0x0000002524267211 */ /* 0x000fe400078f18ff */
[----:B------:R-:W-:-:S02]  /*71d0*/  LOP3.LUT R36, R39, 0x38, R47, 0xf8, !PT ;  /* 0x0000003827247812 */ /* 0x000fc400078ef82f */
[----:B------:R-:W-:Y:S01]  /*71e0*/  IADD3 R37, P4, P5, R88, R112, R35 ;  /* 0x0000007058257210 */ /* 0x000fe20007d9e023 */
[----:B------:R-:W-:Y:S01]  /*71f0*/  IMAD.SHL.U32 R39, R38, 0x200, RZ ;  /* 0x0000020026277824 */ /* 0x000fe200078e00ff */
[----:B------:R-:W-:Y:S02]  /*7200*/  LOP3.LUT R36, R36, R41, RZ, 0x3c, !PT ;  /* 0x0000002924247212 */ /* 0x000fe400078e3cff */
[----:B------:R-:W-:Y:S02]  /*7210*/  IADD3.X R38, R0, R49, R95, P4, P5 ;  /* 0x0000003100267210 */ /* 0x000fe400027ea45f */
[----:B------:R-:W-:Y:S02]  /*7220*/  LOP3.LUT R39, R39, 0x7ffff000, RZ, 0xc0, !PT ;  /* 0x7ffff00027277812 */ /* 0x000fe400078ec0ff */
[----:B------:R-:W-:Y:S02]  /*7230*/  LEA R44, P4, R37, R108, 0x1 ;  /* 0x0000006c252c7211 */ /* 0x000fe400078808ff */
[----:B------:R-:W-:-:S02]  /*7240*/  ISETP.GE.AND P0, PT, R47, R121, PT ;  /* 0x000000792f00720c */ /* 0x000fc40003f06270 */
[----:B------:R-:W-:Y:S01]  /*7250*/  LEA.HI.X R45, R37, R109, R38, 0x1, P4 ;  /* 0x0000006d252d7211 */ /* 0x000fe200020f0c26 */
[----:B------:R-:W-:-:S04]  /*7260*/  IMAD R37, R17, 0x4000, R5 ;  /* 0x0000400011257824 */ /* 0x000fc800078e0205 */
[----:B------:R-:W-:-:S06]  /*7270*/  IMAD R37, R37, 0x2, R16 ;  /* 0x0000000225257824 */ /* 0x000fcc00078e0210 */
[--C-:B------:R-:W-:Y:S02]  /*7280*/  @!P0 SHF.R.S32.HI R48, RZ, 0x1f, R47.reuse ;  /* 0x0000001fff308819 */ /* 0x100fe4000001142f */
[----:B------:R-:W-:-:S04]  /*7290*/  @!P0 IADD3 R47, P4, P5, R88, R112, R47 ;  /* 0x00000070582f8210 */ /* 0x000fc80007d9e02f */
[----:B------:R-:W-:Y:S02]  /*72a0*/  @!P0 IADD3.X R48, R0, R49, R48, P4, P5 ;  /* 0x0000003100308210 */ /* 0x000fe400027ea430 */
[----:B------:R-:W-:Y:S02]  /*72b0*/  ISETP.GE.AND P5, PT, R18, R120, PT ;  /* 0x000000781200720c */ /* 0x000fe40003fa6270 */
[----:B------:R-:W-:-:S04]  /*72c0*/  @!P0 LEA R46, P4, R47, R108, 0x1 ;  /* 0x0000006c2f2e8211 */ /* 0x000fc800078808ff */
[----:B------:R-:W-:Y:S02]  /*72d0*/  @!P0 LEA.HI.X R47, R47, R109, R48, 0x1, P4 ;  /* 0x0000006d2f2f8211 */ /* 0x000fe400020f0c30 */
[----:B--2---:R-:W-:-:S05]  /*72e0*/  IADD3 R36, R36, R39, R40 ;  /* 0x0000002724247210 */ /* 0x004fca0007ffe028 */
[----:B------:R-:W-:-:S04]  /*72f0*/  IMAD R39, R17, 0x4000, R36 ;  /* 0x0000400011277824 */ /* 0x000fc800078e0224 */
[----:B------:R-:W-:Y:S02]  /*7300*/  IMAD R40, R39, 0x2, R16 ;  /* 0x0000000227287824 */ /* 0x000fe400078e0210 */
[----:B------:R-:W2:Y:S04]  /*7310*/  LDS.128 R36, [R37+0x20400] ;  /* 0x0204000025247984 */ /* 0x000ea80000000c00 */
[----:B------:R-:W3:Y:S01]  /*7320*/  LDS.128 R40, [R40+0x20400] ;  /* 0x0204000028287984 */ /* 0x000ee20000000c00 */
[----:B------:R-:W-:Y:S05]  /*7330*/  @P5 BRA `(.L_x_1822) ;  /* 0x0000000400685947 */ /* 0x000fea0003800000 */
[----:B0-----:R-:W-:Y:S01]  /*7340*/  SHF.R.U32.HI R74, RZ, 0x10, R57 ;  /* 0x00000010ff4a7819 */ /* 0x001fe20000011639 */
[----:B--2---:R-:W-:Y:S01]  /*7350*/  IMAD.U32 R50, R37, 0x10000, RZ ;  /* 0x0001000025327824 */ /* 0x004fe200078e00ff */
[----:B------:R-:W-:Y:S02]  /*7360*/  SHF.R.U32.HI R70, RZ, 0x10, R65 ;  /* 0x00000010ff467819 */ /* 0x000fe40000011641 */
[----:B------:R-:W-:Y:S02]  /*7370*/  PRMT R135, R135, 0x5410, R74 ;  /* 0x0000541087877816 */ /* 0x000fe4000000004a */
[----:B------:R-:W-:Y:S02]  /*7380*/  PRMT R139, R139, 0x5410, R70 ;  /* 0x000054108b8b7816 */ /* 0x000fe40000000046 */
[----:B------:R-:W-:Y:S01]  /*7390*/  SHF.R.U64 R75, R56, 0x10, R57 ;  /* 0x00000010384b7819 */ /* 0x000fe20000001239 */
[----:B---3--:R-:W-:Y:S01]  /*73a0*/  IMAD.U32 R57, R41, 0x10000, RZ ;  /* 0x0001000029397824 */ /* 0x008fe200078e00ff */
[----:B------:R-:W-:Y:S01]  /*73b0*/  SHF.R.U64 R71, R64, 0x10, R65 ;  /* 0x0000001040477819 */ /* 0x000fe20000001241 */
[----:B------:R-:W-:Y:S01]  /*73c0*/  IMAD.U32 R65, R135, 0x10000, RZ ;  /* 0x0001000087417824 */ /* 0x000fe200078e00ff */
[--C-:B------:R-:W-:Y:S01]  /*73d0*/  SHF.R.U64 R69, R66, 0x10, R67.reuse ;  /* 0x0000001042457819 */ /* 0x100fe20000001243 */
[----:B------:R-:W-:Y:S01]  /*73e0*/  IMAD.U32 R66, R139, 0x10000, RZ ;  /* 0x000100008b427824 */ /* 0x000fe200078e00ff */
[----:B------:R-:W-:-:S02]  /*73f0*/  SHF.R.U32.HI R68, RZ, 0x10, R67 ;  /* 0x00000010ff447819 */ /* 0x000fc40000011643 */
[----:B------:R-:W-:Y:S01]  /*7400*/  SHF.R.U32.HI R72, RZ, 0x10, R59 ;  /* 0x00000010ff487819 */ /* 0x000fe2000001163b */
[CC--:B------:R-:W-:Y:S01]  /*7410*/  FMUL.FTZ R67, R57.reuse, R66.reuse ;  /* 0x0000004239437220 */ /* 0x0c0fe20000410000 */
[----:B------:R-:W-:Y:S01]  /*7420*/  PRMT R136, R136, 0x5410, R69 ;  /* 0x0000541088887816 */ /* 0x000fe20000000045 */
[-C--:B------:R-:W-:Y:S01]  /*7430*/  FMUL.FTZ R69, R57, R65.reuse ;  /* 0x0000004139457220 */ /* 0x080fe20000410000 */
[----:B------:R-:W-:Y:S01]  /*7440*/  PRMT R137, R137, 0x5410, R68 ;  /* 0x0000541089897816 */ /* 0x000fe20000000044 */
[----:B------:R-:W-:Y:S01]  /*7450*/  FFMA.FTZ R67, R50, R65, -R67 ;  /* 0x0000004132437223 */ /* 0x000fe20000010843 */
[----:B------:R-:W-:Y:S01]  /*7460*/  SHF.R.U64 R73, R58, 0x10, R59 ;  /* 0x000000103a497819 */ /* 0x000fe2000000123b */
[----:B------:R-:W-:Y:S01]  /*7470*/  IMAD.U32 R59, R43, 0x10000, RZ ;  /* 0x000100002b3b7824 */ /* 0x000fe200078e00ff */
[----:B------:R-:W-:Y:S01]  /*7480*/  PRMT R133, R133, 0x5410, R72 ;  /* 0x0000541085857816 */ /* 0x000fe20000000048 */
        /* <DEDUP_REMOVED lines=12> */
[----:B------:R-:W-:Y:S01]  /*7550*/  IMAD.U32 R40, R39, 0x10000, RZ ;  /* 0x0001000027287824 */ /* 0x000fe200078e00ff */
[----:B------:R-:W-:Y:S01]  /*7560*/  LOP3.LUT R137, R137, 0xffff0000, RZ, 0xc0, !PT ;  /* 0xffff000089897812 */ /* 0x000fe200078ec0ff */
[C---:B------:R-:W-:Y:S01]  /*7570*/  FMUL.FTZ R65, R59.reuse, R57 ;  /* 0x000000393b417220 */ /* 0x040fe20000410000 */
[----:B------:R-:W-:Y:S01]  /*7580*/  PRMT R138, R138, 0x5410, R71 ;  /* 0x000054108a8a7816 */ /* 0x000fe20000000047 */
[-C--:B------:R-:W-:Y:S01]  /*7590*/  FMUL.FTZ R72, R59, R50.reuse ;  /* 0x000000323b487220 */ /* 0x080fe20000410000 */
[----:B------:R-:W-:Y:S01]  /*75a0*/  PRMT R134, R134, 0x5410, R75 ;  /* 0x0000541086867816 */ /* 0x000fe2000000004b */
[----:B------:R-:W-:Y:S01]  /*75b0*/  FFMA.FTZ R66, R51, R139, R58 ;  /* 0x0000008b33427223 */ /* 0x000fe2000001003a */
[----:B------:R-:W-:Y:S01]  /*75c0*/  LOP3.LUT R133, R133, 0xffff0000, RZ, 0xc0, !PT ;  /* 0xffff000085857812 */ /* 0x000fe200078ec0ff */
[----:B------:R-:W-:Y:S01]  /*75d0*/  FFMA.FTZ R70, R40, R50, -R65 ;  /* 0x0000003228467223 */ /* 0x000fe20000010841 */
[----:B------:R-:W-:Y:S01]  /*75e0*/  LOP3.LUT R39, R39, 0xffff0000, RZ, 0xc0, !PT ;  /* 0xffff000027277812 */ /* 0x000fe200078ec0ff */
[----:B------:R-:W-:Y:S01]  /*75f0*/  FMUL.FTZ R58, R64, R137 ;  /* 0x00000089403a7220 */ /* 0x000fe20000410000 */
[----:B------:R-:W-:Y:S01]  /*7600*/  FFMA.FTZ R72, R40, R57, R72 ;  /* 0x0000003928487223 */ /* 0x000fe20000010048 */
[----:B------:R-:W-:-:S02]  /*7610*/  IMAD.U32 R50, R138, 0x10000, RZ ;  /* 0x000100008a327824 */ /* 0x000fc400078e00ff */
[----:B------:R-:W-:Y:S01]  /*7620*/  FMUL.FTZ R64, R64, R133 ;  /* 0x0000008540407220 */ /* 0x000fe20000410000 */
[----:B------:R-:W-:Y:S01]  /*7630*/  IMAD.U32 R40, R134, 0x10000, RZ ;  /* 0x0001000086287824 */ /* 0x000fe200078e00ff */
[----:B------:R-:W-:Y:S01]  /*7640*/  LOP3.LUT R57, R138, 0xffff0000, RZ, 0xc0, !PT ;  /* 0xffff00008a397812 */ /* 0x000fe200078ec0ff */
[----:B------:R-:W-:Y:S01]  /*7650*/  FFMA.FTZ R68, R51, R135, -R68 ;  /* 0x0000008733447223 */ /* 0x000fe20000010844 */
[----:B------:R-:W-:Y:S01]  /*7660*/  FFMA.FTZ R133, R39, R133, -R58 ;  /* 0x0000008527857223 */ /* 0x000fe2000001083a */
[----:B------:R-:W-:Y:S01]  /*7670*/  LOP3.LUT R51, R134, 0xffff0000, RZ, 0xc0, !PT ;  /* 0xffff000086337812 */ /* 0x000fe200078ec0ff */
[C---:B------:R-:W-:Y:S01]  /*7680*/  FMUL.FTZ R58, R41.reuse, R50 ;  /* 0x00000032293a7220 */ /* 0x040fe20000410000 */
[C---:B------:R-:W-:Y:S01]  /*7690*/  IMAD.U32 R37, R36.reuse, 0x10000, RZ ;  /* 0x0001000024257824 */ /* 0x040fe200078e00ff */
[----:B------:R-:W-:Y:S01]  /*76a0*/  LOP3.LUT R48, R36, 0xffff0000, RZ, 0xc0, !PT ;  /* 0xffff000024307812 */ /* 0x000fe200078ec0ff */
[----:B------:R-:W-:Y:S01]  /*76b0*/  FMUL.FTZ R41, R41, R40 ;  /* 0x0000002829297220 */ /* 0x000fe20000410000 */
[----:B------:R-:W-:Y:S01]  /*76c0*/  FFMA.FTZ R137, R39, R137, R64 ;  /* 0x0000008927897223 */ /* 0x000fe20000010040 */
[----:B------:R-:W-:Y:S01]  /*76d0*/  PRMT R132, R132, 0x5410, R73 ;  /* 0x0000541084847816 */ /* 0x000fe20000000049 */
[----:B------:R-:W-:Y:S01]  /*76e0*/  FMUL.FTZ R39, R56, R57 ;  /* 0x0000003938277220 */ /* 0x000fe20000410000 */
[----:B------:R-:W-:-:S02]  /*76f0*/  IMAD.U32 R43, R42, 0x10000, RZ ;  /* 0x000100002a2b7824 */ /* 0x000fc400078e00ff */
[C---:B------:R-:W-:Y:S01]  /*7700*/  FFMA.FTZ R58, R37.reuse, R40, -R58 ;  /* 0x00000028253a7223 */ /* 0x040fe2000001083a */
[----:B------:R-:W-:Y:S01]  /*7710*/  FFMA.FTZ R50, R37, R50, R41 ;  /* 0x0000003225327223 */ /* 0x000fe20000010029 */
[-C--:B------:R-:W-:Y:S01]  /*7720*/  FMUL.FTZ R59, R56, R51.reuse ;  /* 0x00000033383b7220 */ /* 0x080fe20000410000 */
[----:B------:R-:W-:Y:S01]  /*7730*/  LOP3.LUT R42, R42, 0xffff0000, RZ, 0xc0, !PT ;  /* 0xffff00002a2a7812 */ /* 0x000fe200078ec0ff */
[----:B------:R-:W-:Y:S01]  /*7740*/  FFMA.FTZ R51, R48, R51, -R39 ;  /* 0x0000003330337223 */ /* 0x000fe20000010827 */
[C---:B------:R-:W-:Y:S01]  /*7750*/  IMAD.U32 R40, R136.reuse, 0x10000, RZ ;  /* 0x0001000088287824 */ /* 0x040fe200078e00ff */
[----:B------:R-:W-:Y:S01]  /*7760*/  LOP3.LUT R41, R136, 0xffff0000, RZ, 0xc0, !PT ;  /* 0xffff000088297812 */ /* 0x000fe200078ec0ff */
[C---:B------:R-:W-:Y:S01]  /*7770*/  IMAD.U32 R37, R132.reuse, 0x10000, RZ ;  /* 0x0001000084257824 */ /* 0x040fe200078e00ff */
[----:B------:R-:W-:Y:S01]  /*7780*/  LOP3.LUT R39, R132, 0xffff0000, RZ, 0xc0, !PT ;  /* 0xffff000084277812 */ /* 0x000fe200078ec0ff */
[----:B------:R-:W-:Y:S01]  /*7790*/  FFMA.FTZ R59, R48, R57, R59 ;  /* 0x00000039303b7223 */ /* 0x000fe2000001003b */
[----:B------:R-:W-:-:S02]  /*77a0*/  IMAD.U32 R36, R38, 0x10000, RZ ;  /* 0x0001000026247824 */ /* 0x000fc400078e00ff */
[CC--:B------:R-:W-:Y:S01]  /*77b0*/  FMUL.FTZ R57, R43.reuse, R40.reuse ;  /* 0x000000282b397220 */ /* 0x0c0fe20000410000 */
[----:B------:R-:W-:Y:S01]  /*77c0*/  LOP3.LUT R38, R38, 0xffff0000, RZ, 0xc0, !PT ;  /* 0xffff000026267812 */ /* 0x000fe200078ec0ff */
[----:B------:R-:W-:Y:S01]  /*77d0*/  FMUL.FTZ R43, R43, R37 ;  /* 0x000000252b2b7220 */ /* 0x000fe20000410000 */
[C---:B------:R-:W-:Y:S01]  /*77e0*/  FMUL.FTZ R65, R42.reuse, R41 ;  /* 0x000000292a417220 */ /* 0x040fe20000410000 */
[----:B------:R-:W-:Y:S01]  /*77f0*/  FMUL.FTZ R42, R42, R39 ;  /* 0x000000272a2a7220 */ /* 0x000fe20000410000 */
[C---:B------:R-:W-:Y:S01]  /*7800*/  FFMA.FTZ R57, R36.reuse, R37, -R57 ;  /* 0x0000002524397223 */ /* 0x040fe20000010839 */
[----:B------:R-:W-:Y:S01]  /*7810*/  FFMA.FTZ R43, R36, R40, R43 ;  /* 0x00000028242b7223 */ /* 0x000fe2000001002b */
[C---:B------:R-:W-:Y:S01]  /*7820*/  FFMA.FTZ R36, R38.reuse, R39, -R65 ;  /* 0x0000002726247223 */ /* 0x040fe20000010841 */
[----:B------:R-:W-:Y:S01]  /*7830*/  FFMA.FTZ R42, R38, R41, R42 ;  /* 0x00000029262a7223 */ /* 0x000fe2000001002a */
[----:B------:R-:W-:Y:S02]  /*7840*/  F2FP.BF16.F32.PACK_AB R72, R137, R72 ;  /* 0x000000488948723e */ /* 0x000fe400000010ff */
        /* <DEDUP_REMOVED lines=8> */
[----:B------:R-:W-:-:S07]  /*78d0*/  F2FP.BF16.F32.PACK_AB R40, R59, R50 ;  /* 0x000000323b28723e */ /* 0x000fce00000010ff */
.L_x_1822:
[----:B------:R-:W-:Y:S05]  /*78e0*/  BSYNC B2 ;  /* 0x0000000000027941 */ /* 0x000fea0003800000 */
.L_x_1821:
[----:B------:R-:W-:Y:S02]  /*78f0*/  ULDC.64 UR4, c[0x0][0x208] ;  /* 0x0000820000047ab9 */ /* 0x000fe40000000a00 */
[----:B--2---:R2:W-:Y:S04]  /*7900*/  STG.E.128 desc[UR4][R44.64], R36 ;  /* 0x000000242c007986 */ /* 0x0045e8000c101d04 */
[----:B---3--:R2:W-:Y:S02]  /*7910*/  @!P0 STG.E.128 desc[UR4][R46.64], R40 ;  /* 0x000000282e008986 */ /* 0x0085e4000c101d04 */
.L_x_1820:
[----:B------:R-:W-:Y:S05]  /*7920*/  BSYNC B1 ;  /* 0x0000000000017941 */ /* 0x000fea0003800000 */
.L_x_1819:
[----:B------:R-:W-:-:S13]  /*7930*/  ISETP.NE.AND P0, PT, R92, RZ, PT ;  /* 0x000000ff5c00720c */ /* 0x000fda0003f05270 */
[----:B------:R-:W-:Y:S05]  /*7940*/  @!P0 BRA `(.L_x_1789) ;  /* 0x0000000800e08947 */ /* 0x000fea0003800000 */
[----:B--2---:R-:W2:Y:S01]  /*7950*/  LDL R37, [R1+0x24] ;  /* 0x0000240001257983 */ /* 0x004ea20000100800 */
[----:B------:R-:W-:Y:S01]  /*7960*/  SEL R123, R28, R123, !P2 ;  /* 0x0000007b1c7b7207 */ /* 0x000fe20005000000 */
[----:B------:R-:W-:Y:S01]  /*7970*/  VIADD R38, R218, 0x20 ;  /* 0x00000020da267836 */ /* 0x000fe20000000000 */
[----:B------:R-:W-:Y:S01]  /*7980*/  IADD3 R45, P0, P4, R88, R112, R91 ;  /* 0x00000070582d7210 */ /* 0x000fe20007c1e05b */
[----:B------:R-:W-:Y:S01]  /*7990*/  VIADD R39, R218, 0x20 ;  /* 0x00000020da277836 */ /* 0x000fe20000000000 */
[----:B------:R-:W-:Y:S01]  /*79a0*/  SHF.R.S32.HI R36, RZ, 0x1f, R123 ;  /* 0x0000001fff247819 */ /* 0x000fe2000001147b */
[----:B------:R-:W-:Y:S01]  /*79b0*/  IMAD.SHL.U32 R38, R38, 0x40, RZ ;  /* 0x0000004026267824 */ /* 0x000fe200078e00ff */
[----:B------:R-:W-:Y:S01]  /*79c0*/  IADD3.X R46, R0, R49, R96, P0, P4 ;  /* 0x00000031002e7210 */ /* 0x000fe200007e8460 */
[----:B------:R-:W-:Y:S01]  /*79d0*/  IMAD.SHL.U32 R39, R39, 0x40, RZ ;  /* 0x0000004027277824 */ /* 0x000fe200078e00ff */
[----:B------:R-:W-:Y:S01]  /*79e0*/  LEA.HI R123, R36, R123, RZ, 0x4 ;  /* 0x0000007b247b7211 */ /* 0x000fe200078f20ff */
[----:B------:R-:W-:Y:S01]  /*79f0*/  BSSY B1, `(.L_x_1823) ;  /* 0x0000072000017945 */ /* 0x000fe20003800000 */
        /* <DEDUP_REMOVED lines=8> */
[----:B------:R-:W-:Y:S01]  /*7a80*/  ISETP.GE.AND P4, PT, R226, R120, PT ;  /* 0x00000078e200720c */ /* 0x000fe20003f86270 */
[----:B------:R-:W-:Y:S01]  /*7a90*/  IMAD.SHL.U32 R123, R123, 0x200, RZ ;  /* 0x000002007b7b7824 */ /* 0x000fe200078e00ff */
[----:B------:R-:W-:Y:S02]  /*7aa0*/  LOP3.LUT R36, R36, R38, RZ, 0x3c, !PT ;  /* 0x0000002624247212 */ /* 0x000fe400078e3cff */
[----:B------:R-:W-:Y:S02]  /*7ab0*/  LEA R44, P0, R45, R108, 0x1 ;  /* 0x0000006c2d2c7211 */ /* 0x000fe400078008ff */
[----:B------:R-:W-:Y:S02]  /*7ac0*/  LOP3.LUT R123, R123, 0x7ffff000, RZ, 0xc0, !PT ;  /* 0x7ffff0007b7b7812 */ /* 0x000fe400078ec0ff */
[----:B------:R-:W-:Y:S02]  /*7ad0*/  LEA.HI.X R45, R45, R109, R46, 0x1, P0 ;  /* 0x0000006d2d2d7211 */ /* 0x000fe400000f0c2e */
[----:B--2---:R-:W-:Y:S01]  /*7ae0*/  IADD3 R36, R36, R123, R37 ;  /* 0x0000007b24247210 */ /* 0x004fe20007ffe025 */
[----:B------:R-:W-:-:S04]  /*7af0*/  IMAD R37, R17, 0x4000, R7 ;  /* 0x0000400011257824 */ /* 0x000fc800078e0207 */
[----:B------:R-:W-:Y:S02]  /*7b00*/  IMAD R39, R17, 0x4000, R36 ;  /* 0x0000400011277824 */ /* 0x000fe400078e0224 */
[--C-:B------:R-:W-:Y:S02]  /*7b10*/  IMAD R37, R37, 0x2, R16.reuse ;  /* 0x0000000225257824 */ /* 0x100fe400078e0210 */
[----:B------:R-:W-:-:S04]  /*7b20*/  IMAD R40, R39, 0x2, R16 ;  /* 0x0000000227287824 */ /* 0x000fc800078e0210 */
[----:B------:R-:W2:Y:S04]  /*7b30*/  LDS.128 R36, [R37+0x20400] ;  /* 0x0204000025247984 */ /* 0x000ea80000000c00 */
[----:B------:R-:W3:Y:S01]  /*7b40*/  LDS.128 R40, [R40+0x20400] ;  /* 0x0204000028287984 */ /* 0x000ee20000000c00 */
[----:B------:R-:W-:Y:S05]  /*7b50*/  @P4 BRA `(.L_x_1824) ;  /* 0x00000004006c4947 */ /* 0x000fea0003800000 */
[--C-:B------:R-:W-:Y:S01]  /*7b60*/  SHF.R.U64 R58, R60, 0x10, R61.reuse ;  /* 0x000000103c3a7819 */ /* 0x100fe2000000123d */
[----:B--2---:R-:W-:Y:S01]  /*7b70*/  IMAD.U32 R46, R37, 0x10000, RZ ;  /* 0x00010000252e7824 */ /* 0x004fe200078e00ff */
[----:B------:R-:W-:Y:S01]  /*7b80*/  SHF.R.U32.HI R61, RZ, 0x10, R61 ;  /* 0x00000010ff3d7819 */ /* 0x000fe2000001163d */
[----:B---3--:R-:W-:Y:S01]  /*7b90*/  IMAD.U32 R50, R40, 0x10000, RZ ;  /* 0x0001000028327824 */ /* 0x008fe200078e00ff */
[----:B------:R-:W-:Y:S02]  /*7ba0*/  SHF.R.U32.HI R65, RZ, 0x10, R53 ;  /* 0x00000010ff417819 */ /* 0x000fe40000011635 */
[----:B------:R-:W-:Y:S01]  /*7bb0*/  SHF.R.U64 R59, R54, 0x10, R55 ;  /* 0x00000010363b7819 */ /* 0x000fe20000001237 */
[----:B------:R-:W-:Y:S01]  /*7bc0*/  IMAD.U32 R54, R43, 0x10000, RZ ;  /* 0x000100002b367824 */ /* 0x000fe200078e00ff */
[----:B------:R-:W-:Y:S02]  /*7bd0*/  PRMT R130, R130, 0x5410, R61 ;  /* 0x0000541082827816 */ /* 0x000fe4000000003d */
[----:B------:R-:W-:-:S02]  /*7be0*/  SHF.R.U32.HI R57, RZ, 0x10, R55 ;  /* 0x00000010ff397819 */ /* 0x000fc40000011637 */
[----:B------:R-:W-:Y:S02]  /*7bf0*/  PRMT R126, R126, 0x5410, R65 ;  /* 0x000054107e7e7816 */ /* 0x000fe40000000041 */
[----:B------:R-:W-:Y:S01]  /*7c00*/  SHF.R.U64 R64, R52, 0x10, R53 ;  /* 0x0000001034407819 */ /* 0x000fe20000001235 */
[----:B------:R-:W-:Y:S01]  /*7c10*/  IMAD.U32 R52, R41, 0x10000, RZ ;  /* 0x0001000029347824 */ /* 0x000fe200078e00ff */
[----:B------:R-:W-:Y:S02]  /*7c20*/  SHF.R.U64 R56, R62, 0x10, R63 ;  /* 0x000000103e387819 */ /* 0x000fe4000000123f */
[----:B------:R-:W-:Y:S01]  /*7c30*/  PRMT R122, R122, 0x5410, R59 ;  /* 0x000054107a7a7816 */ /* 0x000fe2000000003b */
[----:B------:R-:W-:Y:S01]  /*7c40*/  IMAD.U32 R59, R130, 0x10000, RZ ;  /* 0x00010000823b7824 */ /* 0x000fe200078e00ff */
[----:B------:R-:W-:Y:S02]  /*7c50*/  SHF.R.U32.HI R63, RZ, 0x10, R63 ;  /* 0x00000010ff3f7819 */ /* 0x000fe4000001163f */
[----:B------:R-:W-:Y:S01]  /*7c60*/  PRMT R124, R124, 0x5410, R57 ;  /* 0x000054107c7c7816 */ /* 0x000fe20000000039 */
[----:B------:R-:W-:-:S02]  /*7c70*/  IMAD.U32 R57, R126, 0x10000, RZ ;  /* 0x000100007e397824 */ /* 0x000fc400078e00ff */
[----:B------:R-:W-:Y:S01]  /*7c80*/  FMUL.FTZ R61, R52, R59 ;  /* 0x0000003b343d7220 */ /* 0x000fe20000410000 */
[----:B------:R-:W-:Y:S01]  /*7c90*/  PRMT R128, R128, 0x5410, R63 ;  /* 0x0000541080807816 */ /* 0x000fe2000000003f */
[-C--:B------:R-:W-:Y:S02]  /*7ca0*/  FMUL.FTZ R63, R52, R57.reuse ;  /* 0x00000039343f7220 */ /* 0x080fe40000410000 */
[----:B------:R-:W-:Y:S01]  /*7cb0*/  FFMA.FTZ R52, R46, R57, -R61 ;  /* 0x000000392e347223 */ /* 0x000fe2000001083d */
[----:B------:R-:W-:Y:S01]  /*7cc0*/  LOP3.LUT R53, R41, 0xffff0000, RZ, 0xc0, !PT ;  /* 0xffff000029357812 */ /* 0x000fe200078ec0ff */
[----:B------:R-:W-:Y:S01]  /*7cd0*/  IMAD.U32 R61, R128, 0x10000, RZ ;  /* 0x00010000803d7824 */ /* 0x000fe200078e00ff */
[----:B------:R-:W-:Y:S01]  /*7ce0*/  LOP3.LUT R130, R130, 0xffff0000, RZ, 0xc0, !PT ;  /* 0xffff000082827812 */ /* 0x000fe200078ec0ff */
[----:B------:R-:W-:Y:S01]  /*7cf0*/  IMAD.U32 R57, R124, 0x10000, RZ ;  /* 0x000100007c397824 */ /* 0x000fe200078e00ff */
[----:B------:R-:W-:Y:S01]  /*7d00*/  LOP3.LUT R126, R126, 0xffff0000, RZ, 0xc0, !PT ;  /* 0xffff00007e7e7812 */ /* 0x000fe200078ec0ff */
[----:B------:R-:W-:Y:S01]  /*7d10*/  FFMA.FTZ R63, R46, R59, R63 ;  /* 0x0000003b2e3f7223 */ /* 0x000fe2000001003f */
[----:B------:R-:W-:Y:S01]  /*7d20*/  LOP3.LUT R51, R40, 0xffff0000, RZ, 0xc0, !PT ;  /* 0xffff000028337812 */ /* 0x000fe200078ec0ff */
[C---:B------:R-:W-:Y:S01]  /*7d30*/  FMUL.FTZ R59, R54.reuse, R61 ;  /* 0x0000003d363b7220 */ /* 0x040fe20000410000 */
[----:B------:R-:W-:Y:S01]  /*7d40*/  LOP3.LUT R48, R37, 0xffff0000, RZ, 0xc0, !PT ;  /* 0xffff000025307812 */ /* 0x000fe200078ec0ff */
[----:B------:R-:W-:Y:S01]  /*7d50*/  IMAD.U32 R40, R39, 0x10000, RZ ;  /* 0x0001000027287824 */ /* 0x000fe200078e00ff */
[----:B------:R-:W-:Y:S01]  /*7d60*/  PRMT R125, R125, 0x5410, R64 ;  /* 0x000054107d7d7816 */ /* 0x000fe20000000040 */
[----:B------:R-:W-:Y:S01]  /*7d70*/  FMUL.FTZ R65, R53, R130 ;  /* 0x0000008235417220 */ /* 0x000fe20000410000 */
[-C--:B------:R-:W-:Y:S01]  /*7d80*/  FMUL.FTZ R54, R54, R57.reuse ;  /* 0x0000003936367220 */ /* 0x080fe20000410000 */
[----:B------:R-:W-:Y:S01]  /*7d90*/  LOP3.LUT R55, R43, 0xffff0000, RZ, 0xc0, !PT ;  /* 0xffff00002b377812 */ /* 0x000fe200078ec0ff */
[-C--:B------:R-:W-:Y:S01]  /*7da0*/  FMUL.FTZ R53, R53, R126.reuse ;  /* 0x0000007e35357220 */ /* 0x080fe20000410000 */
[----:B------:R-:W-:Y:S01]  /*7db0*/  LOP3.LUT R128, R128, 0xffff0000, RZ, 0xc0, !PT ;  /* 0xffff000080807812 */ /* 0x000fe200078ec0ff */
[C---:B------:R-:W-:Y:S01]  /*7dc0*/  FFMA.FTZ R59, R40.reuse, R57, -R59 ;  /* 0x00000039283b7223 */ /* 0x040fe2000001083b */
[----:B------:R-:W-:Y:S01]  /*7dd0*/  PRMT R129, R129, 0x5410, R58 ;  /* 0x0000541081817816 */ /* 0x000fe2000000003a */
[----:B------:R-:W-:Y:S01]  /*7de0*/  FFMA.FTZ R54, R40, R61, R54 ;  /* 0x0000003d28367223 */ /* 0x000fe20000010036 */
[----:B------:R-:W-:Y:S01]  /*7df0*/  LOP3.LUT R124, R124, 0xffff0000, RZ, 0xc0, !PT ;  /* 0xffff00007c7c7812 */ /* 0x000fe200078ec0ff */
[C---:B------:R-:W-:Y:S01]  /*7e00*/  FFMA.FTZ R65, R48.reuse, R126, -R65 ;  /* 0x0000007e30417223 */ /* 0x040fe20000010841 */
[----:B------:R-:W-:Y:S01]  /*7e10*/  LOP3.LUT R41, R39, 0xffff0000, RZ, 0xc0, !PT ;  /* 0xffff000027297812 */ /* 0x000fe200078ec0ff */
[----:B------:R-:W-:Y:S01]  /*7e20*/  FFMA.FTZ R130, R48, R130, R53 ;  /* 0x0000008230827223 */ /* 0x000fe20000010035 */
[----:B------:R-:W-:-:S02]  /*7e30*/  IMAD.U32 R40, R125, 0x10000, RZ ;  /* 0x000100007d287824 */ /* 0x000fc400078e00ff */
[----:B------:R-:W-:Y:S01]  /*7e40*/  FMUL.FTZ R48, R55, R128 ;  /* 0x0000008037307220 */ /* 0x000fe20000410000 */
[----:B------:R-:W-:Y:S01]  /*7e50*/  IMAD.U32 R46, R129, 0x10000, RZ ;  /* 0x00010000812e7824 */ /* 0x000fe200078e00ff */
[----:B------:R-:W-:Y:S01]  /*7e60*/  PRMT R127, R127, 0x5410, R56 ;  /* 0x000054107f7f7816 */ /* 0x000fe20000000038 */
[----:B------:R-:W-:Y:S02]  /*7e70*/  IMAD.U32 R37, R36, 0x10000, RZ ;  /* 0x0001000024257824 */ /* 0x000fe400078e00ff */
[----:B------:R-:W-:Y:S01]  /*7e80*/  FMUL.FTZ R56, R55, R124 ;  /* 0x0000007c37387220 */ /* 0x000fe20000410000 */
[----:B------:R-:W-:Y:S01]  /*7e90*/  LOP3.LUT R129, R129, 0xffff0000, RZ, 0xc0, !PT ;  /* 0xffff000081817812 */ /* 0x000fe200078ec0ff */
[C---:B------:R-:W-:Y:S01]  /*7ea0*/  FMUL.FTZ R53, R50.reuse, R40 ;  /* 0x0000002832357220 */ /* 0x040fe20000410000 */
[----:B------:R-:W-:Y:S01]  /*7eb0*/  FFMA.FTZ R124, R41, R124, -R48 ;  /* 0x0000007c297c7223 */ /* 0x000fe20000010830 */
[----:B------:R-:W-:Y:S01]  /*7ec0*/  LOP3.LUT R125, R125, 0xffff0000, RZ, 0xc0, !PT ;  /* 0xffff00007d7d7812 */ /* 0x000fe200078ec0ff */
[----:B------:R-:W-:Y:S01]  /*7ed0*/  FMUL.FTZ R48, R50, R46 ;  /* 0x0000002e32307220 */ /* 0x000fe20000410000 */
[----:B------:R-:W-:Y:S01]  /*7ee0*/  LOP3.LUT R36, R36, 0xffff0000, RZ, 0xc0, !PT ;  /* 0xffff000024247812 */ /* 0x000fe200078ec0ff */
[----:B------:R-:W-:Y:S01]  /*7ef0*/  FFMA.FTZ R55, R41, R128, R56 ;  /* 0x0000008029377223 */ /* 0x000fe20000010038 */
[----:B------:R-:W-:Y:S01]  /*7f00*/  FFMA.FTZ R53, R37, R46, R53 ;  /* 0x0000002e25357223 */ /* 0x000fe20000010035 */
[----:B------:R-:W-:-:S02]  /*7f10*/  IMAD.U32 R43, R42, 0x10000, RZ ;  /* 0x000100002a2b7824 */ /* 0x000fc400078e00ff */
[----:B------:R-:W-:Y:S01]  /*7f20*/  FMUL.FTZ R41, R51, R129 ;  /* 0x0000008133297220 */ /* 0x000fe20000410000 */
[----:B------:R-:W-:Y:S01]  /*7f30*/  IMAD.U32 R46, R127, 0x10000, RZ ;  /* 0x000100007f2e7824 */ /* 0x000fe200078e00ff */
[----:B------:R-:W-:Y:S01]  /*7f40*/  LOP3.LUT R42, R42, 0xffff0000, RZ, 0xc0, !PT ;  /* 0xffff00002a2a7812 */ /* 0x000fe200078ec0ff */
[----:B------:R-:W-:Y:S01]  /*7f50*/  FFMA.FTZ R48, R37, R40, -R48 ;  /* 0x0000002825307223 */ /* 0x000fe20000010830 */
[-C--:B------:R-:W-:Y:S01]  /*7f60*/  FMUL.FTZ R51, R51, R125.reuse ;  /* 0x0000007d33337220 */ /* 0x080fe20000410000 */
[----:B------:R-:W-:Y:S01]  /*7f70*/  LOP3.LUT R127, R127, 0xffff0000, RZ, 0xc0, !PT ;  /* 0xffff00007f7f7812 */ /* 0x000fe200078ec0ff */
[C---:B------:R-:W-:Y:S01]  /*7f80*/  IMAD.U32 R40, R122.reuse, 0x10000, RZ ;  /* 0x000100007a287824 */ /* 0x040fe200078e00ff */
[----:B------:R-:W-:Y:S01]  /*7f90*/  LOP3.LUT R37, R122, 0xffff0000, RZ, 0xc0, !PT ;  /* 0xffff00007a257812 */ /* 0x000fe200078ec0ff */
[----:B------:R-:W-:Y:S01]  /*7fa0*/  FFMA.FTZ R41, R36, R125, -R41 ;  /* 0x0000007d24297223 */ /* 0x000fe20000010829 */
[----:B------:R-:W-:Y:S02]  /*7fb0*/  IMAD.U32 R39, R38, 0x10000, RZ ;  /* 0x0001000026277824 */ /* 0x000fe400078e00ff */
[----:B------:R-:W-:Y:S01]  /*7fc0*/  FFMA.FTZ R36, R36, R129, R51 ;  /* 0x0000008124247223 */ /* 0x000fe20000010033 */
[----:B------:R-:W-:Y:S01]  /*7fd0*/  LOP3.LUT R38, R38, 0xffff0000, RZ, 0xc0, !PT ;  /* 0xffff000026267812 */ /* 0x000fe200078ec0ff */
[C---:B------:R-:W-:Y:S01]  /*7fe0*/  FMUL.FTZ R50, R43.reuse, R46 ;  /* 0x0000002e2b327220 */ /* 0x040fe20000410000 */
        /* <DEDUP_REMOVED lines=11> */
[----:B------:R-:W-:Y:S02]  /*80a0*/  F2FP.BF16.F32.PACK_AB R40, R36, R53 ;  /* 0x000000352428723e */ /* 0x000fe400000010ff */
[----:B------:R-:W-:Y:S01]  /*80b0*/  F2FP.BF16.F32.PACK_AB R42, R42, R43 ;  /* 0x0000002b2a2a723e */ /* 0x000fe200000010ff */
[----:B------:R-:W-:Y:S01]  /*80c0*/  IMAD.MOV.U32 R36, RZ, RZ, R48 ;  /* 0x000000ffff247224 */ /* 0x000fe200078e0030 */
[----:B------:R-:W-:Y:S01]  /*80d0*/  F2FP.BF16.F32.PACK_AB R37, R65, R52 ;  /* 0x000000344125723e */ /* 0x000fe200000010ff */
[----:B------:R-:W-:Y:S01]  /*80e0*/  IMAD.MOV.U32 R43, RZ, RZ, R54 ;  /* 0x000000ffff2b7224 */ /* 0x000fe200078e0036 */
[----:B------:R-:W-:-:S02]  /*80f0*/  F2FP.BF16.F32.PACK_AB R39, R124, R59 ;  /* 0x0000003b7c27723e */ /* 0x000fc400000010ff */
[----:B------:R-:W-:-:S07]  /*8100*/  F2FP.BF16.F32.PACK_AB R38, R51, R50 ;  /* 0x000000323326723e */ /* 0x000fce00000010ff */
.L_x_1824:
[----:B------:R-:W-:Y:S05]  /*8110*/  BSYNC B1 ;  /* 0x0000000000017941 */ /* 0x000fea0003800000 */
.L_x_1823:
        /* <DEDUP_REMOVED lines=12> */
.L_x_1764:
[----:B------:R-:W2:Y:S02]  /*81e0*/  LDL R36, [R1+0x20] ;  /* 0x0000200001247983 */ /* 0x000ea40000100800 */
[----:B--2---:R-:W-:-:S13]  /*81f0*/  R2UR UR4, R36 ;  /* 0x00000000240472ca */ /* 0x004fda00000e0000 */
[----:B------:R-:W-:-:S06]  /*8200*/  UISETP.NE.AND UP0, UPT, UR4, 0x3, UPT ;  /* 0x000000030400788c */ /* 0x000fcc000bf05270 */
[----:B------:R-:W-:-:S13]  /*8210*/  PLOP3.LUT P1, PT, PT, PT, UP0, 0x80, 0x0 ;  /* 0x000000000000781c */ /* 0x000fda0003f2f008 */
[----:B------:R-:W-:Y:S05]  /*8220*/  @!P1 BRA `(.L_x_1825) ;  /* 0x0000000000049947 */ /* 0x000fea0003800000 */
[----:B------:R-:W-:Y:S01]  /*8230*/  BPT.TRAP 0x1 ;  /* 0x000000040000795c */ /* 0x000fe20000300000 */
.L_x_1825:
[----:B------:R-:W-:Y:S01]  /*8240*/  IMAD R98, R17, 0x8, R16 ;  /* 0x0000000811627824 */ /* 0x000fe200078e0210 */
[----:B------:R-:W-:Y:S01]  /*8250*/  SHF.L.U32 R107, R237, 0x1f, RZ ;  /* 0x0000001fed6b7819 */ /* 0x000fe200000006ff */
[----:B------:R-:W-:Y:S01]  /*8260*/  IMAD R105, R24, -0x40, R2 ;  /* 0xffffffc018697824 */ /* 0x000fe200078e0202 */
[----:B------:R-:W-:Y:S02]  /*8270*/  BSSY B1, `(.L_x_1826) ;  /* 0x0000005000017945 */ /* 0x000fe40003800000 */
[----:B------:R-:W0:Y:S02]  /*8280*/  SYNCS.PHASECHK.TRANS64.TRYWAIT P0, [R98+URZ+0x30890], R107 ;  /* 0x0308906b620075a7 */ /* 0x000e24000800017f */
[----:B------:R-:W-:-:S04]  /*8290*/  VIMNMX R105, R105, 0x40, PT ;  /* 0x0000004069697848 */ /* 0x000fc80003fe0100 */
[----:B------:R-:W-:Y:S01]  /*82a0*/  ISETP.GE.AND P4, PT, R218, R105, PT ;  /* 0x00000069da00720c */ /* 0x000fe20003f86270 */
[----:B0-----:R-:W-:-:S12]  /*82b0*/  @!P0 BRA `(.L_x_1827) ;  /* 0x0000023000348947 */ /* 0x001fd80003800000 */
.L_x_2231:
[----:B------:R-:W-:Y:S05]  /*82c0*/  BSYNC B1 ;  /* 0x0000000000017941 */ /* 0x000fea0003800000 */
.L_x_1826:
[----:B------:R-:W-:Y:S04]  /*82d0*/  BSSY B1, `(.L_x_1828) ;  /* 0x000000f000017945 */ /* 0x000fe80003800000 */
[----:B------:R-:W-:Y:S05]  /*82e0*/  @P4 BRA `(.L_x_1829) ;  /* 0x0000000000344947 */ /* 0x000fea0003800000 */
[----:B------:R-:W-:Y:S01]  /*82f0*/  ISETP.NE.AND P5, PT, R29, RZ, PT ;  /* 0x000000ff1d00720c */ /* 0x000fe20003fa5270 */
[----:B------:R-:W-:Y:S01]  /*8300*/  ULDC.64 UR4, c[0x0][0x208] ;  /* 0x0000820000047ab9 */ /* 0x000fe20000000a00 */
[----:B------:R-:W-:Y:S02]  /*8310*/  ISETP.NE.AND P4, PT, R92, RZ, PT ;  /* 0x000000ff5c00720c */ /* 0x000fe40003f85270 */
[----:B------:R-:W-:-:S09]  /*8320*/  ISETP.NE.AND P0, PT, R93, RZ, PT ;  /* 0x000000ff5d00720c */ /* 0x000fd20003f05270 */
[----:B------:R-:W1:Y:S04]  /*8330*/  @P5 LDS.128 R36, [R101+0x20400] ;  /* 0x0204000065245984 */ /* 0x000e680000000c00 */
[----:B------:R-:W2:Y:S04]  /*8340*/  @P0 LDS.128 R40, [R101+0x24400] ;  /* 0x0244000065280984 */ /* 0x000ea80000000c00 */
[----:B-1----:R-:W-:Y:S01]  /*8350*/  @P5 STG.E.128 desc[UR4][R50.64], R36 ;  /* 0x0000002432005986 */ /* 0x002fe2000c101d04 */
[----:B------:R-:W-:-:S03]  /*8360*/  ISETP.NE.AND P5, PT, R94, RZ, PT ;  /* 0x000000ff5e00720c */ /* 0x000fc60003fa5270 */
[----:B------:R-:W1:Y:S04]  /*8370*/  @P4 LDS.128 R36, [R101+0x22400] ;  /* 0x0224000065244984 */ /* 0x000e680000000c00 */
[----:B--2---:R-:W-:Y:S06]  /*8380*/  @P0 STG.E.128 desc[UR4][R50.64+0x100], R40 ;  /* 0x0001002832000986 */ /* 0x004fec000c101d04 */
[----:B------:R-:W2:Y:S04]  /*8390*/  @P5 LDS.128 R44, [R101+0x26400] ;  /* 0x02640000652c5984 */ /* 0x000ea80000000c00 */
[----:B-1----:R1:W-:Y:S04]  /*83a0*/  @P4 STG.E.128 desc[UR4][R50.64+0x80], R36 ;  /* 0x0000802432004986 */ /* 0x0023e8000c101d04 */
[----:B--2---:R1:W-:Y:S02]  /*83b0*/  @P5 STG.E.128 desc[UR4][R50.64+0x180], R44 ;  /* 0x0001802c32005986 */ /* 0x0043e4000c101d04 */
.L_x_1829:
[----:B------:R-:W-:Y:S05]  /*83c0*/  BSYNC B1 ;  /* 0x0000000000017941 */ /* 0x000fea0003800000 */
.L_x_1828:
[----:B-1----:R-:W-:-:S05]  /*83d0*/  VIADD R36, R218, 0x20 ;  /* 0x00000020da247836 */ /* 0x002fca0000000000 */
[----:B------:R-:W-:-:S13]  /*83e0*/  ISETP.GE.AND P0, PT, R36, R105, PT ;  /* 0x000000692400720c */ /* 0x000fda0003f06270 */
        /* <DEDUP_REMOVED lines=14> */
.L_x_1789:
[----:B------:R-:W-:Y:S05]  /*84d0*/  BSYNC B0 ;  /* 0x0000000000007941 */ /* 0x000fea0003800000 */
.L_x_1763:
        /* <DEDUP_REMOVED lines=17> */
.L_x_1831:
[----:B------:R-:W-:Y:S05]  /*85f0*/  BSYNC B0 ;  /* 0x0000000000007941 */ /* 0x000fea0003800000 */
.L_x_1830:
[----:B------:R-:W2:Y:S01]  /*8600*/  SYNCS.PHASECHK.TRANS64.TRYWAIT P1, [R98+URZ+0x308b0], R107 ;  /* 0x0308b06b620075a7 */ /* 0x000ea2000802017f */
[----:B------:R-:W-:Y:S01]  /*8610*/  ULDC.64 UR4, c[0x0][0x318] ;  /* 0x0000c60000047ab9 */ /* 0x000fe20000000a00 */
[----:B------:R-:W-:Y:S01]  /*8620*/  ULDC.64 UR60, c[0x0][0x328] ;  /* 0x0000ca00003c7ab9 */ /* 0x000fe20000000a00 */
[----:B-1----:R-:W-:Y:S01]  /*8630*/  IMAD.U32 R36, RZ, RZ, UR5 ;  /* 0x00000005ff247e24 */ /* 0x002fe2000f8e00ff */
[----:B------:R-:W-:Y:S01]  /*8640*/  BSSY B0, `(.L_x_1832) ;  /* 0x0000007000007945 */ /* 0x000fe20003800000 */
[----:B------:R-:W-:Y:S01]  /*8650*/  IMAD.U32 R37, RZ, RZ, UR4 ;  /* 0x00000004ff257e24 */ /* 0x000fe2000f8e00ff */
[----:B------:R-:W-:Y:S01]  /*8660*/  ISETP.GE.AND P4, PT, R218, R105, PT ;  /* 0x00000069da00720c */ /* 0x000fe20003f86270 */
[----:B------:R-:W-:Y:S01]  /*8670*/  IMAD.WIDE R48, R24, 0x40, R76 ;  /* 0x0000004018307825 */ /* 0x000fe200078e024c */
[----:B------:R1:W-:Y:S04]  /*8680*/  STL [R1+0x4], R36 ;  /* 0x0000042401007387 */ /* 0x0003e80000100800 */
[----:B------:R1:W-:Y:S02]  /*8690*/  STL [R1+0x8], R37 ;  /* 0x0000082501007387 */ /* 0x0003e40000100800 */
[----:B-12---:R-:W-:Y:S05]  /*86a0*/  @!P1 BRA `(.L_x_1833) ;  /* 0x0000022c004c9947 */ /* 0x006fea0003800000 */
.L_x_2232:
[----:B------:R-:W-:Y:S05]  /*86b0*/  BSYNC B0 ;  /* 0x0000000000007941 */ /* 0x000fea0003800000 */
.L_x_1832:
[----:B------:R-:W-:Y:S04]  /*86c0*/  BSSY B0, `(.L_x_1834) ;  /* 0x000001e000007945 */ /* 0x000fe80003800000 */
[----:B------:R-:W-:Y:S05]  /*86d0*/  @P4 BRA `(.L_x_1835) ;  /* 0x0000000000704947 */ /* 0x000fea0003800000 */
[----:B------:R-:W2:Y:S01]  /*86e0*/  LDL R37, [R1+0x8] ;  /* 0x0000080001257983 */ /* 0x000ea20000100800 */
[----:B------:R-:W-:-:S03]  /*86f0*/  ULDC UR6, c[0x0][0x2f4] ;  /* 0x0000bd0000067ab9 */ /* 0x000fc60000000800 */
[----:B------:R-:W3:Y:S04]  /*8700*/  LDL R36, [R1+0x4] ;  /* 0x0000040001247983 */ /* 0x000ee80000100800 */
[----:B------:R-:W4:Y:S04]  /*8710*/  LDL R44, [R1+0xc] ;  /* 0x00000c00012c7983 */ /* 0x000f280000100800 */
[----:B------:R-:W5:Y:S01]  /*8720*/  LDL R42, [R1+0x10] ;  /* 0x00001000012a7983 */ /* 0x000f620000100800 */
[----:B------:R-:W-:Y:S01]  /*8730*/  ISETP.GE.AND P5, PT, R18, UR6, PT ;  /* 0x0000000612007c0c */ /* 0x000fe2000bfa6270 */
[----:B------:R-:W-:Y:S01]  /*8740*/  IMAD R43, R49, UR60, RZ ;  /* 0x0000003c312b7c24 */ /* 0x000fe2000f8e02ff */
[----:B------:R-:W-:Y:S01]  /*8750*/  ISETP.GE.AND P4, PT, R226, UR6, PT ;  /* 0x00000006e2007c0c */ /* 0x000fe2000bf86270 */
[----:B------:R-:W-:-:S02]  /*8760*/  IMAD.MOV.U32 R40, RZ, RZ, R86 ;  /* 0x000000ffff287224 */ /* 0x000fc400078e0056 */
[----:B------:R-:W-:Y:S02]  /*8770*/  IMAD.MOV.U32 R41, RZ, RZ, R97 ;  /* 0x000000ffff297224 */ /* 0x000fe400078e0061 */
[C---:B------:R-:W-:Y:S02]  /*8780*/  IMAD R43, R48.reuse, UR61, R43 ;  /* 0x0000003d302b7c24 */ /* 0x040fe4000f8e022b */
[----:B------:R-:W-:-:S04]  /*8790*/  IMAD.WIDE.U32 R40, R48, UR60, R40 ;  /* 0x0000003c30287c25 */ /* 0x000fc8000f8e0028 */
[----:B------:R-:W-:Y:S01]  /*87a0*/  IMAD.IADD R41, R41, 0x1, R43 ;  /* 0x0000000129297824 */ /* 0x000fe200078e022b */
[----:B--2---:R-:W-:Y:S02]  /*87b0*/  R2UR UR4, R37 ;  /* 0x00000000250472ca */ /* 0x004fe400000e0000 */
[----:B---3--:R-:W-:Y:S02]  /*87c0*/  R2UR UR7, R36 ;  /* 0x00000000240772ca */ /* 0x008fe400000e0000 */
[----:B------:R-:W2:Y:S09]  /*87d0*/  @!P5 LDS.128 R36, [R101+0x400] ;  /* 0x000400006524d984 */ /* 0x000eb20000000c00 */
[----:B------:R-:W-:Y:S01]  /*87e0*/  LEA R50, P1, R40, UR4, 0x1 ;  /* 0x0000000428327c11 */ /* 0x000fe2000f8208ff */
[----:B------:R-:W-:-:S03]  /*87f0*/  ULDC.64 UR4, c[0x0][0x208] ;  /* 0x0000820000047ab9 */ /* 0x000fc60000000a00 */
[----:B------:R-:W-:Y:S02]  /*8800*/  LEA.HI.X R51, R40, UR7, R41, 0x1, P1 ;  /* 0x0000000728337c11 */ /* 0x000fe400088f0c29 */
[----:B----4-:R-:W-:-:S03]  /*8810*/  ISETP.GE.AND P1, PT, R44, UR6, PT ;  /* 0x000000062c007c0c */ /* 0x010fc6000bf26270 */
[----:B--2---:R-:W-:Y:S01]  /*8820*/  @!P5 STG.E.128 desc[UR4][R50.64], R36 ;  /* 0x000000243200d986 */ /* 0x004fe2000c101d04 */
[----:B-----5:R-:W-:-:S03]  /*8830*/  ISETP.GE.AND P5, PT, R42, UR6, PT ;  /* 0x000000062a007c0c */ /* 0x020fc6000bfa6270 */
[----:B------:R-:W2:Y:S06]  /*8840*/  @!P4 LDS.128 R36, [R101+0x2400] ;  /* 0x002400006524c984 */ /* 0x000eac0000000c00 */
[----:B------:R-:W3:Y:S04]  /*8850*/  @!P1 LDS.128 R40, [R101+0x4400] ;  /* 0x0044000065289984 */ /* 0x000ee80000000c00 */
[----:B------:R-:W4:Y:S04]  /*8860*/  @!P5 LDS.128 R44, [R101+0x6400] ;  /* 0x00640000652cd984 */ /* 0x000f280000000c00 */
[----:B--2---:R2:W-:Y:S04]  /*8870*/  @!P4 STG.E.128 desc[UR4][R50.64+0x80], R36 ;  /* 0x000080243200c986 */ /* 0x0045e8000c101d04 */
[----:B---3--:R2:W-:Y:S04]  /*8880*/  @!P1 STG.E.128 desc[UR4][R50.64+0x100], R40 ;  /* 0x0001002832009986 */ /* 0x0085e8000c101d04 */
[----:B----4-:R2:W-:Y:S02]  /*8890*/  @!P5 STG.E.128 desc[UR4][R50.64+0x180], R44 ;  /* 0x0001802c3200d986 */ /* 0x0105e4000c101d04 */
.L_x_1835:
[----:B------:R-:W-:Y:S05]  /*88a0*/  BSYNC B0 ;  /* 0x0000000000007941 */ /* 0x000fea0003800000 */
.L_x_1834:
[----:B--2---:R-:W-:Y:S01]  /*88b0*/  VIADD R36, R218, 0x20 ;  /* 0x00000020da247836 */ /* 0x004fe20000000000 */
[----:B------:R-:W-:Y:S04]  /*88c0*/  BSSY B0, `(.L_x_1836) ;  /* 0x0000023000007945 */ /* 0x000fe80003800000 */
[----:B------:R-:W-:-:S13]  /*88d0*/  ISETP.GE.AND P1, PT, R36, R105, PT ;  /* 0x000000692400720c */ /* 0x000fda0003f26270 */
[----:B------:R-:W-:Y:S05]  /*88e0*/  @P1 BRA `(.L_x_1837) ;  /* 0x0000000000801947 */ /* 0x000fea0003800000 */
[----:B------:R-:W2:Y:S01]  /*88f0*/  LDL R36, [R1+0x4] ;  /* 0x0000040001247983 */ /* 0x000ea20000100800 */
[----:B------:R-:W-:-:S03]  /*8900*/  ULDC UR6, c[0x0][0x2f4] ;  /* 0x0000bd0000067ab9 */ /* 0x000fc60000000800 */
[----:B------:R-:W3:Y:S04]  /*8910*/  LDL R39, [R1+0xc] ;  /* 0x00000c0001277983 */ /* 0x000ee80000100800 */
[----:B------:R-:W4:Y:S04]  /*8920*/  LDL R38, [R1+0x10] ;  /* 0x0000100001267983 */ /* 0x000f280000100800 */
[----:B------:R-:W5:Y:S01]  /*8930*/  LDL R37, [R1+0x8] ;  /* 0x0000080001257983 */ /* 0x000f620000100800 */
[----:B------:R-:W-:Y:S01]  /*8940*/  ISETP.GE.AND P1, PT, R18, UR6, PT ;  /* 0x0000000612007c0c */ /* 0x000fe2000bf26270 */
[----:B------:R-:W-:Y:S01]  /*8950*/  IMAD.MOV.U32 R40, RZ, RZ, R86 ;  /* 0x000000ffff287224 */ /* 0x000fe200078e0056 */
[----:B------:R-:W-:Y:S01]  /*8960*/  IADD3 R43, P4, R48, 0x20, RZ ;  /* 0x00000020302b7810 */ /* 0x000fe20007f9e0ff */
[----:B------:R-:W-:Y:S01]  /*8970*/  IMAD.MOV.U32 R41, RZ, RZ, R97 ;  /* 0x000000ffff297224 */ /* 0x000fe200078e0061 */
[----:B------:R-:W-:-:S03]  /*8980*/  ISETP.GE.AND P5, PT, R226, UR6, PT ;  /* 0x00000006e2007c0c */ /* 0x000fc6000bfa6270 */
[----:B------:R-:W-:Y:S02]  /*8990*/  IMAD.X R48, RZ, RZ, R49, P4 ;  /* 0x000000ffff307224 */ /* 0x000fe400020e0631 */
[----:B------:R-:W-:-:S04]  /*89a0*/  IMAD.WIDE.U32 R40, R43, UR60, R40 ;  /* 0x0000003c2b287c25 */ /* 0x000fc8000f8e0028 */
[----:B------:R-:W-:-:S04]  /*89b0*/  IMAD R48, R48, UR60, RZ ;  /* 0x0000003c30307c24 */ /* 0x000fc8000f8e02ff */
[----:B------:R-:W-:-:S04]  /*89c0*/  IMAD R43, R43, UR61, R48 ;  /* 0x0000003d2b2b7c24 */ /* 0x000fc8000f8e0230 */
[----:B------:R-:W-:Y:S01]  /*89d0*/  IMAD.IADD R41, R41, 0x1, R43 ;  /* 0x0000000129297824 */ /* 0x000fe200078e022b */
[----:B--2---:R-:W-:Y:S01]  /*89e0*/  R2UR UR7, R36 ;  /* 0x00000000240772ca */ /* 0x004fe200000e0000 */
[----:B---3--:R-:W-:Y:S02]  /*89f0*/  IMAD.MOV.U32 R44, RZ, RZ, R39 ;  /* 0x000000ffff2c7224 */ /* 0x008fe400078e0027 */
[----:B----4-:R-:W-:Y:S01]  /*8a00*/  IMAD.MOV.U32 R42, RZ, RZ, R38 ;  /* 0x000000ffff2a7224 */ /* 0x010fe200078e0026 */
[----:B-----5:R-:W-:Y:S02]  /*8a10*/  R2UR UR4, R37 ;  /* 0x00000000250472ca */ /* 0x020fe400000e0000 */
[----:B------:R-:W2:Y:S11]  /*8a20*/  @!P1 LDS.128 R36, [R101+0x1400] ;  /* 0x0014000065249984 */ /* 0x000eb60000000c00 */
[----:B------:R-:W-:Y:S01]  /*8a30*/  LEA R48, P4, R40, UR4, 0x1 ;  /* 0x0000000428307c11 */ /* 0x000fe2000f8808ff */
[----:B------:R-:W-:-:S03]  /*8a40*/  ULDC.64 UR4, c[0x0][0x208] ;  /* 0x0000820000047ab9 */ /* 0x000fc60000000a00 */
[----:B------:R-:W-:Y:S02]  /*8a50*/  LEA.HI.X R49, R40, UR7, R41, 0x1, P4 ;  /* 0x0000000728317c11 */ /* 0x000fe4000a0f0c29 */
[----:B------:R-:W-:-:S03]  /*8a60*/  ISETP.GE.AND P4, PT, R44, UR6, PT ;  /* 0x000000062c007c0c */ /* 0x000fc6000bf86270 */
[----:B--2---:R-:W-:Y:S01]  /*8a70*/  @!P1 STG.E.128 desc[UR4][R48.64], R36 ;  /* 0x0000002430009986 */ /* 0x004fe2000c101d04 */
[----:B------:R-:W-:-:S03]  /*8a80*/  ISETP.GE.AND P1, PT, R42, UR6, PT ;  /* 0x000000062a007c0c */ /* 0x000fc6000bf26270 */
[----:B------:R-:W2:Y:S06]  /*8a90*/  @!P5 LDS.128 R36, [R101+0x3400] ;  /* 0x003400006524d984 */ /* 0x000eac0000000c00 */
[----:B------:R-:W3:Y:S04]  /*8aa0*/  @!P4 LDS.128 R40, [R101+0x5400] ;  /* 0x005400006528c984 */ /* 0x000ee80000000c00 */
[----:B------:R-:W4:Y:S04]  /*8ab0*/  @!P1 LDS.128 R44, [R101+0x7400] ;  /* 0x00740000652c9984 */ /* 0x000f280000000c00 */
[----:B--2---:R2:W-:Y:S04]  /*8ac0*/  @!P5 STG.E.128 desc[UR4][R48.64+0x80], R36 ;  /* 0x000080243000d986 */ /* 0x0045e8000c101d04 */
[----:B---3--:R2:W-:Y:S04]  /*8ad0*/  @!P4 STG.E.128 desc[UR4][R48.64+0x100], R40 ;  /* 0x000100283000c986 */ /* 0x0085e8000c101d04 */
[----:B----4-:R2:W-:Y:S02]  /*8ae0*/  @!P1 STG.E.128 desc[UR4][R48.64+0x180], R44 ;  /* 0x0001802c30009986 */ /* 0x0105e4000c101d04 */
.L_x_1837:
[----:B------:R-:W-:Y:S05]  /*8af0*/  BSYNC B0 ;  /* 0x0000000000007941 */ /* 0x000fea0003800000 */
.L_x_1836:
[----:B------:R-:W-:Y:S01]  /*8b00*/  @!PT LDS RZ, [RZ] ;  /* 0x00000000fffff984 */ /* 0x000fe20000000800 */
[----:B------:R-:W-:Y:S01]  /*8b10*/  @!PT LDS RZ, [RZ] ;  /* 0x00000000fffff984 */ /* 0x000fe20000000800 */
[----:B------:R-:W-:Y:S01]  /*8b20*/  @!PT LDS RZ, [RZ] ;  /* 0x00000000fffff984 */ /* 0x000fe20000000800 */
[----:B------:R-:W-:Y:S01]  /*8b30*/  @!PT LDS RZ, [RZ] ;  /* 0x00000000fffff984 */ /* 0x000fe20000000800 */
[----:B------:R3:W-:Y:S06]  /*8b40*/  MEMBAR.ALL.CTA ;  /* 0x0000000000007992 */ /* 0x0007ec0000008000 */
[----:B---3--:R-:W3:Y:S02]  /*8b50*/  FENCE.VIEW.ASYNC.S ;  /* 0x00000000000073c6 */ /* 0x008ee40000000000 */
[----:B---3--:R3:W-:Y:S01]  /*8b60*/  BAR.SYNC.DEFER_BLOCKING R104, 0x80 ;  /* 0x000200680000751d */ /* 0x0087e20000010000 */
[----:B------:R-:W-:Y:S01]  /*8b70*/  ISETP.NE.AND P4, PT, R99, RZ, PT ;  /* 0x000000ff6300720c */ /* 0x000fe20003f85270 */
[----:B------:R-:W-:-:S02]  /*8b80*/  VIADD R17, R17, 0x1 ;  /* 0x0000000111117836 */ /* 0x000fc40000000000 */
[----:B01----:R-:W-:-:S03]  /*8b90*/  @!P0 VIADD R98, R98, 0x308c0 ;  /* 0x000308c062628836 */ /* 0x003fc60000000000 */
[C---:B------:R-:W-:Y:S02]  /*8ba0*/  ISETP.NE.AND P1, PT, R17.reuse, 0x2, PT ;  /* 0x000000021100780c */ /* 0x040fe40003f25270 */
[----:B------:R-:W-:Y:S02]  /*8bb0*/  @!P0 PRMT R98, RZ, 0x654, R98 ;  /* 0x00000654ff628816 */ /* 0x000fe40000000062 */
[----:B--2---:R-:W-:Y:S02]  /*8bc0*/  SEL R36, RZ, 0x1, P1 ;  /* 0x00000001ff247807 */ /* 0x004fe40000800000 */
[----:B------:R-:W-:Y:S02]  /*8bd0*/  SEL R17, R17, RZ, P1 ;  /* 0x000000ff11117207 */ /* 0x000fe40000800000 */
[----:B------:R-:W-:Y:S01]  /*8be0*/  LOP3.LUT R237, R237, R36, RZ, 0x3c, !PT ;  /* 0x00000024eded7212 */ /* 0x000fe200078e3cff */
[----:B------:R3:W-:Y:S01]  /*8bf0*/  @!P0 SYNCS.ARRIVE.TRANS64.RED.A1T0 RZ, [R98+URZ], RZ ;  /* 0x000000ff62ff89a7 */ /* 0x0007e2000810043f */
[----:B------:R-:W-:Y:S01]  /*8c00*/  PLOP3.LUT P0, PT, PT, PT, PT, 0x8, 0x0 ;  /* 0x000000000000781c */ /* 0x000fe20003f0e170 */
[----:B------:R-:W-:-:S12]  /*8c10*/  @P4 BRA `(.L_x_1838) ;  /* 0xffffff9c00f84947 */ /* 0x000fd8000383ffff */
.L_x_1758:
[----:B------:R-:W2:Y:S01]  /*8c20*/  LDL R36, [R1+0x14] ;  /* 0x0000140001247983 */ /* 0x000ea20000100800 */
[----:B------:R-:W0:Y:S01]  /*8c30*/  LDC R0, c[0x0][0x448] ;  /* 0x00011200ff007b82 */ /* 0x000e220000000800 */
[----:B------:R-:W-:Y:S01]  /*8c40*/  IADD3 R5, R221, 0x1, -R220 ;  /* 0x00000001dd057810 */ /* 0x000fe20007ffe8dc */
[----:B------:R-:W-:Y:S06]  /*8c50*/  BSSY B0, `(.L_x_1839) ;  /* 0x000000d000007945 */ /* 0x000fec0003800000 */
[----:B------:R-:W1:Y:S01]  /*8c60*/  LDC.64 R6, c[0x0][0x9e0] ;  /* 0x00027800ff067b82 */ /* 0x000e620000000a00 */
[----:B0-----:R-:W-:-:S02]  /*8c70*/  ISETP.NE.AND P1, PT, R0, 0x1, PT ;  /* 0x000000010000780c */ /* 0x001fc40003f25270 */
[----:B-1----:R-:W-:-:S11]  /*8c80*/  ISETP.GE.AND P2, PT, R7, 0x1, PT ;  /* 0x000000010700780c */ /* 0x002fd60003f46270 */
[----:B------:R-:W0:Y:S08]  /*8c90*/  @P1 LDC R3, c[0x0][0x44c] ;  /* 0x00011300ff031b82 */ /* 0x000e300000000800 */
[----:B------:R-:W1:Y:S01]  /*8ca0*/  @P1 LDC R2, c[0x0][0x450] ;  /* 0x00011400ff021b82 */ /* 0x000e620000000800 */
[----:B--2---:R-:W-:-:S04]  /*8cb0*/  VIADD R0, R36, 0x7f ;  /* 0x0000007f24007836 */ /* 0x004fc80000000000 */
[----:B0-----:R-:W-:-:S05]  /*8cc0*/  @P1 IMAD.HI.U32 R3, R0, R3, RZ ;  /* 0x0000000300031227 */ /* 0x001fca00078e00ff */
[----:B-1----:R-:W-:-:S05]  /*8cd0*/  @P1 SHF.R.U32.HI R0, RZ, R2, R3 ;  /* 0x00000002ff001219 */ /* 0x002fca0000011603 */
[----:B------:R-:W-:Y:S01]  /*8ce0*/  IMAD.IADD R3, R5, 0x1, R0 ;  /* 0x0000000105037824 */ /* 0x000fe200078e0200 */
[----:B------:R-:W-:Y:S06]  /*8cf0*/  @P0 BRA `(.L_x_1840) ;  /* 0x0000000000080947 */ /* 0x000fec0003800000 */
[----:B------:R-:W0:Y:S02]  /*8d00*/  FENCE.VIEW.ASYNC.G ;  /* 0x00000000000073c6 */ /* 0x000e240000000100 */
[----:B0-----:R-:W-:Y:S06]  /*8d10*/  BAR.ARV 0xc, 0x180 ;  /* 0x0306000000007b1d */ /* 0x001fec0000002000 */
.L_x_1840:
[----:B------:R-:W-:Y:S05]  /*8d20*/  BSYNC B0 ;  /* 0x0000000000007941 */ /* 0x000fea0003800000 */
.L_x_1839:
[----:B------:R-:W-:Y:S01]  /*8d30*/  IMAD.IADD R0, R3, 0x1, R6 ;  /* 0x0000000103007824 */ /* 0x000fe200078e0206 */
[----:B------:R-:W-:Y:S06]  /*8d40*/  @!P2 BRA `(.L_x_1841) ;  /* 0x000000000048a947 */ /* 0x000fec0003800000 */
        /* <DEDUP_REMOVED lines=11> */
.L_x_1843:
[----:B------:R-:W-:-:S13]  /*8e00*/  ISETP.NE.AND P0, PT, R7, 0x1, PT ;  /* 0x000000010700780c */ /* 0x000fda0003f05270 */
[----:B------:R-:W0:Y:S02]  /*8e10*/  @P0 LDC.64 R4, c[0x0][0x9e8] ;  /* 0x00027a00ff040b82 */ /* 0x000e240000000a00 */
[----:B0-----:R-:W-:-:S05]  /*8e20*/  @P0 IMAD.HI.U32 R4, R2, R4, RZ ;  /* 0x0000000402040227 */ /* 0x001fca00078e00ff */
[----:B------:R-:W-:-:S07]  /*8e30*/  @P0 SHF.R.U32.HI R2, RZ, R5, R4 ;  /* 0x00000005ff020219 */ /* 0x000fce0000011604 */
.L_x_1844:
[----:B------:R-:W-:Y:S05]  /*8e40*/  BSYNC B0 ;  /* 0x0000000000007941 */ /* 0x000fea0003800000 */
.L_x_1842:
[----:B------:R-:W-:-:S05]  /*8e50*/  IMAD R3, R2, R7, R7 ;  /* 0x0000000702037224 */ /* 0x000fca00078e0207 */
[----:B------:R-:W-:-:S07]  /*8e60*/  VIMNMX R0, R0, R3, PT ;  /* 0x0000000300007248 */ /* 0x000fce0003fe0100 */
.L_x_1841:
[----:B------:R-:W0:Y:S01]  /*8e70*/  @P1 LDC R2, c[0x0][0x44c] ;  /* 0x00011300ff021b82 */ /* 0x000e220000000800 */
[----:B------:R-:W-:Y:S01]  /*8e80*/  VIADD R0, R0, 0x3f ;  /* 0x0000003f00007836 */ /* 0x000fe20000000000 */
[----:B------:R-:W-:Y:S01]  /*8e90*/  ULDC UR4, c[0x0][0x9dc] ;  /* 0x0002770000047ab9 */ /* 0x000fe20000000800 */
[----:B------:R-:W-:-:S03]  /*8ea0*/  IMAD.MOV.U32 R5, RZ, RZ, R36 ;  /* 0x000000ffff057224 */ /* 0x000fc600078e0024 */
[----:B------:R-:W-:Y:S02]  /*8eb0*/  SHF.R.S32.HI R3, RZ, 0x1f, R0 ;  /* 0x0000001fff037819 */ /* 0x000fe40000011400 */
[----:B------:R-:W1:Y:S02]  /*8ec0*/  @P1 LDC R9, c[0x0][0x450] ;  /* 0x00011400ff091b82 */ /* 0x000e640000000800 */
[----:B------:R-:W-:-:S04]  /*8ed0*/  LEA.HI R3, R3, R0, RZ, 0x6 ;  /* 0x0000000003037211 */ /* 0x000fc800078f30ff */
[----:B------:R-:W-:-:S04]  /*8ee0*/  SHF.R.S32.HI R0, RZ, 0x6, R3 ;  /* 0x00000006ff007819 */ /* 0x000fc80000011403 */
[----:B------:R-:W-:Y:S01]  /*8ef0*/  VIMNMX R23, R103, R0, PT ;  /* 0x0000000067177248 */ /* 0x000fe20003fe0100 */
        /* <DEDUP_REMOVED lines=15> */
.L_x_1847:
[----:B------:R-:W-:-:S13]  /*8ff0*/  ISETP.NE.AND P0, PT, R7, 0x1, PT ;  /* 0x000000010700780c */ /* 0x000fda0003f05270 */
[----:B------:R-:W0:Y:S02]  /*9000*/  @P0 LDC.64 R4, c[0x0][0x9e8] ;  /* 0x00027a00ff040b82 */ /* 0x000e240000000a00 */
[----:B0-----:R-:W-:-:S05]  /*9010*/  @P0 IMAD.HI.U32 R0, R2, R4, RZ ;  /* 0x0000000402000227 */ /* 0x001fca00078e00ff */
[----:B------:R-:W-:-:S07]  /*9020*/  @P0 SHF.R.U32.HI R2, RZ, R5, R0 ;  /* 0x00000005ff020219 */ /* 0x000fce0000011600 */
.L_x_1848:
[----:B------:R-:W-:Y:S05]  /*9030*/  BSYNC B0 ;  /* 0x0000000000007941 */ /* 0x000fea0003800000 */
.L_x_1846:
[----:B------:R-:W-:-:S05]  /*9040*/  IMAD R2, R2, R7, RZ ;  /* 0x0000000702027224 */ /* 0x000fca00078e02ff */
[----:B------:R-:W-:-:S07]  /*9050*/  VIMNMX R3, R3, R2, !PT ;  /* 0x0000000203037248 */ /* 0x000fce0007fe0100 */
.L_x_1845:
[----:B------:R-:W-:Y:S01]  /*9060*/  SHF.R.S32.HI R2, RZ, 0x1f, R3 ;  /* 0x0000001fff027819 */ /* 0x000fe20000011403 */
[----:B------:R-:W-:Y:S01]  /*9070*/  IMAD.MOV.U32 R0, RZ, RZ, RZ ;  /* 0x000000ffff007224 */ /* 0x000fe200078e00ff */
[----:B------:R-:W-:Y:S02]  /*9080*/  PLOP3.LUT P0, PT, PT, PT, PT, 0x80, 0x0 ;  /* 0x000000000000781c */ /* 0x000fe40003f0f070 */
[----:B------:R-:W-:Y:S02]  /*9090*/  CS2R R150, SRZ ;  /* 0x0000000000967805 */ /* 0x000fe4000001ff00 */
[----:B------:R-:W-:Y:S02]  /*90a0*/  LEA.HI R6, R2, R3, RZ, 0x6 ;  /* 0x0000000302067211 */ /* 0x000fe400078f30ff */
[----:B------:R-:W-:Y:S02]  /*90b0*/  CS2R R2, SRZ ;  /* 0x0000000000027805 */ /* 0x000fe4000001ff00 */
[----:B------:R-:W-:-:S02]  /*90c0*/  CS2R R148, SRZ ;  /* 0x0000000000947805 */ /* 0x000fc4000001ff00 */
[----:B------:R-:W-:Y:S02]  /*90d0*/  CS2R R146, SRZ ;  /* 0x0000000000927805 */ /* 0x000fe4000001ff00 */
[----:B------:R-:W-:Y:S02]  /*90e0*/  SHF.R.S32.HI R6, RZ, 0x6, R6 ;  /* 0x00000006ff067819 */ /* 0x000fe40000011406 */
[----:B------:R-:W-:Y:S02]  /*90f0*/  CS2R R144, SRZ ;  /* 0x0000000000907805 */ /* 0x000fe4000001ff00 */
[----:B------:R-:W-:Y:S02]  /*9100*/  CS2R R156, SRZ ;  /* 0x00000000009c7805 */ /* 0x000fe4000001ff00 */
[----:B------:R-:W-:Y:S02]  /*9110*/  CS2R R154, SRZ ;  /* 0x00000000009a7805 */ /* 0x000fe4000001ff00 */
[----:B------:R-:W-:-:S02]  /*9120*/  VIMNMX R20, RZ, R6, !PT ;  /* 0x00000006ff147248 */ /* 0x000fc40007fe0100 */
[----:B------:R-:W-:Y:S02]  /*9130*/  CS2R R140, SRZ ;  /* 0x00000000008c7805 */ /* 0x000fe4000001ff00 */
[----:B------:R-:W-:Y:S02]  /*9140*/  CS2R R152, SRZ ;  /* 0x0000000000987805 */ /* 0x000fe4000001ff00 */
[----:B------:R-:W-:Y:S02]  /*9150*/  CS2R R136, SRZ ;  /* 0x0000000000887805 */ /* 0x000fe4000001ff00 */
[----:B------:R-:W-:Y:S01]  /*9160*/  ISETP.GT.AND P1, PT, R23, R20, PT ;  /* 0x000000141700720c */ /* 0x000fe20003f24270 */
[----:B------:R0:W-:Y:S01]  /*9170*/  STL [R1+0x38], R20 ;  /* 0x0000381401007387 */ /* 0x0001e20000100800 */
[----:B------:R-:W-:Y:S02]  /*9180*/  CS2R R128, SRZ ;  /* 0x0000000000807805 */ /* 0x000fe4000001ff00 */
[----:B------:R-:W-:-:S02]  /*9190*/  CS2R R132, SRZ ;  /* 0x0000000000847805 */ /* 0x000fc4000001ff00 */
[----:B------:R-:W-:Y:S02]  /*91a0*/  CS2R R124, SRZ ;  /* 0x00000000007c7805 */ /* 0x000fe4000001ff00 */
[----:B------:R-:W-:Y:S01]  /*91b0*/  CS2R R120, SRZ ;  /* 0x0000000000787805 */ /* 0x000fe2000001ff00 */
[----:B------:R-:W-:Y:S01]  /*91c0*/  IMAD.MOV.U32 R176, RZ, RZ, RZ ;  /* 0x000000ffffb07224 */ /* 0x000fe200078e00ff */
[----:B------:R-:W-:Y:S02]  /*91d0*/  CS2R R116, SRZ ;  /* 0x0000000000747805 */ /* 0x000fe4000001ff00 */
[----:B------:R-:W-:Y:S02]  /*91e0*/  CS2R R112, SRZ ;  /* 0x0000000000707805 */ /* 0x000fe4000001ff00 */
[----:B------:R-:W-:Y:S02]  /*91f0*/  CS2R R174, SRZ ;  /* 0x0000000000ae7805 */ /* 0x000fe4000001ff00 */
[----:B------:R-:W-:-:S02]  /*9200*/  CS2R R108, SRZ ;  /* 0x00000000006c7805 */ /* 0x000fc4000001ff00 */
[----:B---3--:R-:W-:Y:S02]  /*9210*/  CS2R R104, SRZ ;  /* 0x0000000000687805 */ /* 0x008fe4000001ff00 */
        /* <DEDUP_REMOVED lines=46> */
[----:B0-----:R-:W-:Y:S06]  /*9500*/  @!P1 BRA `(.L_x_1849) ;  /* 0x0000015800ac9947 */ /* 0x001fec0003800000 */
[----:B------:R-:W2:Y:S01]  /*9510*/  LDL R20, [R1+0x88] ;  /* 0x0000880001147983 */ /* 0x000ea20000100800 */
[----:B------:R-:W-:Y:S03]  /*9520*/  BSSY B6, `(.L_x_1850) ;  /* 0x000001c000067945 */ /* 0x000fe60003800000 */
[----:B--2---:R-:W0:Y:S02]  /*9530*/  SHFL.IDX PT, R0, R20, RZ, 0x1f ;  /* 0x00001fff14007589 */ /* 0x004e2400000e0000 */
[----:B0-----:R-:W-:-:S04]  /*9540*/  LEA.HI R2, R0, R0, RZ, 0x1 ;  /* 0x0000000000027211 */ /* 0x001fc800078f08ff */
[----:B------:R-:W-:Y:S01]  /*9550*/  LOP3.LUT R3, R2, 0x1e, RZ, 0xc0, !PT ;  /* 0x0000001e02037812 */ /* 0x000fe200078ec0ff */
[----:B------:R-:W-:-:S04]  /*9560*/  VIADD R2, R16, 0x10400 ;  /* 0x0001040010027836 */ /* 0x000fc80000000000 */
[----:B------:R-:W-:Y:S01]  /*9570*/  IMAD.IADD R3, R0, 0x1, -R3 ;  /* 0x0000000100037824 */ /* 0x000fe200078e0a03 */
[----:B------:R-:W-:-:S03]  /*9580*/  LOP3.LUT P0, RZ, R2, 0x3ff, RZ, 0xc0, !PT ;  /* 0x000003ff02ff7812 */ /* 0x000fc6000780c0ff */
[----:B------:R-:W-:Y:S01]  /*9590*/  IMAD R3, R3, 0x2000, R2 ;  /* 0x0000200003037824 */ /* 0x000fe200078e0202 */
[----:B------:R-:W-:-:S04]  /*95a0*/  P2R R24, PR, RZ, 0x1 ;  /* 0x00000001ff187803 */ /* 0x000fc80000000000 */
        /* <DEDUP_REMOVED lines=19> */
.L_x_1851:
[----:B------:R-:W-:Y:S05]  /*96e0*/  BSYNC B6 ;  /* 0x0000000000067941 */ /* 0x000fea0003800000 */
.L_x_1850:
[----:B------:R-:W-:Y:S02]  /*96f0*/  ULDC UR4, c[0x0][0x3f4] ;  /* 0x0000fd0000047ab9 */ /* 0x000fe40000000800 */
[----:B------:R-:W-:-:S13]  /*9700*/  ISETP.LT.AND P0, PT, RZ, UR4, PT ;  /* 0x00000004ff007c0c */ /* 0x000fda000bf01270 */
[----:B------:R-:W-:Y:S05]  /*9710*/  @P0 BRA `(.L_x_1852) ;  /* 0x0000000000400947 */ /* 0x000fea0003800000 */
[----:B------:R-:W2:Y:S02]  /*9720*/  LDL R20, [R1+0x54] ;  /* 0x0000540001147983 */ /* 0x000ea40000100800 */
[----:B--2---:R-:W-:-:S04]  /*9730*/  LEA.HI R0, R20, R20, RZ, 0x1 ;  /* 0x0000001414007211 */ /* 0x004fc800078f08ff */
        /* <DEDUP_REMOVED lines=8> */
.L_x_1855:
[----:B-1----:R1:W2:Y:S02]  /*97c0*/  SYNCS.PHASECHK.TRANS64.TRYWAIT P0, [R16+URZ+0x30800], R3 ;  /* 0x03080003100075a7 */ /* 0x0022a4000800017f */
[----:B--2---:R-:W-:Y:S05]  /*97d0*/  @!P0 NANOSLEEP.SYNCS 0x989680 ;  /* 0x009896800000895d */ /* 0x004fea0003900000 */
[----:B------:R-:W2:Y:S02]  /*97e0*/  @!P0 SYNCS.PHASECHK.TRANS64 P0, [R16+URZ+0x30800], R3 ;  /* 0x03080003100085a7 */ /* 0x000ea4000800007f */
[----:B--2---:R-:W-:Y:S05]  /*97f0*/  @!P0 BRA `(.L_x_1855) ;  /* 0xfffffffc00f08947 */ /* 0x004fea000383ffff */
.L_x_1854:
[----:B------:R-:W-:Y:S05]  /*9800*/  BSYNC B0 ;  /* 0x0000000000007941 */ /* 0x000fea0003800000 */
.L_x_1853:
[----:B------:R-:W-:Y:S05]  /*9810*/  BRA `(.L_x_1856) ;  /* 0x0000009c00ac7947 */ /* 0x000fea0003800000 */
.L_x_1852:
[----:B------:R-:W-:Y:S01]  /*9820*/  ISETP.NE.AND P0, PT, R24, RZ, PT ;  /* 0x000000ff1800720c */ /* 0x000fe20003f05270 */
[----:B------:R-:W-:Y:S01]  /*9830*/  ULDC.64 UR4, c[0x0][0x3f8] ;  /* 0x0000fe0000047ab9 */ /* 0x000fe20000000a00 */
[----:B-----5:R-:W-:Y:S01]  /*9840*/  SHF.R.S32.HI R0, RZ, 0x1f, R100 ;  /* 0x0000001fff007819 */ /* 0x020fe20000011464 */
[----:B------:R-:W-:Y:S01]  /*9850*/  ULDC.64 UR6, c[0x0][0x408] ;  /* 0x0001020000067ab9 */ /* 0x000fe20000000a00 */
[----:B------:R-:W-:Y:S01]  /*9860*/  IMAD.WIDE.U32 R24, R100, UR4, RZ ;  /* 0x0000000464187c25 */ /* 0x000fe2000f8e00ff */
[----:B------:R-:W-:Y:S03]  /*9870*/  BSSY B6, `(.L_x_1857) ;  /* 0x0000019000067945 */ /* 0x000fe60003800000 */
[C---:B------:R-:W-:Y:S02]  /*9880*/  IMAD R3, R0.reuse, UR4, RZ ;  /* 0x0000000400037c24 */ /* 0x040fe4000f8e02ff */
[----:B------:R-:W-:-:S02]  /*9890*/  IMAD R5, R0, UR6, RZ ;  /* 0x0000000600057c24 */ /* 0x000fc4000f8e02ff */
[C---:B------:R-:W-:Y:S02]  /*98a0*/  IMAD R3, R100.reuse, UR5, R3 ;  /* 0x0000000564037c24 */ /* 0x040fe4000f8e0203 */
[C---:B------:R-:W-:Y:S02]  /*98b0*/  IMAD R5, R100.reuse, UR7, R5 ;  /* 0x0000000764057c24 */ /* 0x040fe4000f8e0205 */
[----:B------:R-:W-:-:S04]  /*98c0*/  IMAD.WIDE.U32 R100, R100, UR6, RZ ;  /* 0x0000000664647c25 */ /* 0x000fc8000f8e00ff */
[----:B------:R-:W-:Y:S02]  /*98d0*/  IMAD.IADD R27, R3, 0x1, R25 ;  /* 0x00000001031b7824 */ /* 0x000fe400078e0219 */
[----:B------:R-:W-:Y:S01]  /*98e0*/  IMAD.IADD R29, R5, 0x1, R101 ;  /* 0x00000001051d7824 */ /* 0x000fe200078e0265 */
        /* <DEDUP_REMOVED lines=17> */
.L_x_1858:
[----:B------:R-:W-:Y:S05]  /*9a00*/  BSYNC B6 ;  /* 0x0000000000067941 */ /* 0x000fea0003800000 */
.L_x_1857:
[----:B------:R-:W2:Y:S01]  /*9a10*/  LDL R120, [R1+0x14] ;  /* 0x0000140001787983 */ /* 0x000ea20000100800 */
[----:B------:R-:W-:-:S03]  /*9a20*/  ULDC.U8 UR4, c[0x0][0x410] ;  /* 0x0001040000047ab9 */ /* 0x000fc60000000000 */
[----:B------:R-:W3:Y:S01]  /*9a30*/  LDL R20, [R1+0x40] ;  /* 0x0000400001147983 */ /* 0x000ee20000100800 */
[----:B------:R-:W-:Y:S01]  /*9a40*/  ISETP.NE.AND P0, PT, RZ, UR4, PT ;  /* 0x00000004ff007c0c */ /* 0x000fe2000bf05270 */
[----:B------:R-:W-:Y:S01]  /*9a50*/  BSSY B0, `(.L_x_1859) ;  /* 0x00009bf000007945 */ /* 0x000fe20003800000 */
[----:B--2---:R-:W-:-:S04]  /*9a60*/  IMAD.IADD R10, R218, 0x1, R120 ;  /* 0x00000001da0a7824 */ /* 0x004fc800078e0278 */
[----:B---3--:R-:W-:-:S07]  /*9a70*/  IMAD R3, R20, 0x20, R10 ;  /* 0x0000002014037824 */ /* 0x008fce00078e020a */
[----:B------:R-:W-:Y:S05]  /*9a80*/  @!P0 BRA `(.L_x_1860) ;  /* 0x0000004c00448947 */ /* 0x000fea0003800000 */
[----:B------:R-:W0:Y:S01]  /*9a90*/  LDC R109, c[0x0][0x448] ;  /* 0x00011200ff6d7b82 */ /* 0x000e220000000800 */
[----:B------:R-:W-:Y:S01]  /*9aa0*/  ULDC.64 UR4, c[0x0][0x3f8] ;  /* 0x0000fe0000047ab9 */ /* 0x000fe20000000a00 */
[----:B------:R-:W-:Y:S01]  /*9ab0*/  ULDC.64 UR6, c[0x0][0x408] ;  /* 0x0001020000067ab9 */ /* 0x000fe20000000a00 */
[----:B------:R-:W-:Y:S01]  /*9ac0*/  IMAD.MOV.U32 R6, RZ, RZ, R24 ;  /* 0x000000ffff067224 */ /* 0x000fe200078e0018 */
[----:B------:R-:W-:Y:S01]  /*9ad0*/  SHF.R.S32.HI R81, RZ, 0x1f, R234 ;  /* 0x0000001fff517819 */ /* 0x000fe200000114ea */
[----:B------:R-:W-:Y:S01]  /*9ae0*/  IMAD.MOV.U32 R7, RZ, RZ, R27 ;  /* 0x000000ffff077224 */ /* 0x000fe200078e001b */
[----:B------:R-:W-:Y:S01]  /*9af0*/  SHF.R.S32.HI R80, RZ, 0x1f, R233 ;  /* 0x0000001fff507819 */ /* 0x000fe200000114e9 */
[----:B------:R-:W-:Y:S01]  /*9b00*/  IMAD.MOV.U32 R4, RZ, RZ, R100 ;  /* 0x000000ffff047224 */ /* 0x000fe200078e0064 */
[----:B------:R-:W-:Y:S02]  /*9b10*/  SHF.R.S32.HI R108, RZ, 0x1f, R235 ;  /* 0x0000001fff6c7819 */ /* 0x000fe400000114eb */
[----:B0-----:R-:W-:-:S13]  /*9b20*/  ISETP.NE.AND P0, PT, R109, 0x1, PT ;  /* 0x000000016d00780c */ /* 0x001fda0003f05270 */
[----:B------:R-:W0:Y:S08]  /*9b30*/  @P0 LDC R0, c[0x0][0x44c] ;  /* 0x00011300ff000b82 */ /* 0x000e300000000800 */
[----:B------:R-:W1:Y:S01]  /*9b40*/  @P0 LDC R5, c[0x0][0x450] ;  /* 0x00011400ff050b82 */ /* 0x000e620000000800 */
[----:B0-----:R-:W-:-:S05]  /*9b50*/  @P0 IMAD.HI.U32 R0, R3, R0, RZ ;  /* 0x0000000003000227 */ /* 0x001fca00078e00ff */
[----:B-1----:R-:W-:Y:S01]  /*9b60*/  @P0 SHF.R.U32.HI R3, RZ, R5, R0 ;  /* 0x00000005ff030219 */ /* 0x002fe20000011600 */
[----:B------:R-:W-:-:S03]  /*9b70*/  IMAD.MOV.U32 R5, RZ, RZ, R29 ;  /* 0x000000ffff057224 */ /* 0x000fc600078e001d */
[----:B------:R-:W-:Y:S01]  /*9b80*/  SHF.R.S32.HI R0, RZ, 0x1f, R3 ;  /* 0x0000001fff007819 */ /* 0x000fe20000011403 */
[----:B------:R-:W-:-:S04]  /*9b90*/  IMAD.WIDE.U32 R6, R3, UR4, R6 ;  /* 0x0000000403067c25 */ /* 0x000fc8000f8e0006 */
[C---:B------:R-:W-:Y:S02]  /*9ba0*/  IMAD R8, R0.reuse, UR4, RZ ;  /* 0x0000000400087c24 */ /* 0x040fe4000f8e02ff */
[----:B------:R-:W-:Y:S02]  /*9bb0*/  IMAD R0, R0, UR6, RZ ;  /* 0x0000000600007c24 */ /* 0x000fe4000f8e02ff */
[C---:B------:R-:W-:Y:S01]  /*9bc0*/  IMAD R9, R3.reuse, UR5, R8 ;  /* 0x0000000503097c24 */ /* 0x040fe2000f8e0208 */
[----:B------:R-:W-:Y:S01]  /*9bd0*/  ULDC.64 UR4, c[0x0][0x3e8] ;  /* 0x0000fa0000047ab9 */ /* 0x000fe20000000a00 */
[----:B------:R-:W-:-:S04]  /*9be0*/  IMAD.WIDE.U32 R4, R3, UR6, R4 ;  /* 0x0000000603047c25 */ /* 0x000fc8000f8e0004 */
[----:B------:R-:W-:Y:S01]  /*9bf0*/  IMAD R11, R3, UR7, R0 ;  /* 0x00000007030b7c24 */ /* 0x000fe2000f8e0200 */
[----:B------:R-:W-:Y:S01]  /*9c00*/  ULDC.64 UR6, c[0x0][0x400] ;  /* 0x0001000000067ab9 */ /* 0x000fe20000000a00 */
[----:B------:R-:W-:Y:S01]  /*9c10*/  IMAD.IADD R9, R7, 0x1, R9 ;  /* 0x0000000107097824 */ /* 0x000fe200078e0209 */
[----:B------:R-:W-:Y:S01]  /*9c20*/  LEA R3, P0, R6, UR4, 0x1 ;  /* 0x0000000406037c11 */ /* 0x000fe2000f8008ff */
[----:B------:R-:W-:Y:S01]  /*9c30*/  IMAD.IADD R7, R5, 0x1, R11 ;  /* 0x0000000105077824 */ /* 0x000fe200078e020b */
[----:B------:R-:W-:Y:S01]  /*9c40*/  LEA R0, P1, R4, UR6, 0x1 ;  /* 0x0000000604007c11 */ /* 0x000fe2000f8208ff */
[----:B------:R-:W-:Y:S01]  /*9c50*/  UMOV UR4, 0xffffffff ;  /* 0xffffffff00047882 */ /* 0x000fe20000000000 */
[----:B------:R-:W-:Y:S02]  /*9c60*/  LEA.HI.X R6, R6, UR5, R9, 0x1, P0 ;  /* 0x0000000506067c11 */ /* 0x000fe400080f0c09 */
[----:B------:R-:W-:Y:S01]  /*9c70*/  LEA.HI.X R7, R4, UR7, R7, 0x1, P1 ;  /* 0x0000000704077c11 */ /* 0x000fe200088f0c07 */
[----:B------:R-:W-:Y:S08]  /*9c80*/  BRA.DIV UR4, `(.L_x_1861) ;  /* 0x0000021604e87947 */ /* 0x000ff0000b800000 */
[----:B------:R0:W1:Y:S04]  /*9c90*/  SHFL.IDX PT, R5, R6, RZ, 0x181f ;  /* 0x00181fff06057589 */ /* 0x00006800000e0000 */
[----:B------:R0:W2:Y:S04]  /*9ca0*/  SHFL.IDX PT, R4, R3, RZ, 0x181f ;  /* 0x00181fff03047589 */ /* 0x0000a800000e0000 */
[----:B------:R0:W3:Y:S04]  /*9cb0*/  SHFL.IDX PT, R9, R7, RZ, 0x181f ;  /* 0x00181fff07097589 */ /* 0x0000e800000e0000 */
[----:B------:R0:W4:Y:S02]  /*9cc0*/  SHFL.IDX PT, R14, R0, RZ, 0x181f ;  /* 0x00181fff000e7589 */ /* 0x00012400000e0000 */
.L_x_2238:
[----:B------:R-:W-:Y:S01]  /*9cd0*/  IMAD R109, R220, R109, RZ ;  /* 0x0000006ddc6d7224 */ /* 0x000fe200078e02ff */
        /* <DEDUP_REMOVED lines=11> */
[----:B------:R-:W-:Y:S01]  /*9d90*/  ULDC UR4, c[0x0][0x3f4] ;  /* 0x0000fd0000047ab9 */ /* 0x000fe20000000800 */
[----:B------:R-:W-:Y:S02]  /*9da0*/  CS2R R76, SRZ ;  /* 0x00000000004c7805 */ /* 0x000fe4000001ff00 */
[----:B------:R-:W-:Y:S02]  /*9db0*/  ISETP.GE.AND P2, PT, R234, UR4, PT ;  /* 0x00000004ea007c0c */ /* 0x000fe4000bf46270 */
[----:B------:R-:W-:Y:S02]  /*9dc0*/  CS2R R74, SRZ ;  /* 0x00000000004a7805 */ /* 0x000fe4000001ff00 */
[----:B------:R-:W-:Y:S01]  /*9dd0*/  ISETP.GE.AND P1, PT, R233, UR4, PT ;  /* 0x00000004e9007c0c */ /* 0x000fe2000bf26270 */
[----:B------:R-:W-:Y:S01]  /*9de0*/  ULDC.64 UR6, c[0x0][0x208] ;  /* 0x0000820000067ab9 */ /* 0x000fe20000000a00 */
[----:B------:R-:W-:Y:S02]  /*9df0*/  ISETP.GE.AND P0, PT, R235, UR4, PT ;  /* 0x00000004eb007c0c */ /* 0x000fe4000bf06270 */
[----:B------:R-:W-:-:S05]  /*9e00*/  ISETP.GE.AND P3, PT, R200, UR4, PT ;  /* 0x00000004c8007c0c */ /* 0x000fca000bf66270 */
[C---:B------:R-:W-:Y:S01]  /*9e10*/  @!P2 IMAD.SHL.U32 R27, R234.reuse, 0x2, RZ ;  /* 0x00000002ea1ba824 */ /* 0x040fe200078e00ff */
[----:B------:R-:W-:-:S03]  /*9e20*/  @!P2 SHF.L.U64.HI R34, R234, 0x1, R81 ;  /* 0x00000001ea22a819 */ /* 0x000fc60000010251 */
[C---:B------:R-:W-:Y:S01]  /*9e30*/  @!P1 IMAD.SHL.U32 R31, R233.reuse, 0x2, RZ ;  /* 0x00000002e91f9824 */ /* 0x040fe200078e00ff */
[----:B------:R-:W-:Y:S01]  /*9e40*/  @!P1 SHF.L.U64.HI R32, R233, 0x1, R80 ;  /* 0x00000001e9209819 */ /* 0x000fe20000010250 */
[----:B------:R-:W-:Y:S01]  /*9e50*/  @!P0 IMAD.SHL.U32 R15, R235, 0x2, RZ ;  /* 0x00000002eb0f8824 */ /* 0x000fe200078e00ff */
[-C--:B--2---:R-:W-:Y:S01]  /*9e60*/  @!P2 IADD3 R24, P4, R4, R27.reuse, RZ ;  /* 0x0000001b0418a210 */ /* 0x084fe20007f9e0ff */
[----:B----4-:R-:W-:Y:S01]  /*9e70*/  @!P3 IMAD.MOV.U32 R8, RZ, RZ, R14 ;  /* 0x000000ffff08b224 */ /* 0x010fe200078e000e */
[----:B------:R-:W-:Y:S01]  /*9e80*/  @!P2 IADD3 R26, P6, R14, R27, RZ ;  /* 0x0000001b0e1aa210 */ /* 0x000fe20007fde0ff */
[----:B-1----:R-:W-:Y:S01]  /*9e90*/  @!P3 IMAD.WIDE R12, R200, 0x2, R4 ;  /* 0x00000002c80cb825 */ /* 0x002fe200078e0204 */
[----:B------:R-:W-:-:S03]  /*9ea0*/  @!P1 IADD3 R28, P5, R4, R31, RZ ;  /* 0x0000001f041c9210 */ /* 0x000fc60007fbe0ff */
[----:B------:R-:W-:Y:S01]  /*9eb0*/  @!P2 IMAD.X R25, R5, 0x1, R34, P4 ;  /* 0x000000010519a824 */ /* 0x000fe200020e0622 */
[----:B------:R-:W-:Y:S01]  /*9ec0*/  @!P1 IADD3 R30, P4, R14, R31, RZ ;  /* 0x0000001f0e1e9210 */ /* 0x000fe20007f9e0ff */
[----:B---3--:R-:W-:Y:S01]  /*9ed0*/  @!P3 IMAD.WIDE R20, R200, 0x2, R8 ;  /* 0x00000002c814b825 */ /* 0x008fe200078e0208 */
[----:B------:R-:W-:Y:S02]  /*9ee0*/  @!P0 SHF.L.U64.HI R8, R235, 0x1, R108 ;  /* 0x00000001eb088819 */ /* 0x000fe4000001026c */
[----:B------:R-:W-:Y:S02]  /*9ef0*/  CS2R R72, SRZ ;  /* 0x0000000000487805 */ /* 0x000fe4000001ff00 */
[----:B------:R-:W-:Y:S01]  /*9f00*/  CS2R R70, SRZ ;  /* 0x0000000000467805 */ /* 0x000fe2000001ff00 */
[----:B------:R-:W-:Y:S01]  /*9f10*/  @!P2 IMAD.X R27, R9, 0x1, R34, P6 ;  /* 0x00000001091ba824 */ /* 0x000fe200030e0622 */
[-C--:B------:R-:W-:Y:S01]  /*9f20*/  @!P0 IADD3 R4, P6, R4, R15.reuse, RZ ;  /* 0x0000000f04048210 */ /* 0x080fe20007fde0ff */
[----:B------:R-:W-:Y:S01]  /*9f30*/  @!P1 IMAD.X R29, R5, 0x1, R32, P5 ;  /* 0x00000001051d9824 */ /* 0x000fe200028e0620 */
[----:B------:R-:W-:-:S02]  /*9f40*/  @!P0 IADD3 R14, P5, R14, R15, RZ ;  /* 0x0000000f0e0e8210 */ /* 0x000fc40007fbe0ff */
[----:B------:R-:W-:Y:S02]  /*9f50*/  CS2R R68, SRZ ;  /* 0x0000000000447805 */ /* 0x000fe4000001ff00 */
[----:B------:R-:W-:Y:S02]  /*9f60*/  CS2R R66, SRZ ;  /* 0x0000000000427805 */ /* 0x000fe4000001ff00 */
[----:B------:R-:W-:Y:S02]  /*9f70*/  CS2R R60, SRZ ;  /* 0x00000000003c7805 */ /* 0x000fe4000001ff00 */
[----:B------:R-:W-:Y:S01]  /*9f80*/  CS2R R58, SRZ ;  /* 0x00000000003a7805 */ /* 0x000fe2000001ff00 */
[----:B------:R-:W-:Y:S01]  /*9f90*/  @!P1 IMAD.X R31, R9, 0x1, R32, P4 ;  /* 0x00000001091f9824 */ /* 0x000fe200020e0620 */
[----:B------:R1:W5:Y:S01]  /*9fa0*/  @!P3 LD.E.64 R76, desc[UR6][R12.64] ;  /* 0x000000060c4cb980 */ /* 0x000362000c101b00 */
[--C-:B------:R-:W-:Y:S02]  /*9fb0*/  @!P0 IMAD.X R5, R5, 0x1, R8.reuse, P6 ;  /* 0x0000000105058824 */ /* 0x100fe400030e0608 */
[----:B------:R-:W-:Y:S01]  /*9fc0*/  @!P0 IMAD.X R15, R9, 0x1, R8, P5 ;  /* 0x00000001090f8824 */ /* 0x000fe200028e0608 */
[----:B------:R1:W5:Y:S04]  /*9fd0*/  @!P3 LD.E.64 R74, desc[UR6][R20.64] ;  /* 0x00000006144ab980 */ /* 0x000368000c101b00 */
[----:B------:R1:W5:Y:S04]  /*9fe0*/  @!P2 LD.E.64 R72, desc[UR6][R24.64] ;  /* 0x000000061848a980 */ /* 0x000368000c101b00 */
[----:B------:R1:W5:Y:S04]  /*9ff0*/  @!P2 LD.E.64 R70, desc[UR6][R26.64] ;  /* 0x000000061a46a980 */ /* 0x000368000c101b00 */
[----:B------:R1:W5:Y:S04]  /*a000*/  @!P1 LD.E.64 R68, desc[UR6][R28.64] ;  /* 0x000000061c449980 */ /* 0x000368000c101b00 */
[----:B------:R1:W5:Y:S04]  /*a010*/  @!P1 LD.E.64 R66, desc[UR6][R30.64] ;  /* 0x000000061e429980 */ /* 0x000368000c101b00 */
[----:B------:R1:W5:Y:S04]  /*a020*/  @!P0 LD.E.64 R60, desc[UR6][R4.64] ;  /* 0x00000006043c8980 */ /* 0x000368000c101b00 */
[----:B------:R1:W5:Y:S02]  /*a030*/  @!P0 LD.E.64 R58, desc[UR6][R14.64] ;  /* 0x000000060e3a8980 */ /* 0x000364000c101b00 */
.L_x_1863:
[----:B------:R-:W-:Y:S05]  /*a040*/  BSYNC B1 ;  /* 0x0000000000017941 */ /* 0x000fea0003800000 */
.L_x_1862:
[----:B-12--5:R-:W-:Y:S01]  /*a050*/  IMAD.MOV.U32 R4, RZ, RZ, R60 ;  /* 0x000000ffff047224 */ /* 0x026fe200078e003c */
[----:B------:R-:W-:Y:S01]  /*a060*/  UMOV UR4, 0xffffffff ;  /* 0xffffffff00047882 */ /* 0x000fe20000000000 */
[----:B------:R-:W-:Y:S01]  /*a070*/  IMAD.MOV.U32 R5, RZ, RZ, R61 ;  /* 0x000000ffff057224 */ /* 0x000fe200078e003d */
[----:B------:R-:W-:Y:S01]  /*a080*/  CS2R R46, SRZ ;  /* 0x00000000002e7805 */ /* 0x000fe2000001ff00 */
[----:B------:R-:W-:Y:S01]  /*a090*/  IMAD.MOV.U32 R8, RZ, RZ, R68 ;  /* 0x000000ffff087224 */ /* 0x000fe200078e0044 */
[----:B------:R-:W-:Y:S01]  /*a0a0*/  PRMT R129, R4, 0x7610, R129 ;  /* 0x0000761004817816 */ /* 0x000fe20000000081 */
[----:B---3--:R-:W-:Y:S01]  /*a0b0*/  IMAD.MOV.U32 R9, RZ, RZ, R69 ;  /* 0x000000ffff097224 */ /* 0x008fe200078e0045 */
        /* <DEDUP_REMOVED lines=27> */
[----:B------:R-:W-:Y:S06]  /*a270*/  BRA.DIV UR4, `(.L_x_1864) ;  /* 0x0000021204dc7947 */ /* 0x000fec000b800000 */
[----:B------:R1:W2:Y:S04]  /*a280*/  SHFL.IDX PT, R5, R6, 0x1, 0x181f ;  /* 0x00381f0006057f89 */ /* 0x0002a800000e0000 */
[----:B------:R1:W3:Y:S04]  /*a290*/  SHFL.IDX PT, R4, R3, 0x1, 0x181f ;  /* 0x00381f0003047f89 */ /* 0x0002e800000e0000 */
[----:B------:R1:W0:Y:S04]  /*a2a0*/  SHFL.IDX PT, R9, R7, 0x1, 0x181f ;  /* 0x00381f0007097f89 */ /* 0x00022800000e0000 */
[----:B----4-:R1:W4:Y:S02]  /*a2b0*/  SHFL.IDX PT, R14, R0, 0x1, 0x181f ;  /* 0x00381f00000e7f89 */ /* 0x01032400000e0000 */
.L_x_2244:
[----:B------:R-:W-:Y:S01]  /*a2c0*/  VIADD R8, R10, 0x20 ;  /* 0x000000200a087836 */ /* 0x000fe20000000000 */
        /* <DEDUP_REMOVED lines=8> */
[----:B------:R-:W-:-:S05]  /*a350*/  CS2R R64, SRZ ;  /* 0x0000000000407805 */ /* 0x000fca000001ff00 */
        /* <DEDUP_REMOVED lines=14> */
[-C--:B---3--:R-:W-:Y:S01]  /*a440*/  @!P2 IADD3 R24, P4, R4, R27.reuse, RZ ;  /* 0x0000001b0418a210 */ /* 0x088fe20007f9e0ff */
[----:B----4-:R-:W-:Y:S01]  /*a450*/  @!P3 IMAD.MOV.U32 R8, RZ, RZ, R14 ;  /* 0x000000ffff08b224 */ /* 0x010fe200078e000e */
[----:B------:R-:W-:Y:S01]  /*a460*/  @!P2 IADD3 R26, P6, R14, R27, RZ ;  /* 0x0000001b0e1aa210 */ /* 0x000fe20007fde0ff */
[----:B--2---:R-:W-:Y:S01]  /*a470*/  @!P3 IMAD.WIDE R28, R200, 0x2, R4 ;  /* 0x00000002c81cb825 */ /* 0x004fe200078e0204 */
[----:B------:R-:W-:-:S03]  /*a480*/  @!P1 IADD3 R20, P5, R4, R13, RZ ;  /* 0x0000000d04149210 */ /* 0x000fc60007fbe0ff */
[----:B------:R-:W-:Y:S01]  /*a490*/  @!P2 IMAD.X R25, R5, 0x1, R32, P4 ;  /* 0x000000010519a824 */ /* 0x000fe200020e0620 */
[----:B------:R-:W-:Y:S01]  /*a4a0*/  @!P1 IADD3 R12, P4, R14, R13, RZ ;  /* 0x0000000d0e0c9210 */ /* 0x000fe20007f9e0ff */
[----:B0-----:R-:W-:Y:S01]  /*a4b0*/  @!P3 IMAD.WIDE R30, R200, 0x2, R8 ;  /* 0x00000002c81eb825 */ /* 0x001fe200078e0208 */
        /* <DEDUP_REMOVED lines=22> */
.L_x_1866:
[----:B------:R-:W-:Y:S05]  /*a620*/  BSYNC B1 ;  /* 0x0000000000017941 */ /* 0x000fea0003800000 */
.L_x_1865:
[----:B0--3-5:R-:W-:Y:S01]  /*a630*/  IMAD.MOV.U32 R4, RZ, RZ, R46 ;  /* 0x000000ffff047224 */ /* 0x029fe200078e002e */
[----:B------:R-:W-:Y:S01]  /*a640*/  UMOV UR4, 0xffffffff ;  /* 0xffffffff00047882 */ /* 0x000fe20000000000 */
[----:B--2---:R-:W-:Y:S02]  /*a650*/  IMAD.MOV.U32 R5, RZ, RZ, R47 ;  /* 0x000000ffff057224 */ /* 0x004fe400078e002f */
        /* <DEDUP_REMOVED lines=34> */
[----:B----4-:R4:W0:Y:S02]  /*a880*/  SHFL.IDX PT, R14, R0, 0x2, 0x181f ;  /* 0x00581f00000e7f89 */ /* 0x01082400000e0000 */
.L_x_2250:
        /* <DEDUP_REMOVED lines=24> */
[----:B0-----:R-:W-:Y:S01]  /*aa10*/  @!P3 IMAD.MOV.U32 R8, RZ, RZ, R14 ;  /* 0x000000ffff08b224 */ /* 0x001fe200078e000e */
[-C--:B---3--:R-:W-:Y:S01]  /*aa20*/  @!P2 IADD3 R30, P4, R4, R25.reuse, RZ ;  /* 0x00000019041ea210 */ /* 0x088fe20007f9e0ff */
[----:B------:R-:W-:Y:S01]  /*aa30*/  @!P0 IMAD.SHL.U32 R15, R235, 0x2, RZ ;  /* 0x00000002eb0f8824 */ /* 0x000fe200078e00ff */
[----:B------:R-:W-:Y:S01]  /*aa40*/  @!P2 IADD3 R24, P6, R14, R25, RZ ;  /* 0x000000190e18a210 */ /* 0x000fe20007fde0ff */
[----:B--2---:R-:W-:Y:S01]  /*aa50*/  @!P3 IMAD.WIDE R26, R200, 0x2, R4 ;  /* 0x00000002c81ab825 */ /* 0x004fe200078e0204 */
[----:B------:R-:W-:-:S03]  /*aa60*/  @!P1 IADD3 R20, P5, R4, R13, RZ ;  /* 0x0000000d04149210 */ /* 0x000fc60007fbe0ff */
[----:B------:R-:W-:Y:S01]  /*aa70*/  @!P2 IMAD.X R31, R5, 0x1, R32, P4 ;  /* 0x00000001051fa824 */ /* 0x000fe200020e0620 */
[----:B------:R-:W-:Y:S01]  /*aa80*/  @!P1 IADD3 R12, P4, R14, R13, RZ ;  /* 0x0000000d0e0c9210 */ /* 0x000fe20007f9e0ff */
[----:B------:R-:W-:Y:S01]  /*aa90*/  @!P3 IMAD.WIDE R28, R200, 0x2, R8 ;  /* 0x00000002c81cb825 */ /* 0x000fe200078e0208 */
[----:B------:R-:W-:Y:S01]  /*aaa0*/  @!P0 SHF.L.U64.HI R8, R235, 0x1, R108 ;  /* 0x00000001eb088819 */ /* 0x000fe2000001026c */
[----:B------:R0:W5:Y:S02]  /*aab0*/  @!P3 LD.E.64 R42, desc[UR6][R26.64] ;  /* 0x000000061a2ab980 */ /* 0x000164000c101b00 */
[----:B------:R-:W-:Y:S01]  /*aac0*/  @!P2 IMAD.X R25, R9, 0x1, R32, P6 ;  /* 0x000000010919a824 */ /* 0x000fe200030e0620 */
[-C--:B------:R-:W-:Y:S01]  /*aad0*/  @!P0 IADD3 R4, P6, R4, R15.reuse, RZ ;  /* 0x0000000f04048210 */ /* 0x080fe20007fde0ff */
[--C-:B------:R-:W-:Y:S01]  /*aae0*/  @!P1 IMAD.X R21, R5, 0x1, R34.reuse, P5 ;  /* 0x0000000105159824 */ /* 0x100fe200028e0622 */
[----:B------:R-:W-:Y:S01]  /*aaf0*/  @!P0 IADD3 R14, P5, R14, R15, RZ ;  /* 0x0000000f0e0e8210 */ /* 0x000fe20007fbe0ff */
[----:B------:R2:W5:Y:S01]  /*ab00*/  @!P3 LD.E.64 R44, desc[UR6][R28.64] ;  /* 0x000000061c2cb980 */ /* 0x000562000c101b00 */
[----:B------:R-:W-:Y:S01]  /*ab10*/  @!P1 IMAD.X R13, R9, 0x1, R34, P4 ;  /* 0x00000001090d9824 */ /* 0x000fe200020e0622 */
[----:B------:R-:W-:-:S02]  /*ab20*/  CS2R R38, SRZ ;  /* 0x0000000000267805 */ /* 0x000fc4000001ff00 */
[----:B------:R-:W-:Y:S02]  /*ab30*/  CS2R R40, SRZ ;  /* 0x0000000000287805 */ /* 0x000fe4000001ff00 */
[----:B------:R-:W-:Y:S02]  /*ab40*/  CS2R R34, SRZ ;  /* 0x0000000000227805 */ /* 0x000fe4000001ff00 */
[----:B------:R-:W-:Y:S02]  /*ab50*/  CS2R R36, SRZ ;  /* 0x0000000000247805 */ /* 0x000fe4000001ff00 */
[----:B0-----:R-:W-:Y:S01]  /*ab60*/  CS2R R26, SRZ ;  /* 0x00000000001a7805 */ /* 0x001fe2000001ff00 */
[--C-:B------:R-:W-:Y:S01]  /*ab70*/  @!P0 IMAD.X R5, R5, 0x1, R8.reuse, P6 ;  /* 0x0000000105058824 */ /* 0x100fe200030e0608 */
[----:B------:R0:W5:Y:S01]  /*ab80*/  @!P2 LD.E.64 R38, desc[UR6][R30.64] ;  /* 0x000000061e26a980 */ /* 0x000162000c101b00 */
[----:B------:R-:W-:Y:S01]  /*ab90*/  @!P0 IMAD.X R15, R9, 0x1, R8, P5 ;  /* 0x00000001090f8824 */ /* 0x000fe200028e0608 */
[----:B--2---:R-:W-:-:S02]  /*aba0*/  CS2R R28, SRZ ;  /* 0x00000000001c7805 */ /* 0x004fc4000001ff00 */
[----:B------:R0:W5:Y:S04]  /*abb0*/  @!P2 LD.E.64 R40, desc[UR6][R24.64] ;  /* 0x000000061828a980 */ /* 0x000168000c101b00 */
[----:B------:R0:W5:Y:S04]  /*abc0*/  @!P1 LD.E.64 R34, desc[UR6][R20.64] ;  /* 0x0000000614229980 */ /* 0x000168000c101b00 */
[----:B------:R0:W5:Y:S04]  /*abd0*/  @!P1 LD.E.64 R36, desc[UR6][R12.64] ;  /* 0x000000060c249980 */ /* 0x000168000c101b00 */
[----:B------:R0:W5:Y:S04]  /*abe0*/  @!P0 LD.E.64 R28, desc[UR6][R4.64] ;  /* 0x00000006041c8980 */ /* 0x000168000c101b00 */
[----:B------:R0:W5:Y:S02]  /*abf0*/  @!P0 LD.E.64 R26, desc[UR6][R14.64] ;  /* 0x000000060e1a8980 */ /* 0x000164000c101b00 */
.L_x_1869:
[----:B------:R-:W-:Y:S05]  /*ac00*/  BSYNC B1 ;  /* 0x0000000000017941 */ /* 0x000fea0003800000 */
.L_x_1868:
        /* <DEDUP_REMOVED lines=33> */
[----:B------:R-:W-:Y:S01]  /*ae20*/  PRMT R117, R9, 0x7610, R117 ;  /* 0x0000761009757816 */ /* 0x000fe20000000075 */
[----:B------:R-:W-:Y:S06]  /*ae30*/  BRA.DIV UR4, `(.L_x_1870) ;  /* 0x0000020a04cc7947 */ /* 0x000fec000b800000 */
[----:B------:R0:W2:Y:S04]  /*ae40*/  SHFL.IDX PT, R9, R6, 0x3, 0x181f ;  /* 0x00781f0006097f89 */ /* 0x0000a800000e0000 */
[----:B------:R0:W3:Y:S04]  /*ae50*/  SHFL.IDX PT, R8, R3, 0x3, 0x181f ;  /* 0x00781f0003087f89 */ /* 0x0000e800000e0000 */
[----:B------:R0:W0:Y:S04]  /*ae60*/  SHFL.IDX PT, R79, R7, 0x3, 0x181f ;  /* 0x00781f00074f7f89 */ /* 0x00002800000e0000 */
[----:B------:R0:W0:Y:S02]  /*ae70*/  SHFL.IDX PT, R78, R0, 0x3, 0x181f ;  /* 0x00781f00004e7f89 */ /* 0x00002400000e0000 */
.L_x_2256:
[----:B01----:R-:W4:Y:S01]  /*ae80*/  LDL R3, [R1+0x54] ;  /* 0x0000540001037983 */ /* 0x003f220000100800 */
        /* <DEDUP_REMOVED lines=10> */
[----:B----4-:R-:W-:-:S04]  /*af30*/  LEA.HI R0, R3, R3, RZ, 0x1 ;  /* 0x0000000303007211 */ /* 0x010fc800078f08ff */
[----:B------:R-:W-:-:S05]  /*af40*/  LOP3.LUT R0, R0, 0xfffffffe, RZ, 0xc0, !PT ;  /* 0xfffffffe00007812 */ /* 0x000fca00078ec0ff */
[----:B------:R-:W-:-:S05]  /*af50*/  IMAD.IADD R0, R3, 0x1, -R0 ;  /* 0x0000000103007824 */ /* 0x000fca00078e0a00 */
[----:B------:R-:W-:Y:S01]  /*af60*/  SHF.L.U32 R121, R0, 0x1f, RZ ;  /* 0x0000001f00797819 */ /* 0x000fe200000006ff */
[----:B------:R-:W-:Y:S06]  /*af70*/  @P0 BRA `(.L_x_1872) ;  /* 0x0000000000a80947 */ /* 0x000fec0003800000 */
        /* <DEDUP_REMOVED lines=14> */
[----:B--2---:R-:W-:Y:S01]  /*b060*/  @!P3 IMAD.WIDE R4, R200, 0x2, R8 ;  /* 0x00000002c804b825 */ /* 0x004fe200078e0208 */
[----:B------:R-:W-:Y:S02]  /*b070*/  @!P2 IADD3 R82, P6, R78, R83, RZ ;  /* 0x000000534e52a210 */ /* 0x000fe40007fde0ff */
[-C--:B------:R-:W-:Y:S01]  /*b080*/  @!P1 IADD3 R80, P5, R8, R11.reuse, RZ ;  /* 0x0000000b08509210 */ /* 0x080fe20007fbe0ff */
        /* <DEDUP_REMOVED lines=19> */
[----:B-1----:R-:W-:-:S02]  /*b1c0*/  CS2R R6, SRZ ;  /* 0x0000000000067805 */ /* 0x002fc4000001ff00 */
[----:B------:R0:W5:Y:S04]  /*b1d0*/  @!P2 LD.E.64 R24, desc[UR6][R82.64] ;  /* 0x000000065218a980 */ /* 0x000168000c101b00 */
[----:B------:R0:W5:Y:S04]  /*b1e0*/  @!P1 LD.E.64 R12, desc[UR6][R80.64] ;  /* 0x00000006500c9980 */ /* 0x000168000c101b00 */
[----:B------:R0:W5:Y:S04]  /*b1f0*/  @!P1 LD.E.64 R14, desc[UR6][R10.64] ;  /* 0x000000060a0e9980 */ /* 0x000168000c101b00 */
[----:B------:R0:W5:Y:S04]  /*b200*/  @!P0 LD.E.64 R4, desc[UR6][R8.64] ;  /* 0x0000000608048980 */ /* 0x000168000c101b00 */
[----:B------:R0:W5:Y:S02]  /*b210*/  @!P0 LD.E.64 R6, desc[UR6][R78.64] ;  /* 0x000000064e068980 */ /* 0x000164000c101b00 */
.L_x_1872:
[----:B------:R-:W-:Y:S05]  /*b220*/  BSYNC B1 ;  /* 0x0000000000017941 */ /* 0x000fea0003800000 */
.L_x_1871:
[----:B------:R-:W1:Y:S01]  /*b230*/  SYNCS.PHASECHK.TRANS64.TRYWAIT P0, [R16+URZ+0x30800], R121 ;  /* 0x03080079100075a7 */ /* 0x000e62000800017f */
[----:B0--3-5:R-:W-:Y:S01]  /*b240*/  IMAD.MOV.U32 R8, RZ, RZ, R12 ;  /* 0x000000ffff087224 */ /* 0x029fe200078e000c */
[----:B------:R-:W-:Y:S01]  /*b250*/  BSSY B1, `(.L_x_1873) ;  /* 0x0000021000017945 */ /* 0x000fe20003800000 */
        /* <DEDUP_REMOVED lines=22> */
[----:B------:R-:W-:Y:S01]  /*b3c0*/  VIADDMNMX R3, R109, -R120, 0x80, PT ;  /* 0x000000806d037446 */ /* 0x000fe20003800978 */
[----:B------:R-:W-:Y:S01]  /*b3d0*/  IMAD.MOV.U32 R11, RZ, RZ, R25 ;  /* 0x000000ffff0b7224 */ /* 0x000fe200078e0019 */
[----:B------:R-:W-:Y:S01]  /*b3e0*/  PRMT R83, R8, 0x7610, R83 ;  /* 0x0000761008537816 */ /* 0x000fe20000000053 */
[----:B------:R-:W-:Y:S01]  /*b3f0*/  IMAD.MOV.U32 R8, RZ, RZ, R32 ;  /* 0x000000ffff087224 */ /* 0x000fe200078e0020 */
[----:B------:R-:W-:Y:S01]  /*b400*/  PRMT R84, R9, 0x7610, R84 ;  /* 0x0000761009547816 */ /* 0x000fe20000000054 */
[----:B------:R-:W-:Y:S01]  /*b410*/  IMAD.MOV.U32 R9, RZ, RZ, R33 ;  /* 0x000000ffff097224 */ /* 0x000fe200078e0021 */
[----:B------:R-:W-:-:S02]  /*b420*/  ISETP.GE.AND P1, PT, R218, R3, PT ;  /* 0x00000003da00720c */ /* 0x000fc40003f26270 */
[----:B------:R-:W-:Y:S02]  /*b430*/  PRMT R108, R10, 0x7610, R108 ;  /* 0x000076100a6c7816 */ /* 0x000fe4000000006c */
[----:B------:R-:W-:Y:S01]  /*b440*/  PRMT R109, R11, 0x7610, R109 ;  /* 0x000076100b6d7816 */ /* 0x000fe2000000006d */
[----:B-1----:R-:W-:Y:S08]  /*b450*/  @!P0 BRA `(.L_x_1874) ;  /* 0x0000020400b88947 */ /* 0x002ff00003800000 */
.L_x_2257:
[----:B------:R-:W-:Y:S05]  /*b460*/  BSYNC B1 ;  /* 0x0000000000017941 */ /* 0x000fea0003800000 */
.L_x_1873:
[----:B------:R-:W-:Y:S01]  /*b470*/  BSSY B1, `(.L_x_1875) ;  /* 0x00000cc000017945 */ /* 0x000fe20003800000 */
[----:B------:R-:W-:Y:S02]  /*b480*/  PRMT R120, R8, 0x7610, R120 ;  /* 0x0000761008787816 */ /* 0x000fe40000000078 */
[----:B0-----:R-:W-:Y:S01]  /*b490*/  PRMT R121, R9, 0x7610, R121 ;  /* 0x0000761009797816 */ /* 0x001fe20000000079 */
[----:B------:R-:W-:Y:S06]  /*b4a0*/  @P1 BRA `(.L_x_1876) ;  /* 0x0000000c00201947 */ /* 0x000fec0003800000 */
[----:B------:R0:W5:Y:S01]  /*b4b0*/  LDL R146, [R1+0x30] ;  /* 0x0000300001927983 */ /* 0x0001620000100800 */
[----:B------:R-:W1:Y:S01]  /*b4c0*/  LDC R8, c[0x0][0x3f4] ;  /* 0x0000fd00ff087b82 */ /* 0x000e620000000800 */
[----:B------:R-:W-:Y:S01]  /*b4d0*/  BSSY B2, `(.L_x_1877) ;  /* 0x0000034000027945 */ /* 0x000fe20003800000 */
[-C--:B-1----:R-:W-:Y:S02]  /*b4e0*/  ISETP.GE.AND P0, PT, R200, R8.reuse, PT ;  /* 0x00000008c800720c */ /* 0x082fe40003f06270 */
[-C--:B------:R-:W-:Y:S02]  /*b4f0*/  ISETP.GE.AND P1, PT, R234, R8.reuse, PT ;  /* 0x00000008ea00720c */ /* 0x080fe40003f26270 */
[-C--:B------:R-:W-:Y:S02]  /*b500*/  ISETP.GE.AND P2, PT, R233, R8.reuse, PT ;  /* 0x00000008e900720c */ /* 0x080fe40003f46270 */
[----:B------:R-:W-:-:S07]  /*b510*/  ISETP.GE.AND P3, PT, R235, R8, PT ;  /* 0x00000008eb00720c */ /* 0x000fce0003f66270 */
[----:B0-----:R-:W-:Y:S06]  /*b520*/  @P0 BRA `(.L_x_1878) ;  /* 0x0000000000b80947 */ /* 0x001fec0003800000 */
[----:B-----5:R-:W0:Y:S01]  /*b530*/  LDS.128 R8, [R146] ;  /* 0x0000000092087984 */ /* 0x020e220000000c00 */
[--C-:B------:R-:W-:Y:S02]  /*b540*/  SHF.R.U64 R143, R76, 0x10, R77.reuse ;  /* 0x000000104c8f7819 */ /* 0x100fe4000000124d */
[----:B------:R-:W-:Y:S02]  /*b550*/  SHF.R.U32.HI R76, RZ, 0x10, R77 ;  /* 0x00000010ff4c7819 */ /* 0x000fe4000001164d */
[--C-:B------:R-:W-:Y:S02]  /*b560*/  SHF.R.U64 R77, R74, 0x10, R75.reuse ;  /* 0x000000104a4d7819 */ /* 0x100fe4000000124b */
[----:B------:R-:W-:Y:S02]  /*b570*/  SHF.R.U32.HI R74, RZ, 0x10, R75 ;  /* 0x00000010ff4a7819 */ /* 0x000fe4000001164b */
[----:B------:R-:W-:Y:S02]  /*b580*/  PRMT R139, R139, 0x5410, R76 ;  /* 0x000054108b8b7816 */ /* 0x000fe4000000004c */
[----:B------:R-:W-:-:S02]  /*b590*/  PRMT R141, R141, 0x5410, R74 ;  /* 0x000054108d8d7816 */ /* 0x000fc4000000004a */
[----:B------:R-:W-:Y:S02]  /*b5a0*/  PRMT R138, R138, 0x5410, R143 ;  /* 0x000054108a8a7816 */ /* 0x000fe4000000008f */
[----:B------:R-:W-:Y:S01]  /*b5b0*/  PRMT R142, R140, 0x5410, R77 ;  /* 0x000054108c8e7816 */ /* 0x000fe2000000004d */
[C---:B------:R-:W-:Y:S01]  /*b5c0*/  IMAD.U32 R143, R141.reuse, 0x10000, RZ ;  /* 0x000100008d8f7824 */ /* 0x040fe200078e00ff */
[----:B------:R-:W-:Y:S01]  /*b5d0*/  LOP3.LUT R141, R141, 0xffff0000, RZ, 0xc0, !PT ;  /* 0xffff00008d8d7812 */ /* 0x000fe200078ec0ff */
[C---:B------:R-:W-:Y:S01]  /*b5e0*/  IMAD.U32 R140, R139.reuse, 0x10000, RZ ;  /* 0x000100008b8c7824 */ /* 0x040fe200078e00ff */
[----:B------:R-:W-:Y:S02]  /*b5f0*/  LOP3.LUT R139, R139, 0xffff0000, RZ, 0xc0, !PT ;  /* 0xffff00008b8b7812 */ /* 0x000fe400078ec0ff */
[C---:B0-----:R-:W-:Y:S01]  /*b600*/  LOP3.LUT R75, R10.reuse, 0xffff0000, RZ, 0xc0, !PT ;  /* 0xffff00000a4b7812 */ /* 0x041fe200078ec0ff */
[----:B------:R-:W-:Y:S01]  /*b610*/  IMAD.U32 R74, R10, 0x10000, RZ ;  /* 0x000100000a4a7824 */ /* 0x000fe200078e00ff */
[C---:B------:R-:W-:Y:S01]  /*b620*/  LOP3.LUT R77, R11.reuse, 0xffff0000, RZ, 0xc0, !PT ;  /* 0xffff00000b4d7812 */ /* 0x040fe200078ec0ff */
[----:B------:R-:W-:-:S02]  /*b630*/  IMAD.U32 R76, R11, 0x10000, RZ ;  /* 0x000100000b4c7824 */ /* 0x000fc400078e00ff */
[C---:B------:R-:W-:Y:S01]  /*b640*/  FMUL.FTZ R145, R75.reuse, R143 ;  /* 0x0000008f4b917220 */ /* 0x040fe20000410000 */
[-C--:B------:R-:W-:Y:S01]  /*b650*/  FMUL.FTZ R144, R75, R140.reuse ;  /* 0x0000008c4b907220 */ /* 0x080fe20000410000 */
[C---:B------:R-:W-:Y:S01]  /*b660*/  FMUL.FTZ R75, R77.reuse, R141 ;  /* 0x0000008d4d4b7220 */ /* 0x040fe20000410000 */
[----:B------:R-:W-:Y:S02]  /*b670*/  IMAD.U32 R10, R8, 0x10000, RZ ;  /* 0x00010000080a7824 */ /* 0x000fe400078e00ff */
[C---:B------:R-:W-:Y:S01]  /*b680*/  FFMA.FTZ R145, R74.reuse, R140, -R145 ;  /* 0x0000008c4a917223 */ /* 0x040fe20000010891 */
[----:B------:R-:W-:Y:S01]  /*b690*/  FFMA.FTZ R144, R74, R143, R144 ;  /* 0x0000008f4a907223 */ /* 0x000fe20000010090 */
[-C--:B------:R-:W-:Y:S01]  /*b6a0*/  FMUL.FTZ R143, R77, R139.reuse ;  /* 0x0000008b4d8f7220 */ /* 0x080fe20000410000 */
[----:B------:R-:W-:Y:S01]  /*b6b0*/  FFMA.FTZ R140, R76, R139, -R75 ;  /* 0x0000008b4c8c7223 */ /* 0x000fe2000001084b */
[C---:B------:R-:W-:Y:S01]  /*b6c0*/  IMAD.U32 R11, R9.reuse, 0x10000, RZ ;  /* 0x00010000090b7824 */ /* 0x040fe200078e00ff */
        /* <DEDUP_REMOVED lines=8> */
[----:B------:R-:W-:Y:S01]  /*b750*/  FMUL.FTZ R74, R8, R75 ;  /* 0x0000004b084a7220 */ /* 0x000fe20000410000 */
[----:B------:R-:W-:-:S02]  /*b760*/  FMUL.FTZ R76, R9, R142 ;  /* 0x0000008e094c7220 */ /* 0x000fc40000410000 */
[-C--:B------:R-:W-:Y:S01]  /*b770*/  FMUL.FTZ R141, R9, R138.reuse ;  /* 0x0000008a098d7220 */ /* 0x080fe20000410000 */
[C---:B------:R-:W-:Y:S01]  /*b780*/  FFMA.FTZ R8, R10.reuse, R75, -R139 ;  /* 0x0000004b0a087223 */ /* 0x040fe2000001088b */
[----:B------:R-:W-:Y:S01]  /*b790*/  FFMA.FTZ R77, R10, R77, R74 ;  /* 0x0000004d0a4d7223 */ /* 0x000fe2000001004a */
[C---:B------:R-:W-:Y:S01]  /*b7a0*/  FFMA.FTZ R9, R11.reuse, R138, -R76 ;  /* 0x0000008a0b097223 */ /* 0x040fe2000001084c */
[----:B------:R-:W-:Y:S01]  /*b7b0*/  FFMA.FTZ R142, R11, R142, R141 ;  /* 0x0000008e0b8e7223 */ /* 0x000fe2000001008d */
[----:B------:R-:W-:Y:S02]  /*b7c0*/  F2FP.BF16.F32.PACK_AB R10, R144, R145 ;  /* 0x00000091900a723e */ /* 0x000fe400000010ff */
[----:B------:R-:W-:Y:S02]  /*b7d0*/  F2FP.BF16.F32.PACK_AB R11, R143, R140 ;  /* 0x0000008c8f0b723e */ /* 0x000fe400000010ff */
[----:B------:R-:W-:Y:S02]  /*b7e0*/  F2FP.BF16.F32.PACK_AB R8, R77, R8 ;  /* 0x000000084d08723e */ /* 0x000fe400000010ff */
[----:B------:R-:W-:-:S05]  /*b7f0*/  F2FP.BF16.F32.PACK_AB R9, R142, R9 ;  /* 0x000000098e09723e */ /* 0x000fca00000010ff */
[----:B------:R0:W-:Y:S02]  /*b800*/  STS.128 [R146], R8 ;  /* 0x0000000892007388 */ /* 0x0001e40000000c00 */
.L_x_1878:
[----:B------:R-:W-:Y:S05]  /*b810*/  BSYNC B2 ;  /* 0x0000000000027941 */ /* 0x000fea0003800000 */
.L_x_1877:
[----:B------:R-:W-:Y:S04]  /*b820*/  BSSY B2, `(.L_x_1879) ;  /* 0x0000030000027945 */ /* 0x000fe80003800000 */
[----:B------:R-:W-:Y:S05]  /*b830*/  @P1 BRA `(.L_x_1880) ;  /* 0x0000000000b81947 */ /* 0x000fea0003800000 */
[----:B0----5:R-:W0:Y:S01]  /*b840*/  LDS.128 R8, [R146+0x4000] ;  /* 0x0040000092087984 */ /* 0x021e220000000c00 */
[--C-:B------:R-:W-:Y:S02]  /*b850*/  SHF.R.U64 R75, R72, 0x10, R73.reuse ;  /* 0x00000010484b7819 */ /* 0x100fe40000001249 */
[----:B------:R-:W-:Y:S02]  /*b860*/  SHF.R.U32.HI R72, RZ, 0x10, R73 ;  /* 0x00000010ff487819 */ /* 0x000fe40000011649 */
[--C-:B------:R-:W-:Y:S02]  /*b870*/  SHF.R.U64 R73, R70, 0x10, R71.reuse ;  /* 0x0000001046497819 */ /* 0x100fe40000001247 */
[----:B------:R-:W-:Y:S02]  /*b880*/  SHF.R.U32.HI R70, RZ, 0x10, R71 ;  /* 0x00000010ff467819 */ /* 0x000fe40000011647 */
[----:B------:R-:W-:Y:S02]  /*b890*/  PRMT R135, R135, 0x5410, R72 ;  /* 0x0000541087877816 */ /* 0x000fe40000000048 */
[----:B------:R-:W-:-:S02]  /*b8a0*/  PRMT R137, R137, 0x5410, R70 ;  /* 0x0000541089897816 */ /* 0x000fc40000000046 */
[----:B------:R-:W-:Y:S01]  /*b8b0*/  PRMT R134, R134, 0x5410, R75 ;  /* 0x0000541086867816 */ /* 0x000fe2000000004b */
[----:B------:R-:W-:Y:S01]  /*b8c0*/  IMAD.U32 R74, R135, 0x10000, RZ ;  /* 0x00010000874a7824 */ /* 0x000fe200078e00ff */
[----:B------:R-:W-:Y:S01]  /*b8d0*/  PRMT R136, R136, 0x5410, R73 ;  /* 0x0000541088887816 */ /* 0x000fe20000000049 */
[C---:B------:R-:W-:Y:S01]  /*b8e0*/  IMAD.U32 R75, R137.reuse, 0x10000, RZ ;  /* 0x00010000894b7824 */ /* 0x040fe200078e00ff */
[----:B------:R-:W-:Y:S02]  /*b8f0*/  LOP3.LUT R137, R137, 0xffff0000, RZ, 0xc0, !PT ;  /* 0xffff000089897812 */ /* 0x000fe400078ec0ff */
[----:B------:R-:W-:Y:S02]  /*b900*/  LOP3.LUT R135, R135, 0xffff0000, RZ, 0xc0, !PT ;  /* 0xffff000087877812 */ /* 0x000fe400078ec0ff */
[C---:B0-----:R-:W-:Y:S01]  /*b910*/  LOP3.LUT R71, R10.reuse, 0xffff0000, RZ, 0xc0, !PT ;  /* 0xffff00000a477812 */ /* 0x041fe200078ec0ff */
[----:B------:R-:W-:Y:S01]  /*b920*/  IMAD.U32 R70, R10, 0x10000, RZ ;  /* 0x000100000a467824 */ /* 0x000fe200078e00ff */
[C---:B------:R-:W-:Y:S01]  /*b930*/  LOP3.LUT R73, R11.reuse, 0xffff0000, RZ, 0xc0, !PT ;  /* 0xffff00000b497812 */ /* 0x040fe200078ec0ff */
[----:B------:R-:W-:-:S02]  /*b940*/  IMAD.U32 R72, R11, 0x10000, RZ ;  /* 0x000100000b487824 */ /* 0x000fc400078e00ff */
[CC--:B------:R-:W-:Y:S01]  /*b950*/  FMUL.FTZ R76, R71.reuse, R74.reuse ;  /* 0x0000004a474c7220 */ /* 0x0c0fe20000410000 */
[----:B------:R-:W-:Y:S01]  /*b960*/  FMUL.FTZ R77, R71, R75 ;  /* 0x0000004b474d7220 */ /* 0x000fe20000410000 */
[C---:B------:R-:W-:Y:S01]  /*b970*/  FMUL.FTZ R71, R73.reuse, R137 ;  /* 0x0000008949477220 */ /* 0x040fe20000410000 */
[----:B------:R-:W-:Y:S02]  /*b980*/  IMAD.U32 R10, R8, 0x10000, RZ ;  /* 0x00010000080a7824 */ /* 0x000fe400078e00ff */
        /* <DEDUP_REMOVED lines=9> */
[----:B------:R-:W-:Y:S01]  /*ba20*/  FFMA.FTZ R74, R70, R74, -R77 ;  /* 0x0000004a464a7223 */ /* 0x000fe2000001084d */
        /* <DEDUP_REMOVED lines=15> */
.L_x_1880:
[----:B------:R-:W-:Y:S05]  /*bb20*/  BSYNC B2 ;  /* 0x0000000000027941 */ /* 0x000fea0003800000 */
.L_x_1879:
[----:B------:R-:W-:Y:S04]  /*bb30*/  BSSY B2, `(.L_x_1881) ;  /* 0x0000030000027945 */ /* 0x000fe80003800000 */
[----:B------:R-:W-:Y:S05]  /*bb40*/  @P2 BRA `(.L_x_1882) ;  /* 0x0000000000b82947 */ /* 0x000fea0003800000 */
[----:B01---5:R-:W0:Y:S01]  /*bb50*/  LDS.128 R8, [R146+0x8000] ;  /* 0x0080000092087984 */ /* 0x023e220000000c00 */
        /* <DEDUP_REMOVED lines=45> */
.L_x_1882:
[----:B------:R-:W-:Y:S05]  /*be30*/  BSYNC B2 ;  /* 0x0000000000027941 */ /* 0x000fea0003800000 */
.L_x_1881:
[----:B------:R-:W-:Y:S05]  /*be40*/  @P3 BRA `(.L_x_1876) ;  /* 0x0000000000b83947 */ /* 0x000fea0003800000 */
[----:B012--5:R-:W0:Y:S01]  /*be50*/  LDS.128 R8, [R146+0xc000] ;  /* 0x00c0000092087984 */ /* 0x027e220000000c00 */
[----:B------:R-:W-:Y:S02]  /*be60*/  SHF.R.U64 R60, R60, 0x10, R61 ;  /* 0x000000103c3c7819 */ /* 0x000fe4000000123d */
[----:B------:R-:W-:Y:S02]  /*be70*/  SHF.R.U64 R58, R58, 0x10, R59 ;  /* 0x000000103a3a7819 */ /* 0x000fe4000000123b */
[----:B------:R-:W-:Y:S02]  /*be80*/  SHF.R.U32.HI R61, RZ, 0x10, R61 ;  /* 0x00000010ff3d7819 */ /* 0x000fe4000001163d */
[----:B------:R-:W-:Y:S02]  /*be90*/  SHF.R.U32.HI R59, RZ, 0x10, R59 ;  /* 0x00000010ff3b7819 */ /* 0x000fe4000001163b */
[----:B------:R-:W-:Y:S02]  /*bea0*/  PRMT R128, R128, 0x5410, R61 ;  /* 0x0000541080807816 */ /* 0x000fe4000000003d */
[----:B------:R-:W-:-:S02]  /*beb0*/  PRMT R126, R126, 0x5410, R59 ;  /* 0x000054107e7e7816 */ /* 0x000fc4000000003b */
[----:B------:R-:W-:Y:S01]  /*bec0*/  PRMT R127, R127, 0x5410, R58 ;  /* 0x000054107f7f7816 */ /* 0x000fe2000000003a */
[C---:B------:R-:W-:Y:S01]  /*bed0*/  IMAD.U32 R66, R128.reuse, 0x10000, RZ ;  /* 0x0001000080427824 */ /* 0x040fe200078e00ff */
[----:B------:R-:W-:Y:S01]  /*bee0*/  LOP3.LUT R128, R128, 0xffff0000, RZ, 0xc0, !PT ;  /* 0xffff000080807812 */ /* 0x000fe200078ec0ff */
[C---:B------:R-:W-:Y:S01]  /*bef0*/  IMAD.U32 R67, R126.reuse, 0x10000, RZ ;  /* 0x000100007e437824 */ /* 0x040fe200078e00ff */
[----:B------:R-:W-:Y:S02]  /*bf00*/  LOP3.LUT R126, R126, 0xffff0000, RZ, 0xc0, !PT ;  /* 0xffff00007e7e7812 */ /* 0x000fe400078ec0ff */
[----:B------:R-:W-:Y:S02]  /*bf10*/  PRMT R129, R129, 0x5410, R60 ;  /* 0x0000541081817816 */ /* 0x000fe4000000003c */
[C---:B0-----:R-:W-:Y:S01]  /*bf20*/  LOP3.LUT R59, R10.reuse, 0xffff0000, RZ, 0xc0, !PT ;  /* 0xffff00000a3b7812 */ /* 0x041fe200078ec0ff */
[----:B------:R-:W-:Y:S01]  /*bf30*/  IMAD.U32 R58, R10, 0x10000, RZ ;  /* 0x000100000a3a7824 */ /* 0x000fe200078e00ff */
[C---:B------:R-:W-:Y:S01]  /*bf40*/  LOP3.LUT R61, R11.reuse, 0xffff0000, RZ, 0xc0, !PT ;  /* 0xffff00000b3d7812 */ /* 0x040fe200078ec0ff */
[----:B------:R-:W-:-:S02]  /*bf50*/  IMAD.U32 R60, R11, 0x10000, RZ ;  /* 0x000100000b3c7824 */ /* 0x000fc400078e00ff */
[C---:B------:R-:W-:Y:S01]  /*bf60*/  FMUL.FTZ R68, R59.reuse, R66 ;  /* 0x000000423b447220 */ /* 0x040fe20000410000 */
[-C--:B------:R-:W-:Y:S01]  /*bf70*/  FMUL.FTZ R69, R59, R67.reuse ;  /* 0x000000433b457220 */ /* 0x080fe20000410000 */
[----:B------:R-:W-:Y:S01]  /*bf80*/  FMUL.FTZ R59, R61, R126 ;  /* 0x0000007e3d3b7220 */ /* 0x000fe20000410000 */
[----:B------:R-:W-:Y:S02]  /*bf90*/  IMAD.U32 R10, R8, 0x10000, RZ ;  /* 0x00010000080a7824 */ /* 0x000fe400078e00ff */
[C---:B------:R-:W-:Y:S01]  /*bfa0*/  FFMA.FTZ R71, R58.reuse, R67, R68 ;  /* 0x000000433a477223 */ /* 0x040fe20000010044 */
[----:B------:R-:W-:Y:S02]  /*bfb0*/  IMAD.U32 R11, R9, 0x10000, RZ ;  /* 0x00010000090b7824 */ /* 0x000fe400078e00ff */
[----:B------:R-:W-:Y:S01]  /*bfc0*/  FFMA.FTZ R70, R58, R66, -R69 ;  /* 0x000000423a467223 */ /* 0x000fe20000010845 */
[-C--:B------:R-:W-:Y:S01]  /*bfd0*/  FMUL.FTZ R67, R61, R128.reuse ;  /* 0x000000803d437220 */ /* 0x080fe20000410000 */
[----:B------:R-:W-:Y:S01]  /*bfe0*/  LOP3.LUT R8, R8, 0xffff0000, RZ, 0xc0, !PT ;  /* 0xffff000008087812 */ /* 0x000fe200078ec0ff */
[C---:B------:R-:W-:Y:S01]  /*bff0*/  FFMA.FTZ R128, R60.reuse, R128, -R59 ;  /* 0x000000803c807223 */ /* 0x040fe2000001083b */
[----:B------:R-:W-:Y:S01]  /*c000*/  LOP3.LUT R9, R9, 0xffff0000, RZ, 0xc0, !PT ;  /* 0xffff000009097812 */ /* 0x000fe200078ec0ff */
[C---:B------:R-:W-:Y:S01]  /*c010*/  IMAD.U32 R61, R127.reuse, 0x10000, RZ ;  /* 0x000100007f3d7824 */ /* 0x040fe200078e00ff */
[----:B------:R-:W-:Y:S01]  /*c020*/  LOP3.LUT R66, R127, 0xffff0000, RZ, 0xc0, !PT ;  /* 0xffff00007f427812 */ /* 0x000fe200078ec0ff */
[C---:B------:R-:W-:Y:S01]  /*c030*/  IMAD.U32 R59, R129.reuse, 0x10000, RZ ;  /* 0x00010000813b7824 */ /* 0x040fe200078e00ff */
        /* <DEDUP_REMOVED lines=15> */
.L_x_1876:
[----:B------:R-:W-:Y:S05]  /*c130*/  BSYNC B1 ;  /* 0x0000000000017941 */ /* 0x000fea0003800000 */
.L_x_1875:
[----:B0123--:R-:W-:Y:S01]  /*c140*/  VIADD R8, R218, 0x20 ;  /* 0x00000020da087836 */ /* 0x00ffe20000000000 */
[----:B------:R-:W-:Y:S04]  /*c150*/  BSSY B1, `(.L_x_1883) ;  /* 0x00000cb000017945 */ /* 0x000fe80003800000 */
[----:B------:R-:W-:-:S13]  /*c160*/  ISETP.GE.AND P0, PT, R8, R3, PT ;  /* 0x000000030800720c */ /* 0x000fda0003f06270 */
[----:B------:R-:W-:Y:S05]  /*c170*/  @P0 BRA `(.L_x_1884) ;  /* 0x0000000c00200947 */ /* 0x000fea0003800000 */
        /* <DEDUP_REMOVED lines=8> */
[----:B-----5:R-:W0:Y:S01]  /*c200*/  LDS.128 R8, [R66+0x1000] ;  /* 0x0010000042087984 */ /* 0x020e220000000c00 */
[----:B------:R-:W-:Y:S02]  /*c210*/  SHF.R.U64 R61, R62, 0x10, R63 ;  /* 0x000000103e3d7819 */ /* 0x000fe4000000123f */
[----:B------:R-:W-:Y:S02]  /*c220*/  SHF.R.U64 R59, R64, 0x10, R65 ;  /* 0x00000010403b7819 */ /* 0x000fe40000001241 */
[----:B------:R-:W-:Y:S02]  /*c230*/  SHF.R.U32.HI R62, RZ, 0x10, R63 ;  /* 0x00000010ff3e7819 */ /* 0x000fe4000001163f */
        /* <DEDUP_REMOVED lines=42> */
.L_x_1886:
[----:B------:R-:W-:Y:S05]  /*c4e0*/  BSYNC B2 ;  /* 0x0000000000027941 */ /* 0x000fea0003800000 */
.L_x_1885:
        /* <DEDUP_REMOVED lines=48> */
.L_x_1888:
[----:B------:R-:W-:Y:S05]  /*c7f0*/  BSYNC B2 ;  /* 0x0000000000027941 */ /* 0x000fea0003800000 */
.L_x_1887:
[----:B------:R-:W-:Y:S04]  /*c800*/  BSSY B2, `(.L_x_1889) ;  /* 0x0000030000027945 */ /* 0x000fe80003800000 */
[----:B------:R-:W-:Y:S05]  /*c810*/  @P2 BRA `(.L_x_1890) ;  /* 0x0000000000b82947 */ /* 0x000fea0003800000 */
[----:B01---5:R-:W0:Y:S01]  /*c820*/  LDS.128 R8, [R66+0x9000] ;  /* 0x0090000042087984 */ /* 0x023e220000000c00 */
        /* <DEDUP_REMOVED lines=45> */
.L_x_1890:
[----:B------:R-:W-:Y:S05]  /*cb00*/  BSYNC B2 ;  /* 0x0000000000027941 */ /* 0x000fea0003800000 */
.L_x_1889:
[----:B------:R-:W-:Y:S05]  /*cb10*/  @P3 BRA `(.L_x_1884) ;  /* 0x0000000000b83947 */ /* 0x000fea0003800000 */
[----:B012--5:R-:W0:Y:S01]  /*cb20*/  LDS.128 R8, [R66+0xd000] ;  /* 0x00d0000042087984 */ /* 0x027e220000000c00 */
        /* <DEDUP_REMOVED lines=45> */
.L_x_1884:
[----:B------:R-:W-:Y:S05]  /*ce00*/  BSYNC B1 ;  /* 0x0000000000017941 */ /* 0x000fea0003800000 */
.L_x_1883:
        /* <DEDUP_REMOVED lines=58> */
.L_x_1894:
[----:B------:R-:W-:Y:S05]  /*d1b0*/  BSYNC B2 ;  /* 0x0000000000027941 */ /* 0x000fea0003800000 */
.L_x_1893:
[----:B------:R-:W-:Y:S04]  /*d1c0*/  BSSY B2, `(.L_x_1895) ;  /* 0x0000030000027945 */ /* 0x000fe80003800000 */
[----:B------:R-:W-:Y:S05]  /*d1d0*/  @P1 BRA `(.L_x_1896) ;  /* 0x0000000000b81947 */ /* 0x000fea0003800000 */
[----:B0----5:R-:W0:Y:S01]  /*d1e0*/  LDS.128 R8, [R50+0x6000] ;  /* 0x0060000032087984 */ /* 0x021e220000000c00 */
        /* <DEDUP_REMOVED lines=45> */
.L_x_1896:
[----:B------:R-:W-:Y:S05]  /*d4c0*/  BSYNC B2 ;  /* 0x0000000000027941 */ /* 0x000fea0003800000 */
.L_x_1895:
        /* <DEDUP_REMOVED lines=48> */
.L_x_1898:
[----:B------:R-:W-:Y:S05]  /*d7d0*/  BSYNC B2 ;  /* 0x0000000000027941 */ /* 0x000fea0003800000 */
.L_x_1897:
        /* <DEDUP_REMOVED lines=47> */
.L_x_1892:
[----:B------:R-:W-:Y:S05]  /*dad0*/  BSYNC B1 ;  /* 0x0000000000017941 */ /* 0x000fea0003800000 */
.L_x_1891:
[----:B0123--:R-:W-:-:S05]  /*dae0*/  VIADD R8, R218, 0x60 ;  /* 0x00000060da087836 */ /* 0x00ffca0000000000 */
        /* <DEDUP_REMOVED lines=24> */
[C---:B------:R-:W-:Y:S01]  /*dc70*/  IMAD.U32 R28, R11.reuse, 0x10000, RZ ;  /* 0x000100000b1c7824 */ /* 0x040fe200078e00ff */
[----:B------:R-:W-:Y:S01]  /*dc80*/  LOP3.LUT R11, R11, 0xffff0000, RZ, 0xc0, !PT ;  /* 0xffff00000b0b7812 */ /* 0x000fe200078ec0ff */
[----:B------:R-:W-:-:S02]  /*dc90*/  IMAD.U32 R26, R10, 0x10000, RZ ;  /* 0x000100000a1a7824 */ /* 0x000fc400078e00ff */
[CC--:B------:R-:W-:Y:S01]  /*dca0*/  FMUL.FTZ R31, R27.reuse, R30.reuse ;  /* 0x0000001e1b1f7220 */ /* 0x0c0fe20000410000 */
[----:B------:R-:W-:Y:S01]  /*dcb0*/  FMUL.FTZ R27, R27, R29 ;  /* 0x0000001d1b1b7220 */ /* 0x000fe20000410000 */
[C---:B------:R-:W-:Y:S01]  /*dcc0*/  FMUL.FTZ R35, R11.reuse, R121 ;  /* 0x000000790b237220 */ /* 0x040fe20000410000 */
[----:B------:R-:W-:Y:S02]  /*dcd0*/  IMAD.U32 R3, R8, 0x10000, RZ ;  /* 0x0001000008037824 */ /* 0x000fe400078e00ff */
[C---:B------:R-:W-:Y:S01]  /*dce0*/  FFMA.FTZ R32, R26.reuse, R29, -R31 ;  /* 0x0000001d1a207223 */ /* 0x040fe2000001081f */
[----:B------:R-:W-:Y:S01]  /*dcf0*/  FFMA.FTZ R33, R26, R30, R27 ;  /* 0x0000001e1a217223 */ /* 0x000fe2000001001b */
[-C--:B------:R-:W-:Y:S01]  /*dd00*/  FMUL.FTZ R27, R11, R119.reuse ;  /* 0x000000770b1b7220 */ /* 0x080fe20000410000 */
        /* <DEDUP_REMOVED lines=22> */
.L_x_1901:
[----:B------:R-:W-:Y:S05]  /*de70*/  BSYNC B1 ;  /* 0x0000000000017941 */ /* 0x000fea0003800000 */
.L_x_1900:
        /* <DEDUP_REMOVED lines=28> */
[C---:B------:R-:W-:Y:S01]  /*e040*/  IMAD.U32 R20, R108.reuse, 0x10000, RZ ;  /* 0x000100006c147824 */ /* 0x040fe200078e00ff */
[----:B------:R-:W-:Y:S01]  /*e050*/  LOP3.LUT R9, R9, 0xffff0000, RZ, 0xc0, !PT ;  /* 0xffff000009097812 */ /* 0x000fe200078ec0ff */
[C---:B------:R-:W-:Y:S01]  /*e060*/  IMAD.U32 R11, R85.reuse, 0x10000, RZ ;  /* 0x00010000550b7824 */ /* 0x040fe200078e00ff */
[----:B------:R-:W-:Y:S01]  /*e070*/  LOP3.LUT R108, R108, 0xffff0000, RZ, 0xc0, !PT ;  /* 0xffff00006c6c7812 */ /* 0x000fe200078ec0ff */
[C---:B------:R-:W-:Y:S01]  /*e080*/  FFMA.FTZ R31, R24.reuse, R107, -R31 ;  /* 0x0000006b181f7223 */ /* 0x040fe2000001081f */
[----:B------:R-:W-:Y:S01]  /*e090*/  LOP3.LUT R85, R85, 0xffff0000, RZ, 0xc0, !PT ;  /* 0xffff000055557812 */ /* 0x000fe200078ec0ff */
[----:B------:R-:W-:Y:S01]  /*e0a0*/  FFMA.FTZ R26, R24, R109, R21 ;  /* 0x0000006d181a7223 */ /* 0x000fe20000010015 */
[C---:B------:R-:W-:Y:S01]  /*e0b0*/  FMUL.FTZ R24, R8.reuse, R20 ;  /* 0x0000001408187220 */ /* 0x040fe20000410000 */
        /* <DEDUP_REMOVED lines=12> */
.L_x_1903:
[----:B------:R-:W-:Y:S05]  /*e180*/  BSYNC B1 ;  /* 0x0000000000017941 */ /* 0x000fea0003800000 */
.L_x_1902:
[----:B------:R-:W-:Y:S04]  /*e190*/  BSSY B1, `(.L_x_1904) ;  /* 0x0000030000017945 */ /* 0x000fe80003800000 */
[----:B------:R-:W-:Y:S05]  /*e1a0*/  @P2 BRA `(.L_x_1905) ;  /* 0x0000000000b82947 */ /* 0x000fea0003800000 */
[----:B01---5:R-:W0:Y:S01]  /*e1b0*/  LDS.128 R8, [R34+0xb000] ;  /* 0x00b0000022087984 */ /* 0x023e220000000c00 */
[----:B------:R-:W-:Y:S02]  /*e1c0*/  SHF.R.U64 R20, R12, 0x10, R13 ;  /* 0x000000100c147819 */ /* 0x000fe4000000120d */
[--C-:B------:R-:W-:Y:S02]  /*e1d0*/  SHF.R.U64 R12, R14, 0x10, R15.reuse ;  /* 0x000000100e0c7819 */ /* 0x100fe4000000120f */
[----:B------:R-:W-:Y:S02]  /*e1e0*/  SHF.R.U32.HI R15, RZ, 0x10, R15 ;  /* 0x00000010ff0f7819 */ /* 0x000fe4000001160f */
[----:B------:R-:W-:Y:S02]  /*e1f0*/  SHF.R.U32.HI R13, RZ, 0x10, R13 ;  /* 0x00000010ff0d7819 */ /* 0x000fe4000001160d */
[----:B------:R-:W-:Y:S02]  /*e200*/  PRMT R84, R84, 0x5410, R15 ;  /* 0x0000541054547816 */ /* 0x000fe4000000000f */
[----:B------:R-:W-:-:S02]  /*e210*/  PRMT R82, R82, 0x5410, R13 ;  /* 0x0000541052527816 */ /* 0x000fc4000000000d */
[----:B------:R-:W-:Y:S01]  /*e220*/  PRMT R81, R81, 0x5410, R20 ;  /* 0x0000541051517816 */ /* 0x000fe20000000014 */
[----:B------:R-:W-:Y:S01]  /*e230*/  IMAD.U32 R20, R84, 0x10000, RZ ;  /* 0x0001000054147824 */ /* 0x000fe200078e00ff */
[----:B------:R-:W-:Y:S01]  /*e240*/  PRMT R83, R83, 0x5410, R12 ;  /* 0x0000541053537816 */ /* 0x000fe2000000000c */
[----:B------:R-:W-:Y:S01]  /*e250*/  IMAD.U32 R15, R82, 0x10000, RZ ;  /* 0x00010000520f7824 */ /* 0x000fe200078e00ff */
[----:B------:R-:W-:Y:S02]  /*e260*/  LOP3.LUT R84, R84, 0xffff0000, RZ, 0xc0, !PT ;  /* 0xffff000054547812 */ /* 0x000fe400078ec0ff */
[----:B------:R-:W-:Y:S02]  /*e270*/  LOP3.LUT R82, R82, 0xffff0000, RZ, 0xc0, !PT ;  /* 0xffff000052527812 */ /* 0x000fe400078ec0ff */
[C---:B0-----:R-:W-:Y:S01]  /*e280*/  LOP3.LUT R13, R10.reuse, 0xffff0000, RZ, 0xc0, !PT ;  /* 0xffff00000a0d7812 */ /* 0x041fe200078ec0ff */
[C---:B------:R-:W-:Y:S01]  /*e290*/  IMAD.U32 R14, R11.reuse, 0x10000, RZ ;  /* 0x000100000b0e7824 */ /* 0x040fe200078e00ff */
[----:B------:R-:W-:Y:S01]  /*e2a0*/  LOP3.LUT R11, R11, 0xffff0000, RZ, 0xc0, !PT ;  /* 0xffff00000b0b7812 */ /* 0x000fe200078ec0ff */
        /* <DEDUP_REMOVED lines=8> */
[----:B------:R-:W-:Y:S01]  /*e330*/  IMAD.U32 R10, R9, 0x10000, RZ ;  /* 0x00010000090a7824 */ /* 0x000fe200078e00ff */
[----:B------:R-:W-:Y:S01]  /*e340*/  LOP3.LUT R8, R8, 0xffff0000, RZ, 0xc0, !PT ;  /* 0xffff000008087812 */ /* 0x000fe200078ec0ff */
[----:B------:R-:W-:Y:S01]  /*e350*/  IMAD.U32 R12, R83, 0x10000, RZ ;  /* 0x00010000530c7824 */ /* 0x000fe200078e00ff */
[----:B------:R-:W-:Y:S01]  /*e360*/  LOP3.LUT R9, R9, 0xffff0000, RZ, 0xc0, !PT ;  /* 0xffff000009097812 */ /* 0x000fe200078ec0ff */
[----:B------:R-:W-:Y:S01]  /*e370*/  IMAD.U32 R11, R81, 0x10000, RZ ;  /* 0x00010000510b7824 */ /* 0x000fe200078e00ff */
[----:B------:R-:W-:Y:S01]  /*e380*/  LOP3.LUT R83, R83, 0xffff0000, RZ, 0xc0, !PT ;  /* 0xffff000053537812 */ /* 0x000fe200078ec0ff */
[C---:B------:R-:W-:Y:S01]  /*e390*/  FFMA.FTZ R25, R14.reuse, R82, -R25 ;  /* 0x000000520e197223 */ /* 0x040fe20000010819 */
[----:B------:R-:W-:Y:S01]  /*e3a0*/  LOP3.LUT R81, R81, 0xffff0000, RZ, 0xc0, !PT ;  /* 0xffff000051517812 */ /* 0x000fe200078ec0ff */
[----:B------:R-:W-:Y:S01]  /*e3b0*/  FFMA.FTZ R84, R14, R84, R13 ;  /* 0x000000540e547223 */ /* 0x000fe2000001000d */
[CC--:B------:R-:W-:Y:S01]  /*e3c0*/  FMUL.FTZ R14, R8.reuse, R12.reuse ;  /* 0x0000000c080e7220 */ /* 0x0c0fe20000410000 */
        /* <DEDUP_REMOVED lines=12> */
.L_x_1905:
[----:B------:R-:W-:Y:S05]  /*e490*/  BSYNC B1 ;  /* 0x0000000000017941 */ /* 0x000fea0003800000 */
.L_x_1904:
[----:B------:R-:W-:Y:S05]  /*e4a0*/  @P3 BRA `(.L_x_1899) ;  /* 0x0000005000643947 */ /* 0x000fea0003800000 */
[----:B012--5:R-:W0:Y:S01]  /*e4b0*/  LDS.128 R8, [R34+0xf000] ;  /* 0x00f0000022087984 */ /* 0x027e220000000c00 */
[----:B------:R-:W-:Y:S02]  /*e4c0*/  SHF.R.U64 R3, R4, 0x10, R5 ;  /* 0x0000001004037819 */ /* 0x000fe40000001205 */
[--C-:B------:R-:W-:Y:S02]  /*e4d0*/  SHF.R.U64 R4, R6, 0x10, R7.reuse ;  /* 0x0000001006047819 */ /* 0x100fe40000001207 */
[----:B------:R-:W-:Y:S02]  /*e4e0*/  SHF.R.U32.HI R7, RZ, 0x10, R7 ;  /* 0x00000010ff077819 */ /* 0x000fe40000011607 */
[----:B------:R-:W-:Y:S02]  /*e4f0*/  SHF.R.U32.HI R5, RZ, 0x10, R5 ;  /* 0x00000010ff057819 */ /* 0x000fe40000011605 */
[----:B------:R-:W-:Y:S02]  /*e500*/  PRMT R80, R80, 0x5410, R7 ;  /* 0x0000541050507816 */ /* 0x000fe40000000007 */
[----:B------:R-:W-:-:S02]  /*e510*/  PRMT R12, R0, 0x5410, R5 ;  /* 0x00005410000c7816 */ /* 0x000fc40000000005 */
[----:B------:R-:W-:Y:S01]  /*e520*/  PRMT R79, R79, 0x5410, R4 ;  /* 0x000054104f4f7816 */ /* 0x000fe20000000004 */
[C---:B------:R-:W-:Y:S01]  /*e530*/  IMAD.U32 R13, R80.reuse, 0x10000, RZ ;  /* 0x00010000500d7824 */ /* 0x040fe200078e00ff */
[----:B------:R-:W-:Y:S02]  /*e540*/  LOP3.LUT R80, R80, 0xffff0000, RZ, 0xc0, !PT ;  /* 0xffff000050507812 */ /* 0x000fe400078ec0ff */
[----:B------:R-:W-:Y:S01]  /*e550*/  PRMT R78, R78, 0x5410, R3 ;  /* 0x000054104e4e7816 */ /* 0x000fe20000000003 */
[C---:B0-----:R-:W-:Y:S01]  /*e560*/  IMAD.U32 R5, R10.reuse, 0x10000, RZ ;  /* 0x000100000a057824 */ /* 0x041fe200078e00ff */
[----:B------:R-:W-:Y:S01]  /*e570*/  LOP3.LUT R6, R10, 0xffff0000, RZ, 0xc0, !PT ;  /* 0xffff00000a067812 */ /* 0x000fe200078ec0ff */
[C---:B------:R-:W-:Y:S01]  /*e580*/  IMAD.U32 R7, R11.reuse, 0x10000, RZ ;  /* 0x000100000b077824 */ /* 0x040fe200078e00ff */
[----:B------:R-:W-:Y:S01]  /*e590*/  LOP3.LUT R10, R11, 0xffff0000, RZ, 0xc0, !PT ;  /* 0xffff00000b0a7812 */ /* 0x000fe200078ec0ff */
[C---:B------:R-:W-:Y:S01]  /*e5a0*/  IMAD.U32 R11, R12.reuse, 0x10000, RZ ;  /* 0x000100000c0b7824 */ /* 0x040fe200078e00ff */
[----:B------:R-:W-:Y:S01]  /*e5b0*/  LOP3.LUT R12, R12, 0xffff0000, RZ, 0xc0, !PT ;  /* 0xffff00000c0c7812 */ /* 0x000fe200078ec0ff */
[----:B------:R-:W-:Y:S01]  /*e5c0*/  FMUL.FTZ R14, R6, R13 ;  /* 0x0000000d060e7220 */ /* 0x000fe20000410000 */
[----:B------:R-:W-:-:S02]  /*e5d0*/  IMAD.U32 R0, R8, 0x10000, RZ ;  /* 0x0001000008007824 */ /* 0x000fc400078e00ff */
[----:B------:R-:W-:Y:S01]  /*e5e0*/  FMUL.FTZ R6, R6, R11 ;  /* 0x0000000b06067220 */ /* 0x000fe20000410000 */
[----:B------:R-:W-:Y:S01]  /*e5f0*/  FMUL.FTZ R20, R10, R80 ;  /* 0x000000500a147220 */ /* 0x000fe20000410000 */
[----:B------:R-:W-:Y:S01]  /*e600*/  LOP3.LUT R3, R8, 0xffff0000, RZ, 0xc0, !PT ;  /* 0xffff000008037812 */ /* 0x000fe200078ec0ff */
[-C--:B------:R-:W-:Y:S01]  /*e610*/  FMUL.FTZ R10, R10, R12.reuse ;  /* 0x0000000c0a0a7220 */ /* 0x080fe20000410000 */
[----:B------:R-:W-:Y:S01]  /*e620*/  FFMA.FTZ R13, R5, R13, R6 ;  /* 0x0000000d050d7223 */ /* 0x000fe20000010006 */
[----:B------:R-:W-:Y:S01]  /*e630*/  IMAD.U32 R6, R79, 0x10000, RZ ;  /* 0x000100004f067824 */ /* 0x000fe200078e00ff */
[C---:B------:R-:W-:Y:S01]  /*e640*/  LOP3.LUT R8, R9.reuse, 0xffff0000, RZ, 0xc0, !PT ;  /* 0xffff000009087812 */ /* 0x040fe200078ec0ff */
[----:B------:R-:W-:Y:S02]  /*e650*/  IMAD.U32 R4, R9, 0x10000, RZ ;  /* 0x0001000009047824 */ /* 0x000fe400078e00ff */
[----:B------:R-:W-:Y:S01]  /*e660*/  FFMA.FTZ R14, R5, R11, -R14 ;  /* 0x0000000b050e7223 */ /* 0x000fe2000001080e */
[----:B------:R-:W-:Y:S01]  /*e670*/  LOP3.LUT R79, R79, 0xffff0000, RZ, 0xc0, !PT ;  /* 0xffff00004f4f7812 */ /* 0x000fe200078ec0ff */
[C---:B------:R-:W-:Y:S01]  /*e680*/  IMAD.U32 R5, R78.reuse, 0x10000, RZ ;  /* 0x000100004e057824 */ /* 0x040fe200078e00ff */
[----:B------:R-:W-:Y:S01]  /*e690*/  LOP3.LUT R9, R78, 0xffff0000, RZ, 0xc0, !PT ;  /* 0xffff00004e097812 */ /* 0x000fe200078ec0ff */
[C---:B------:R-:W-:Y:S01]  /*e6a0*/  FFMA.FTZ R20, R7.reuse, R12, -R20 ;  /* 0x0000000c07147223 */ /* 0x040fe20000010814 */
        /* <DEDUP_REMOVED lines=13> */
[----:B------:R3:W-:Y:S01]  /*e780*/  STS.128 [R34+0xf000], R4 ;  /* 0x00f0000422007388 */ /* 0x0007e20000000c00 */
[----:B------:R-:W-:Y:S05]  /*e790*/  BRA `(.L_x_1899) ;  /* 0x0000004c00a87947 */ /* 0x000fea0003800000 */
.L_x_1860:
[----:B------:R-:W0:Y:S01]  /*e7a0*/  LDC R85, c[0x0][0x448] ;  /* 0x00011200ff557b82 */ /* 0x000e220000000800 */
[----:B------:R-:W-:Y:S01]  /*e7b0*/  ULDC.64 UR4, c[0x0][0x3f8] ;  /* 0x0000fe0000047ab9 */ /* 0x000fe20000000a00 */
[----:B------:R-:W-:Y:S01]  /*e7c0*/  ULDC.64 UR6, c[0x0][0x408] ;  /* 0x0001020000067ab9 */ /* 0x000fe20000000a00 */
[----:B------:R-:W-:Y:S02]  /*e7d0*/  IMAD.MOV.U32 R25, RZ, RZ, R27 ;  /* 0x000000ffff197224 */ /* 0x000fe400078e001b */
[----:B------:R-:W-:Y:S01]  /*e7e0*/  IMAD.MOV.U32 R101, RZ, RZ, R29 ;  /* 0x000000ffff657224 */ /* 0x000fe200078e001d */
[----:B0-----:R-:W-:-:S13]  /*e7f0*/  ISETP.NE.AND P0, PT, R85, 0x1, PT ;  /* 0x000000015500780c */ /* 0x001fda0003f05270 */
[----:B------:R-:W0:Y:S08]  /*e800*/  @P0 LDC R0, c[0x0][0x44c] ;  /* 0x00011300ff000b82 */ /* 0x000e300000000800 */
[----:B------:R-:W1:Y:S01]  /*e810*/  @P0 LDC R5, c[0x0][0x450] ;  /* 0x00011400ff050b82 */ /* 0x000e620000000800 */
[----:B0-----:R-:W-:-:S05]  /*e820*/  @P0 IMAD.HI.U32 R0, R3, R0, RZ ;  /* 0x0000000003000227 */ /* 0x001fca00078e00ff */
[----:B-1----:R-:W-:-:S04]  /*e830*/  @P0 SHF.R.U32.HI R3, RZ, R5, R0 ;  /* 0x00000005ff030219 */ /* 0x002fc80000011600 */
        /* <DEDUP_REMOVED lines=21> */
.L_x_2263:
        /* <DEDUP_REMOVED lines=12> */
[----:B------:R-:W3:Y:S01]  /*ea50*/  LDL R8, [R1+0x44] ;  /* 0x0000440001087983 */ /* 0x000ee20000100800 */
[----:B------:R-:W-:Y:S01]  /*ea60*/  ULDC UR4, c[0x0][0x3f4] ;  /* 0x0000fd0000047ab9 */ /* 0x000fe20000000800 */
[----:B--2---:R-:W-:Y:S01]  /*ea70*/  IMAD.MOV.U32 R12, RZ, RZ, R4 ;  /* 0x000000ffff0c7224 */ /* 0x004fe200078e0004 */
[----:B------:R-:W-:Y:S01]  /*ea80*/  ISETP.GE.AND P2, PT, R18, UR4, PT ;  /* 0x0000000412007c0c */ /* 0x000fe2000bf46270 */
[----:B-1----:R-:W-:Y:S01]  /*ea90*/  IMAD.MOV.U32 R13, RZ, RZ, R5 ;  /* 0x000000ffff0d7224 */ /* 0x002fe200078e0005 */
[----:B------:R-:W-:Y:S02]  /*eaa0*/  ISETP.GE.AND P3, PT, R226, UR4, PT ;  /* 0x00000004e2007c0c */ /* 0x000fe4000bf66270 */
[----:B------:R-:W-:Y:S02]  /*eab0*/  CS2R R56, SRZ ;  /* 0x0000000000387805 */ /* 0x000fe4000001ff00 */
[----:B------:R-:W-:Y:S01]  /*eac0*/  CS2R R58, SRZ ;  /* 0x00000000003a7805 */ /* 0x000fe2000001ff00 */
[----:B------:R-:W-:-:S06]  /*ead0*/  ULDC.64 UR6, c[0x0][0x208] ;  /* 0x0000820000067ab9 */ /* 0x000fcc0000000a00 */
[C---:B------:R-:W-:Y:S01]  /*eae0*/  @!P2 IMAD.SHL.U32 R15, R18.reuse, 0x2, RZ ;  /* 0x00000002120fa824 */ /* 0x040fe200078e00ff */
[----:B------:R-:W-:-:S04]  /*eaf0*/  @!P2 SHF.L.U64.HI R20, R18, 0x1, R19 ;  /* 0x000000011214a819 */ /* 0x000fc80000010213 */
[----:B------:R-:W-:Y:S02]  /*eb00*/  @!P2 IADD3 R4, P0, R4, R15, RZ ;  /* 0x0000000f0404a210 */ /* 0x000fe40007f1e0ff */
[----:B------:R-:W-:Y:S02]  /*eb10*/  CS2R R64, SRZ ;  /* 0x0000000000407805 */ /* 0x000fe4000001ff00 */
[----:B------:R-:W-:Y:S02]  /*eb20*/  CS2R R66, SRZ ;  /* 0x0000000000427805 */ /* 0x000fe4000001ff00 */
[----:B------:R-:W-:Y:S02]  /*eb30*/  CS2R R60, SRZ ;  /* 0x00000000003c7805 */ /* 0x000fe4000001ff00 */
[----:B------:R-:W-:Y:S02]  /*eb40*/  CS2R R62, SRZ ;  /* 0x00000000003e7805 */ /* 0x000fe4000001ff00 */
[----:B------:R-:W-:-:S02]  /*eb50*/  CS2R R68, SRZ ;  /* 0x0000000000447805 */ /* 0x000fc4000001ff00 */
[----:B------:R-:W-:Y:S01]  /*eb60*/  CS2R R70, SRZ ;  /* 0x0000000000467805 */ /* 0x000fe2000001ff00 */
[----:B------:R-:W-:-:S05]  /*eb70*/  @!P2 IMAD.X R5, R5, 0x1, R20, P0 ;  /* 0x000000010505a824 */ /* 0x000fca00000e0614 */
[----:B------:R1:W5:Y:S01]  /*eb80*/  @!P2 LD.E.128 R60, desc[UR6][R4.64] ;  /* 0x00000006043ca980 */ /* 0x000362000c101d00 */
[----:B---3--:R-:W-:Y:S01]  /*eb90*/  @!P3 IMAD.SHL.U32 R11, R8, 0x8, RZ ;  /* 0x00000008080bb824 */ /* 0x008fe200078e00ff */
[----:B----4-:R-:W-:Y:S01]  /*eba0*/  @!P2 IADD3 R8, P1, R14, R15, RZ ;  /* 0x0000000f0e08a210 */ /* 0x010fe20007f3e0ff */
[----:B------:R-:W-:Y:S02]  /*ebb0*/  IMAD.MOV.U32 R15, RZ, RZ, R9 ;  /* 0x000000ffff0f7224 */ /* 0x000fe400078e0009 */
[----:B------:R-:W-:-:S04]  /*ebc0*/  @!P3 IMAD.WIDE R12, R11, 0x2, R12 ;  /* 0x000000020b0cb825 */ /* 0x000fc800078e020c */
[----:B------:R-:W-:Y:S01]  /*ebd0*/  @!P3 IMAD.WIDE R14, R11, 0x2, R14 ;  /* 0x000000020b0eb825 */ /* 0x000fe200078e020e */
[----:B------:R1:W5:Y:S03]  /*ebe0*/  @!P3 LD.E.128 R56, desc[UR6][R12.64] ;  /* 0x000000060c38b980 */ /* 0x000366000c101d00 */
[----:B------:R-:W-:Y:S01]  /*ebf0*/  @!P2 IMAD.X R9, R9, 0x1, R20, P1 ;  /* 0x000000010909a824 */ /* 0x000fe200008e0614 */
[----:B------:R1:W5:Y:S04]  /*ec00*/  @!P3 LD.E.128 R64, desc[UR6][R14.64] ;  /* 0x000000060e40b980 */ /* 0x000368000c101d00 */
[----:B------:R1:W5:Y:S02]  /*ec10*/  @!P2 LD.E.128 R68, desc[UR6][R8.64] ;  /* 0x000000060844a980 */ /* 0x000364000c101d00 */
.L_x_1908:
[----:B------:R-:W-:Y:S05]  /*ec20*/  BSYNC B1 ;  /* 0x0000000000017941 */ /* 0x000fea0003800000 */
.L_x_1907:
        /* <DEDUP_REMOVED lines=39> */
.L_x_2269:
        /* <DEDUP_REMOVED lines=11> */
[----:B------:R-:W4:Y:S01]  /*ef50*/  LDL R15, [R1+0x44] ;  /* 0x00004400010f7983 */ /* 0x000f220000100800 */
[----:B------:R-:W-:Y:S01]  /*ef60*/  ULDC UR4, c[0x0][0x3f4] ;  /* 0x0000fd0000047ab9 */ /* 0x000fe20000000800 */
[----:B---3--:R-:W-:Y:S01]  /*ef70*/  IMAD.MOV.U32 R12, RZ, RZ, R4 ;  /* 0x000000ffff0c7224 */ /* 0x008fe200078e0004 */
[----:B------:R-:W-:Y:S01]  /*ef80*/  ISETP.GE.AND P2, PT, R18, UR4, PT ;  /* 0x0000000412007c0c */ /* 0x000fe2000bf46270 */
[----:B--2---:R-:W-:Y:S01]  /*ef90*/  IMAD.MOV.U32 R13, RZ, RZ, R5 ;  /* 0x000000ffff0d7224 */ /* 0x004fe200078e0005 */
[----:B------:R-:W-:Y:S02]  /*efa0*/  ISETP.GE.AND P3, PT, R226, UR4, PT ;  /* 0x00000004e2007c0c */ /* 0x000fe4000bf66270 */
[----:B------:R-:W-:Y:S02]  /*efb0*/  CS2R R40, SRZ ;  /* 0x0000000000287805 */ /* 0x000fe4000001ff00 */
[----:B------:R-:W-:Y:S01]  /*efc0*/  CS2R R42, SRZ ;  /* 0x00000000002a7805 */ /* 0x000fe2000001ff00 */
[----:B------:R-:W-:-:S06]  /*efd0*/  ULDC.64 UR6, c[0x0][0x208] ;  /* 0x0000820000067ab9 */ /* 0x000fcc0000000a00 */
[C---:B------:R-:W-:Y:S01]  /*efe0*/  @!P2 IMAD.SHL.U32 R11, R18.reuse, 0x2, RZ ;  /* 0x00000002120ba824 */ /* 0x040fe200078e00ff */
[----:B------:R-:W-:-:S04]  /*eff0*/  @!P2 SHF.L.U64.HI R20, R18, 0x1, R19 ;  /* 0x000000011214a819 */ /* 0x000fc80000010213 */
[-C--:B------:R-:W-:Y:S02]  /*f000*/  @!P2 IADD3 R4, P0, R4, R11.reuse, RZ ;  /* 0x0000000b0404a210 */ /* 0x080fe40007f1e0ff */
[----:B----4-:R-:W-:Y:S02]  /*f010*/  @!P2 IADD3 R8, P1, R14, R11, RZ ;  /* 0x0000000b0e08a210 */ /* 0x010fe40007f3e0ff */
[----:B------:R-:W-:Y:S02]  /*f020*/  CS2R R48, SRZ ;  /* 0x0000000000307805 */ /* 0x000fe4000001ff00 */
[----:B------:R-:W-:Y:S02]  /*f030*/  CS2R R50, SRZ ;  /* 0x0000000000327805 */ /* 0x000fe4000001ff00 */
[----:B------:R-:W-:Y:S02]  /*f040*/  CS2R R44, SRZ ;  /* 0x00000000002c7805 */ /* 0x000fe4000001ff00 */
[----:B------:R-:W-:-:S02]  /*f050*/  CS2R R46, SRZ ;  /* 0x00000000002e7805 */ /* 0x000fc4000001ff00 */
[----:B------:R-:W-:Y:S02]  /*f060*/  CS2R R52, SRZ ;  /* 0x0000000000347805 */ /* 0x000fe4000001ff00 */
[----:B------:R-:W-:Y:S01]  /*f070*/  CS2R R54, SRZ ;  /* 0x0000000000367805 */ /* 0x000fe2000001ff00 */
[----:B------:R-:W-:-:S05]  /*f080*/  @!P2 IMAD.X R5, R5, 0x1, R20, P0 ;  /* 0x000000010505a824 */ /* 0x000fca00000e0614 */
[----:B------:R2:W5:Y:S01]  /*f090*/  @!P2 LD.E.128 R44, desc[UR6][R4.64] ;  /* 0x00000006042ca980 */ /* 0x000562000c101d00 */
[----:B------:R-:W-:Y:S02]  /*f0a0*/  @!P3 IMAD.SHL.U32 R21, R15, 0x8, RZ ;  /* 0x000000080f15b824 */ /* 0x000fe400078e00ff */
[----:B0-----:R-:W-:Y:S02]  /*f0b0*/  IMAD.MOV.U32 R15, RZ, RZ, R9 ;  /* 0x000000ffff0f7224 */ /* 0x001fe400078e0009 */
[----:B------:R-:W-:-:S04]  /*f0c0*/  @!P3 IMAD.WIDE R12, R21, 0x2, R12 ;  /* 0x00000002150cb825 */ /* 0x000fc800078e020c */
[----:B------:R-:W-:Y:S01]  /*f0d0*/  @!P3 IMAD.WIDE R14, R21, 0x2, R14 ;  /* 0x00000002150eb825 */ /* 0x000fe200078e020e */
[----:B------:R2:W5:Y:S03]  /*f0e0*/  @!P3 LD.E.128 R40, desc[UR6][R12.64] ;  /* 0x000000060c28b980 */ /* 0x000566000c101d00 */
[----:B------:R-:W-:Y:S01]  /*f0f0*/  @!P2 IMAD.X R9, R9, 0x1, R20, P1 ;  /* 0x000000010909a824 */ /* 0x000fe200008e0614 */
[----:B------:R2:W5:Y:S04]  /*f100*/  @!P3 LD.E.128 R48, desc[UR6][R14.64] ;  /* 0x000000060e30b980 */ /* 0x000568000c101d00 */
[----:B------:R2:W5:Y:S02]  /*f110*/  @!P2 LD.E.128 R52, desc[UR6][R8.64] ;  /* 0x000000060834a980 */ /* 0x000564000c101d00 */
.L_x_1911:
[----:B------:R-:W-:Y:S05]  /*f120*/  BSYNC B1 ;  /* 0x0000000000017941 */ /* 0x000fea0003800000 */
.L_x_1910:
[----:B--23-5:R-:W-:Y:S01]  /*f130*/  IMAD.MOV.U32 R4, RZ, RZ, R52 ;  /* 0x000000ffff047224 */ /* 0x02cfe200078e0034 */
[----:B------:R-:W-:Y:S01]  /*f140*/  UMOV UR4, 0xffffffff ;  /* 0xffffffff00047882 */ /* 0x000fe20000000000 */
[----:B------:R-:W-:Y:S02]  /*f150*/  IMAD.MOV.U32 R5, RZ, RZ, R53 ;  /* 0x000000ffff057224 */ /* 0x000fe400078e0035 */
[----:B------:R-:W-:Y:S01]  /*f160*/  IMAD.MOV.U32 R8, RZ, RZ, R54 ;  /* 0x000000ffff087224 */ /* 0x000fe200078e0036 */
[----:B------:R-:W-:Y:S01]  /*f170*/  PRMT R122, R4, 0x7610, R122 ;  /* 0x00007610047a7816 */ /* 0x000fe2000000007a */
[----:B0-----:R-:W-:Y:S01]  /*f180*/  IMAD.MOV.U32 R9, RZ, RZ, R55 ;  /* 0x000000ffff097224 */ /* 0x001fe200078e0037 */
        /* <DEDUP_REMOVED lines=32> */
.L_x_2275:
        /* <DEDUP_REMOVED lines=24> */
[----:B0-----:R-:W-:Y:S02]  /*f510*/  @!P2 IADD3 R8, P1, R14, R11, RZ ;  /* 0x0000000b0e08a210 */ /* 0x001fe40007f3e0ff */
[----:B------:R-:W-:Y:S02]  /*f520*/  CS2R R32, SRZ ;  /* 0x0000000000207805 */ /* 0x000fe4000001ff00 */
[----:B------:R-:W-:Y:S01]  /*f530*/  CS2R R34, SRZ ;  /* 0x0000000000227805 */ /* 0x000fe2000001ff00 */
[----:B------:R-:W-:Y:S01]  /*f540*/  @!P2 IMAD.X R5, R5, 0x1, R28, P0 ;  /* 0x000000010505a824 */ /* 0x000fe200000e061c */
[----:B------:R-:W-:Y:S02]  /*f550*/  CS2R R30, SRZ ;  /* 0x00000000001e7805 */ /* 0x000fe4000001ff00 */
[----:B------:R-:W-:-:S02]  /*f560*/  CS2R R36, SRZ ;  /* 0x0000000000247805 */ /* 0x000fc4000001ff00 */
[----:B------:R-:W-:Y:S01]  /*f570*/  CS2R R38, SRZ ;  /* 0x0000000000267805 */ /* 0x000fe2000001ff00 */
[----:B----4-:R-:W-:Y:S02]  /*f580*/  @!P3 IMAD.SHL.U32 R29, R15, 0x8, RZ ;  /* 0x000000080f1db824 */ /* 0x010fe400078e00ff */
[----:B------:R-:W-:Y:S02]  /*f590*/  IMAD.MOV.U32 R15, RZ, RZ, R9 ;  /* 0x000000ffff0f7224 */ /* 0x000fe400078e0009 */
[----:B------:R-:W-:-:S04]  /*f5a0*/  @!P3 IMAD.WIDE R20, R29, 0x2, R12 ;  /* 0x000000021d14b825 */ /* 0x000fc800078e020c */
[----:B------:R-:W-:Y:S01]  /*f5b0*/  @!P3 IMAD.WIDE R12, R29, 0x2, R14 ;  /* 0x000000021d0cb825 */ /* 0x000fe200078e020e */
[----:B------:R0:W5:Y:S03]  /*f5c0*/  @!P3 LD.E.128 R24, desc[UR6][R20.64] ;  /* 0x000000061418b980 */ /* 0x000166000c101d00 */
[----:B------:R-:W-:Y:S01]  /*f5d0*/  @!P2 IMAD.X R9, R9, 0x1, R28, P1 ;  /* 0x000000010909a824 */ /* 0x000fe200008e061c */
[----:B------:R-:W-:Y:S01]  /*f5e0*/  CS2R R28, SRZ ;  /* 0x00000000001c7805 */ /* 0x000fe2000001ff00 */
[----:B------:R0:W5:Y:S04]  /*f5f0*/  @!P3 LD.E.128 R32, desc[UR6][R12.64] ;  /* 0x000000060c20b980 */ /* 0x000168000c101d00 */
[----:B------:R0:W5:Y:S04]  /*f600*/  @!P2 LD.E.128 R36, desc[UR6][R8.64] ;  /* 0x000000060824a980 */ /* 0x000168000c101d00 */
[----:B------:R0:W5:Y:S02]  /*f610*/  @!P2 LD.E.128 R28, desc[UR6][R4.64] ;  /* 0x00000006041ca980 */ /* 0x000164000c101d00 */
.L_x_1914:
[----:B------:R-:W-:Y:S05]  /*f620*/  BSYNC B1 ;  /* 0x0000000000017941 */ /* 0x000fea0003800000 */
.L_x_1913:
        /* <DEDUP_REMOVED lines=39> */
.L_x_2281:
        /* <DEDUP_REMOVED lines=28> */
[----:B------:R-:W-:Y:S02]  /*fa60*/  @!P2 IADD3 R78, P1, R76, R79, RZ ;  /* 0x0000004f4c4ea210 */ /* 0x000fe40007f3e0ff */
[----:B------:R-:W-:Y:S02]  /*fa70*/  CS2R R8, SRZ ;  /* 0x0000000000087805 */ /* 0x000fe4000001ff00 */
[----:B------:R-:W-:Y:S02]  /*fa80*/  CS2R R10, SRZ ;  /* 0x00000000000a7805 */ /* 0x000fe4000001ff00 */
[----:B------:R-:W-:Y:S02]  /*fa90*/  CS2R R12, SRZ ;  /* 0x00000000000c7805 */ /* 0x000fe4000001ff00 */
[----:B------:R-:W-:-:S02]  /*faa0*/  CS2R R14, SRZ ;  /* 0x00000000000e7805 */ /* 0x000fc4000001ff00 */
[----:B------:R-:W-:Y:S01]  /*fab0*/  CS2R R6, SRZ ;  /* 0x0000000000067805 */ /* 0x000fe2000001ff00 */
[--C-:B------:R-:W-:Y:S02]  /*fac0*/  @!P2 IMAD.X R21, R21, 0x1, R0.reuse, P0 ;  /* 0x000000011515a824 */ /* 0x100fe400000e0600 */
[----:B------:R-:W-:-:S03]  /*fad0*/  @!P2 IMAD.X R79, R77, 0x1, R0, P1 ;  /* 0x000000014d4fa824 */ /* 0x000fc600008e0600 */
[----:B------:R0:W5:Y:S01]  /*fae0*/  @!P2 LD.E.128 R12, desc[UR6][R20.64] ;  /* 0x00000006140ca980 */ /* 0x000162000c101d00 */
[----:B----4-:R-:W-:-:S04]  /*faf0*/  @!P3 IMAD.SHL.U32 R81, R3, 0x8, RZ ;  /* 0x000000080351b824 */ /* 0x010fc800078e00ff */
[----:B------:R-:W-:Y:S01]  /*fb00*/  @!P3 IMAD.WIDE R82, R81, 0x2, R4 ;  /* 0x000000025152b825 */ /* 0x000fe200078e0204 */
[----:B------:R-:W-:-:S03]  /*fb10*/  CS2R R4, SRZ ;  /* 0x0000000000047805 */ /* 0x000fc6000001ff00 */
[----:B------:R-:W-:Y:S01]  /*fb20*/  @!P3 IMAD.WIDE R80, R81, 0x2, R76 ;  /* 0x000000025150b825 */ /* 0x000fe200078e024c */
[----:B------:R0:W5:Y:S04]  /*fb30*/  @!P3 LD.E.128 R72, desc[UR6][R82.64] ;  /* 0x000000065248b980 */ /* 0x000168000c101d00 */
[----:B------:R0:W5:Y:S04]  /*fb40*/  @!P3 LD.E.128 R8, desc[UR6][R80.64] ;  /* 0x000000065008b980 */ /* 0x000168000c101d00 */
[----:B------:R0:W5:Y:S02]  /*fb50*/  @!P2 LD.E.128 R4, desc[UR6][R78.64] ;  /* 0x000000064e04a980 */ /* 0x000164000c101d00 */
.L_x_1917:
[----:B------:R-:W-:Y:S05]  /*fb60*/  BSYNC B1 ;  /* 0x0000000000017941 */ /* 0x000fea0003800000 */
.L_x_1916:
[----:B0-----:R-:W4:Y:S01]  /*fb70*/  LDL R79, [R1+0x14] ;  /* 0x00001400014f7983 */ /* 0x001f220000100800 */
[----:B------:R-:W0:Y:S01]  /*fb80*/  SYNCS.PHASECHK.TRANS64.TRYWAIT P0, [R16+URZ+0x30800], R139 ;  /* 0x0308008b100075a7 */ /* 0x000e22000800017f */
[----:B-----5:R-:W-:Y:S01]  /*fb90*/  IMAD.MOV.U32 R0, RZ, RZ, R4 ;  /* 0x000000ffff007224 */ /* 0x020fe200078e0004 */
[----:B------:R-:W-:Y:S01]  /*fba0*/  BSSY B1, `(.L_x_1918) ;  /* 0x000001f000017945 */ /* 0x000fe20003800000 */
[----:B------:R-:W-:Y:S02]  /*fbb0*/  IMAD.MOV.U32 R3, RZ, RZ, R5 ;  /* 0x000000ffff037224 */ /* 0x000fe400078e0005 */
        /* <DEDUP_REMOVED lines=20> */
[----:B--2---:R-:W-:-:S02]  /*fd00*/  IMAD.MOV.U32 R21, RZ, RZ, R10 ;  /* 0x000000ffff157224 */ /* 0x004fc400078e000a */
[----:B------:R-:W-:Y:S02]  /*fd10*/  IMAD.MOV.U32 R76, RZ, RZ, R74 ;  /* 0x000000ffff4c7224 */ /* 0x000fe400078e004a */
[----:B------:R-:W-:Y:S01]  /*fd20*/  IMAD.MOV.U32 R77, RZ, RZ, R75 ;  /* 0x000000ffff4d7224 */ /* 0x000fe200078e004b */
[----:B----4-:R-:W-:Y:S01]  /*fd30*/  VIADDMNMX R3, R85, -R79, 0x80, PT ;  /* 0x0000008055037446 */ /* 0x010fe2000380094f */
[----:B------:R-:W-:Y:S01]  /*fd40*/  IMAD.MOV.U32 R79, RZ, RZ, R73 ;  /* 0x000000ffff4f7224 */ /* 0x000fe200078e0049 */
[----:B------:R-:W-:Y:S02]  /*fd50*/  PRMT R85, R78, 0x7610, R85 ;  /* 0x000076104e557816 */ /* 0x000fe40000000055 */
[----:B------:R-:W-:Y:S02]  /*fd60*/  ISETP.GE.AND P1, PT, R218, R3, PT ;  /* 0x00000003da00720c */ /* 0x000fe40003f26270 */
[----:B------:R-:W-:Y:S01]  /*fd70*/  PRMT R86, R79, 0x7610, R86 ;  /* 0x000076104f567816 */ /* 0x000fe20000000056 */
[----:B0-----:R-:W-:Y:S10]  /*fd80*/  @!P0 BRA `(.L_x_1919) ;  /* 0x000001c400448947 */ /* 0x001ff40003800000 */
.L_x_2282:
[----:B------:R-:W-:Y:S05]  /*fd90*/  BSYNC B1 ;  /* 0x0000000000017941 */ /* 0x000fea0003800000 */
.L_x_1918:
[----:B------:R-:W-:Y:S01]  /*fda0*/  BSSY B1, `(.L_x_1920) ;  /* 0x00000e2000017945 */ /* 0x000fe20003800000 */
[----:B------:R-:W-:Y:S02]  /*fdb0*/  PRMT R87, R76, 0x7610, R87 ;  /* 0x000076104c577816 */ /* 0x000fe40000000057 */
[----:B------:R-:W-:Y:S01]  /*fdc0*/  PRMT R88, R77, 0x7610, R88 ;  /* 0x000076104d587816 */ /* 0x000fe20000000058 */
[----:B------:R-:W-:Y:S06]  /*fdd0*/  @P1 BRA `(.L_x_1921) ;  /* 0x0000000c00781947 */ /* 0x000fec0003800000 */
[----:B------:R1:W5:Y:S01]  /*fde0*/  LDL R154, [R1+0x28] ;  /* 0x00002800019a7983 */ /* 0x0003620000100800 */
[----:B0-----:R-:W0:Y:S01]  /*fdf0*/  LDC R139, c[0x0][0x3f4] ;  /* 0x0000fd00ff8b7b82 */ /* 0x001e220000000800 */
[C---:B------:R-:W-:Y:S01]  /*fe00*/  IMAD.SHL.U32 R155, R218.reuse, 0x40, RZ ;  /* 0x00000040da9b7824 */ /* 0x040fe200078e00ff */
[----:B------:R-:W-:Y:S01]  /*fe10*/  BSSY B2, `(.L_x_1922) ;  /* 0x0000070000027945 */ /* 0x000fe20003800000 */
[----:B------:R-:W-:-:S03]  /*fe20*/  IMAD.SHL.U32 R156, R218, 0x40, RZ ;  /* 0x00000040da9c7824 */ /* 0x000fc600078e00ff */
[----:B------:R-:W-:-:S04]  /*fe30*/  LOP3.LUT R155, R155, 0x1c0, RZ, 0xc0, !PT ;  /* 0x000001c09b9b7812 */ /* 0x000fc800078ec0ff */
[----:B------:R-:W-:Y:S02]  /*fe40*/  SHF.R.U32.HI R155, RZ, 0x3, R155 ;  /* 0x00000003ff9b7819 */ /* 0x000fe4000001169b */
[-C--:B0-----:R-:W-:Y:S02]  /*fe50*/  ISETP.GE.AND P0, PT, R18, R139.reuse, PT ;  /* 0x0000008b1200720c */ /* 0x081fe40003f06270 */
[----:B------:R-:W-:-:S11]  /*fe60*/  ISETP.GE.AND P1, PT, R226, R139, PT ;  /* 0x0000008be200720c */ /* 0x000fd60003f26270 */
[----:B-1----:R-:W-:Y:S05]  /*fe70*/  @P0 BRA `(.L_x_1923) ;  /* 0x0000000400a40947 */ /* 0x002fea0003800000 */
[----:B------:R-:W2:Y:S04]  /*fe80*/  LDL R78, [R1+0x40] ;  /* 0x00004000014e7983 */ /* 0x000ea80000100800 */
[----:B------:R-:W3:Y:S01]  /*fe90*/  LDL R157, [R1+0x30] ;  /* 0x00003000019d7983 */ /* 0x000ee20000100800 */
[--C-:B------:R-:W-:Y:S02]  /*fea0*/  SHF.R.U64 R144, R60, 0x10, R61.reuse ;  /* 0x000000103c907819 */ /* 0x100fe4000000123d */
[----:B------:R-:W-:Y:S02]  /*feb0*/  SHF.R.U32.HI R142, RZ, 0x10, R61 ;  /* 0x00000010ff8e7819 */ /* 0x000fe4000001163d */
[--C-:B------:R-:W-:Y:S02]  /*fec0*/  SHF.R.U64 R61, R62, 0x10, R63.reuse ;  /* 0x000000103e3d7819 */ /* 0x100fe4000000123f */
[----:B------:R-:W-:-:S02]  /*fed0*/  SHF.R.U32.HI R60, RZ, 0x10, R63 ;  /* 0x00000010ff3c7819 */ /* 0x000fc4000001163f */
[----:B------:R-:W-:Y:S02]  /*fee0*/  SHF.R.U64 R63, R68, 0x10, R69 ;  /* 0x00000010443f7819 */ /* 0x000fe40000001245 */
[----:B------:R-:W-:Y:S02]  /*fef0*/  PRMT R141, R141, 0x5410, R144 ;  /* 0x000054108d8d7816 */ /* 0x000fe40000000090 */
[----:B------:R-:W-:Y:S02]  /*ff00*/  PRMT R150, R140, 0x5410, R63 ;  /* 0x000054108c967816 */ /* 0x000fe4000000003f */
[----:B------:R-:W-:Y:S02]  /*ff10*/  SHF.R.U32.HI R68, RZ, 0x10, R69 ;  /* 0x00000010ff447819 */ /* 0x000fe40000011645 */
[--C-:B------:R-:W-:Y:S02]  /*ff20*/  SHF.R.U64 R69, R70, 0x10, R71.reuse ;  /* 0x0000001046457819 */ /* 0x100fe40000001247 */
[----:B------:R-:W-:-:S02]  /*ff30*/  SHF.R.U32.HI R71, RZ, 0x10, R71 ;  /* 0x00000010ff477819 */ /* 0x000fc40000011647 */
[----:B------:R-:W-:Y:S02]  /*ff40*/  PRMT R60, R87, 0x5432, R60 ;  /* 0x00005432573c7816 */ /* 0x000fe4000000003c */
[----:B------:R-:W-:Y:S02]  /*ff50*/  PRMT R62, R84, 0x5432, R71 ;  /* 0x00005432543e7816 */ /* 0x000fe40000000047 */
[----:B------:R-:W-:Y:S02]  /*ff60*/  PRMT R143, R143, 0x5410, R68 ;  /* 0x000054108f8f7816 */ /* 0x000fe40000000044 */
[----:B------:R-:W-:Y:S01]  /*ff70*/  PRMT R70, R89, 0x5432, R142 ;  /* 0x0000543259467816 */ /* 0x000fe2000000008e */
[----:B------:R-:W-:Y:S01]  /*ff80*/  IMAD.U32 R152, R62, 0x10000, RZ ;  /* 0x000100003e987824 */ /* 0x000fe200078e00ff */
[----:B------:R-:W-:Y:S01]  /*ff90*/  PRMT R69, R86, 0x5432, R69 ;  /* 0x0000543256457816 */ /* 0x000fe20000000045 */
[----:B------:R-:W-:Y:S01]  /*ffa0*/  IMAD.U32 R151, R143, 0x10000, RZ ;  /* 0x000100008f977824 */ /* 0x000fe200078e00ff */
[----:B------:R-:W-:-:S02]  /*ffb0*/  PRMT R61, R88, 0x5432, R61 ;  /* 0x00005432583d7816 */ /* 0x000fc4000000003d */
[----:B--2---:R-:W-:-:S04]  /*ffc0*/  LEA.HI R76, R139, R78, RZ, 0x1d ;  /* 0x0000004e8b4c7211 */ /* 0x004fc800078fe8ff */
        /* <DEDUP_REMOVED lines=8> */
[----:B-----5:R-:W-:Y:S02]  /*10050*/  IADD3 R81, R76, R79, R154 ;  /* 0x0000004f4c517210 */ /* 0x020fe40007ffe09a */
[----:B---3--:R-:W0:Y:S03]  /*10060*/  LDS.128 R76, [R157] ;  /* 0x000000009d4c7984 */ /* 0x008e260000000c00 */
[----:B------:R-:W-:-:S05]  /*10070*/  IMAD R138, R81, 0x2, R16 ;  /* 0x00000002518a7824 */ /* 0x000fca00078e0210 */
[----:B------:R-:W1:Y:S01]  /*10080*/  LDS.128 R80, [R138+0x10400] ;  /* 0x010400008a507984 */ /* 0x000e620000000c00 */
[----:B0-----:R-:W-:Y:S01]  /*10090*/  IMAD.U32 R140, R76, 0x10000, RZ ;  /* 0x000100004c8c7824 */ /* 0x001fe200078e00ff */
[C---:B------:R-:W-:Y:S01]  /*100a0*/  LOP3.LUT R63, R78.reuse, 0xffff0000, RZ, 0xc0, !PT ;  /* 0xffff00004e3f7812 */ /* 0x040fe200078ec0ff */
[----:B------:R-:W-:Y:S01]  /*100b0*/  IMAD.U32 R68, R78, 0x10000, RZ ;  /* 0x000100004e447824 */ /* 0x000fe200078e00ff */
        /* <DEDUP_REMOVED lines=9> */
[----:B------:R-:W-:Y:S01]  /*10150*/  IMAD.U32 R81, R150, 0x10000, RZ ;  /* 0x0001000096517824 */ /* 0x000fe200078e00ff */
[----:B------:R-:W-:Y:S01]  /*10160*/  LOP3.LUT R76, R82, 0xffff0000, RZ, 0xc0, !PT ;  /* 0xffff0000524c7812 */ /* 0x000fe200078ec0ff */
[----:B------:R-:W-:Y:S01]  /*10170*/  IMAD.U32 R80, R141, 0x10000, RZ ;  /* 0x000100008d507824 */ /* 0x000fe200078e00ff */
[----:B------:R-:W-:Y:S01]  /*10180*/  LOP3.LUT R150, R150, 0xffff0000, RZ, 0xc0, !PT ;  /* 0xffff000096967812 */ /* 0x000fe200078ec0ff */
[----:B------:R-:W-:Y:S01]  /*10190*/  FMUL.FTZ R153, R145, R81 ;  /* 0x0000005191997220 */ /* 0x000fe20000410000 */
[----:B------:R-:W-:-:S02]  /*101a0*/  IMAD.U32 R149, R83, 0x10000, RZ ;  /* 0x0001000053957824 */ /* 0x000fc400078e00ff */
[-C--:B------:R-:W-:Y:S01]  /*101b0*/  FMUL.FTZ R145, R145, R80.reuse ;  /* 0x0000005091917220 */ /* 0x080fe20000410000 */
[----:B------:R-:W-:Y:S02]  /*101c0*/  IMAD.U32 R79, R82, 0x10000, RZ ;  /* 0x00010000524f7824 */ /* 0x000fe400078e00ff */
[C---:B------:R-:W-:Y:S01]  /*101d0*/  FFMA.FTZ R80, R140.reuse, R80, -R153 ;  /* 0x000000508c507223 */ /* 0x040fe20000010899 */
[----:B------:R-:W-:Y:S01]  /*101e0*/  LOP3.LUT R82, R83, 0xffff0000, RZ, 0xc0, !PT ;  /* 0xffff000053527812 */ /* 0x000fe200078ec0ff */
[----:B------:R-:W-:Y:S01]  /*101f0*/  FFMA.FTZ R81, R140, R81, R145 ;  /* 0x000000518c517223 */ /* 0x000fe20000010091 */
[----:B------:R-:W-:Y:S02]  /*10200*/  IMAD.U32 R140, R60, 0x10000, RZ ;  /* 0x000100003c8c7824 */ /* 0x000fe400078e00ff */
[----:B------:R-:W-:Y:S01]  /*10210*/  FMUL.FTZ R145, R149, R152 ;  /* 0x0000009895917220 */ /* 0x000fe20000410000 */
[----:B------:R-:W-:Y:S02]  /*10220*/  IMAD.U32 R83, R70, 0x10000, RZ ;  /* 0x0001000046537824 */ /* 0x000fe400078e00ff */
[----:B------:R-:W-:Y:S01]  /*10230*/  FMUL.FTZ R153, R147, R151 ;  /* 0x0000009793997220 */ /* 0x000fe20000410000 */
[-C--:B------:R-:W-:Y:S01]  /*10240*/  FMUL.FTZ R149, R149, R140.reuse ;  /* 0x0000008c95957220 */ /* 0x080fe20000410000 */
[C---:B------:R-:W-:Y:S01]  /*10250*/  FFMA.FTZ R140, R144.reuse, R140, -R145 ;  /* 0x0000008c908c7223 */ /* 0x040fe20000010891 */
[----:B------:R-:W-:Y:S01]  /*10260*/  LOP3.LUT R145, R141, 0xffff0000, RZ, 0xc0, !PT ;  /* 0xffff00008d917812 */ /* 0x000fe200078ec0ff */
[-C--:B------:R-:W-:Y:S01]  /*10270*/  FMUL.FTZ R147, R147, R83.reuse ;  /* 0x0000005393937220 */ /* 0x080fe20000410000 */
[----:B------:R-:W-:Y:S01]  /*10280*/  FFMA.FTZ R141, R144, R152, R149 ;  /* 0x00000098908d7223 */ /* 0x000fe20000010095 */
[----:B------:R-:W-:Y:S01]  /*10290*/  FMUL.FTZ R152, R146, R150 ;  /* 0x0000009692987220 */ /* 0x000fe20000410000 */
[C---:B------:R-:W-:Y:S01]  /*102a0*/  FFMA.FTZ R83, R142.reuse, R83, -R153 ;  /* 0x000000538e537223 */ /* 0x040fe20000010899 */
[----:B------:R-:W-:Y:S01]  /*102b0*/  FFMA.FTZ R142, R142, R151, R147 ;  /* 0x000000978e8e7223 */ /* 0x000fe20000010093 */
[----:B------:R-:W-:Y:S01]  /*102c0*/  LOP3.LUT R144, R143, 0xffff0000, RZ, 0xc0, !PT ;  /* 0xffff00008f907812 */ /* 0x000fe200078ec0ff */
[-C--:B------:R-:W-:Y:S01]  /*102d0*/  FMUL.FTZ R146, R146, R145.reuse ;  /* 0x0000009192927220 */ /* 0x080fe20000410000 */
[----:B------:R-:W-:Y:S01]  /*102e0*/  FFMA.FTZ R147, R71, R145, -R152 ;  /* 0x0000009147937223 */ /* 0x000fe20000010898 */
[----:B------:R-:W-:Y:S01]  /*102f0*/  IMAD.U32 R145, R69, 0x10000, RZ ;  /* 0x0001000045917824 */ /* 0x000fe200078e00ff */
[----:B------:R-:W-:Y:S01]  /*10300*/  LOP3.LUT R70, R70, 0xffff0000, RZ, 0xc0, !PT ;  /* 0xffff000046467812 */ /* 0x000fe200078ec0ff */
[----:B------:R-:W-:-:S02]  /*10310*/  IMAD.U32 R143, R61, 0x10000, RZ ;  /* 0x000100003d8f7824 */ /* 0x000fc400078e00ff */
[C---:B------:R-:W-:Y:S01]  /*10320*/  FMUL.FTZ R152, R148.reuse, R144 ;  /* 0x0000009094987220 */ /* 0x040fe20000410000 */
[----:B------:R-:W-:Y:S01]  /*10330*/  FFMA.FTZ R146, R71, R150, R146 ;  /* 0x0000009647927223 */ /* 0x000fe20000010092 */
[----:B------:R-:W-:Y:S01]  /*10340*/  FMUL.FTZ R71, R79, R145 ;  /* 0x000000914f477220 */ /* 0x000fe20000410000 */
[-C--:B------:R-:W-:Y:S01]  /*10350*/  FMUL.FTZ R149, R148, R70.reuse ;  /* 0x0000004694957220 */ /* 0x080fe20000410000 */
[----:B------:R-:W-:Y:S01]  /*10360*/  FFMA.FTZ R152, R77, R70, -R152 ;  /* 0x000000464d987223 */ /* 0x000fe20000010898 */
[-C--:B------:R-:W-:Y:S01]  /*10370*/  FMUL.FTZ R79, R79, R143.reuse ;  /* 0x0000008f4f4f7220 */ /* 0x080fe20000410000 */
[C---:B------:R-:W-:Y:S01]  /*10380*/  FFMA.FTZ R143, R68.reuse, R143, -R71 ;  /* 0x0000008f448f7223 */ /* 0x040fe20000010847 */
[----:B------:R-:W-:Y:S01]  /*10390*/  LOP3.LUT R70, R69, 0xffff0000, RZ, 0xc0, !PT ;  /* 0xffff000045467812 */ /* 0x000fe200078ec0ff */
[----:B------:R-:W-:Y:S01]  /*103a0*/  FFMA.FTZ R149, R77, R144, R149 ;  /* 0x000000904d957223 */ /* 0x000fe20000010095 */
[----:B------:R-:W-:Y:S01]  /*103b0*/  LOP3.LUT R61, R61, 0xffff0000, RZ, 0xc0, !PT ;  /* 0xffff00003d3d7812 */ /* 0x000fe200078ec0ff */
[----:B------:R-:W-:Y:S01]  /*103c0*/  FFMA.FTZ R79, R68, R145, R79 ;  /* 0x00000091444f7223 */ /* 0x000fe2000001004f */
[----:B------:R-:W-:-:S02]  /*103d0*/  LOP3.LUT R71, R62, 0xffff0000, RZ, 0xc0, !PT ;  /* 0xffff00003e477812 */ /* 0x000fc400078ec0ff */
[----:B------:R-:W-:Y:S01]  /*103e0*/  LOP3.LUT R69, R60, 0xffff0000, RZ, 0xc0, !PT ;  /* 0xffff00003c457812 */ /* 0x000fe200078ec0ff */
[CC--:B------:R-:W-:Y:S01]  /*103f0*/  FMUL.FTZ R60, R76.reuse, R70.reuse ;  /* 0x000000464c3c7220 */ /* 0x0c0fe20000410000 */
[----:B------:R-:W-:Y:S01]  /*10400*/  FMUL.FTZ R77, R76, R61 ;  /* 0x0000003d4c4d7220 */ /* 0x000fe20000410000 */
[----:B------:R-:W-:Y:S01]  /*10410*/  FMUL.FTZ R145, R82, R71 ;  /* 0x0000004752917220 */ /* 0x000fe20000410000 */
[----:B------:R-:W-:Y:S01]  /*10420*/  F2FP.BF16.F32.PACK_AB R68, R146, R81 ;  /* 0x000000519244723e */ /* 0x000fe200000010ff */
        /* <DEDUP_REMOVED lines=12> */
[----:B------:R-:W-:-:S05]  /*104f0*/  F2FP.BF16.F32.PACK_AB R71, R82, R141 ;  /* 0x0000008d5247723e */ /* 0x000fca00000010ff */
[----:B------:R0:W-:Y:S02]  /*10500*/  STS.128 [R138+0x10400], R68 ;  /* 0x010400448a007388 */ /* 0x0001e40000000c00 */
.L_x_1923:
[----:B------:R-:W-:Y:S05]  /*10510*/  BSYNC B2 ;  /* 0x0000000000027941 */ /* 0x000fea0003800000 */
.L_x_1922:
[----:B------:R-:W-:Y:S05]  /*10520*/  @P1 BRA `(.L_x_1921) ;  /* 0x0000000400a41947 */ /* 0x000fea0003800000 */
[----:B0-----:R-:W2:Y:S04]  /*10530*/  LDL R60, [R1+0x44] ;  /* 0x00004400013c7983 */ /* 0x001ea80000100800 */
[----:B------:R-:W3:Y:S01]  /*10540*/  LDL R81, [R1+0x84] ;  /* 0x0000840001517983 */ /* 0x000ee20000100800 */
[--C-:B------:R-:W-:Y:S02]  /*10550*/  SHF.R.U64 R78, R56, 0x10, R57.reuse ;  /* 0x00000010384e7819 */ /* 0x100fe40000001239 */
[----:B------:R-:W-:Y:S02]  /*10560*/  SHF.R.U32.HI R79, RZ, 0x10, R57 ;  /* 0x00000010ff4f7819 */ /* 0x000fe40000011639 */
[--C-:B------:R-:W-:Y:S02]  /*10570*/  SHF.R.U64 R56, R58, 0x10, R59.reuse ;  /* 0x000000103a387819 */ /* 0x100fe4000000123b */
[----:B------:R-:W-:-:S02]  /*10580*/  SHF.R.U32.HI R77, RZ, 0x10, R59 ;  /* 0x00000010ff4d7819 */ /* 0x000fc4000001163b */
[----:B------:R-:W-:Y:S02]  /*10590*/  SHF.R.U64 R59, R64, 0x10, R65 ;  /* 0x00000010403b7819 */ /* 0x000fe40000001241 */
[----:B------:R-:W-:Y:S02]  /*105a0*/  SHF.R.U64 R57, R66, 0x10, R67 ;  /* 0x0000001042397819 */ /* 0x000fe40000001243 */
[----:B------:R-:W-:Y:S02]  /*105b0*/  SHF.R.U32.HI R64, RZ, 0x10, R65 ;  /* 0x00000010ff407819 */ /* 0x000fe40000011641 */
[----:B------:R-:W-:Y:S02]  /*105c0*/  PRMT R130, R130, 0x5410, R59 ;  /* 0x0000541082827816 */ /* 0x000fe4000000003b */
[----:B------:R-:W-:Y:S02]  /*105d0*/  PRMT R132, R132, 0x5410, R57 ;  /* 0x0000541084847816 */ /* 0x000fe40000000039 */
[----:B------:R-:W-:Y:S01]  /*105e0*/  SHF.R.U32.HI R66, RZ, 0x10, R67 ;  /* 0x00000010ff427819 */ /* 0x000fe20000011643 */
[----:B------:R-:W-:Y:S01]  /*105f0*/  IMAD.U32 R80, R130, 0x10000, RZ ;  /* 0x0001000082507824 */ /* 0x000fe200078e00ff */
[----:B------:R-:W-:-:S02]  /*10600*/  PRMT R137, R137, 0x5410, R56 ;  /* 0x0000541089897816 */ /* 0x000fc40000000038 */
[----:B------:R-:W-:Y:S02]  /*10610*/  PRMT R135, R135, 0x5410, R78 ;  /* 0x0000541087877816 */ /* 0x000fe4000000004e */
[----:B------:R-:W-:Y:S02]  /*10620*/  PRMT R131, R131, 0x5410, R64 ;  /* 0x0000541083837816 */ /* 0x000fe40000000040 */
[----:B------:R-:W-:Y:S01]  /*10630*/  PRMT R133, R133, 0x5410, R66 ;  /* 0x0000541085857816 */ /* 0x000fe20000000042 */
[----:B------:R-:W-:Y:S01]  /*10640*/  IMAD.U32 R78, R135, 0x10000, RZ ;  /* 0x00010000874e7824 */ /* 0x000fe200078e00ff */
[----:B------:R-:W-:Y:S02]  /*10650*/  PRMT R134, R134, 0x5410, R77 ;  /* 0x0000541086867816 */ /* 0x000fe4000000004d */
[----:B------:R-:W-:Y:S02]  /*10660*/  PRMT R136, R136, 0x5410, R79 ;  /* 0x0000541088887816 */ /* 0x000fe4000000004f */
[----:B------:R-:W-:-:S02]  /*10670*/  LOP3.LUT R130, R130, 0xffff0000, RZ, 0xc0, !PT ;  /* 0xffff000082827812 */ /* 0x000fc400078ec0ff */
[----:B------:R-:W-:Y:S02]  /*10680*/  LOP3.LUT R135, R135, 0xffff0000, RZ, 0xc0, !PT ;  /* 0xffff000087877812 */ /* 0x000fe400078ec0ff */
        /* <DEDUP_REMOVED lines=25> */
[C---:B------:R-:W-:Y:S01]  /*10820*/  IMAD.U32 R67, R70.reuse, 0x10000, RZ ;  /* 0x0001000046437824 */ /* 0x040fe200078e00ff */
[----:B------:R-:W-:Y:S01]  /*10830*/  LOP3.LUT R69, R70, 0xffff0000, RZ, 0xc0, !PT ;  /* 0xffff000046457812 */ /* 0x000fe200078ec0ff */
[C---:B------:R-:W-:Y:S01]  /*10840*/  IMAD.U32 R77, R71.reuse, 0x10000, RZ ;  /* 0x00010000474d7824 */ /* 0x040fe200078e00ff */
[----:B------:R-:W-:Y:S01]  /*10850*/  LOP3.LUT R70, R71, 0xffff0000, RZ, 0xc0, !PT ;  /* 0xffff000047467812 */ /* 0x000fe200078ec0ff */
[----:B------:R-:W-:Y:S01]  /*10860*/  FMUL.FTZ R82, R63, R80 ;  /* 0x000000503f527220 */ /* 0x000fe20000410000 */
[----:B------:R-:W-:-:S02]  /*10870*/  IMAD.U32 R71, R131, 0x10000, RZ ;  /* 0x0001000083477824 */ /* 0x000fc400078e00ff */
[-C--:B------:R-:W-:Y:S01]  /*10880*/  FMUL.FTZ R138, R63, R78.reuse ;  /* 0x0000004e3f8a7220 */ /* 0x080fe20000410000 */
[----:B------:R-:W-:Y:S02]  /*10890*/  IMAD.U32 R63, R136, 0x10000, RZ ;  /* 0x00010000883f7824 */ /* 0x000fe400078e00ff */
[----:B------:R-:W-:Y:S01]  /*108a0*/  FFMA.FTZ R82, R57, R78, -R82 ;  /* 0x0000004e39527223 */ /* 0x000fe20000010852 */
[----:B------:R-:W-:Y:S01]  /*108b0*/  FMUL.FTZ R140, R66, R71 ;  /* 0x00000047428c7220 */ /* 0x000fe20000410000 */
[----:B------:R-:W-:Y:S02]  /*108c0*/  IMAD.U32 R78, R133, 0x10000, RZ ;  /* 0x00010000854e7824 */ /* 0x000fe400078e00ff */
[----:B------:R-:W-:Y:S01]  /*108d0*/  FFMA.FTZ R138, R57, R80, R138 ;  /* 0x00000050398a7223 */ /* 0x000fe2000001008a */
[----:B------:R-:W-:Y:S02]  /*108e0*/  IMAD.U32 R57, R134, 0x10000, RZ ;  /* 0x0001000086397824 */ /* 0x000fe400078e00ff */
[-C--:B------:R-:W-:Y:S01]  /*108f0*/  FMUL.FTZ R66, R66, R63.reuse ;  /* 0x0000003f42427220 */ /* 0x080fe20000410000 */
[----:B------:R-:W-:Y:S01]  /*10900*/  FFMA.FTZ R140, R59, R63, -R140 ;  /* 0x0000003f3b8c7223 */ /* 0x000fe2000001088c */
[C---:B------:R-:W-:Y:S01]  /*10910*/  FMUL.FTZ R63, R77.reuse, R78 ;  /* 0x0000004e4d3f7220 */ /* 0x040fe20000410000 */
[----:B------:R-:W-:Y:S01]  /*10920*/  FMUL.FTZ R79, R77, R57 ;  /* 0x000000394d4f7220 */ /* 0x000fe20000410000 */
[----:B------:R-:W-:Y:S01]  /*10930*/  LOP3.LUT R131, R131, 0xffff0000, RZ, 0xc0, !PT ;  /* 0xffff000083837812 */ /* 0x000fe200078ec0ff */
[----:B------:R-:W-:Y:S01]  /*10940*/  FFMA.FTZ R71, R59, R71, R66 ;  /* 0x000000473b477223 */ /* 0x000fe20000010042 */
[----:B------:R-:W-:Y:S01]  /*10950*/  FFMA.FTZ R77, R64, R57, -R63 ;  /* 0x00000039404d7223 */ /* 0x000fe2000001083f */
[----:B------:R-:W-:Y:S01]  /*10960*/  LOP3.LUT R57, R136, 0xffff0000, RZ, 0xc0, !PT ;  /* 0xffff000088397812 */ /* 0x000fe200078ec0ff */
[C---:B------:R-:W-:Y:S01]  /*10970*/  FMUL.FTZ R59, R65.reuse, R130 ;  /* 0x00000082413b7220 */ /* 0x040fe20000410000 */
[----:B------:R-:W-:Y:S01]  /*10980*/  FMUL.FTZ R63, R68, R131 ;  /* 0x00000083443f7220 */ /* 0x000fe20000410000 */
[----:B------:R-:W-:Y:S01]  /*10990*/  FFMA.FTZ R79, R64, R78, R79 ;  /* 0x0000004e404f7223 */ /* 0x000fe2000001004f */
[----:B------:R-:W-:Y:S01]  /*109a0*/  FMUL.FTZ R65, R65, R135 ;  /* 0x0000008741417220 */ /* 0x000fe20000410000 */
[----:B------:R-:W-:Y:S01]  /*109b0*/  FMUL.FTZ R68, R68, R57 ;  /* 0x0000003944447220 */ /* 0x000fe20000410000 */
[----:B------:R-:W-:-:S02]  /*109c0*/  IMAD.U32 R66, R132, 0x10000, RZ ;  /* 0x0001000084427824 */ /* 0x000fc400078e00ff */
[C---:B------:R-:W-:Y:S01]  /*109d0*/  FFMA.FTZ R59, R58.reuse, R135, -R59 ;  /* 0x000000873a3b7223 */ /* 0x040fe2000001083b */
[----:B------:R-:W-:Y:S02]  /*109e0*/  IMAD.U32 R64, R137, 0x10000, RZ ;  /* 0x0001000089407824 */ /* 0x000fe400078e00ff */
[----:B------:R-:W-:Y:S01]  /*109f0*/  FFMA.FTZ R65, R58, R130, R65 ;  /* 0x000000823a417223 */ /* 0x000fe20000010041 */
[C---:B------:R-:W-:Y:S01]  /*10a00*/  FFMA.FTZ R63, R60.reuse, R57, -R63 ;  /* 0x000000393c3f7223 */ /* 0x040fe2000001083f */
[----:B------:R-:W-:Y:S01]  /*10a10*/  FFMA.FTZ R68, R60, R131, R68 ;  /* 0x000000833c447223 */ /* 0x000fe20000010044 */
[C---:B------:R-:W-:Y:S01]  /*10a20*/  FMUL.FTZ R58, R67.reuse, R66 ;  /* 0x00000042433a7220 */ /* 0x040fe20000410000 */
[-C--:B------:R-:W-:Y:S01]  /*10a30*/  FMUL.FTZ R60, R67, R64.reuse ;  /* 0x00000040433c7220 */ /* 0x080fe20000410000 */
[----:B------:R-:W-:Y:S02]  /*10a40*/  LOP3.LUT R132, R132, 0xffff0000, RZ, 0xc0, !PT ;  /* 0xffff000084847812 */ /* 0x000fe400078ec0ff */
[----:B------:R-:W-:Y:S01]  /*10a50*/  LOP3.LUT R133, R133, 0xffff0000, RZ, 0xc0, !PT ;  /* 0xffff000085857812 */ /* 0x000fe200078ec0ff */
[----:B------:R-:W-:Y:S01]  /*10a60*/  FFMA.FTZ R58, R61, R64, -R58 ;  /* 0x000000403d3a7223 */ /* 0x000fe2000001083a */
[----:B------:R-:W-:Y:S01]  /*10a70*/  LOP3.LUT R137, R137, 0xffff0000, RZ, 0xc0, !PT ;  /* 0xffff000089897812 */ /* 0x000fe200078ec0ff */
[----:B------:R-:W-:Y:S01]  /*10a80*/  FFMA.FTZ R66, R61, R66, R60 ;  /* 0x000000423d427223 */ /* 0x000fe2000001003c */
[----:B------:R-:W-:Y:S01]  /*10a90*/  LOP3.LUT R57, R134, 0xffff0000, RZ, 0xc0, !PT ;  /* 0xffff000086397812 */ /* 0x000fe200078ec0ff */
[C---:B------:R-:W-:Y:S01]  /*10aa0*/  FMUL.FTZ R61, R69.reuse, R132 ;  /* 0x00000084453d7220 */ /* 0x040fe20000410000 */
[C---:B------:R-:W-:Y:S01]  /*10ab0*/  FMUL.FTZ R67, R70.reuse, R133 ;  /* 0x0000008546437220 */ /* 0x040fe20000410000 */
[----:B------:R-:W-:Y:S01]  /*10ac0*/  FMUL.FTZ R69, R69, R137 ;  /* 0x0000008945457220 */ /* 0x000fe20000410000 */
[----:B------:R-:W-:Y:S01]  /*10ad0*/  F2FP.BF16.F32.PACK_AB R60, R65, R138 ;  /* 0x0000008a413c723e */ /* 0x000fe200000010ff */
        /* <DEDUP_REMOVED lines=14> */
.L_x_1921:
[----:B------:R-:W-:Y:S05]  /*10bc0*/  BSYNC B1 ;  /* 0x0000000000017941 */ /* 0x000fea0003800000 */
.L_x_1920:
[----:B-1----:R-:W-:Y:S01]  /*10bd0*/  VIADD R56, R218, 0x20 ;  /* 0x00000020da387836 */ /* 0x002fe20000000000 */
[----:B------:R-:W-:Y:S04]  /*10be0*/  BSSY B1, `(.L_x_1924) ;  /* 0x00000e2000017945 */ /* 0x000fe80003800000 */
[----:B------:R-:W-:-:S13]  /*10bf0*/  ISETP.GE.AND P0, PT, R56, R3, PT ;  /* 0x000000033800720c */ /* 0x000fda0003f06270 */
[----:B------:R-:W-:Y:S05]  /*10c00*/  @P0 BRA `(.L_x_1925) ;  /* 0x0000000c007c0947 */ /* 0x000fea0003800000 */
[----:B0-----:R0:W5:Y:S01]  /*10c10*/  LDL R70, [R1+0x24] ;  /* 0x0000240001467983 */ /* 0x0011620000100800 */
        /* <DEDUP_REMOVED lines=12> */
[----:B------:R-:W2:Y:S04]  /*10ce0*/  LDL R56, [R1+0x40] ;  /* 0x0000400001387983 */ /* 0x000ea80000100800 */
[----:B------:R-:W3:Y:S01]  /*10cf0*/  LDL R80, [R1+0x80] ;  /* 0x0000800001507983 */ /* 0x000ee20000100800 */
[--C-:B------:R-:W-:Y:S02]  /*10d00*/  SHF.R.U64 R67, R46, 0x10, R47.reuse ;  /* 0x000000102e437819 */ /* 0x100fe4000000122f */
[----:B------:R-:W-:Y:S02]  /*10d10*/  SHF.R.U32.HI R46, RZ, 0x10, R47 ;  /* 0x00000010ff2e7819 */ /* 0x000fe4000001162f */
[----:B------:R-:W-:Y:S02]  /*10d20*/  SHF.R.U64 R47, R52, 0x10, R53 ;  /* 0x00000010342f7819 */ /* 0x000fe40000001235 */
[----:B------:R-:W-:-:S02]  /*10d30*/  SHF.R.U64 R69, R44, 0x10, R45 ;  /* 0x000000102c457819 */ /* 0x000fc4000000122d */
[----:B------:R-:W-:Y:S02]  /*10d40*/  SHF.R.U32.HI R44, RZ, 0x10, R45 ;  /* 0x00000010ff2c7819 */ /* 0x000fe4000001162d */
[----:B------:R-:W-:Y:S02]  /*10d50*/  SHF.R.U64 R45, R54, 0x10, R55 ;  /* 0x00000010362d7819 */ /* 0x000fe40000001237 */
[----:B------:R-:W-:Y:S02]  /*10d60*/  SHF.R.U32.HI R52, RZ, 0x10, R53 ;  /* 0x00000010ff347819 */ /* 0x000fe40000011635 */
[----:B------:R-:W-:Y:S02]  /*10d70*/  SHF.R.U32.HI R54, RZ, 0x10, R55 ;  /* 0x00000010ff367819 */ /* 0x000fe40000011637 */
[----:B------:R-:W-:Y:S02]  /*10d80*/  PRMT R122, R122, 0x5410, R47 ;  /* 0x000054107a7a7816 */ /* 0x000fe4000000002f */
[----:B------:R-:W-:-:S02]  /*10d90*/  PRMT R126, R126, 0x5410, R69 ;  /* 0x000054107e7e7816 */ /* 0x000fc40000000045 */
[----:B------:R-:W-:Y:S01]  /*10da0*/  PRMT R127, R127, 0x5410, R44 ;  /* 0x000054107f7f7816 */ /* 0x000fe2000000002c */
[----:B------:R-:W-:Y:S01]  /*10db0*/  IMAD.U32 R69, R122, 0x10000, RZ ;  /* 0x000100007a457824 */ /* 0x000fe200078e00ff */
[----:B------:R-:W-:Y:S02]  /*10dc0*/  PRMT R124, R124, 0x5410, R45 ;  /* 0x000054107c7c7816 */ /* 0x000fe4000000002d */
[----:B------:R-:W-:Y:S02]  /*10dd0*/  PRMT R129, R129, 0x5410, R46 ;  /* 0x0000541081817816 */ /* 0x000fe4000000002e */
[----:B------:R-:W-:Y:S02]  /*10de0*/  PRMT R123, R123, 0x5410, R52 ;  /* 0x000054107b7b7816 */ /* 0x000fe40000000034 */
[----:B------:R-:W-:Y:S02]  /*10df0*/  PRMT R125, R125, 0x5410, R54 ;  /* 0x000054107d7d7816 */ /* 0x000fe40000000036 */
[----:B------:R-:W-:Y:S01]  /*10e00*/  PRMT R128, R128, 0x5410, R67 ;  /* 0x0000541080807816 */ /* 0x000fe20000000043 */
[----:B------:R-:W-:Y:S01]  /*10e10*/  IMAD.U32 R67, R126, 0x10000, RZ ;  /* 0x000100007e437824 */ /* 0x000fe200078e00ff */
[----:B------:R-:W-:-:S02]  /*10e20*/  LOP3.LUT R122, R122, 0xffff0000, RZ, 0xc0, !PT ;  /* 0xffff00007a7a7812 */ /* 0x000fc400078ec0ff */
[----:B------:R-:W-:Y:S02]  /*10e30*/  LOP3.LUT R126, R126, 0xffff0000, RZ, 0xc0, !PT ;  /* 0xffff00007e7e7812 */ /* 0x000fe400078ec0ff */
[----:B--2---:R-:W-:-:S04]  /*10e40*/  LEA.HI R56, R65, R56, RZ, 0x1d ;  /* 0x0000003841387211 */ /* 0x004fc800078fe8ff */
[----:B------:R-:W-:Y:S01]  /*10e50*/  SHF.R.S32.HI R59, RZ, 0x1f, R56 ;  /* 0x0000001fff3b7819 */ /* 0x000fe20000011438 */
[----:B------:R-:W-:-:S03]  /*10e60*/  IMAD.SHL.U32 R57, R56, 0x8, RZ ;  /* 0x0000000838397824 */ /* 0x000fc600078e00ff */
[----:B------:R-:W-:Y:S02]  /*10e70*/  LEA.HI R59, R59, R56, RZ, 0x3 ;  /* 0x000000383b3b7211 */ /* 0x000fe400078f18ff */
[----:B------:R-:W-:-:S03]  /*10e80*/  LOP3.LUT R56, R78, 0x38, R57, 0xf8, !PT ;  /* 0x000000384e387812 */ /* 0x000fc600078ef839 */
[----:B------:R-:W-:Y:S01]  /*10e90*/  IMAD.SHL.U32 R59, R59, 0x400, RZ ;  /* 0x000004003b3b7824 */ /* 0x000fe200078e00ff */
[----:B------:R-:W-:-:S04]  /*10ea0*/  LOP3.LUT R56, R56, R76, RZ, 0x3c, !PT ;  /* 0x0000004c38387212 */ /* 0x000fc800078e3cff */
        /* <DEDUP_REMOVED lines=25> */
[C---:B------:R-:W-:Y:S01]  /*11040*/  FFMA.FTZ R71, R44.reuse, R67, -R71 ;  /* 0x000000432c477223 */ /* 0x040fe20000010847 */
[----:B------:R-:W-:Y:S01]  /*11050*/  FMUL.FTZ R79, R57, R63 ;  /* 0x0000003f394f7220 */ /* 0x000fe20000410000 */
[----:B------:R-:W-:Y:S02]  /*11060*/  IMAD.U32 R67, R125, 0x10000, RZ ;  /* 0x000100007d437824 */ /* 0x000fe400078e00ff */
[----:B------:R-:W-:Y:S01]  /*11070*/  FFMA.FTZ R77, R44, R69, R77 ;  /* 0x000000452c4d7223 */ /* 0x000fe2000001004d */
[-C--:B------:R-:W-:Y:S01]  /*11080*/  FMUL.FTZ R57, R57, R54.reuse ;  /* 0x0000003639397220 */ /* 0x080fe20000410000 */
[----:B------:R-:W-:Y:S01]  /*11090*/  FFMA.FTZ R79, R46, R54, -R79 ;  /* 0x000000362e4f7223 */ /* 0x000fe2000001084f */
[----:B------:R-:W-:-:S02]  /*110a0*/  IMAD.U32 R44, R129, 0x10000, RZ ;  /* 0x00010000812c7824 */ /* 0x000fc400078e00ff */
[----:B------:R-:W-:Y:S01]  /*110b0*/  FMUL.FTZ R54, R66, R67 ;  /* 0x0000004342367220 */ /* 0x000fe20000410000 */
[----:B------:R-:W-:Y:S01]  /*110c0*/  FFMA.FTZ R57, R46, R63, R57 ;  /* 0x0000003f2e397223 */ /* 0x000fe20000010039 */
[----:B------:R-:W-:Y:S01]  /*110d0*/  LOP3.LUT R127, R127, 0xffff0000, RZ, 0xc0, !PT ;  /* 0xffff00007f7f7812 */ /* 0x000fe200078ec0ff */
[-C--:B------:R-:W-:Y:S01]  /*110e0*/  FMUL.FTZ R66, R66, R44.reuse ;  /* 0x0000002c42427220 */ /* 0x080fe20000410000 */
[----:B------:R-:W-:Y:S01]  /*110f0*/  FFMA.FTZ R63, R53, R44, -R54 ;  /* 0x0000002c353f7223 */ /* 0x000fe20000010836 */
[----:B------:R-:W-:Y:S01]  /*11100*/  LOP3.LUT R123, R123, 0xffff0000, RZ, 0xc0, !PT ;  /* 0xffff00007b7b7812 */ /* 0x000fe200078ec0ff */
[----:B------:R-:W-:Y:S01]  /*11110*/  FMUL.FTZ R44, R55, R122 ;  /* 0x0000007a372c7220 */ /* 0x000fe20000410000 */
[----:B------:R-:W-:Y:S01]  /*11120*/  FFMA.FTZ R67, R53, R67, R66 ;  /* 0x0000004335437223 */ /* 0x000fe20000010042 */
[-C--:B------:R-:W-:Y:S01]  /*11130*/  FMUL.FTZ R54, R55, R126.reuse ;  /* 0x0000007e37367220 */ /* 0x080fe20000410000 */
[----:B------:R-:W-:Y:S02]  /*11140*/  IMAD.U32 R46, R124, 0x10000, RZ ;  /* 0x000100007c2e7824 */ /* 0x000fe400078e00ff */
[----:B------:R-:W-:Y:S01]  /*11150*/  FFMA.FTZ R126, R45, R126, -R44 ;  /* 0x0000007e2d7e7223 */ /* 0x000fe2000001082c */
[C---:B------:R-:W-:Y:S01]  /*11160*/  FMUL.FTZ R53, R60.reuse, R123 ;  /* 0x0000007b3c357220 */ /* 0x040fe20000410000 */
[-C--:B------:R-:W-:Y:S01]  /*11170*/  FMUL.FTZ R66, R60, R127.reuse ;  /* 0x0000007f3c427220 */ /* 0x080fe20000410000 */
[----:B------:R-:W-:Y:S01]  /*11180*/  IMAD.U32 R44, R128, 0x10000, RZ ;  /* 0x00010000802c7824 */ /* 0x000fe200078e00ff */
[----:B------:R-:W-:Y:S01]  /*11190*/  LOP3.LUT R124, R124, 0xffff0000, RZ, 0xc0, !PT ;  /* 0xffff00007c7c7812 */ /* 0x000fe200078ec0ff */
[----:B------:R-:W-:Y:S01]  /*111a0*/  FMUL.FTZ R68, R59, R46 ;  /* 0x0000002e3b447220 */ /* 0x000fe20000410000 */
[----:B------:R-:W-:Y:S01]  /*111b0*/  LOP3.LUT R125, R125, 0xffff0000, RZ, 0xc0, !PT ;  /* 0xffff00007d7d7812 */ /* 0x000fe200078ec0ff */
[----:B------:R-:W-:Y:S01]  /*111c0*/  FFMA.FTZ R60, R56, R127, -R53 ;  /* 0x0000007f383c7223 */ /* 0x000fe20000010835 */
[----:B------:R-:W-:Y:S01]  /*111d0*/  LOP3.LUT R128, R128, 0xffff0000, RZ, 0xc0, !PT ;  /* 0xffff000080807812 */ /* 0x000fe200078ec0ff */
[----:B------:R-:W-:Y:S01]  /*111e0*/  FFMA.FTZ R66, R56, R123, R66 ;  /* 0x0000007b38427223 */ /* 0x000fe20000010042 */
[----:B------:R-:W-:Y:S01]  /*111f0*/  LOP3.LUT R129, R129, 0xffff0000, RZ, 0xc0, !PT ;  /* 0xffff000081817812 */ /* 0x000fe200078ec0ff */
[----:B------:R-:W-:Y:S01]  /*11200*/  FFMA.FTZ R54, R45, R122, R54 ;  /* 0x0000007a2d367223 */ /* 0x000fe20000010036 */
[----:B------:R-:W-:Y:S01]  /*11210*/  FMUL.FTZ R56, R59, R44 ;  /* 0x0000002c3b387220 */ /* 0x000fe20000410000 */
[----:B------:R-:W-:Y:S01]  /*11220*/  FMUL.FTZ R45, R61, R124 ;  /* 0x0000007c3d2d7220 */ /* 0x000fe20000410000 */
[----:B------:R-:W-:Y:S01]  /*11230*/  FFMA.FTZ R68, R47, R44, -R68 ;  /* 0x0000002c2f447223 */ /* 0x000fe20000010844 */
[C---:B------:R-:W-:Y:S01]  /*11240*/  FMUL.FTZ R53, R62.reuse, R125 ;  /* 0x0000007d3e357220 */ /* 0x040fe20000410000 */
[----:B------:R-:W-:Y:S01]  /*11250*/  FMUL.FTZ R61, R61, R128 ;  /* 0x000000803d3d7220 */ /* 0x000fe20000410000 */
[-C--:B------:R-:W-:Y:S01]  /*11260*/  FMUL.FTZ R44, R62, R129.reuse ;  /* 0x000000813e2c7220 */ /* 0x080fe20000410000 */
[----:B------:R-:W-:Y:S01]  /*11270*/  FFMA.FTZ R56, R47, R46, R56 ;  /* 0x0000002e2f387223 */ /* 0x000fe20000010038 */
        /* <DEDUP_REMOVED lines=14> */
.L_x_1927:
[----:B------:R-:W-:Y:S05]  /*11360*/  BSYNC B2 ;  /* 0x0000000000027941 */ /* 0x000fea0003800000 */
.L_x_1926:
[----:B------:R-:W-:Y:S05]  /*11370*/  @P1 BRA `(.L_x_1925) ;  /* 0x0000000400a01947 */ /* 0x000fea0003800000 */
[----:B0-----:R-:W2:Y:S04]  /*11380*/  LDL R44, [R1+0x44] ;  /* 0x00004400012c7983 */ /* 0x001ea80000100800 */
[----:B------:R-:W3:Y:S01]  /*11390*/  LDL R62, [R1+0x7c] ;  /* 0x00007c00013e7983 */ /* 0x000ee20000100800 */
[--C-:B------:R-:W-:Y:S02]  /*113a0*/  SHF.R.U64 R59, R40, 0x10, R41.reuse ;  /* 0x00000010283b7819 */ /* 0x100fe40000001229 */
[----:B------:R-:W-:Y:S02]  /*113b0*/  SHF.R.U32.HI R58, RZ, 0x10, R41 ;  /* 0x00000010ff3a7819 */ /* 0x000fe40000011629 */
[----:B------:R-:W-:Y:S02]  /*113c0*/  SHF.R.U64 R57, R42, 0x10, R43 ;  /* 0x000000102a397819 */ /* 0x000fe4000000122b */
[----:B------:R-:W-:-:S02]  /*113d0*/  SHF.R.U64 R40, R48, 0x10, R49 ;  /* 0x0000001030287819 */ /* 0x000fc40000001231 */
[----:B------:R-:W-:Y:S02]  /*113e0*/  SHF.R.U64 R41, R50, 0x10, R51 ;  /* 0x0000001032297819 */ /* 0x000fe40000001233 */
[----:B------:R-:W-:Y:S02]  /*113f0*/  SHF.R.U32.HI R42, RZ, 0x10, R43 ;  /* 0x00000010ff2a7819 */ /* 0x000fe4000001162b */
[----:B------:R-:W-:Y:S02]  /*11400*/  SHF.R.U32.HI R48, RZ, 0x10, R49 ;  /* 0x00000010ff307819 */ /* 0x000fe40000011631 */
[----:B------:R-:W-:Y:S02]  /*11410*/  PRMT R105, R105, 0x5410, R40 ;  /* 0x0000541069697816 */ /* 0x000fe40000000028 */
[----:B------:R-:W-:Y:S02]  /*11420*/  PRMT R108, R108, 0x5410, R41 ;  /* 0x000054106c6c7816 */ /* 0x000fe40000000029 */
[----:B------:R-:W-:-:S02]  /*11430*/  SHF.R.U32.HI R50, RZ, 0x10, R51 ;  /* 0x00000010ff327819 */ /* 0x000fc40000011633 */
[----:B------:R-:W-:Y:S02]  /*11440*/  PRMT R113, R113, 0x5410, R42 ;  /* 0x0000541071717816 */ /* 0x000fe4000000002a */
[----:B------:R-:W-:Y:S01]  /*11450*/  PRMT R110, R110, 0x5410, R59 ;  /* 0x000054106e6e7816 */ /* 0x000fe2000000003b */
[----:B------:R-:W-:Y:S01]  /*11460*/  IMAD.U32 R59, R105, 0x10000, RZ ;  /* 0x00010000693b7824 */ /* 0x000fe200078e00ff */
[----:B------:R-:W-:Y:S02]  /*11470*/  PRMT R107, R107, 0x5410, R48 ;  /* 0x000054106b6b7816 */ /* 0x000fe40000000030 */
[----:B------:R-:W-:Y:S02]  /*11480*/  PRMT R109, R109, 0x5410, R50 ;  /* 0x000054106d6d7816 */ /* 0x000fe40000000032 */
[----:B------:R-:W-:Y:S01]  /*11490*/  PRMT R111, R111, 0x5410, R58 ;  /* 0x000054106f6f7816 */ /* 0x000fe2000000003a */
[----:B------:R-:W-:Y:S01]  /*114a0*/  IMAD.U32 R58, R110, 0x10000, RZ ;  /* 0x000100006e3a7824 */ /* 0x000fe200078e00ff */
[----:B------:R-:W-:-:S02]  /*114b0*/  PRMT R112, R112, 0x5410, R57 ;  /* 0x0000541070707816 */ /* 0x000fc40000000039 */
        /* <DEDUP_REMOVED lines=39> */
[C---:B------:R-:W-:Y:S01]  /*11730*/  FFMA.FTZ R65, R42.reuse, R47, -R65 ;  /* 0x0000002f2a417223 */ /* 0x040fe20000010841 */
[----:B------:R-:W-:Y:S01]  /*11740*/  FMUL.FTZ R47, R57, R58 ;  /* 0x0000003a392f7220 */ /* 0x000fe20000410000 */
[----:B------:R-:W-:Y:S01]  /*11750*/  LOP3.LUT R50, R105, 0xffff0000, RZ, 0xc0, !PT ;  /* 0xffff000069327812 */ /* 0x000fe200078ec0ff */
[-C--:B------:R-:W-:Y:S01]  /*11760*/  FMUL.FTZ R57, R57, R40.reuse ;  /* 0x0000002839397220 */ /* 0x080fe20000410000 */
[----:B------:R-:W-:Y:S01]  /*11770*/  FFMA.FTZ R59, R42, R55, R59 ;  /* 0x000000372a3b7223 */ /* 0x000fe2000001003b */
[----:B------:R-:W-:Y:S01]  /*11780*/  LOP3.LUT R107, R107, 0xffff0000, RZ, 0xc0, !PT ;  /* 0xffff00006b6b7812 */ /* 0x000fe200078ec0ff */
[C---:B------:R-:W-:Y:S01]  /*11790*/  FFMA.FTZ R55, R48.reuse, R40, -R47 ;  /* 0x0000002830377223 */ /* 0x040fe2000001082f */
[----:B------:R-:W-:Y:S01]  /*117a0*/  LOP3.LUT R111, R111, 0xffff0000, RZ, 0xc0, !PT ;  /* 0xffff00006f6f7812 */ /* 0x000fe200078ec0ff */
[----:B------:R-:W-:Y:S01]  /*117b0*/  FMUL.FTZ R40, R49, R50 ;  /* 0x0000003231287220 */ /* 0x000fe20000410000 */
[----:B------:R-:W-:Y:S01]  /*117c0*/  FFMA.FTZ R57, R48, R58, R57 ;  /* 0x0000003a30397223 */ /* 0x000fe20000010039 */
[----:B------:R-:W-:-:S02]  /*117d0*/  IMAD.U32 R42, R108, 0x10000, RZ ;  /* 0x000100006c2a7824 */ /* 0x000fc400078e00ff */
[-C--:B------:R-:W-:Y:S01]  /*117e0*/  FMUL.FTZ R48, R49, R110.reuse ;  /* 0x0000006e31307220 */ /* 0x080fe20000410000 */
[C---:B------:R-:W-:Y:S01]  /*117f0*/  FMUL.FTZ R47, R52.reuse, R107 ;  /* 0x0000006b342f7220 */ /* 0x040fe20000410000 */
[----:B------:R-:W-:Y:S01]  /*11800*/  FFMA.FTZ R110, R41, R110, -R40 ;  /* 0x0000006e296e7223 */ /* 0x000fe20000010828 */
[-C--:B------:R-:W-:Y:S01]  /*11810*/  FMUL.FTZ R52, R52, R111.reuse ;  /* 0x0000006f34347220 */ /* 0x080fe20000410000 */
[----:B------:R-:W-:Y:S02]  /*11820*/  IMAD.U32 R40, R112, 0x10000, RZ ;  /* 0x0001000070287824 */ /* 0x000fe400078e00ff */
[----:B------:R-:W-:Y:S01]  /*11830*/  FMUL.FTZ R58, R51, R42 ;  /* 0x0000002a333a7220 */ /* 0x000fe20000410000 */
[----:B------:R-:W-:Y:S01]  /*11840*/  LOP3.LUT R108, R108, 0xffff0000, RZ, 0xc0, !PT ;  /* 0xffff00006c6c7812 */ /* 0x000fe200078ec0ff */
[----:B------:R-:W-:Y:S01]  /*11850*/  FFMA.FTZ R48, R41, R50, R48 ;  /* 0x0000003229307223 */ /* 0x000fe20000010030 */
[----:B------:R-:W-:Y:S01]  /*11860*/  LOP3.LUT R112, R112, 0xffff0000, RZ, 0xc0, !PT ;  /* 0xffff000070707812 */ /* 0x000fe200078ec0ff */
[C---:B------:R-:W-:Y:S01]  /*11870*/  FFMA.FTZ R50, R44.reuse, R111, -R47 ;  /* 0x0000006f2c327223 */ /* 0x040fe2000001082f */
[----:B------:R-:W-:Y:S01]  /*11880*/  FFMA.FTZ R52, R44, R107, R52 ;  /* 0x0000006b2c347223 */ /* 0x000fe20000010034 */
[----:B------:R-:W-:Y:S01]  /*11890*/  LOP3.LUT R109, R109, 0xffff0000, RZ, 0xc0, !PT ;  /* 0xffff00006d6d7812 */ /* 0x000fe200078ec0ff */
[-C--:B------:R-:W-:Y:S01]  /*118a0*/  FMUL.FTZ R44, R51, R40.reuse ;  /* 0x00000028332c7220 */ /* 0x080fe20000410000 */
[----:B------:R-:W-:Y:S01]  /*118b0*/  LOP3.LUT R113, R113, 0xffff0000, RZ, 0xc0, !PT ;  /* 0xffff000071717812 */ /* 0x000fe200078ec0ff */
[----:B------:R-:W-:Y:S01]  /*118c0*/  FFMA.FTZ R58, R43, R40, -R58 ;  /* 0x000000282b3a7223 */ /* 0x000fe2000001083a */
[C---:B------:R-:W-:Y:S01]  /*118d0*/  FMUL.FTZ R40, R53.reuse, R108 ;  /* 0x0000006c35287220 */ /* 0x040fe20000410000 */
[----:B------:R-:W-:Y:S01]  /*118e0*/  FMUL.FTZ R53, R53, R112 ;  /* 0x0000007035357220 */ /* 0x000fe20000410000 */
[----:B------:R-:W-:Y:S01]  /*118f0*/  FFMA.FTZ R43, R43, R42, R44 ;  /* 0x0000002a2b2b7223 */ /* 0x000fe2000001002c */
[C---:B------:R-:W-:Y:S01]  /*11900*/  FMUL.FTZ R41, R54.reuse, R109 ;  /* 0x0000006d36297220 */ /* 0x040fe20000410000 */
[-C--:B------:R-:W-:Y:S01]  /*11910*/  FMUL.FTZ R42, R54, R113.reuse ;  /* 0x00000071362a7220 */ /* 0x080fe20000410000 */
[C---:B------:R-:W-:Y:S01]  /*11920*/  FFMA.FTZ R108, R45.reuse, R108, R53 ;  /* 0x0000006c2d6c7223 */ /* 0x040fe20000010035 */
[----:B------:R-:W-:Y:S01]  /*11930*/  FFMA.FTZ R47, R45, R112, -R40 ;  /* 0x000000702d2f7223 */ /* 0x000fe20000010828 */
[C---:B------:R-:W-:Y:S01]  /*11940*/  FFMA.FTZ R54, R46.reuse, R113, -R41 ;  /* 0x000000712e367223 */ /* 0x040fe20000010829 */
        /* <DEDUP_REMOVED lines=11> */
.L_x_1925:
[----:B------:R-:W-:Y:S05]  /*11a00*/  BSYNC B1 ;  /* 0x0000000000017941 */ /* 0x000fea0003800000 */
.L_x_1924:
[----:B-1----:R-:W-:Y:S01]  /*11a10*/  VIADD R40, R218, 0x40 ;  /* 0x00000040da287836 */ /* 0x002fe20000000000 */
[----:B------:R-:W-:Y:S04]  /*11a20*/  BSSY B1, `(.L_x_1928) ;  /* 0x00000df000017945 */ /* 0x000fe80003800000 */
[----:B------:R-:W-:-:S13]  /*11a30*/  ISETP.GE.AND P0, PT, R40, R3, PT ;  /* 0x000000032800720c */ /* 0x000fda0003f06270 */
[----:B------:R-:W-:Y:S05]  /*11a40*/  @P0 BRA `(.L_x_1929) ;  /* 0x0000000c00700947 */ /* 0x000fea0003800000 */
[----:B------:R1:W5:Y:S01]  /*11a50*/  LDL R56, [R1+0x64] ;  /* 0x0000640001387983 */ /* 0x0003620000100800 */
[----:B------:R-:W2:Y:S01]  /*11a60*/  LDC R49, c[0x0][0x3f4] ;  /* 0x0000fd00ff317b82 */ /* 0x000ea20000000800 */
[----:B------:R-:W-:Y:S01]  /*11a70*/  VIADD R58, R218, 0x40 ;  /* 0x00000040da3a7836 */ /* 0x000fe20000000000 */
[----:B------:R-:W-:Y:S03]  /*11a80*/  BSSY B2, `(.L_x_1930) ;  /* 0x000006f000027945 */ /* 0x000fe60003800000 */
[----:B------:R-:W-:-:S05]  /*11a90*/  IMAD.SHL.U32 R58, R58, 0x40, RZ ;  /* 0x000000403a3a7824 */ /* 0x000fca00078e00ff */
[----:B------:R-:W-:-:S04]  /*11aa0*/  LOP3.LUT R58, R58, 0x1c0, RZ, 0xc0, !PT ;  /* 0x000001c03a3a7812 */ /* 0x000fc800078ec0ff */
[----:B------:R-:W-:Y:S02]  /*11ab0*/  SHF.R.U32.HI R48, RZ, 0x3, R58 ;  /* 0x00000003ff307819 */ /* 0x000fe4000001163a */
[-C--:B--2---:R-:W-:Y:S02]  /*11ac0*/  ISETP.GE.AND P0, PT, R18, R49.reuse, PT ;  /* 0x000000311200720c */ /* 0x084fe40003f06270 */
[----:B------:R-:W-:-:S11]  /*11ad0*/  ISETP.GE.AND P1, PT, R226, R49, PT ;  /* 0x00000031e200720c */ /* 0x000fd60003f26270 */
[----:B-1----:R-:W-:Y:S05]  /*11ae0*/  @P0 BRA `(.L_x_1931) ;  /* 0x0000000400a00947 */ /* 0x002fea0003800000 */
[----:B------:R-:W2:Y:S04]  /*11af0*/  LDL R40, [R1+0x40] ;  /* 0x0000400001287983 */ /* 0x000ea80000100800 */
[----:B0-----:R-:W3:Y:S01]  /*11b00*/  LDL R60, [R1+0x78] ;  /* 0x00007800013c7983 */ /* 0x001ee20000100800 */
[--C-:B------:R-:W-:Y:S02]  /*11b10*/  SHF.R.U64 R51, R30, 0x10, R31.reuse ;  /* 0x000000101e337819 */ /* 0x100fe4000000121f */
[----:B------:R-:W-:Y:S02]  /*11b20*/  SHF.R.U32.HI R30, RZ, 0x10, R31 ;  /* 0x00000010ff1e7819 */ /* 0x000fe4000001161f */
[----:B------:R-:W-:Y:S02]  /*11b30*/  SHF.R.U64 R31, R36, 0x10, R37 ;  /* 0x00000010241f7819 */ /* 0x000fe40000001225 */
[----:B------:R-:W-:-:S02]  /*11b40*/  SHF.R.U64 R53, R28, 0x10, R29 ;  /* 0x000000101c357819 */ /* 0x000fc4000000121d */
[----:B------:R-:W-:Y:S02]  /*11b50*/  SHF.R.U32.HI R28, RZ, 0x10, R29 ;  /* 0x00000010ff1c7819 */ /* 0x000fe4000001161d */
[--C-:B------:R-:W-:Y:S02]  /*11b60*/  SHF.R.U64 R29, R38, 0x10, R39.reuse ;  /* 0x00000010261d7819 */ /* 0x100fe40000001227 */
[----:B------:R-:W-:Y:S02]  /*11b70*/  SHF.R.U32.HI R38, RZ, 0x10, R39 ;  /* 0x00000010ff267819 */ /* 0x000fe40000011627 */
[----:B------:R-:W-:Y:S02]  /*11b80*/  PRMT R114, R114, 0x5410, R31 ;  /* 0x0000541072727816 */ /* 0x000fe4000000001f */
[----:B------:R-:W-:Y:S02]  /*11b90*/  SHF.R.U32.HI R36, RZ, 0x10, R37 ;  /* 0x00000010ff247819 */ /* 0x000fe40000011625 */
[----:B------:R-:W-:Y:S01]  /*11ba0*/  PRMT R118, R118, 0x5410, R53 ;  /* 0x0000541076767816 */ /* 0x000fe20000000035 */
[----:B------:R-:W-:Y:S01]  /*11bb0*/  IMAD.U32 R55, R114, 0x10000, RZ ;  /* 0x0001000072377824 */ /* 0x000fe200078e00ff */
[----:B------:R-:W-:-:S02]  /*11bc0*/  PRMT R119, R119, 0x5410, R28 ;  /* 0x0000541077777816 */ /* 0x000fc4000000001c */
[----:B------:R-:W-:Y:S01]  /*11bd0*/  PRMT R116, R116, 0x5410, R29 ;  /* 0x0000541074747816 */ /* 0x000fe2000000001d */
[----:B------:R-:W-:Y:S01]  /*11be0*/  IMAD.U32 R53, R118, 0x10000, RZ ;  /* 0x0001000076357824 */ /* 0x000fe200078e00ff */
[----:B------:R-:W-:Y:S02]  /*11bf0*/  PRMT R117, R117, 0x5410, R38 ;  /* 0x0000541075757816 */ /* 0x000fe40000000026 */
[----:B------:R-:W-:Y:S02]  /*11c00*/  PRMT R121, R121, 0x5410, R30 ;  /* 0x0000541079797816 */ /* 0x000fe4000000001e */
[----:B------:R-:W-:Y:S01]  /*11c10*/  PRMT R115, R115, 0x5410, R36 ;  /* 0x0000541073737816 */ /* 0x000fe20000000024 */
[----:B------:R-:W-:Y:S01]  /*11c20*/  IMAD.U32 R52, R117, 0x10000, RZ ;  /* 0x0001000075347824 */ /* 0x000fe200078e00ff */
[----:B------:R-:W-:Y:S02]  /*11c30*/  PRMT R120, R120, 0x5410, R51 ;  /* 0x0000541078787816 */ /* 0x000fe40000000033 */
[----:B------:R-:W-:-:S02]  /*11c40*/  LOP3.LUT R114, R114, 0xffff0000, RZ, 0xc0, !PT ;  /* 0xffff000072727812 */ /* 0x000fc400078ec0ff */
[----:B------:R-:W-:Y:S02]  /*11c50*/  LOP3.LUT R118, R118, 0xffff0000, RZ, 0xc0, !PT ;  /* 0xffff000076767812 */ /* 0x000fe400078ec0ff */
        /* <DEDUP_REMOVED lines=27> */
[----:B------:R-:W-:-:S02]  /*11e10*/  IMAD.U32 R51, R47, 0x10000, RZ ;  /* 0x000100002f337824 */ /* 0x000fc400078e00ff */
[C---:B------:R-:W-:Y:S01]  /*11e20*/  FMUL.FTZ R57, R38.reuse, R55 ;  /* 0x0000003726397220 */ /* 0x040fe20000410000 */
[----:B------:R-:W-:Y:S01]  /*11e30*/  LOP3.LUT R46, R47, 0xffff0000, RZ, 0xc0, !PT ;  /* 0xffff00002f2e7812 */ /* 0x000fe200078ec0ff */
[----:B------:R-:W-:Y:S02]  /*11e40*/  IMAD.U32 R47, R115, 0x10000, RZ ;  /* 0x00010000732f7824 */ /* 0x000fe400078e00ff */
[-C--:B------:R-:W-:Y:S01]  /*11e50*/  FMUL.FTZ R59, R38, R53.reuse ;  /* 0x00000035263b7220 */ /* 0x080fe20000410000 */
[C---:B------:R-:W-:Y:S01]  /*11e60*/  FFMA.FTZ R57, R28.reuse, R53, -R57 ;  /* 0x000000351c397223 */ /* 0x040fe20000010839 */
[----:B------:R-:W-:Y:S02]  /*11e70*/  IMAD.U32 R38, R119, 0x10000, RZ ;  /* 0x0001000077267824 */ /* 0x000fe400078e00ff */
[----:B------:R-:W-:Y:S01]  /*11e80*/  FMUL.FTZ R53, R41, R47 ;  /* 0x0000002f29357220 */ /* 0x000fe20000410000 */
[----:B------:R-:W-:Y:S01]  /*11e90*/  FFMA.FTZ R59, R28, R55, R59 ;  /* 0x000000371c3b7223 */ /* 0x000fe2000001003b */
[----:B------:R-:W-:-:S02]  /*11ea0*/  IMAD.U32 R28, R121, 0x10000, RZ ;  /* 0x00010000791c7824 */ /* 0x000fc400078e00ff */
[-C--:B------:R-:W-:Y:S01]  /*11eb0*/  FMUL.FTZ R41, R41, R38.reuse ;  /* 0x0000002629297220 */ /* 0x080fe20000410000 */
[C---:B------:R-:W-:Y:S01]  /*11ec0*/  FFMA.FTZ R53, R30.reuse, R38, -R53 ;  /* 0x000000261e357223 */ /* 0x040fe20000010835 */
[C---:B------:R-:W-:Y:S01]  /*11ed0*/  FMUL.FTZ R38, R51.reuse, R52 ;  /* 0x0000003433267220 */ /* 0x040fe20000410000 */
[-C--:B------:R-:W-:Y:S01]  /*11ee0*/  FMUL.FTZ R51, R51, R28.reuse ;  /* 0x0000001c33337220 */ /* 0x080fe20000410000 */
[----:B------:R-:W-:Y:S01]  /*11ef0*/  FFMA.FTZ R41, R30, R47, R41 ;  /* 0x0000002f1e297223 */ /* 0x000fe20000010029 */
[----:B------:R-:W-:Y:S01]  /*11f00*/  LOP3.LUT R119, R119, 0xffff0000, RZ, 0xc0, !PT ;  /* 0xffff000077777812 */ /* 0x000fe200078ec0ff */
[----:B------:R-:W-:Y:S01]  /*11f10*/  FFMA.FTZ R47, R37, R28, -R38 ;  /* 0x0000001c252f7223 */ /* 0x000fe20000010826 */
[----:B------:R-:W-:Y:S01]  /*11f20*/  LOP3.LUT R115, R115, 0xffff0000, RZ, 0xc0, !PT ;  /* 0xffff000073737812 */ /* 0x000fe200078ec0ff */
[----:B------:R-:W-:Y:S01]  /*11f30*/  FMUL.FTZ R28, R39, R114 ;  /* 0x00000072271c7220 */ /* 0x000fe20000410000 */
[----:B------:R-:W-:Y:S01]  /*11f40*/  FFMA.FTZ R51, R37, R52, R51 ;  /* 0x0000003425337223 */ /* 0x000fe20000010033 */
[----:B------:R-:W-:Y:S01]  /*11f50*/  FMUL.FTZ R38, R39, R118 ;  /* 0x0000007627267220 */ /* 0x000fe20000410000 */
[----:B------:R-:W-:-:S02]  /*11f60*/  IMAD.U32 R30, R116, 0x10000, RZ ;  /* 0x00010000741e7824 */ /* 0x000fc400078e00ff */
[----:B------:R-:W-:Y:S01]  /*11f70*/  FFMA.FTZ R118, R29, R118, -R28 ;  /* 0x000000761d767223 */ /* 0x000fe2000001081c */
[C---:B------:R-:W-:Y:S01]  /*11f80*/  FMUL.FTZ R37, R44.reuse, R115 ;  /* 0x000000732c257220 */ /* 0x040fe20000410000 */
[-C--:B------:R-:W-:Y:S01]  /*11f90*/  FMUL.FTZ R52, R44, R119.reuse ;  /* 0x000000772c347220 */ /* 0x080fe20000410000 */
[----:B------:R-:W-:Y:S01]  /*11fa0*/  IMAD.U32 R28, R120, 0x10000, RZ ;  /* 0x00010000781c7824 */ /* 0x000fe200078e00ff */
[----:B------:R-:W-:Y:S01]  /*11fb0*/  LOP3.LUT R116, R116, 0xffff0000, RZ, 0xc0, !PT ;  /* 0xffff000074747812 */ /* 0x000fe200078ec0ff */
[----:B------:R-:W-:Y:S01]  /*11fc0*/  FMUL.FTZ R54, R43, R30 ;  /* 0x0000001e2b367220 */ /* 0x000fe20000410000 */
[----:B------:R-:W-:Y:S01]  /*11fd0*/  LOP3.LUT R120, R120, 0xffff0000, RZ, 0xc0, !PT ;  /* 0xffff000078787812 */ /* 0x000fe200078ec0ff */
[C---:B------:R-:W-:Y:S01]  /*11fe0*/  FFMA.FTZ R44, R40.reuse, R119, -R37 ;  /* 0x00000077282c7223 */ /* 0x040fe20000010825 */
[----:B------:R-:W-:Y:S01]  /*11ff0*/  LOP3.LUT R121, R121, 0xffff0000, RZ, 0xc0, !PT ;  /* 0xffff000079797812 */ /* 0x000fe200078ec0ff */
[----:B------:R-:W-:Y:S01]  /*12000*/  FFMA.FTZ R52, R40, R115, R52 ;  /* 0x0000007328347223 */ /* 0x000fe20000010034 */
        /* <DEDUP_REMOVED lines=22> */
.L_x_1931:
[----:B------:R-:W-:Y:S05]  /*12170*/  BSYNC B2 ;  /* 0x0000000000027941 */ /* 0x000fea0003800000 */
.L_x_1930:
[----:B------:R-:W-:Y:S05]  /*12180*/  @P1 BRA `(.L_x_1929) ;  /* 0x0000000400a01947 */ /* 0x000fea0003800000 */
[----:B-1----:R-:W2:Y:S04]  /*12190*/  LDL R28, [R1+0x44] ;  /* 0x00004400011c7983 */ /* 0x002ea80000100800 */
        /* <DEDUP_REMOVED lines=10> */
[----:B------:R-:W-:-:S02]  /*12240*/  PRMT R90, R90, 0x5410, R25 ;  /* 0x000054105a5a7816 */ /* 0x000fc40000000019 */
[----:B------:R-:W-:Y:S02]  /*12250*/  SHF.R.U32.HI R34, RZ, 0x10, R35 ;  /* 0x00000010ff227819 */ /* 0x000fe40000011623 */
[----:B------:R-:W-:Y:S02]  /*12260*/  PRMT R93, R93, 0x5410, R42 ;  /* 0x000054105d5d7816 */ /* 0x000fe4000000002a */
[----:B------:R-:W-:Y:S02]  /*12270*/  PRMT R91, R91, 0x5410, R32 ;  /* 0x000054105b5b7816 */ /* 0x000fe40000000020 */
[----:B------:R-:W-:Y:S01]  /*12280*/  PRMT R94, R94, 0x5410, R43 ;  /* 0x000054105e5e7816 */ /* 0x000fe2000000002b */
[----:B------:R-:W-:Y:S01]  /*12290*/  IMAD.U32 R43, R92, 0x10000, RZ ;  /* 0x000100005c2b7824 */ /* 0x000fe200078e00ff */
        /* <DEDUP_REMOVED lines=13> */
[----:B---3--:R-:W1:Y:S03]  /*12370*/  LDS.128 R28, [R50] ;  /* 0x00000000321c7984 */ /* 0x008e660000000c00 */
[----:B------:R-:W-:-:S05]  /*12380*/  IMAD R40, R37, 0x2, R16 ;  /* 0x0000000225287824 */ /* 0x000fca00078e0210 */
[----:B------:R-:W2:Y:S01]  /*12390*/  LDS.128 R36, [R40+0x10400] ;  /* 0x0104000028247984 */ /* 0x000ea20000000c00 */
        /* <DEDUP_REMOVED lines=8> */
[C---:B--2---:R-:W-:Y:S01]  /*12420*/  IMAD.U32 R31, R36.reuse, 0x10000, RZ ;  /* 0x00010000241f7824 */ /* 0x044fe200078e00ff */
[----:B------:R-:W-:Y:S01]  /*12430*/  LOP3.LUT R33, R36, 0xffff0000, RZ, 0xc0, !PT ;  /* 0xffff000024217812 */ /* 0x000fe200078ec0ff */
[C---:B------:R-:W-:Y:S01]  /*12440*/  IMAD.U32 R34, R37.reuse, 0x10000, RZ ;  /* 0x0001000025227824 */ /* 0x040fe200078e00ff */
[----:B------:R-:W-:Y:S01]  /*12450*/  LOP3.LUT R36, R37, 0xffff0000, RZ, 0xc0, !PT ;  /* 0xffff000025247812 */ /* 0x000fe200078ec0ff */
[C---:B------:R-:W-:Y:S01]  /*12460*/  IMAD.U32 R35, R38.reuse, 0x10000, RZ ;  /* 0x0001000026237824 */ /* 0x040fe200078e00ff */
[----:B------:R-:W-:Y:S01]  /*12470*/  LOP3.LUT R37, R38, 0xffff0000, RZ, 0xc0, !PT ;  /* 0xffff000026257812 */ /* 0x000fe200078ec0ff */
[C---:B------:R-:W-:Y:S01]  /*12480*/  IMAD.U32 R41, R39.reuse, 0x10000, RZ ;  /* 0x0001000027297824 */ /* 0x040fe200078e00ff */
[----:B------:R-:W-:Y:S01]  /*12490*/  LOP3.LUT R38, R39, 0xffff0000, RZ, 0xc0, !PT ;  /* 0xffff000027267812 */ /* 0x000fe200078ec0ff */
[----:B0-----:R-:W-:Y:S01]  /*124a0*/  FMUL.FTZ R45, R31, R43 ;  /* 0x0000002b1f2d7220 */ /* 0x001fe20000410000 */
[----:B------:R-:W-:-:S02]  /*124b0*/  IMAD.U32 R39, R91, 0x10000, RZ ;  /* 0x000100005b277824 */ /* 0x000fc400078e00ff */
[-C--:B------:R-:W-:Y:S01]  /*124c0*/  FMUL.FTZ R47, R31, R42.reuse ;  /* 0x0000002a1f2f7220 */ /* 0x080fe20000410000 */
[----:B------:R-:W-:Y:S02]  /*124d0*/  IMAD.U32 R31, R94, 0x10000, RZ ;  /* 0x000100005e1f7824 */ /* 0x000fe400078e00ff */
[----:B------:R-:W-:Y:S01]  /*124e0*/  FFMA.FTZ R45, R24, R42, -R45 ;  /* 0x0000002a182d7223 */ /* 0x000fe2000001082d */
        /* <DEDUP_REMOVED lines=8> */
[----:B------:R-:W-:Y:S01]  /*12570*/  FMUL.FTZ R26, R33, R92 ;  /* 0x0000005c211a7220 */ /* 0x000fe20000410000 */
[-C--:B------:R-:W-:Y:S01]  /*12580*/  FMUL.FTZ R41, R41, R24.reuse ;  /* 0x0000001829297220 */ /* 0x080fe20000410000 */
[C---:B------:R-:W-:Y:S01]  /*12590*/  FFMA.FTZ R39, R32.reuse, R24, -R31 ;  /* 0x0000001820277223 */ /* 0x040fe2000001081f */
[----:B------:R-:W-:Y:S02]  /*125a0*/  LOP3.LUT R24, R93, 0xffff0000, RZ, 0xc0, !PT ;  /* 0xffff00005d187812 */ /* 0x000fe400078ec0ff */
[----:B------:R-:W-:Y:S01]  /*125b0*/  FFMA.FTZ R41, R32, R42, R41 ;  /* 0x0000002a20297223 */ /* 0x000fe20000010029 */
[----:B------:R-:W-:Y:S02]  /*125c0*/  LOP3.LUT R31, R94, 0xffff0000, RZ, 0xc0, !PT ;  /* 0xffff00005e1f7812 */ /* 0x000fe400078ec0ff */
[----:B------:R-:W-:Y:S01]  /*125d0*/  LOP3.LUT R91, R91, 0xffff0000, RZ, 0xc0, !PT ;  /* 0xffff00005b5b7812 */ /* 0x000fe200078ec0ff */
[----:B------:R-:W-:Y:S01]  /*125e0*/  FFMA.FTZ R32, R25, R24, -R26 ;  /* 0x0000001819207223 */ /* 0x000fe2000001081a */
[----:B------:R-:W-:-:S02]  /*125f0*/  IMAD.U32 R26, R90, 0x10000, RZ ;  /* 0x000100005a1a7824 */ /* 0x000fc400078e00ff */
[----:B------:R-:W-:Y:S01]  /*12600*/  FMUL.FTZ R34, R33, R24 ;  /* 0x0000001821227220 */ /* 0x000fe20000410000 */
[C---:B------:R-:W-:Y:S01]  /*12610*/  FMUL.FTZ R42, R36.reuse, R31 ;  /* 0x0000001f242a7220 */ /* 0x040fe20000410000 */
[-C--:B------:R-:W-:Y:S01]  /*12620*/  FMUL.FTZ R33, R36, R91.reuse ;  /* 0x0000005b24217220 */ /* 0x080fe20000410000 */
[----:B------:R-:W-:Y:S02]  /*12630*/  IMAD.U32 R24, R95, 0x10000, RZ ;  /* 0x000100005f187824 */ /* 0x000fe400078e00ff */
[C---:B------:R-:W-:Y:S01]  /*12640*/  FMUL.FTZ R44, R35.reuse, R26 ;  /* 0x0000001a232c7220 */ /* 0x040fe20000410000 */
[C---:B------:R-:W-:Y:S01]  /*12650*/  FFMA.FTZ R42, R28.reuse, R91, R42 ;  /* 0x0000005b1c2a7223 */ /* 0x040fe2000001002a */
[----:B------:R-:W-:Y:S01]  /*12660*/  FFMA.FTZ R36, R28, R31, -R33 ;  /* 0x0000001f1c247223 */ /* 0x000fe20000010821 */
[-C--:B------:R-:W-:Y:S01]  /*12670*/  FMUL.FTZ R28, R35, R24.reuse ;  /* 0x00000018231c7220 */ /* 0x080fe20000410000 */
[----:B------:R-:W-:Y:S01]  /*12680*/  FFMA.FTZ R44, R27, R24, -R44 ;  /* 0x000000181b2c7223 */ /* 0x000fe2000001082c */
[----:B------:R-:W-:Y:S01]  /*12690*/  LOP3.LUT R90, R90, 0xffff0000, RZ, 0xc0, !PT ;  /* 0xffff00005a5a7812 */ /* 0x000fe200078ec0ff */
[----:B------:R-:W-:Y:S01]  /*126a0*/  FFMA.FTZ R34, R25, R92, R34 ;  /* 0x0000005c19227223 */ /* 0x000fe20000010022 */
[----:B------:R-:W-:Y:S01]  /*126b0*/  LOP3.LUT R24, R95, 0xffff0000, RZ, 0xc0, !PT ;  /* 0xffff00005f187812 */ /* 0x000fe200078ec0ff */
[----:B------:R-:W-:Y:S01]  /*126c0*/  FFMA.FTZ R27, R27, R26, R28 ;  /* 0x0000001a1b1b7223 */ /* 0x000fe2000001001c */
[----:B------:R-:W-:Y:S01]  /*126d0*/  LOP3.LUT R89, R89, 0xffff0000, RZ, 0xc0, !PT ;  /* 0xffff000059597812 */ /* 0x000fe200078ec0ff */
[C---:B------:R-:W-:Y:S01]  /*126e0*/  FMUL.FTZ R26, R37.reuse, R90 ;  /* 0x0000005a251a7220 */ /* 0x040fe20000410000 */
[----:B------:R-:W-:Y:S01]  /*126f0*/  LOP3.LUT R25, R96, 0xffff0000, RZ, 0xc0, !PT ;  /* 0xffff000060197812 */ /* 0x000fe200078ec0ff */
[----:B------:R-:W-:-:S02]  /*12700*/  FMUL.FTZ R37, R37, R24 ;  /* 0x0000001825257220 */ /* 0x000fc40000410000 */
[C---:B------:R-:W-:Y:S01]  /*12710*/  FMUL.FTZ R33, R38.reuse, R89 ;  /* 0x0000005926217220 */ /* 0x040fe20000410000 */
[C---:B------:R-:W-:Y:S01]  /*12720*/  FFMA.FTZ R31, R29.reuse, R24, -R26 ;  /* 0x000000181d1f7223 */ /* 0x040fe2000001081a */
[-C--:B------:R-:W-:Y:S01]  /*12730*/  FMUL.FTZ R28, R38, R25.reuse ;  /* 0x00000019261c7220 */ /* 0x080fe20000410000 */
[----:B------:R-:W-:Y:S01]  /*12740*/  FFMA.FTZ R90, R29, R90, R37 ;  /* 0x0000005a1d5a7223 */ /* 0x000fe20000010025 */
[----:B------:R-:W-:Y:S01]  /*12750*/  FFMA.FTZ R38, R30, R25, -R33 ;  /* 0x000000191e267223 */ /* 0x000fe20000010821 */
[----:B------:R-:W-:Y:S01]  /*12760*/  F2FP.BF16.F32.PACK_AB R24, R32, R45 ;  /* 0x0000002d2018723e */ /* 0x000fe200000010ff */
[----:B------:R-:W-:Y:S01]  /*12770*/  FFMA.FTZ R46, R30, R89, R28 ;  /* 0x000000591e2e7223 */ /* 0x000fe2000001001c */
[----:B------:R-:W-:Y:S02]  /*12780*/  F2FP.BF16.F32.PACK_AB R25, R36, R49 ;  /* 0x000000312419723e */ /* 0x000fe400000010ff */
[----:B------:R-:W-:Y:S02]  /*12790*/  F2FP.BF16.F32.PACK_AB R30, R90, R27 ;  /* 0x0000001b5a1e723e */ /* 0x000fe400000010ff */
[----:B------:R-:W-:-:S02]  /*127a0*/  F2FP.BF16.F32.PACK_AB R26, R31, R44 ;  /* 0x0000002c1f1a723e */ /* 0x000fc400000010ff */
[----:B------:R-:W-:Y:S02]  /*127b0*/  F2FP.BF16.F32.PACK_AB R27, R38, R39 ;  /* 0x00000027261b723e */ /* 0x000fe400000010ff */
[----:B------:R-:W-:Y:S02]  /*127c0*/  F2FP.BF16.F32.PACK_AB R28, R34, R47 ;  /* 0x0000002f221c723e */ /* 0x000fe400000010ff */
[----:B------:R-:W-:Y:S01]  /*127d0*/  F2FP.BF16.F32.PACK_AB R29, R42, R43 ;  /* 0x0000002b2a1d723e */ /* 0x000fe200000010ff */
[----:B------:R2:W-:Y:S01]  /*127e0*/  STS.128 [R50], R24 ;  /* 0x0000001832007388 */ /* 0x0005e20000000c00 */
[----:B------:R-:W-:-:S05]  /*127f0*/  F2FP.BF16.F32.PACK_AB R31, R46, R41 ;  /* 0x000000292e1f723e */ /* 0x000fca00000010ff */
[----:B------:R2:W-:Y:S02]  /*12800*/  STS.128 [R40+0x10400], R28 ;  /* 0x0104001c28007388 */ /* 0x0005e40000000c00 */
.L_x_1929:
[----:B------:R-:W-:Y:S05]  /*12810*/  BSYNC B1 ;  /* 0x0000000000017941 */ /* 0x000fea0003800000 */
.L_x_1928:
[----:B--2---:R-:W-:-:S05]  /*12820*/  VIADD R24, R218, 0x60 ;  /* 0x00000060da187836 */ /* 0x004fca0000000000 */
[----:B------:R-:W-:-:S13]  /*12830*/  ISETP.GE.AND P0, PT, R24, R3, PT ;  /* 0x000000031800720c */ /* 0x000fda0003f06270 */
[----:B------:R-:W-:Y:S05]  /*12840*/  @P0 BRA `(.L_x_1899) ;  /* 0x0000000c007c0947 */ /* 0x000fea0003800000 */
[----:B-1----:R1:W5:Y:S01]  /*12850*/  LDL R38, [R1+0x60] ;  /* 0x0000600001267983 */ /* 0x0023620000100800 */
[----:B------:R-:W2:Y:S01]  /*12860*/  LDC R43, c[0x0][0x3f4] ;  /* 0x0000fd00ff2b7b82 */ /* 0x000ea20000000800 */
        /* <DEDUP_REMOVED lines=8> */
[-C--:B--2---:R-:W-:Y:S02]  /*128f0*/  ISETP.GE.AND P0, PT, R18, R43.reuse, PT ;  /* 0x0000002b1200720c */ /* 0x084fe40003f06270 */
[----:B------:R-:W-:-:S11]  /*12900*/  ISETP.GE.AND P1, PT, R226, R43, PT ;  /* 0x0000002be200720c */ /* 0x000fd60003f26270 */
[----:B-1----:R-:W-:Y:S05]  /*12910*/  @P0 BRA `(.L_x_1933) ;  /* 0x0000000400a00947 */ /* 0x002fea0003800000 */
[----:B------:R-:W2:Y:S04]  /*12920*/  LDL R24, [R1+0x40] ;  /* 0x0000400001187983 */ /* 0x000ea80000100800 */
[----:B0-----:R-:W3:Y:S01]  /*12930*/  LDL R44, [R1+0x70] ;  /* 0x00007000012c7983 */ /* 0x001ee20000100800 */
[----:B------:R-:W-:Y:S02]  /*12940*/  SHF.R.U64 R32, R12, 0x10, R13 ;  /* 0x000000100c207819 */ /* 0x000fe4000000120d */
[----:B------:R-:W-:Y:S02]  /*12950*/  SHF.R.U64 R12, R4, 0x10, R5 ;  /* 0x00000010040c7819 */ /* 0x000fe40000001205 */
[----:B------:R-:W-:Y:S02]  /*12960*/  SHF.R.U64 R14, R14, 0x10, R15 ;  /* 0x000000100e0e7819 */ /* 0x000fe4000000120f */
[----:B------:R-:W-:-:S02]  /*12970*/  PRMT R97, R97, 0x5410, R12 ;  /* 0x0000541061617816 */ /* 0x000fc4000000000c */
[----:B------:R-:W-:Y:S02]  /*12980*/  SHF.R.U32.HI R5, RZ, 0x10, R5 ;  /* 0x00000010ff057819 */ /* 0x000fe40000011605 */
[----:B------:R-:W-:Y:S01]  /*12990*/  SHF.R.U64 R4, R6, 0x10, R7 ;  /* 0x0000001006047819 */ /* 0x000fe20000001207 */
[----:B------:R-:W-:Y:S01]  /*129a0*/  IMAD.U32 R35, R97, 0x10000, RZ ;  /* 0x0001000061237824 */ /* 0x000fe200078e00ff */
[----:B------:R-:W-:Y:S02]  /*129b0*/  PRMT R101, R101, 0x5410, R32 ;  /* 0x0000541065657816 */ /* 0x000fe40000000020 */
[----:B------:R-:W-:Y:S02]  /*129c0*/  SHF.R.U32.HI R15, RZ, 0x10, R15 ;  /* 0x00000010ff0f7819 */ /* 0x000fe4000001160f */
[----:B------:R-:W-:Y:S01]  /*129d0*/  SHF.R.U32.HI R7, RZ, 0x10, R7 ;  /* 0x00000010ff077819 */ /* 0x000fe20000011607 */
[----:B------:R-:W-:Y:S01]  /*129e0*/  IMAD.U32 R33, R101, 0x10000, RZ ;  /* 0x0001000065217824 */ /* 0x000fe200078e00ff */
[----:B------:R-:W-:-:S02]  /*129f0*/  SHF.R.U32.HI R13, RZ, 0x10, R13 ;  /* 0x00000010ff0d7819 */ /* 0x000fc4000001160d */
[----:B------:R-:W-:Y:S02]  /*12a00*/  PRMT R103, R103, 0x5410, R14 ;  /* 0x0000541067677816 */ /* 0x000fe4000000000e */
[----:B------:R-:W-:Y:S02]  /*12a10*/  PRMT R98, R98, 0x5410, R5 ;  /* 0x0000541062627816 */ /* 0x000fe40000000005 */
[----:B------:R-:W-:Y:S02]  /*12a20*/  PRMT R99, R99, 0x5410, R4 ;  /* 0x0000541063637816 */ /* 0x000fe40000000004 */
[----:B------:R-:W-:Y:S02]  /*12a30*/  PRMT R104, R104, 0x5410, R15 ;  /* 0x0000541068687816 */ /* 0x000fe4000000000f */
[----:B------:R-:W-:Y:S02]  /*12a40*/  PRMT R100, R100, 0x5410, R7 ;  /* 0x0000541064647816 */ /* 0x000fe40000000007 */
[----:B------:R-:W-:-:S02]  /*12a50*/  PRMT R102, R102, 0x5410, R13 ;  /* 0x0000541066667816 */ /* 0x000fc4000000000d */
        /* <DEDUP_REMOVED lines=24> */
[----:B------:R-:W-:Y:S01]  /*12be0*/  FMUL.FTZ R37, R14, R35 ;  /* 0x000000230e257220 */ /* 0x000fe20000410000 */
[C---:B------:R-:W-:Y:S01]  /*12bf0*/  IMAD.U32 R27, R30.reuse, 0x10000, RZ ;  /* 0x000100001e1b7824 */ /* 0x040fe200078e00ff */
[----:B------:R-:W-:Y:S01]  /*12c00*/  LOP3.LUT R29, R30, 0xffff0000, RZ, 0xc0, !PT ;  /* 0xffff00001e1d7812 */ /* 0x000fe200078ec0ff */
[C---:B------:R-:W-:Y:S01]  /*12c10*/  IMAD.U32 R32, R31.reuse, 0x10000, RZ ;  /* 0x000100001f207824 */ /* 0x040fe200078e00ff */
[----:B------:R-:W-:Y:S01]  /*12c20*/  LOP3.LUT R30, R31, 0xffff0000, RZ, 0xc0, !PT ;  /* 0xffff00001f1e7812 */ /* 0x000fe200078ec0ff */
[----:B------:R-:W-:Y:S01]  /*12c30*/  FMUL.FTZ R39, R14, R33 ;  /* 0x000000210e277220 */ /* 0x000fe20000410000 */
[----:B------:R-:W-:-:S02]  /*12c40*/  IMAD.U32 R31, R98, 0x10000, RZ ;  /* 0x00010000621f7824 */ /* 0x000fc400078e00ff */
[----:B------:R-:W-:Y:S01]  /*12c50*/  FFMA.FTZ R37, R4, R33, -R37 ;  /* 0x0000002104257223 */ /* 0x000fe20000010825 */
[----:B------:R-:W-:Y:S02]  /*12c60*/  IMAD.U32 R33, R100, 0x10000, RZ ;  /* 0x0001000064217824 */ /* 0x000fe400078e00ff */
[----:B------:R-:W-:Y:S01]  /*12c70*/  FFMA.FTZ R39, R4, R35, R39 ;  /* 0x0000002304277223 */ /* 0x000fe20000010027 */
[----:B------:R-:W-:Y:S02]  /*12c80*/  IMAD.U32 R14, R102, 0x10000, RZ ;  /* 0x00010000660e7824 */ /* 0x000fe400078e00ff */
[C---:B------:R-:W-:Y:S01]  /*12c90*/  FMUL.FTZ R41, R25.reuse, R31 ;  /* 0x0000001f19297220 */ /* 0x040fe20000410000 */
[----:B------:R-:W-:Y:S02]  /*12ca0*/  IMAD.U32 R4, R104, 0x10000, RZ ;  /* 0x0001000068047824 */ /* 0x000fe400078e00ff */
[----:B------:R-:W-:Y:S01]  /*12cb0*/  FMUL.FTZ R34, R32, R33 ;  /* 0x0000002120227220 */ /* 0x000fe20000410000 */
[-C--:B------:R-:W-:Y:S01]  /*12cc0*/  FMUL.FTZ R25, R25, R14.reuse ;  /* 0x0000000e19197220 */ /* 0x080fe20000410000 */
[----:B------:R-:W-:Y:S01]  /*12cd0*/  FFMA.FTZ R41, R6, R14, -R41 ;  /* 0x0000000e06297223 */ /* 0x000fe20000010829 */
[-C--:B------:R-:W-:Y:S01]  /*12ce0*/  FMUL.FTZ R32, R32, R4.reuse ;  /* 0x0000000420207220 */ /* 0x080fe20000410000 */
[----:B------:R-:W-:Y:S01]  /*12cf0*/  LOP3.LUT R14, R97, 0xffff0000, RZ, 0xc0, !PT ;  /* 0xffff0000610e7812 */ /* 0x000fe200078ec0ff */
[----:B------:R-:W-:Y:S01]  /*12d00*/  FFMA.FTZ R35, R13, R4, -R34 ;  /* 0x000000040d237223 */ /* 0x000fe20000010822 */
        /* <DEDUP_REMOVED lines=8> */
[----:B------:R-:W-:Y:S01]  /*12d90*/  FFMA.FTZ R32, R5, R4, -R6 ;  /* 0x0000000405207223 */ /* 0x000fe20000010806 */
[-C--:B------:R-:W-:Y:S01]  /*12da0*/  FMUL.FTZ R28, R28, R13.reuse ;  /* 0x0000000d1c1c7220 */ /* 0x080fe20000410000 */
[----:B------:R-:W-:Y:S02]  /*12db0*/  IMAD.U32 R6, R99, 0x10000, RZ ;  /* 0x0001000063067824 */ /* 0x000fe400078e00ff */
[----:B------:R-:W-:Y:S01]  /*12dc0*/  FFMA.FTZ R34, R5, R14, R34 ;  /* 0x0000000e05227223 */ /* 0x000fe20000010022 */
[----:B------:R-:W-:Y:S02]  /*12dd0*/  IMAD.U32 R4, R103, 0x10000, RZ ;  /* 0x0001000067047824 */ /* 0x000fe400078e00ff */
[C---:B------:R-:W-:Y:S01]  /*12de0*/  FFMA.FTZ R14, R24.reuse, R13, -R15 ;  /* 0x0000000d180e7223 */ /* 0x040fe2000001080f */
[----:B------:R-:W-:Y:S01]  /*12df0*/  FFMA.FTZ R28, R24, R25, R28 ;  /* 0x00000019181c7223 */ /* 0x000fe2000001001c */
[C---:B------:R-:W-:Y:S01]  /*12e00*/  FMUL.FTZ R36, R27.reuse, R6 ;  /* 0x000000061b247220 */ /* 0x040fe20000410000 */
[----:B------:R-:W-:Y:S01]  /*12e10*/  FMUL.FTZ R24, R27, R4 ;  /* 0x000000041b187220 */ /* 0x000fe20000410000 */
[----:B------:R-:W-:-:S02]  /*12e20*/  LOP3.LUT R99, R99, 0xffff0000, RZ, 0xc0, !PT ;  /* 0xffff000063637812 */ /* 0x000fc400078ec0ff */
[----:B------:R-:W-:Y:S01]  /*12e30*/  LOP3.LUT R13, R100, 0xffff0000, RZ, 0xc0, !PT ;  /* 0xffff0000640d7812 */ /* 0x000fe200078ec0ff */
[----:B------:R-:W-:Y:S01]  /*12e40*/  FFMA.FTZ R36, R7, R4, -R36 ;  /* 0x0000000407247223 */ /* 0x000fe20000010824 */
[----:B------:R-:W-:Y:S01]  /*12e50*/  LOP3.LUT R103, R103, 0xffff0000, RZ, 0xc0, !PT ;  /* 0xffff000067677812 */ /* 0x000fe200078ec0ff */
[----:B------:R-:W-:Y:S01]  /*12e60*/  FFMA.FTZ R24, R7, R6, R24 ;  /* 0x0000000607187223 */ /* 0x000fe20000010018 */
[----:B------:R-:W-:Y:S01]  /*12e70*/  LOP3.LUT R5, R104, 0xffff0000, RZ, 0xc0, !PT ;  /* 0xffff000068057812 */ /* 0x000fe200078ec0ff */
[C---:B------:R-:W-:Y:S01]  /*12e80*/  FMUL.FTZ R7, R29.reuse, R99 ;  /* 0x000000631d077220 */ /* 0x040fe20000410000 */
[C---:B------:R-:W-:Y:S01]  /*12e90*/  FMUL.FTZ R15, R30.reuse, R13 ;  /* 0x0000000d1e0f7220 */ /* 0x040fe20000410000 */
[----:B------:R-:W-:Y:S02]  /*12ea0*/  FMUL.FTZ R4, R29, R103 ;  /* 0x000000671d047220 */ /* 0x000fe40000410000 */
        /* <DEDUP_REMOVED lines=15> */
.L_x_1933:
[----:B------:R-:W-:Y:S05]  /*12fa0*/  BSYNC B1 ;  /* 0x0000000000017941 */ /* 0x000fea0003800000 */
.L_x_1932:
[----:B------:R-:W-:Y:S05]  /*12fb0*/  @P1 BRA `(.L_x_1899) ;  /* 0x0000000400a01947 */ /* 0x000fea0003800000 */
[----:B-1----:R-:W2:Y:S04]  /*12fc0*/  LDL R3, [R1+0x44] ;  /* 0x0000440001037983 */ /* 0x002ea80000100800 */
[----:B------:R-:W3:Y:S01]  /*12fd0*/  LDL R34, [R1+0x6c] ;  /* 0x00006c0001227983 */ /* 0x000ee20000100800 */
[----:B------:R-:W-:Y:S02]  /*12fe0*/  SHF.R.U64 R26, R72, 0x10, R73 ;  /* 0x00000010481a7819 */ /* 0x000fe40000001249 */
[----:B------:R-:W-:Y:S02]  /*12ff0*/  SHF.R.U64 R25, R8, 0x10, R9 ;  /* 0x0000001008197819 */ /* 0x000fe40000001209 */
[----:B------:R-:W-:Y:S02]  /*13000*/  SHF.R.U64 R30, R10, 0x10, R11 ;  /* 0x000000100a1e7819 */ /* 0x000fe4000000120b */
[----:B------:R-:W-:-:S02]  /*13010*/  PRMT R85, R85, 0x5410, R26 ;  /* 0x0000541055557816 */ /* 0x000fc4000000001a */
[----:B------:R-:W-:Y:S02]  /*13020*/  SHF.R.U32.HI R9, RZ, 0x10, R9 ;  /* 0x00000010ff097819 */ /* 0x000fe40000011609 */
[----:B------:R-:W-:Y:S02]  /*13030*/  SHF.R.U32.HI R11, RZ, 0x10, R11 ;  /* 0x00000010ff0b7819 */ /* 0x000fe4000001160b */
[----:B------:R-:W-:Y:S01]  /*13040*/  PRMT R26, R0, 0x5410, R25 ;  /* 0x00005410001a7816 */ /* 0x000fe20000000019 */
[----:B------:R-:W-:Y:S01]  /*13050*/  IMAD.U32 R25, R85, 0x10000, RZ ;  /* 0x0001000055197824 */ /* 0x000fe200078e00ff */
[----:B------:R-:W-:Y:S02]  /*13060*/  SHF.R.U32.HI R73, RZ, 0x10, R73 ;  /* 0x00000010ff497819 */ /* 0x000fe40000011649 */
[----:B------:R-:W-:Y:S01]  /*13070*/  PRMT R28, R20, 0x5410, R9 ;  /* 0x00005410141c7816 */ /* 0x000fe20000000009 */
[----:B------:R-:W-:Y:S01]  /*13080*/  IMAD.U32 R27, R26, 0x10000, RZ ;  /* 0x000100001a1b7824 */ /* 0x000fe200078e00ff */
[----:B------:R-:W-:-:S02]  /*13090*/  PRMT R84, R84, 0x5410, R11 ;  /* 0x0000541054547816 */ /* 0x000fc4000000000b */
[----:B------:R-:W-:Y:S01]  /*130a0*/  SHF.R.U64 R24, R74, 0x10, R75 ;  /* 0x000000104a187819 */ /* 0x000fe2000000124b */
[----:B------:R-:W-:Y:S01]  /*130b0*/  IMAD.U32 R29, R28, 0x10000, RZ ;  /* 0x000100001c1d7824 */ /* 0x000fe200078e00ff */
[----:B------:R-:W-:Y:S02]  /*130c0*/  PRMT R86, R86, 0x5410, R73 ;  /* 0x0000541056567816 */ /* 0x000fe40000000049 */
[----:B------:R-:W-:Y:S02]  /*130d0*/  SHF.R.U32.HI R75, RZ, 0x10, R75 ;  /* 0x00000010ff4b7819 */ /* 0x000fe4000001164b */
[----:B------:R-:W-:Y:S02]  /*130e0*/  PRMT R87, R87, 0x5410, R24 ;  /* 0x0000541057577816 */ /* 0x000fe40000000018 */
[----:B------:R-:W-:Y:S02]  /*130f0*/  PRMT R88, R88, 0x5410, R75 ;  /* 0x0000541058587816 */ /* 0x000fe4000000004b */
[----:B------:R-:W-:-:S02]  /*13100*/  LOP3.LUT R85, R85, 0xffff0000, RZ, 0xc0, !PT ;  /* 0xffff000055557812 */ /* 0x000fc400078ec0ff */
[----:B------:R-:W-:Y:S02]  /*13110*/  LOP3.LUT R28, R28, 0xffff0000, RZ, 0xc0, !PT ;  /* 0xffff00001c1c7812 */ /* 0x000fe400078ec0ff */
[----:B------:R-:W-:Y:S02]  /*13120*/  PRMT R30, R21, 0x5410, R30 ;  /* 0x00005410151e7816 */ /* 0x000fe4000000001e */
        /* <DEDUP_REMOVED lines=29> */
[----:B------:R-:W-:Y:S02]  /*13300*/  IMAD.U32 R24, R15, 0x10000, RZ ;  /* 0x000100000f187824 */ /* 0x000fe400078e00ff */
[----:B------:R-:W-:Y:S01]  /*13310*/  FFMA.FTZ R33, R0, R27, R33 ;  /* 0x0000001b00217223 */ /* 0x000fe20000010021 */
[----:B------:R-:W-:Y:S02]  /*13320*/  IMAD.U32 R31, R84, 0x10000, RZ ;  /* 0x00010000541f7824 */ /* 0x000fe400078e00ff */
[-C--:B------:R-:W-:Y:S01]  /*13330*/  FMUL.FTZ R27, R20, R11.reuse ;  /* 0x0000000b141b7220 */ /* 0x080fe20000410000 */
[----:B------:R-:W-:Y:S01]  /*13340*/  FFMA.FTZ R35, R8, R11, -R35 ;  /* 0x0000000b08237223 */ /* 0x000fe20000010823 */
[----:B------:R-:W-:Y:S02]  /*13350*/  IMAD.U32 R25, R88, 0x10000, RZ ;  /* 0x0001000058197824 */ /* 0x000fe400078e00ff */
[----:B------:R-:W-:Y:S01]  /*13360*/  FMUL.FTZ R37, R24, R31 ;  /* 0x0000001f18257220 */ /* 0x000fe20000410000 */
[----:B------:R-:W-:Y:S01]  /*13370*/  LOP3.LUT R11, R26, 0xffff0000, RZ, 0xc0, !PT ;  /* 0xffff00001a0b7812 */ /* 0x000fe200078ec0ff */
[----:B------:R-:W-:Y:S01]  /*13380*/  FFMA.FTZ R29, R8, R29, R27 ;  /* 0x0000001d081d7223 */ /* 0x000fe2000001001b */
[----:B------:R-:W-:Y:S01]  /*13390*/  LOP3.LUT R86, R86, 0xffff0000, RZ, 0xc0, !PT ;  /* 0xffff000056567812 */ /* 0x000fe200078ec0ff */
[-C--:B------:R-:W-:Y:S01]  /*133a0*/  FMUL.FTZ R24, R24, R25.reuse ;  /* 0x0000001918187220 */ /* 0x080fe20000410000 */
[----:B------:R-:W-:Y:S01]  /*133b0*/  FFMA.FTZ R37, R10, R25, -R37 ;  /* 0x000000190a257223 */ /* 0x000fe20000010825 */
[C---:B------:R-:W-:Y:S01]  /*133c0*/  FMUL.FTZ R25, R12.reuse, R11 ;  /* 0x0000000b0c197220 */ /* 0x040fe20000410000 */
[----:B------:R-:W-:Y:S01]  /*133d0*/  FMUL.FTZ R27, R12, R85 ;  /* 0x000000550c1b7220 */ /* 0x000fe20000410000 */
[C---:B------:R-:W-:Y:S01]  /*133e0*/  FMUL.FTZ R12, R13.reuse, R28 ;  /* 0x0000001c0d0c7220 */ /* 0x040fe20000410000 */
[----:B------:R-:W-:Y:S01]  /*133f0*/  FMUL.FTZ R13, R13, R86 ;  /* 0x000000560d0d7220 */ /* 0x000fe20000410000 */
[----:B------:R-:W-:-:S02]  /*13400*/  IMAD.U32 R21, R14, 0x10000, RZ ;  /* 0x000100000e157824 */ /* 0x000fc400078e00ff */
[----:B------:R-:W-:Y:S01]  /*13410*/  FFMA.FTZ R24, R10, R31, R24 ;  /* 0x0000001f0a187223 */ /* 0x000fe20000010018 */
[----:B------:R-:W-:Y:S02]  /*13420*/  IMAD.U32 R8, R30, 0x10000, RZ ;  /* 0x000100001e087824 */ /* 0x000fe400078e00ff */
[C---:B------:R-:W-:Y:S01]  /*13430*/  FFMA.FTZ R25, R4.reuse, R85, -R25 ;  /* 0x0000005504197223 */ /* 0x040fe20000010819 */
[----:B------:R-:W-:Y:S02]  /*13440*/  IMAD.U32 R0, R87, 0x10000, RZ ;  /* 0x0001000057007824 */ /* 0x000fe400078e00ff */
[----:B------:R-:W-:Y:S01]  /*13450*/  FFMA.FTZ R10, R4, R11, R27 ;  /* 0x0000000b040a7223 */ /* 0x000fe2000001001b */
[C---:B------:R-:W-:Y:S01]  /*13460*/  FFMA.FTZ R12, R5.reuse, R86, -R12 ;  /* 0x00000056050c7223 */ /* 0x040fe2000001080c */
[----:B------:R-:W-:Y:S01]  /*13470*/  FFMA.FTZ R28, R5, R28, R13 ;  /* 0x0000001c051c7223 */ /* 0x000fe2000001000d */
[----:B------:R-:W-:Y:S01]  /*13480*/  LOP3.LUT R14, R14, 0xffff0000, RZ, 0xc0, !PT ;  /* 0xffff00000e0e7812 */ /* 0x000fe200078ec0ff */
        /* <DEDUP_REMOVED lines=8> */
[----:B------:R-:W-:Y:S01]  /*13510*/  FMUL.FTZ R9, R14, R5 ;  /* 0x000000050e097220 */ /* 0x000fe20000410000 */
[----:B------:R-:W-:Y:S01]  /*13520*/  LOP3.LUT R88, R88, 0xffff0000, RZ, 0xc0, !PT ;  /* 0xffff000058587812 */ /* 0x000fe200078ec0ff */
[----:B------:R-:W-:Y:S01]  /*13530*/  FMUL.FTZ R14, R14, R87 ;  /* 0x000000570e0e7220 */ /* 0x000fe20000410000 */
[----:B------:R-:W-:Y:S01]  /*13540*/  F2FP.BF16.F32.PACK_AB R8, R10, R33 ;  /* 0x000000210a08723e */ /* 0x000fe200000010ff */
[C---:B------:R-:W-:Y:S01]  /*13550*/  FMUL.FTZ R4, R15.reuse, R84 ;  /* 0x000000540f047220 */ /* 0x040fe20000410000 */
[C---:B------:R-:W-:Y:S01]  /*13560*/  FFMA.FTZ R87, R6.reuse, R87, -R9 ;  /* 0x0000005706577223 */ /* 0x040fe20000010809 */
[-C--:B------:R-:W-:Y:S01]  /*13570*/  FMUL.FTZ R15, R15, R88.reuse ;  /* 0x000000580f0f7220 */ /* 0x080fe20000410000 */
[----:B------:R-:W-:Y:S01]  /*13580*/  FFMA.FTZ R11, R6, R5, R14 ;  /* 0x00000005060b7223 */ /* 0x000fe2000001000e */
[----:B------:R-:W-:Y:S01]  /*13590*/  FFMA.FTZ R88, R7, R88, -R4 ;  /* 0x0000005807587223 */ /* 0x000fe20000010804 */
[----:B------:R-:W-:Y:S01]  /*135a0*/  F2FP.BF16.F32.PACK_AB R4, R25, R32 ;  /* 0x000000201904723e */ /* 0x000fe200000010ff */
[----:B------:R-:W-:Y:S01]  /*135b0*/  FFMA.FTZ R15, R7, R84, R15 ;  /* 0x00000054070f7223 */ /* 0x000fe2000001000f */
[----:B------:R-:W-:-:S02]  /*135c0*/  F2FP.BF16.F32.PACK_AB R5, R12, R35 ;  /* 0x000000230c05723e */ /* 0x000fc400000010ff */
[----:B------:R-:W-:Y:S02]  /*135d0*/  F2FP.BF16.F32.PACK_AB R6, R87, R0 ;  /* 0x000000005706723e */ /* 0x000fe400000010ff */
[----:B------:R-:W-:Y:S02]  /*135e0*/  F2FP.BF16.F32.PACK_AB R10, R11, R20 ;  /* 0x000000140b0a723e */ /* 0x000fe400000010ff */
[----:B------:R-:W-:Y:S02]  /*135f0*/  F2FP.BF16.F32.PACK_AB R7, R88, R37 ;  /* 0x000000255807723e */ /* 0x000fe400000010ff */
[----:B------:R-:W-:Y:S02]  /*13600*/  F2FP.BF16.F32.PACK_AB R9, R28, R29 ;  /* 0x0000001d1c09723e */ /* 0x000fe400000010ff */
[----:B------:R-:W-:Y:S01]  /*13610*/  F2FP.BF16.F32.PACK_AB R11, R15, R24 ;  /* 0x000000180f0b723e */ /* 0x000fe200000010ff */
[----:B------:R2:W-:Y:S04]  /*13620*/  STS.128 [R34], R4 ;  /* 0x0000000422007388 */ /* 0x0005e80000000c00 */
[----:B------:R2:W-:Y:S02]  /*13630*/  STS.128 [R3+0x10400], R8 ;  /* 0x0104000803007388 */ /* 0x0005e40000000c00 */
.L_x_1899:
[----:B------:R-:W-:Y:S05]  /*13640*/  BSYNC B0 ;  /* 0x0000000000007941 */ /* 0x000fea0003800000 */
.L_x_1859:
[----:B------:R-:W-:Y:S01]  /*13650*/  @!PT LDS RZ, [RZ] ;  /* 0x00000000fffff984 */ /* 0x000fe20000000800 */
[----:B------:R-:W-:Y:S01]  /*13660*/  @!PT LDS RZ, [RZ] ;  /* 0x00000000fffff984 */ /* 0x000fe20000000800 */
[----:B------:R-:W-:Y:S01]  /*13670*/  @!PT LDS RZ, [RZ] ;  /* 0x00000000fffff984 */ /* 0x000fe20000000800 */
[----:B------:R-:W-:Y:S01]  /*13680*/  @!PT LDS RZ, [RZ] ;  /* 0x00000000fffff984 */ /* 0x000fe20000000800 */
[----:B------:R4:W-:Y:S06]  /*13690*/  MEMBAR.ALL.CTA ;  /* 0x0000000000007992 */ /* 0x0009ec0000008000 */
[----:B----4-:R-:W4:Y:S01]  /*136a0*/  FENCE.VIEW.ASYNC.S ;  /* 0x00000000000073c6 */ /* 0x010f220000000000 */
[----:B------:R-:W-:Y:S05]  /*136b0*/  WARPSYNC.ALL ;  /* 0x0000000000007948 */ /* 0x000fea0003800000 */
[----:B----4-:R-:W-:Y:S06]  /*136c0*/  BAR.SYNC.DEFER_BLOCKING 0xd, 0x100 ;  /* 0x0344000000007b1d */ /* 0x010fec0000010000 */
.L_x_1856:
[----:B------:R-:W4:Y:S02]  /*136d0*/  LDL R0, [R1+0x20] ;  /* 0x0000200001007983 */ /* 0x000f240000100800 */
[----:B----4-:R-:W-:-:S13]  /*136e0*/  R2UR UR4, R0 ;  /* 0x00000000000472ca */ /* 0x010fda00000e0000 */
[----:B------:R-:W-:-:S05]  /*136f0*/  IMAD.U32 R0, RZ, RZ, UR4 ;  /* 0x00000004ff007e24 */ /* 0x000fca000f8e00ff */
[----:B------:R-:W-:-:S13]  /*13700*/  ISETP.NE.AND P0, PT, R0, 0x3, PT ;  /* 0x000000030000780c */ /* 0x000fda0003f05270 */
[----:B------:R-:W-:Y:S05]  /*13710*/  @!P0 BRA `(.L_x_1934) ;  /* 0x0000000000048947 */ /* 0x000fea0003800000 */
[----:B------:R-:W-:Y:S01]  /*13720*/  BPT.TRAP 0x1 ;  /* 0x000000040000795c */ /* 0x000fe20000300000 */
.L_x_1934:
[----:B-123--:R-:W-:Y:S01]  /*13730*/  IMAD R5, R22, 0x8, R16 ;  /* 0x0000000816057824 */ /* 0x00efe200078e0210 */
[----:B------:R-:W-:-:S04]  /*13740*/  SHF.L.U32 R0, R219, 0x1f, RZ ;  /* 0x0000001fdb007819 */ /* 0x000fc800000006ff */
[----:B------:R1:W2:Y:S01]  /*13750*/  SYNCS.PHASECHK.TRANS64.TRYWAIT P2, [R5+URZ+0x30830], R0 ;  /* 0x03083000050075a7 */ /* 0x0002a2000804017f */
[----:B------:R-:W-:Y:S05]  /*13760*/  @!P0 BRA `(.L_x_1935) ;  /* 0x0000000000048947 */ /* 0x000fea0003800000 */
[----:B------:R-:W-:Y:S01]  /*13770*/  BPT.TRAP 0x1 ;  /* 0x000000040000795c */ /* 0x000fe20000300000 */
.L_x_1935:
[----:B0-----:R-:W0:Y:S02]  /*13780*/  S2R R3, SR_TID.X ;  /* 0x0000000000037919 */ /* 0x001e240000002100 */
[----:B0-----:R-:W-:-:S04]  /*13790*/  LOP3.LUT R3, R3, 0x7f, RZ, 0xc0, !PT ;  /* 0x0000007f03037812 */ /* 0x001fc800078ec0ff */
[----:B------:R-:W-:Y:S01]  /*137a0*/  ISETP.NE.AND P1, PT, R3, RZ, PT ;  /* 0x000000ff0300720c */ /* 0x000fe20003f25270 */
[----:B--2---:R-:W-:-:S12]  /*137b0*/  @P2 BRA `(.L_x_1936) ;  /* 0x0000000000082947 */ /* 0x004fd80003800000 */
[----:B------:R-:W0:Y:S02]  /*137c0*/  SYNCS.PHASECHK.TRANS64.TRYWAIT P2, [R5+URZ+0x30830], R0 ;  /* 0x03083000050075a7 */ /* 0x000e24000804017f */
[----:B0-----:R-:W-:Y:S05]  /*137d0*/  @!P2 BRA `(.L_x_1937) ;  /* 0x0000018800c4a947 */ /* 0x001fea0003800000 */
.L_x_1936:
[----:B------:R-:W-:Y:S05]  /*137e0*/  WARPSYNC.ALL ;  /* 0x0000000000007948 */ /* 0x000fea0003800000 */
[----:B01----:R-:W-:Y:S01]  /*137f0*/  VIADD R0, R16, 0x20400 ;  /* 0x0002040010007836 */ /* 0x003fe20000000000 */
[----:B------:R-:W-:Y:S01]  /*13800*/  LOP3.LUT R6, R2, 0x10000, RZ, 0xfc, !PT ;  /* 0x0001000002067812 */ /* 0x000fe200078efcff */
[----:B------:R-:W-:Y:S02]  /*13810*/  IMAD.MOV.U32 R7, RZ, RZ, 0x40000040 ;  /* 0x40000040ff077424 */ /* 0x000fe400078e00ff */
[----:B------:R-:W-:Y:S01]  /*13820*/  IMAD.MOV.U32 R3, RZ, RZ, 0x40000040 ;  /* 0x40000040ff037424 */ /* 0x000fe200078e00ff */
[----:B------:R-:W-:Y:S01]  /*13830*/  SHF.R.U32.HI R0, RZ, 0x4, R0 ;  /* 0x00000004ff007819 */ /* 0x000fe20000011600 */
[----:B-----5:R-:W-:Y:S01]  /*13840*/  WARPGROUP.ARRIVE ;  /* 0x00000000000079c5 */ /* 0x020fe20000000000 */
[----:B------:R-:W-:Y:S01]  /*13850*/  IMAD.MOV.U32 R225, RZ, RZ, 0x40000040 ;  /* 0x40000040ffe17424 */ /* 0x000fe200078e00ff */
[----:B------:R-:W0:Y:S01]  /*13860*/  LDC.64 R56, c[0x0][0x9e0] ;  /* 0x00027800ff387b82 */ /* 0x000e220000000a00 */
[----:B------:R-:W-:-:S04]  /*13870*/  LOP3.LUT R0, R0, 0x3fff, RZ, 0xc0, !PT ;  /* 0x00003fff00007812 */ /* 0x000fc800078ec0ff */
[----:B------:R-:W-:Y:S02]  /*13880*/  LOP3.LUT R4, R0, 0x10000, RZ, 0xfc, !PT ;  /* 0x0001000000047812 */ /* 0x000fe400078efcff */
[C---:B------:R-:W-:Y:S01]  /*13890*/  R2UR UR4, R6.reuse ;  /* 0x00000000060472ca */ /* 0x040fe200000e0000 */
[----:B------:R-:W-:Y:S01]  /*138a0*/  VIADD R224, R6, 0x2 ;  /* 0x0000000206e07836 */ /* 0x000fe20000000000 */
[----:B------:R-:W-:Y:S01]  /*138b0*/  R2UR UR5, R7 ;  /* 0x00000000070572ca */ /* 0x000fe200000e0000 */
[----:B------:R-:W-:Y:S01]  /*138c0*/  IMAD R2, R22, 0x800, R4 ;  /* 0x0000080016027824 */ /* 0x000fe200078e0204 */
[----:B------:R-:W-:Y:S01]  /*138d0*/  R2UR UR7, R3 ;  /* 0x00000000030772ca */ /* 0x000fe200000e0000 */
[----:B------:R-:W-:Y:S01]  /*138e0*/  IMAD.MOV.U32 R9, RZ, RZ, 0x40000040 ;  /* 0x40000040ff097424 */ /* 0x000fe200078e00ff */
[----:B------:R1:W-:Y:S01]  /*138f0*/  STL [R1], R4 ;  /* 0x0000000401007387 */ /* 0x0003e20000100800 */
[----:B------:R-:W-:Y:S01]  /*13900*/  VIADD R222, R6, 0x4 ;  /* 0x0000000406de7836 */ /* 0x000fe20000000000 */
[C---:B------:R-:W-:Y:S01]  /*13910*/  R2UR UR6, R2.reuse ;  /* 0x00000000020672ca */ /* 0x040fe200000e0000 */
[----:B------:R-:W-:Y:S01]  /*13920*/  VIADD R8, R2, 0x2 ;  /* 0x0000000202087836 */ /* 0x000fe20000000000 */
[----:B------:R-:W2:Y:S01]  /*13930*/  LDL R79, [R1+0x14] ;  /* 0x00001400014f7983 */ /* 0x000ea20000100800 */
[----:B------:R-:W-:Y:S01]  /*13940*/  IMAD.MOV.U32 R223, RZ, RZ, 0x40000040 ;  /* 0x40000040ffdf7424 */ /* 0x000fe200078e00ff */
[----:B------:R-:W3:Y:S01]  /*13950*/  LDC R0, c[0x0][0x448] ;  /* 0x00011200ff007b82 */ /* 0x000ee20000000800 */
[----:B------:R-:W-:-:S02]  /*13960*/  VIADD R216, R6, 0x6 ;  /* 0x0000000606d87836 */ /* 0x000fc40000000000 */
[----:B------:R-:W-:Y:S01]  /*13970*/  IMAD.MOV.U32 R217, RZ, RZ, 0x40000040 ;  /* 0x40000040ffd97424 */ /* 0x000fe200078e00ff */
[----:B-1----:R-:W2:Y:S05]  /*13980*/  LDL R4, [R1+0x34] ;  /* 0x0000340001047983 */ /* 0x002eaa0000100800 */
[----:B------:R-:W-:Y:S01]  /*13990*/  HGMMA.64x64x16.F32.BF16 R24, gdesc[UR4], RZ, !UPT, gsb0 ;  /* 0x00e00000041879f0 */ /* 0x000fe2000c0018ff */
[----:B------:R-:W-:Y:S02]  /*139a0*/  R2UR UR4, R224 ;  /* 0x00000000e00472ca */ /* 0x000fe400000e0000 */
[----:B------:R-:W-:Y:S02]  /*139b0*/  R2UR UR5, R225 ;  /* 0x00000000e10572ca */ /* 0x000fe400000e0000 */
[----:B------:R-:W-:-:S02]  /*139c0*/  R2UR UR6, R8 ;  /* 0x00000000080672ca */ /* 0x000fc400000e0000 */
[----:B------:R-:W-:Y:S01]  /*139d0*/  R2UR UR7, R9 ;  /* 0x00000000090772ca */ /* 0x000fe200000e0000 */
[----:B------:R-:W-:Y:S02]  /*139e0*/  WARPGROUP.DEPBAR.LE gsb0, 0x0 ;  /* 0x00008000000079c5 */ /* 0x000fe40000010000 */
[----:B------:R-:W-:-:S10]  /*139f0*/  WARPGROUP.ARRIVE ;  /* 0x00000000000079c5 */ /* 0x000fd40000000000 */
[----:B------:R-:W-:Y:S01]  /*13a00*/  HGMMA.64x64x16.F32.BF16 R24, gdesc[UR4], R24, gsb0 ;  /* 0x00e00000041879f0 */ /* 0x000fe20008001818 */
[----:B------:R-:W-:Y:S02]  /*13a10*/  VIADD R8, R2, 0x4 ;  /* 0x0000000402087836 */ /* 0x000fe40000000000 */
[----:B------:R-:W-:Y:S01]  /*13a20*/  IMAD.MOV.U32 R9, RZ, RZ, 0x40000040 ;  /* 0x40000040ff097424 */ /* 0x000fe200078e00ff */
[----:B------:R-:W-:Y:S02]  /*13a30*/  R2UR UR4, R222 ;  /* 0x00000000de0472ca */ /* 0x000fe400000e0000 */
[----:B------:R-:W-:Y:S02]  /*13a40*/  R2UR UR5, R223 ;  /* 0x00000000df0572ca */ /* 0x000fe400000e0000 */
[----:B------:R-:W-:Y:S02]  /*13a50*/  R2UR UR6, R8 ;  /* 0x00000000080672ca */ /* 0x000fe400000e0000 */
[----:B------:R-:W-:Y:S01]  /*13a60*/  R2UR UR7, R9 ;  /* 0x00000000090772ca */ /* 0x000fe200000e0000 */
[----:B------:R-:W-:-:S02]  /*13a70*/  WARPGROUP.DEPBAR.LE gsb0, 0x0 ;  /* 0x00008000000079c5 */ /* 0x000fc40000010000 */
        /* <DEDUP_REMOVED lines=12> */
[----:B------:R-:W-:Y:S02]  /*13b40*/  VIADD R8, R2, 0x200 ;  /* 0x0000020002087836 */ /* 0x000fe40000000000 */
[----:B------:R-:W-:Y:S02]  /*13b50*/  IMAD.MOV.U32 R215, RZ, RZ, 0x40000040 ;  /* 0x40000040ffd77424 */ /* 0x000fe400078e00ff */
[----:B------:R-:W-:Y:S01]  /*13b60*/  IMAD.MOV.U32 R9, RZ, RZ, 0x40000040 ;  /* 0x40000040ff097424 */ /* 0x000fe200078e00ff */
[----:B------:R-:W-:Y:S02]  /*13b70*/  R2UR UR4, R214 ;  /* 0x00000000d60472ca */ /* 0x000fe400000e0000 */
[----:B------:R-:W-:-:S02]  /*13b80*/  R2UR UR5, R215 ;  /* 0x00000000d70572ca */ /* 0x000fc400000e0000 */
[----:B------:R-:W-:Y:S02]  /*13b90*/  R2UR UR6, R8 ;  /* 0x00000000080672ca */ /* 0x000fe400000e0000 */
[----:B------:R-:W-:Y:S01]  /*13ba0*/  R2UR UR7, R9 ;  /* 0x00000000090772ca */ /* 0x000fe200000e0000 */
[----:B------:R-:W-:Y:S02]  /*13bb0*/  WARPGROUP.DEPBAR.LE gsb0, 0x0 ;  /* 0x00008000000079c5 */ /* 0x000fe40000010000 */
        /* <DEDUP_REMOVED lines=119> */
[----:B------:R-:W-:Y:S02]  /*14330*/  R2UR UR5, R9 ;  /* 0x00000000090572ca */ /* 0x000fe400000e0000 */
[----:B---3--:R-:W-:-:S13]  /*14340*/  ISETP.NE.AND P2, PT, R0, 0x1, PT ;  /* 0x000000010000780c */ /* 0x008fda0003f45270 */
[----:B------:R-:W1:Y:S08]  /*14350*/  @P2 LDC R3, c[0x0][0x44c] ;  /* 0x00011300ff032b82 */ /* 0x000e700000000800 */
[----:B------:R-:W3:Y:S01]  /*14360*/  @P2 LDC R59, c[0x0][0x450] ;  /* 0x00011400ff3b2b82 */ /* 0x000ee20000000800 */
[----:B------:R-:W-:Y:S02]  /*14370*/  WARPGROUP.DEPBAR.LE gsb0, 0x0 ;  /* 0x00008000000079c5 */ /* 0x000fe40000010000 */
[----:B------:R-:W-:-:S06]  /*14380*/  WARPGROUP.ARRIVE ;  /* 0x00000000000079c5 */ /* 0x000fcc0000000000 */
[----:B------:R-:W-:Y:S01]  /*14390*/  HGMMA.64x64x16.F32.BF16 R24, gdesc[UR4], R24, gsb0 ;  /* 0x00e00000041879f0 */ /* 0x000fe20008001818 */
[----:B--2---:R-:W-:Y:S01]  /*143a0*/  IMAD.IADD R0, R4, 0x1, R79 ;  /* 0x0000000104007824 */ /* 0x004fe200078e024f */
[----:B------:R-:W-:-:S03]  /*143b0*/  ULDC UR4, c[0x0][0x9dc] ;  /* 0x0002770000047ab9 */ /* 0x000fc60000000800 */
[----:B-1----:R-:W-:-:S04]  /*143c0*/  @P2 IMAD.HI.U32 R2, R0, R3, RZ ;  /* 0x0000000300022227 */ /* 0x002fc800078e00ff */
[----:B------:R-:W-:Y:S01]  /*143d0*/  IMAD.MOV.U32 R3, RZ, RZ, R0 ;  /* 0x000000ffff037224 */ /* 0x000fe200078e0000 */
[----:B---3--:R-:W-:Y:S01]  /*143e0*/  @P2 SHF.R.U32.HI R3, RZ, R59, R2 ;  /* 0x0000003bff032219 */ /* 0x008fe20000011602 */
[----:B------:R-:W-:-:S04]  /*143f0*/  IMAD.MOV.U32 R2, RZ, RZ, -0x40 ;  /* 0xffffffc0ff027424 */ /* 0x000fc800078e00ff */
[----:B------:R-:W1:Y:S01]  /*14400*/  SHFL.IDX PT, R58, R3, RZ, 0x1c1f ;  /* 0x001c1fff033a7589 */ /* 0x000e6200000e0000 */
[----:B------:R-:W-:Y:S02]  /*14410*/  IMAD R66, R23, R2, 0x40 ;  /* 0x0000004017427424 */ /* 0x000fe400078e0202 */
[----:B------:R-:W-:Y:S02]  /*14420*/  @!P1 VIADD R0, R5, 0x30840 ;  /* 0x0003084005009836 */ /* 0x000fe40000000000 */
[----:B------:R-:W-:Y:S01]  /*14430*/  VIADD R2, R66, 0x1 ;  /* 0x0000000142027836 */ /* 0x000fe20000000000 */
[----:B0-----:R-:W-:Y:S01]  /*14440*/  ISETP.GE.AND P3, PT, R57, 0x1, PT ;  /* 0x000000013900780c */ /* 0x001fe20003f66270 */
[----:B------:R-:W-:Y:S01]  /*14450*/  IMAD.U32 R232, RZ, RZ, UR4 ;  /* 0x00000004ffe87e24 */ /* 0x000fe2000f8e00ff */
[----:B------:R-:W-:Y:S01]  /*14460*/  @!P1 PRMT R0, RZ, 0x654, R0 ;  /* 0x00000654ff009816 */ /* 0x000fe20000000000 */
[----:B------:R-:W-:-:S03]  /*14470*/  IMAD R2, R229, -0x2, R2 ;  /* 0xfffffffee5027824 */ /* 0x000fc600078e0202 */
[----:B------:R-:W-:Y:S02]  /*14480*/  LOP3.LUT R4, RZ, R232, RZ, 0x33, !PT ;  /* 0x000000e8ff047212 */ /* 0x000fe400078e33ff */
[----:B------:R-:W-:-:S05]  /*14490*/  IADD3 R5, -R220, R2, R221 ;  /* 0x00000002dc057210 */ /* 0x000fca0007ffe1dd */
[C---:B------:R-:W-:Y:S02]  /*144a0*/  IMAD.IADD R63, R5.reuse, 0x1, R56 ;  /* 0x00000001053f7824 */ /* 0x040fe400078e0238 */
[----:B------:R-:W-:Y:S01]  /*144b0*/  IMAD.IADD R65, R5, 0x1, R4 ;  /* 0x0000000105417824 */ /* 0x000fe200078e0204 */
[----:B------:R-:W-:-:S03]  /*144c0*/  LEA R61, R23, 0xffffffc0, 0x6 ;  /* 0xffffffc0173d7811 */ /* 0x000fc600078e30ff */
[----:B-1----:R-:W-:Y:S01]  /*144d0*/  IMAD.IADD R5, R65, 0x1, R58 ;  /* 0x0000000141057824 */ /* 0x002fe200078e023a */
[----:B------:R-:W-:Y:S02]  /*144e0*/  WARPGROUP.DEPBAR.LE gsb0, 0x0 ;  /* 0x00008000000079c5 */ /* 0x000fe40000010000 */
[----:B------:R0:W-:Y:S02]  /*144f0*/  @!P1 SYNCS.ARRIVE.TRANS64.RED.A1T0 RZ, [R0+URZ], RZ ;  /* 0x000000ff00ff99a7 */ /* 0x0001e4000810043f */
[----:B0-----:R-:W-:-:S04]  /*14500*/  IMAD.IADD R0, R221, 0x1, R66 ;  /* 0x00000001dd007824 */ /* 0x001fc800078e0242 */
[----:B------:R-:W-:-:S05]  /*14510*/  IMAD R74, R229, -0x2, R0 ;  /* 0xfffffffee54a7824 */ /* 0x000fca00078e0200 */
[----:B------:R-:W-:Y:S01]  /*14520*/  VIADDMNMX R0, R58, R63, R74, PT ;  /* 0x0000003f3a007246 */ /* 0x000fe2000380014a */
[----:B------:R-:W-:Y:S06]  /*14530*/  @!P3 BRA `(.L_x_1938) ;  /* 0x000000000050b947 */ /* 0x000fec0003800000 */
[----:B------:R-:W-:Y:S01]  /*14540*/  IADD3 R2, -R220, R221, R58 ;  /* 0x000000dddc027210 */ /* 0x000fe20007ffe13a */
[----:B------:R-:W-:Y:S03]  /*14550*/  BSSY B0, `(.L_x_1939) ;  /* 0x000000e000007945 */ /* 0x000fe60003800000 */
        /* <DEDUP_REMOVED lines=9> */
.L_x_1940:
[----:B------:R-:W-:-:S13]  /*145f0*/  ISETP.NE.AND P4, PT, R57, 0x1, PT ;  /* 0x000000013900780c */ /* 0x000fda0003f85270 */
[----:B------:R-:W0:Y:S02]  /*14600*/  @P4 LDC.64 R58, c[0x0][0x9e8] ;  /* 0x00027a00ff3a4b82 */ /* 0x000e240000000a00 */
[----:B0-----:R-:W-:-:S05]  /*14610*/  @P4 IMAD.HI.U32 R4, R2, R58, RZ ;  /* 0x0000003a02044227 */ /* 0x001fca00078e00ff */
[----:B------:R-:W-:-:S07]  /*14620*/  @P4 SHF.R.U32.HI R2, RZ, R59, R4 ;  /* 0x0000003bff024219 */ /* 0x000fce0000011604 */
.L_x_1941:
[----:B------:R-:W-:Y:S05]  /*14630*/  BSYNC B0 ;  /* 0x0000000000007941 */ /* 0x000fea0003800000 */
.L_x_1939:
[----:B------:R-:W-:-:S04]  /*14640*/  IMAD R2, R2, R57, -R61 ;  /* 0x0000003902027224 */ /* 0x000fc800078e0a3d */
[----:B------:R-:W-:-:S05]  /*14650*/  IMAD R2, R229, -0x2, R2 ;  /* 0xfffffffee5027824 */ /* 0x000fca00078e0202 */
[----:B------:R-:W-:Y:S02]  /*14660*/  VIMNMX R5, R5, R2, !PT ;  /* 0x0000000205057248 */ /* 0x000fe40007fe0100 */
[----:B------:R-:W-:-:S07]  /*14670*/  VIADDMNMX R0, R2, R57, R0, PT ;  /* 0x0000003902007246 */ /* 0x000fce0003800100 */
.L_x_1938:
[C---:B------:R-:W-:Y:S02]  /*14680*/  ISETP.GE.AND P4, PT, R66.reuse, 0x2, PT ;  /* 0x000000024200780c */ /* 0x040fe40003f86270 */
[----:B------:R-:W-:Y:S02]  /*14690*/  ISETP.GE.AND P6, PT, R66, 0x9, PT ;  /* 0x000000094200780c */ /* 0x000fe40003fc6270 */
[----:B------:R-:W-:Y:S02]  /*146a0*/  ISETP.GT.AND P5, PT, R5, 0x1, !P4 ;  /* 0x000000010500780c */ /* 0x000fe400067a4270 */
[----:B------:R-:W-:Y:S02]  /*146b0*/  P2R R59, PR, RZ, 0x40 ;  /* 0x00000040ff3b7803 */ /* 0x000fe40000000000 */
[----:B------:R-:W-:-:S04]  /*146c0*/  ISETP.LT.OR P5, PT, R0, 0x2, P5 ;  /* 0x000000020000780c */ /* 0x000fc80002fa1670 */
[----:B------:R-:W-:Y:S02]  /*146d0*/  FSEL R80, R25, -INF , !P5 ;  /* 0xff80000019507808 */ /* 0x000fe40006800000 */
[----:B------:R-:W-:Y:S02]  /*146e0*/  ISETP.GT.AND P5, PT, R5, 0x8, !P6 ;  /* 0x000000080500780c */ /* 0x000fe400077a4270 */
[----:B------:R-:W-:Y:S02]  /*146f0*/  ISETP.GE.AND P6, PT, R66, 0xa, PT ;  /* 0x0000000a4200780c */ /* 0x000fe40003fc6270 */
[----:B------:R-:W-:Y:S02]  /*14700*/  ISETP.LT.OR P5, PT, R0, 0x9, P5 ;  /* 0x000000090000780c */ /* 0x000fe40002fa1670 */
[----:B------:R-:W-:Y:S02]  /*14710*/  P2R R67, PR, RZ, 0x40 ;  /* 0x00000040ff437803 */ /* 0x000fe40000000000 */
[----:B------:R-:W-:-:S02]  /*14720*/  FSEL R82, R28, -INF , !P5 ;  /* 0xff8000001c527808 */ /* 0x000fc40006800000 */
[----:B------:R-:W-:Y:S02]  /*14730*/  ISETP.GT.AND P5, PT, R5, 0x9, !P6 ;  /* 0x000000090500780c */ /* 0x000fe400077a4270 */
[----:B------:R-:W-:Y:S02]  /*14740*/  ISETP.GE.AND P6, PT, R66, 0x11, PT ;  /* 0x000000114200780c */ /* 0x000fe40003fc6270 */
[----:B------:R-:W-:Y:S02]  /*14750*/  ISETP.LT.OR P5, PT, R0, 0xa, P5 ;  /* 0x0000000a0000780c */ /* 0x000fe40002fa1670 */
[----:B------:R-:W-:Y:S02]  /*14760*/  P2R R69, PR, RZ, 0x40 ;  /* 0x00000040ff457803 */ /* 0x000fe40000000000 */
[----:B------:R-:W-:Y:S02]  /*14770*/  FSEL R64, R29, -INF , !P5 ;  /* 0xff8000001d407808 */ /* 0x000fe40006800000 */
[----:B------:R-:W-:-:S02]  /*14780*/  ISETP.GT.AND P5, PT, R5, 0x10, !P6 ;  /* 0x000000100500780c */ /* 0x000fc400077a4270 */
[----:B------:R-:W-:Y:S02]  /*14790*/  ISETP.GE.AND P6, PT, R66, 0x12, PT ;  /* 0x000000124200780c */ /* 0x000fe40003fc6270 */
[----:B------:R-:W-:Y:S02]  /*147a0*/  ISETP.LT.OR P5, PT, R0, 0x11, P5 ;  /* 0x000000110000780c */ /* 0x000fe40002fa1670 */
[----:B------:R-:W-:Y:S02]  /*147b0*/  P2R R70, PR, RZ, 0x40 ;  /* 0x00000040ff467803 */ /* 0x000fe40000000000 */
[----:B------:R-:W-:Y:S02]  /*147c0*/  FSEL R62, R32, -INF , !P5 ;  /* 0xff800000203e7808 */ /* 0x000fe40006800000 */
[----:B------:R-:W-:Y:S02]  /*147d0*/  ISETP.GT.AND P5, PT, R5, 0x11, !P6 ;  /* 0x000000110500780c */ /* 0x000fe400077a4270 */
[----:B------:R-:W-:-:S02]  /*147e0*/  ISETP.GE.AND P6, PT, R66, 0x19, PT ;  /* 0x000000194200780c */ /* 0x000fc40003fc6270 */
[----:B------:R-:W-:Y:S02]  /*147f0*/  ISETP.LT.OR P5, PT, R0, 0x12, P5 ;  /* 0x000000120000780c */ /* 0x000fe40002fa1670 */
[----:B------:R-:W-:Y:S02]  /*14800*/  P2R R71, PR, RZ, 0x40 ;  /* 0x00000040ff477803 */ /* 0x000fe40000000000 */
[----:B------:R-:W-:Y:S02]  /*14810*/  FSEL R60, R33, -INF , !P5 ;  /* 0xff800000213c7808 */ /* 0x000fe40006800000 */
[----:B------:R-:W-:Y:S02]  /*14820*/  ISETP.GT.AND P5, PT, R5, 0x18, !P6 ;  /* 0x000000180500780c */ /* 0x000fe400077a4270 */
[----:B------:R-:W-:Y:S02]  /*14830*/  ISETP.GE.AND P6, PT, R66, 0x1a, PT ;  /* 0x0000001a4200780c */ /* 0x000fe40003fc6270 */
[----:B------:R-:W-:-:S02]  /*14840*/  ISETP.LT.OR P5, PT, R0, 0x19, P5 ;  /* 0x000000190000780c */ /* 0x000fc40002fa1670 */
[----:B------:R-:W-:Y:S02]  /*14850*/  P2R R72, PR, RZ, 0x40 ;  /* 0x00000040ff487803 */ /* 0x000fe40000000000 */
[----:B------:R-:W-:Y:S02]  /*14860*/  FSEL R58, R36, -INF , !P5 ;  /* 0xff800000243a7808 */ /* 0x000fe40006800000 */
[----:B------:R-:W-:Y:S02]  /*14870*/  ISETP.GT.AND P5, PT, R5, 0x19, !P6 ;  /* 0x000000190500780c */ /* 0x000fe400077a4270 */
[----:B------:R-:W-:Y:S02]  /*14880*/  ISETP.GE.AND P6, PT, R66, 0x21, PT ;  /* 0x000000214200780c */ /* 0x000fe40003fc6270 */
[----:B------:R-:W-:-:S04]  /*14890*/  ISETP.LT.OR P5, PT, R0, 0x1a, P5 ;  /* 0x0000001a0000780c */ /* 0x000fc80002fa1670 */
        /* <DEDUP_REMOVED lines=41> */
[----:B------:R-:W-:-:S04]  /*14b30*/  ISETP.GT.AND P6, PT, R5, 0x39, !P6 ;  /* 0x000000390500780c */ /* 0x000fc800077c4270 */
[----:B------:R-:W-:Y:S02]  /*14b40*/  ISETP.LT.OR P6, PT, R0, 0x3a, P6 ;  /* 0x0000003a0000780c */ /* 0x000fe400037c1670 */
[----:B------:R-:W0:Y:S02]  /*14b50*/  SHFL.IDX PT, R0, R3, 0x1, 0x1c1f ;  /* 0x003c1f0003007f89 */ /* 0x000e2400000e0000 */
[----:B------:R-:W-:Y:S02]  /*14b60*/  FSEL R24, R53, -INF , !P6 ;  /* 0xff80000035187808 */ /* 0x000fe40007000000 */
[----:B0-----:R-:W-:Y:S01]  /*14b70*/  VIADDMNMX R74, R0, R63, R74, PT ;  /* 0x0000003f004a7246 */ /* 0x001fe2000380014a */
[----:B------:R-:W-:Y:S01]  /*14b80*/  IMAD.IADD R25, R65, 0x1, R0 ;  /* 0x0000000141197824 */ /* 0x000fe200078e0200 */
        /* <DEDUP_REMOVED lines=12> */
.L_x_1944:
[----:B------:R-:W-:-:S13]  /*14c50*/  ISETP.NE.AND P6, PT, R57, 0x1, PT ;  /* 0x000000013900780c */ /* 0x000fda0003fc5270 */
[----:B------:R-:W0:Y:S02]  /*14c60*/  @P6 LDC.64 R32, c[0x0][0x9e8] ;  /* 0x00027a00ff206b82 */ /* 0x000e240000000a00 */
[----:B0-----:R-:W-:-:S05]  /*14c70*/  @P6 IMAD.HI.U32 R32, R0, R32, RZ ;  /* 0x0000002000206227 */ /* 0x001fca00078e00ff */
[----:B------:R-:W-:-:S07]  /*14c80*/  @P6 SHF.R.U32.HI R0, RZ, R33, R32 ;  /* 0x00000021ff006219 */ /* 0x000fce0000011620 */
.L_x_1945:
[----:B------:R-:W-:Y:S05]  /*14c90*/  BSYNC B0 ;  /* 0x0000000000007941 */ /* 0x000fea0003800000 */
.L_x_1943:
[----:B------:R-:W-:-:S04]  /*14ca0*/  IMAD R0, R0, R57, -R61 ;  /* 0x0000003900007224 */ /* 0x000fc800078e0a3d */
[----:B------:R-:W-:-:S05]  /*14cb0*/  IMAD R0, R229, -0x2, R0 ;  /* 0xfffffffee5007824 */ /* 0x000fca00078e0200 */
[----:B------:R-:W-:Y:S02]  /*14cc0*/  VIMNMX R25, R25, R0, !PT ;  /* 0x0000000019197248 */ /* 0x000fe40007fe0100 */
[----:B------:R-:W-:-:S07]  /*14cd0*/  VIADDMNMX R74, R0, R57, R74, PT ;  /* 0x00000039004a7246 */ /* 0x000fce000380014a */
.L_x_1942:
[----:B------:R-:W-:Y:S01]  /*14ce0*/  ISETP.GT.AND P4, PT, R25, 0x1, !P4 ;  /* 0x000000011900780c */ /* 0x000fe20006784270 */
[----:B------:R-:W-:Y:S01]  /*14cf0*/  ULDC UR4, c[0x0][0x988] ;  /* 0x0002620000047ab9 */ /* 0x000fe20000000800 */
[----:B------:R-:W-:Y:S01]  /*14d00*/  ISETP.NE.AND P6, PT, R59, RZ, PT ;  /* 0x000000ff3b00720c */ /* 0x000fe20003fc5270 */
[----:B------:R-:W-:Y:S01]  /*14d10*/  VIADD R23, R23, 0xfffffffe ;  /* 0xfffffffe17177836 */ /* 0x000fe20000000000 */
[----:B------:R-:W-:Y:S02]  /*14d20*/  ISETP.LT.OR P4, PT, R74, 0x2, P4 ;  /* 0x000000024a00780c */ /* 0x000fe40002781670 */
[----:B------:R-:W-:Y:S02]  /*14d30*/  FMNMX.FTZ R3, R78, R80, !PT ;  /* 0x000000504e037209 */ /* 0x000fe40007810000 */
[----:B------:R-:W-:Y:S02]  /*14d40*/  FSEL R32, R27, -INF , !P4 ;  /* 0xff8000001b207808 */ /* 0x000fe40006000000 */
        /* <DEDUP_REMOVED lines=20> */
[----:B------:R-:W-:Y:S02]  /*14e90*/  FMNMX.FTZ R3, R44, R3, !PT ;  /* 0x000000032c037209 */ /* 0x000fe40007810000 */
[----:B------:R-:W-:Y:S02]  /*14ea0*/  ISETP.GT.AND P4, PT, R25, 0x11, !P4 ;  /* 0x000000111900780c */ /* 0x000fe40006784270 */
[----:B------:R-:W-:Y:S02]  /*14eb0*/  FMNMX.FTZ R3, R4, R3, !PT ;  /* 0x0000000304037209 */ /* 0x000fe40007810000 */
[----:B------:R-:W-:Y:S02]  /*14ec0*/  ISETP.LT.OR P4, PT, R74, 0x12, P4 ;  /* 0x000000124a00780c */ /* 0x000fe40002781670 */
[----:B------:R-:W-:-:S02]  /*14ed0*/  FMNMX.FTZ R3, R48, R3, !PT ;  /* 0x0000000330037209 */ /* 0x000fc40007810000 */
[----:B------:R-:W-:Y:S02]  /*14ee0*/  FSEL R70, R35, -INF , !P4 ;  /* 0xff80000023467808 */ /* 0x000fe40006000000 */
[----:B------:R-:W-:Y:S02]  /*14ef0*/  ISETP.NE.AND P4, PT, R71, RZ, PT ;  /* 0x000000ff4700720c */ /* 0x000fe40003f85270 */
[----:B------:R-:W-:Y:S02]  /*14f00*/  FMNMX.FTZ R3, R2, R3, !PT ;  /* 0x0000000302037209 */ /* 0x000fe40007810000 */
[----:B------:R-:W-:Y:S02]  /*14f10*/  ISETP.GT.AND P4, PT, R25, 0x18, !P4 ;  /* 0x000000181900780c */ /* 0x000fe40006784270 */
[----:B------:R-:W-:Y:S02]  /*14f20*/  FMNMX.FTZ R3, R52, R3, !PT ;  /* 0x0000000334037209 */ /* 0x000fe40007810000 */
[----:B------:R-:W-:-:S02]  /*14f30*/  ISETP.LT.OR P4, PT, R74, 0x19, P4 ;  /* 0x000000194a00780c */ /* 0x000fc40002781670 */
[----:B------:R-:W-:Y:S02]  /*14f40*/  ISETP.NE.AND P6, PT, R29, RZ, PT ;  /* 0x000000ff1d00720c */ /* 0x000fe40003fc5270 */
[----:B------:R-:W-:Y:S02]  /*14f50*/  FSEL R38, R38, -INF , !P4 ;  /* 0xff80000026267808 */ /* 0x000fe40006000000 */
[----:B------:R-:W-:Y:S02]  /*14f60*/  ISETP.NE.AND P4, PT, R72, RZ, PT ;  /* 0x000000ff4800720c */ /* 0x000fe40003f85270 */
[----:B------:R-:W-:Y:S01]  /*14f70*/  FMNMX.FTZ R29, R24, R3, !PT ;  /* 0x00000003181d7209 */ /* 0x000fe20007810000 */
[----:B------:R-:W-:Y:S01]  /*14f80*/  IMAD.U32 R3, RZ, RZ, UR4 ;  /* 0x00000004ff037e24 */ /* 0x000fe2000f8e00ff */
[C---:B------:R-:W-:Y:S02]  /*14f90*/  ISETP.GT.AND P4, PT, R25.reuse, 0x19, !P4 ;  /* 0x000000191900780c */ /* 0x040fe40006784270 */
[----:B------:R-:W-:Y:S01]  /*14fa0*/  ISETP.GT.AND P5, PT, R25, 0x38, !P5 ;  /* 0x000000381900780c */ /* 0x000fe20006fa4270 */
[----:B------:R-:W0:Y:S01]  /*14fb0*/  SHFL.BFLY PT, R76, R29, 0x2, 0x1f ;  /* 0x0c401f001d4c7f89 */ /* 0x000e2200000e0000 */
[----:B------:R-:W-:-:S02]  /*14fc0*/  ISETP.LT.OR P4, PT, R74, 0x1a, P4 ;  /* 0x0000001a4a00780c */ /* 0x000fc40002781670 */
[----:B------:R-:W-:Y:S02]  /*14fd0*/  ISETP.LT.OR P5, PT, R74, 0x39, P5 ;  /* 0x000000394a00780c */ /* 0x000fe40002fa1670 */
[----:B------:R-:W-:Y:S02]  /*14fe0*/  FSEL R72, R39, -INF , !P4 ;  /* 0xff80000027487808 */ /* 0x000fe40006000000 */
[----:B------:R-:W-:Y:S02]  /*14ff0*/  ISETP.NE.AND P4, PT, R37, RZ, PT ;  /* 0x000000ff2500720c */ /* 0x000fe40003f85270 */
[----:B------:R-:W-:Y:S02]  /*15000*/  FSEL R54, R54, -INF , !P5 ;  /* 0xff80000036367808 */ /* 0x000fe40006800000 */
[----:B------:R-:W-:-:S04]  /*15010*/  ISETP.GT.AND P4, PT, R25, 0x20, !P4 ;  /* 0x000000201900780c */ /* 0x000fc80006784270 */
[----:B------:R-:W-:-:S04]  /*15020*/  ISETP.LT.OR P4, PT, R74, 0x21, P4 ;  /* 0x000000214a00780c */ /* 0x000fc80002781670 */
[----:B------:R-:W-:Y:S02]  /*15030*/  FSEL R42, R42, -INF , !P4 ;  /* 0xff8000002a2a7808 */ /* 0x000fe40006000000 */
[----:B------:R-:W-:Y:S02]  /*15040*/  ISETP.NE.AND P4, PT, R73, RZ, PT ;  /* 0x000000ff4900720c */ /* 0x000fe40003f85270 */
[----:B0-----:R-:W-:Y:S02]  /*15050*/  FMNMX.FTZ R76, R29, R76, !PT ;  /* 0x0000004c1d4c7209 */ /* 0x001fe40007810000 */
[----:B------:R-:W-:-:S03]  /*15060*/  ISETP.GT.AND P4, PT, R25, 0x21, !P4 ;  /* 0x000000211900780c */ /* 0x000fc60006784270 */
[----:B------:R-:W0:Y:S01]  /*15070*/  SHFL.BFLY PT, R5, R76, 0x1, 0x1f ;  /* 0x0c201f004c057f89 */ /* 0x000e2200000e0000 */
[----:B------:R-:W-:-:S04]  /*15080*/  ISETP.LT.OR P4, PT, R74, 0x22, P4 ;  /* 0x000000224a00780c */ /* 0x000fc80002781670 */
[----:B------:R-:W-:Y:S02]  /*15090*/  FSEL R30, R43, -INF , !P4 ;  /* 0xff8000002b1e7808 */ /* 0x000fe40006000000 */
[----:B------:R-:W-:-:S04]  /*150a0*/  ISETP.NE.AND P4, PT, R41, RZ, PT ;  /* 0x000000ff2900720c */ /* 0x000fc80003f85270 */
[----:B------:R-:W-:-:S04]  /*150b0*/  ISETP.GT.AND P4, PT, R25, 0x28, !P4 ;  /* 0x000000281900780c */ /* 0x000fc80006784270 */
[----:B------:R-:W-:-:S04]  /*150c0*/  ISETP.LT.OR P4, PT, R74, 0x29, P4 ;  /* 0x000000294a00780c */ /* 0x000fc80002781670 */
[----:B------:R-:W-:Y:S02]  /*150d0*/  FSEL R46, R46, -INF , !P4 ;  /* 0xff8000002e2e7808 */ /* 0x000fe40006000000 */
[----:B------:R-:W-:Y:S02]  /*150e0*/  ISETP.NE.AND P4, PT, R75, RZ, PT ;  /* 0x000000ff4b00720c */ /* 0x000fe40003f85270 */
[----:B0-----:R-:W-:Y:S02]  /*150f0*/  FMNMX.FTZ R5, R76, R5, !PT ;  /* 0x000000054c057209 */ /* 0x001fe40007810000 */
[----:B------:R-:W-:-:S03]  /*15100*/  ISETP.GT.AND P4, PT, R25, 0x29, !P4 ;  /* 0x000000291900780c */ /* 0x000fc60006784270 */
[----:B------:R-:W-:Y:S01]  /*15110*/  FMUL.FTZ R27, R5, R3 ;  /* 0x00000003051b7220 */ /* 0x000fe20000410000 */
[----:B------:R-:W-:-:S04]  /*15120*/  ISETP.LT.OR P4, PT, R74, 0x2a, P4 ;  /* 0x0000002a4a00780c */ /* 0x000fc80002781670 */
[----:B------:R-:W-:Y:S01]  /*15130*/  FSEL R0, R47, -INF , !P4 ;  /* 0xff8000002f007808 */ /* 0x000fe20006000000 */
[----:B------:R-:W-:Y:S01]  /*15140*/  IMAD.MOV.U32 R47, RZ, RZ, R79 ;  /* 0x000000ffff2f7224 */ /* 0x000fe200078e004f */
[----:B------:R-:W-:-:S04]  /*15150*/  ISETP.NE.AND P4, PT, R45, RZ, PT ;  /* 0x000000ff2d00720c */ /* 0x000fc80003f85270 */
[----:B------:R-:W-:-:S04]  /*15160*/  ISETP.GT.AND P4, PT, R25, 0x30, !P4 ;  /* 0x000000301900780c */ /* 0x000fc80006784270 */
[----:B------:R-:W-:-:S04]  /*15170*/  ISETP.LT.OR P4, PT, R74, 0x31, P4 ;  /* 0x000000314a00780c */ /* 0x000fc80002781670 */
[----:B------:R-:W-:Y:S02]  /*15180*/  FSEL R50, R50, -INF , !P4 ;  /* 0xff80000032327808 */ /* 0x000fe40006000000 */
[----:B------:R-:W-:Y:S02]  /*15190*/  ISETP.GT.AND P4, PT, R25, RZ, !P6 ;  /* 0x000000ff1900720c */ /* 0x000fe40007784270 */
[----:B------:R-:W-:Y:S02]  /*151a0*/  ISETP.NE.AND P6, PT, R49, RZ, PT ;  /* 0x000000ff3100720c */ /* 0x000fe40003fc5270 */
[----:B------:R-:W-:Y:S01]  /*151b0*/  ISETP.LT.OR P4, PT, R74, 0x1, P4 ;  /* 0x000000014a00780c */ /* 0x000fe20002781670 */
[----:B------:R-:W0:Y:S01]  /*151c0*/  @P2 LDC R49, c[0x0][0x450] ;  /* 0x00011400ff312b82 */ /* 0x000e220000000800 */
[----:B------:R-:W-:Y:S02]  /*151d0*/  ISETP.GT.AND P6, PT, R25, 0x39, !P6 ;  /* 0x000000391900780c */ /* 0x000fe400077c4270 */
[----:B------:R-:W-:-:S02]  /*151e0*/  FSEL R26, R26, -INF , !P4 ;  /* 0xff8000001a1a7808 */ /* 0x000fc40006000000 */
[----:B------:R-:W-:Y:S02]  /*151f0*/  FSETP.NEU.FTZ.AND P4, PT, R5, -INF , PT ;  /* 0xff8000000500780b */ /* 0x000fe40003f9d000 */
[----:B------:R-:W-:Y:S02]  /*15200*/  ISETP.LT.OR P6, PT, R74, 0x3a, P6 ;  /* 0x0000003a4a00780c */ /* 0x000fe400037c1670 */
[----:B------:R-:W-:Y:S02]  /*15210*/  FSEL R31, R27, RZ, P4 ;  /* 0x000000ff1b1f7208 */ /* 0x000fe40002000000 */
[----:B------:R-:W-:Y:S02]  /*15220*/  FMNMX.FTZ R27, R26, R32, !PT ;  /* 0x000000201a1b7209 */ /* 0x000fe40007810000 */
[----:B------:R-:W-:Y:S01]  /*15230*/  ISETP.NE.AND P4, PT, R77, RZ, PT ;  /* 0x000000ff4d00720c */ /* 0x000fe20003f85270 */
[--C-:B------:R-:W-:Y:S01]  /*15240*/  FFMA.FTZ R35, R64, R3, -R31.reuse ;  /* 0x0000000340237223 */ /* 0x100fe2000001081f */
[----:B------:R-:W-:Y:S01]  /*15250*/  FMNMX.FTZ R27, R66, R27, !PT ;  /* 0x0000001b421b7209 */ /* 0x000fe20007810000 */
[-CC-:B------:R-:W-:Y:S01]  /*15260*/  FFMA.FTZ R29, R78, R3.reuse, -R31.reuse ;  /* 0x000000034e1d7223 */ /* 0x180fe2000001081f */
[----:B------:R-:W-:Y:S01]  /*15270*/  ISETP.GT.AND P4, PT, R25, 0x31, !P4 ;  /* 0x000000311900780c */ /* 0x000fe20006784270 */
[--C-:B------:R-:W-:Y:S01]  /*15280*/  FFMA.FTZ R25, R80, R3, -R31.reuse ;  /* 0x0000000350197223 */ /* 0x100fe2000001081f */
[----:B------:R-:W-:Y:S01]  /*15290*/  FMNMX.FTZ R27, R68, R27, !PT ;  /* 0x0000001b441b7209 */ /* 0x000fe20007810000 */
[----:B------:R1:W-:Y:S01]  /*152a0*/  MUFU.EX2 R198, R35 ;  /* 0x0000002300c67308 */ /* 0x0003e20000000800 */
[----:B------:R-:W-:Y:S01]  /*152b0*/  ISETP.LT.OR P4, PT, R74, 0x32, P4 ;  /* 0x000000324a00780c */ /* 0x000fe20002781670 */
[--C-:B------:R-:W-:Y:S01]  /*152c0*/  FFMA.FTZ R33, R82, R3, -R31.reuse ;  /* 0x0000000352217223 */ /* 0x100fe2000001081f */
[----:B------:R-:W-:Y:S01]  /*152d0*/  FMNMX.FTZ R27, R34, R27, !PT ;  /* 0x0000001b221b7209 */ /* 0x000fe20007810000 */
[-CC-:B------:R-:W-:Y:S01]  /*152e0*/  FFMA.FTZ R62, R62, R3.reuse, -R31.reuse ;  /* 0x000000033e3e7223 */ /* 0x180fe2000001081f */
[----:B------:R-:W-:Y:S01]  /*152f0*/  FSEL R76, R51, -INF , !P4 ;  /* 0xff800000334c7808 */ /* 0x000fe20006000000 */
[--C-:B------:R-:W-:Y:S01]  /*15300*/  FFMA.FTZ R60, R60, R3, -R31.reuse ;  /* 0x000000033c3c7223 */ /* 0x100fe2000001081f */
[----:B------:R-:W-:Y:S01]  /*15310*/  FMNMX.FTZ R27, R70, R27, !PT ;  /* 0x0000001b461b7209 */ /* 0x000fe20007810000 */
[----:B------:R-:W-:Y:S01]  /*15320*/  MUFU.EX2 R196, R25 ;  /* 0x0000001900c47308 */ /* 0x000fe20000000800 */
[----:B------:R-:W-:Y:S01]  /*15330*/  FSEL R74, R55, -INF , !P6 ;  /* 0xff800000374a7808 */ /* 0x000fe20007000000 */
[--C-:B-1----:R-:W-:Y:S01]  /*15340*/  FFMA.FTZ R35, R4, R3, -R31.reuse ;  /* 0x0000000304237223 */ /* 0x102fe2000001081f */
[----:B------:R-:W-:Y:S01]  /*15350*/  FMNMX.FTZ R27, R38, R27, !PT ;  /* 0x0000001b261b7209 */ /* 0x000fe20007810000 */
[-CC-:B------:R-:W-:Y:S01]  /*15360*/  FFMA.FTZ R58, R58, R3.reuse, -R31.reuse ;  /* 0x000000033a3a7223 */ /* 0x180fe2000001081f */
[-CC-:B------:R-:W-:Y:S01]  /*15370*/  FFMA.FTZ R36, R36, R3.reuse, -R31.reuse ;  /* 0x0000000324247223 */ /* 0x180fe2000001081f */
[--C-:B------:R-:W-:Y:S01]  /*15380*/  FFMA.FTZ R40, R40, R3, -R31.reuse ;  /* 0x0000000328287223 */ /* 0x100fe2000001081f */
[----:B------:R-:W-:Y:S01]  /*15390*/  FMNMX.FTZ R27, R72, R27, !PT ;  /* 0x0000001b481b7209 */ /* 0x000fe20007810000 */
[-CC-:B------:R-:W-:Y:S01]  /*153a0*/  FFMA.FTZ R28, R28, R3.reuse, -R31.reuse ;  /* 0x000000031c1c7223 */ /* 0x180fe2000001081f */
[-CC-:B------:R-:W-:Y:S01]  /*153b0*/  FFMA.FTZ R44, R44, R3.reuse, -R31.reuse ;  /* 0x000000032c2c7223 */ /* 0x180fe2000001081f */
[--C-:B------:R-:W-:Y:S01]  /*153c0*/  FFMA.FTZ R48, R48, R3, -R31.reuse ;  /* 0x0000000330307223 */ /* 0x100fe2000001081f */
[----:B------:R-:W-:Y:S01]  /*153d0*/  FMNMX.FTZ R27, R42, R27, !PT ;  /* 0x0000001b2a1b7209 */ /* 0x000fe20007810000 */
[-CC-:B------:R-:W-:Y:S01]  /*153e0*/  FFMA.FTZ R2, R2, R3.reuse, -R31.reuse ;  /* 0x0000000302027223 */ /* 0x180fe2000001081f */
[-CC-:B------:R-:W-:Y:S01]  /*153f0*/  FFMA.FTZ R52, R52, R3.reuse, -R31.reuse ;  /* 0x0000000334347223 */ /* 0x180fe2000001081f */
[----:B------:R-:W-:Y:S01]  /*15400*/  FFMA.FTZ R24, R24, R3, -R31 ;  /* 0x0000000318187223 */ /* 0x000fe2000001081f */
[----:B------:R-:W-:Y:S01]  /*15410*/  FMNMX.FTZ R27, R30, R27, !PT ;  /* 0x0000001b1e1b7209 */ /* 0x000fe20007810000 */
[----:B------:R-:W1:Y:S03]  /*15420*/  MUFU.EX2 R29, R29 ;  /* 0x0000001d001d7308 */ /* 0x000e660000000800 */
[----:B------:R-:W-:-:S04]  /*15430*/  FMNMX.FTZ R27, R46, R27, !PT ;  /* 0x0000001b2e1b7209 */ /* 0x000fc80007810000 */
[----:B------:R-:W-:Y:S01]  /*15440*/  FMNMX.FTZ R27, R0, R27, !PT ;  /* 0x0000001b001b7209 */ /* 0x000fe20007810000 */
[----:B------:R-:W-:Y:S03]  /*15450*/  MUFU.EX2 R33, R33 ;  /* 0x0000002100217308 */ /* 0x000fe60000000800 */
[----:B------:R-:W-:-:S04]  /*15460*/  FMNMX.FTZ R27, R50, R27, !PT ;  /* 0x0000001b321b7209 */ /* 0x000fc80007810000 */
[----:B------:R-:W-:Y:S01]  /*15470*/  FMNMX.FTZ R27, R76, R27, !PT ;  /* 0x0000001b4c1b7209 */ /* 0x000fe20007810000 */
[----:B------:R-:W-:Y:S03]  /*15480*/  MUFU.EX2 R62, R62 ;  /* 0x0000003e003e7308 */ /* 0x000fe60000000800 */
[----:B------:R-:W-:-:S04]  /*15490*/  FMNMX.FTZ R27, R54, R27, !PT ;  /* 0x0000001b361b7209 */ /* 0x000fc80007810000 */
[----:B------:R-:W-:Y:S01]  /*154a0*/  FMNMX.FTZ R27, R74, R27, !PT ;  /* 0x0000001b4a1b7209 */ /* 0x000fe20007810000 */
[----:B------:R-:W2:Y:S04]  /*154b0*/  MUFU.EX2 R37, R60 ;  /* 0x0000003c00257308 */ /* 0x000ea80000000800 */
[----:B------:R-:W3:Y:S04]  /*154c0*/  SHFL.BFLY PT, R64, R27, 0x2, 0x1f ;  /* 0x0c401f001b407f89 */ /* 0x000ee800000e0000 */
[----:B------:R1:W-:Y:S08]  /*154d0*/  MUFU.EX2 R41, R2 ;  /* 0x0000000200297308 */ /* 0x0003f00000000800 */
[----:B------:R-:W-:Y:S01]  /*154e0*/  MUFU.EX2 R58, R58 ;  /* 0x0000003a003a7308 */ /* 0x000fe20000000800 */
[----:B-1----:R-:W-:Y:S01]  /*154f0*/  FADD.FTZ R2, R29, R196 ;  /* 0x000000c41d027221 */ /* 0x002fe20000010000 */
[----:B------:R-:W-:-:S02]  /*15500*/  F2FP.BF16.F32.PACK_AB R196, R196, R29 ;  /* 0x0000001dc4c4723e */ /* 0x000fc400000010ff */
[----:B--2---:R-:W-:Y:S01]  /*15510*/  F2FP.BF16.F32.PACK_AB R192, R37, R62 ;  /* 0x0000003e25c0723e */ /* 0x004fe200000010ff */
[----:B------:R-:W-:-:S03]  /*15520*/  FADD.FTZ R43, R33, R2 ;  /* 0x00000002212b7221 */ /* 0x000fc60000010000 */
[----:B------:R-:W1:Y:S01]  /*15530*/  MUFU.EX2 R39, R36 ;  /* 0x0000002400277308 */ /* 0x000e620000000800 */
[C---:B------:R-:W-:Y:S01]  /*15540*/  FADD.FTZ R45, R198.reuse, R43 ;  /* 0x0000002bc62d7221 */ /* 0x040fe20000010000 */
[----:B------:R-:W-:Y:S02]  /*15550*/  F2FP.BF16.F32.PACK_AB R198, R198, R33 ;  /* 0x00000021c6c6723e */ /* 0x000fe400000010ff */
[----:B---3--:R-:W-:-:S04]  /*15560*/  FMNMX.FTZ R64, R27, R64, !PT ;  /* 0x000000401b407209 */ /* 0x008fc80007810000 */
[----:B------:R-:W-:Y:S01]  /*15570*/  MUFU.EX2 R40, R40 ;  /* 0x0000002800287308 */ /* 0x000fe20000000800 */
[----:B------:R-:W2:Y:S07]  /*15580*/  SHFL.BFLY PT, R25, R64, 0x1, 0x1f ;  /* 0x0c201f0040197f89 */ /* 0x000eae00000e0000 */
[----:B------:R3:W4:Y:S01]  /*15590*/  MUFU.EX2 R27, R28 ;  /* 0x0000001c001b7308 */ /* 0x0007220000000800 */
[----:B-1----:R-:W-:-:S07]  /*155a0*/  F2FP.BF16.F32.PACK_AB R194, R39, R58 ;  /* 0x0000003a27c2723e */ /* 0x002fce00000010ff */
[----:B------:R-:W-:Y:S01]  /*155b0*/  MUFU.EX2 R44, R44 ;  /* 0x0000002c002c7308 */ /* 0x000fe20000000800 */
[----:B---3--:R-:W1:Y:S07]  /*155c0*/  @P2 LDC R28, c[0x0][0x44c] ;  /* 0x00011300ff1c2b82 */ /* 0x008e6e0000000800 */
[----:B------:R-:W3:Y:S01]  /*155d0*/  MUFU.EX2 R35, R35 ;  /* 0x0000002300237308 */ /* 0x000ee20000000800 */
[----:B--2---:R-:W-:Y:S02]  /*155e0*/  FMNMX.FTZ R4, R64, R25, !PT ;  /* 0x0000001940047209 */ /* 0x004fe40007810000 */
[----:B----4-:R-:W-:-:S02]  /*155f0*/  F2FP.BF16.F32.PACK_AB R188, R27, R40 ;  /* 0x000000281bbc723e */ /* 0x010fc400000010ff */
[C---:B------:R-:W-:Y:S01]  /*15600*/  FSETP.NEU.FTZ.AND P4, PT, R4.reuse, -INF , PT ;  /* 0xff8000000400780b */ /* 0x040fe20003f9d000 */
[----:B------:R-:W-:Y:S02]  /*15610*/  FMUL.FTZ R25, R4, R3 ;  /* 0x0000000304197220 */ /* 0x000fe40000410000 */
[----:B------:R-:W2:Y:S03]  /*15620*/  MUFU.EX2 R48, R48 ;  /* 0x0000003000307308 */ /* 0x000ea60000000800 */
[----:B------:R-:W-:-:S05]  /*15630*/  FSEL R31, R25, RZ, P4 ;  /* 0x000000ff191f7208 */ /* 0x000fca0002000000 */
[-CC-:B------:R-:W-:Y:S01]  /*15640*/  FFMA.FTZ R26, R26, R3.reuse, -R31.reuse ;  /* 0x000000031a1a7223 */ /* 0x180fe2000001081f */
[-CC-:B------:R-:W-:Y:S01]  /*15650*/  FFMA.FTZ R32, R32, R3.reuse, -R31.reuse ;  /* 0x0000000320207223 */ /* 0x180fe2000001081f */
[-CC-:B------:R-:W-:Y:S01]  /*15660*/  FFMA.FTZ R66, R66, R3.reuse, -R31.reuse ;  /* 0x0000000342427223 */ /* 0x180fe2000001081f */
[-CC-:B------:R-:W-:Y:S01]  /*15670*/  FFMA.FTZ R68, R68, R3.reuse, -R31.reuse ;  /* 0x0000000344447223 */ /* 0x180fe2000001081f */
[-CC-:B------:R-:W-:Y:S01]  /*15680*/  FFMA.FTZ R34, R34, R3.reuse, -R31.reuse ;  /* 0x0000000322227223 */ /* 0x180fe2000001081f */
[----:B------:R-:W-:Y:S01]  /*15690*/  MUFU.EX2 R197, R32 ;  /* 0x0000002000c57308 */ /* 0x000fe20000000800 */
[-CC-:B------:R-:W-:Y:S01]  /*156a0*/  FFMA.FTZ R70, R70, R3.reuse, -R31.reuse ;  /* 0x0000000346467223 */ /* 0x180fe2000001081f */
[-CC-:B------:R-:W-:Y:S01]  /*156b0*/  FFMA.FTZ R38, R38, R3.reuse, -R31.reuse ;  /* 0x0000000326267223 */ /* 0x180fe2000001081f */
[-CC-:B------:R-:W-:Y:S01]  /*156c0*/  FFMA.FTZ R72, R72, R3.reuse, -R31.reuse ;  /* 0x0000000348487223 */ /* 0x180fe2000001081f */
[-CC-:B------:R-:W-:Y:S01]  /*156d0*/  FFMA.FTZ R42, R42, R3.reuse, -R31.reuse ;  /* 0x000000032a2a7223 */ /* 0x180fe2000001081f */
[-CC-:B------:R-:W-:Y:S01]  /*156e0*/  FFMA.FTZ R30, R30, R3.reuse, -R31.reuse ;  /* 0x000000031e1e7223 */ /* 0x180fe2000001081f */
[-CC-:B------:R-:W-:Y:S01]  /*156f0*/  FFMA.FTZ R46, R46, R3.reuse, -R31.reuse ;  /* 0x000000032e2e7223 */ /* 0x180fe2000001081f */
[-CC-:B------:R-:W-:Y:S01]  /*15700*/  FFMA.FTZ R0, R0, R3.reuse, -R31.reuse ;  /* 0x0000000300007223 */ /* 0x180fe2000001081f */
[----:B------:R-:W4:Y:S01]  /*15710*/  MUFU.EX2 R26, R26 ;  /* 0x0000001a001a7308 */ /* 0x000f220000000800 */
[-CC-:B------:R-:W-:Y:S01]  /*15720*/  FFMA.FTZ R50, R50, R3.reuse, -R31.reuse ;  /* 0x0000000332327223 */ /* 0x180fe2000001081f */
[-CC-:B------:R-:W-:Y:S01]  /*15730*/  FFMA.FTZ R76, R76, R3.reuse, -R31.reuse ;  /* 0x000000034c4c7223 */ /* 0x180fe2000001081f */
[-CC-:B------:R-:W-:Y:S01]  /*15740*/  FFMA.FTZ R54, R54, R3.reuse, -R31.reuse ;  /* 0x0000000336367223 */ /* 0x180fe2000001081f */
[----:B------:R-:W-:Y:S01]  /*15750*/  FFMA.FTZ R31, R74, R3, -R31 ;  /* 0x000000034a1f7223 */ /* 0x000fe2000001081f */
[----:B-1----:R-:W-:Y:S01]  /*15760*/  @P2 IMAD.HI.U32 R28, R79, R28, RZ ;  /* 0x0000001c4f1c2227 */ /* 0x002fe200078e00ff */
[----:B---3--:R-:W-:-:S02]  /*15770*/  F2FP.BF16.F32.PACK_AB R190, R35, R44 ;  /* 0x0000002c23be723e */ /* 0x008fc400000010ff */
[----:B------:R-:W1:Y:S01]  /*15780*/  MUFU.EX2 R66, R66 ;  /* 0x0000004200427308 */ /* 0x000e620000000800 */
[----:B--2---:R-:W-:Y:S02]  /*15790*/  F2FP.BF16.F32.PACK_AB R184, R41, R48 ;  /* 0x0000003029b8723e */ /* 0x004fe400000010ff */
[----:B0-----:R-:W-:-:S05]  /*157a0*/  @P2 SHF.R.U32.HI R47, RZ, R49, R28 ;  /* 0x00000031ff2f2219 */ /* 0x001fca000001161c */
[----:B------:R-:W0:Y:S01]  /*157b0*/  MUFU.EX2 R199, R68 ;  /* 0x0000004400c77308 */ /* 0x000e220000000800 */
[----:B----4-:R-:W-:Y:S01]  /*157c0*/  FADD.FTZ R43, R26, R197 ;  /* 0x000000c51a2b7221 */ /* 0x010fe20000010000 */
[----:B------:R-:W-:-:S06]  /*157d0*/  F2FP.BF16.F32.PACK_AB R197, R197, R26 ;  /* 0x0000001ac5c5723e */ /* 0x000fcc00000010ff */
[----:B------:R-:W2:Y:S01]  /*157e0*/  MUFU.EX2 R34, R34 ;  /* 0x0000002200227308 */ /* 0x000ea20000000800 */
[----:B-1----:R-:W-:-:S07]  /*157f0*/  FADD.FTZ R2, R66, R43 ;  /* 0x0000002b42027221 */ /* 0x002fce0000010000 */
[----:B------:R-:W1:Y:S01]  /*15800*/  MUFU.EX2 R193, R70 ;  /* 0x0000004600c17308 */ /* 0x000e620000000800 */
[C---:B0-----:R-:W-:Y:S01]  /*15810*/  FADD.FTZ R43, R199.reuse, R2 ;  /* 0x00000002c72b7221 */ /* 0x041fe20000010000 */
[----:B------:R-:W-:-:S06]  /*15820*/  F2FP.BF16.F32.PACK_AB R199, R199, R66 ;  /* 0x00000042c7c7723e */ /* 0x000fcc00000010ff */
[----:B------:R0:W-:Y:S01]  /*15830*/  MUFU.EX2 R25, R24 ;  /* 0x0000001800197308 */ /* 0x0001e20000000800 */
[----:B--2---:R-:W-:-:S07]  /*15840*/  FADD.FTZ R2, R34, R43 ;  /* 0x0000002b22027221 */ /* 0x004fce0000010000 */
[----:B------:R-:W2:Y:S01]  /*15850*/  MUFU.EX2 R38, R38 ;  /* 0x0000002600267308 */ /* 0x000ea20000000800 */
[----:B0-----:R-:W-:Y:S01]  /*15860*/  FADD.FTZ R24, R62, R45 ;  /* 0x0000002d3e187221 */ /* 0x001fe20000010000 */
[C---:B-1----:R-:W-:Y:S01]  /*15870*/  FADD.FTZ R43, R193.reuse, R2 ;  /* 0x00000002c12b7221 */ /* 0x042fe20000010000 */
[----:B------:R-:W-:Y:S02]  /*15880*/  F2FP.BF16.F32.PACK_AB R193, R193, R34 ;  /* 0x00000022c1c1723e */ /* 0x000fe400000010ff */
[----:B------:R-:W-:-:S03]  /*15890*/  FADD.FTZ R45, R37, R24 ;  /* 0x00000018252d7221 */ /* 0x000fc60000010000 */
[----:B------:R-:W0:Y:S01]  /*158a0*/  MUFU.EX2 R195, R72 ;  /* 0x0000004800c37308 */ /* 0x000e220000000800 */
[----:B------:R-:W-:-:S04]  /*158b0*/  FADD.FTZ R24, R58, R45 ;  /* 0x0000002d3a187221 */ /* 0x000fc80000010000 */
[----:B------:R-:W-:-:S03]  /*158c0*/  FADD.FTZ R45, R39, R24 ;  /* 0x00000018272d7221 */ /* 0x000fc60000010000 */
[----:B------:R-:W1:Y:S01]  /*158d0*/  MUFU.EX2 R42, R42 ;  /* 0x0000002a002a7308 */ /* 0x000e620000000800 */
[----:B------:R-:W-:-:S04]  /*158e0*/  FADD.FTZ R2, R40, R45 ;  /* 0x0000002d28027221 */ /* 0x000fc80000010000 */
[----:B------:R-:W-:-:S03]  /*158f0*/  FADD.FTZ R45, R27, R2 ;  /* 0x000000021b2d7221 */ /* 0x000fc60000010000 */
[----:B------:R-:W3:Y:S01]  /*15900*/  MUFU.EX2 R189, R30 ;  /* 0x0000001e00bd7308 */ /* 0x000ee20000000800 */
[----:B------:R-:W-:Y:S01]  /*15910*/  FADD.FTZ R2, R44, R45 ;  /* 0x0000002d2c027221 */ /* 0x000fe20000010000 */
[----:B------:R-:W-:-:S04]  /*15920*/  IMAD.IADD R45, R106, 0x1, R47 ;  /* 0x000000016a2d7824 */ /* 0x000fc800078e022f */
[----:B------:R-:W-:Y:S02]  /*15930*/  IMAD.IADD R56, R45, 0x1, R56 ;  /* 0x000000012d387824 */ /* 0x000fe400078e0238 */
[----:B------:R-:W4:Y:S08]  /*15940*/  MUFU.EX2 R46, R46 ;  /* 0x0000002e002e7308 */ /* 0x000f300000000800 */
[----:B------:R2:W-:Y:S08]  /*15950*/  MUFU.EX2 R191, R0 ;  /* 0x0000000000bf7308 */ /* 0x0005f00000000800 */
[----:B------:R-:W5:Y:S01]  /*15960*/  MUFU.EX2 R52, R52 ;  /* 0x0000003400347308 */ /* 0x000f620000000800 */
[----:B--2---:R-:W-:-:S04]  /*15970*/  FADD.FTZ R0, R38, R43 ;  /* 0x0000002b26007221 */ /* 0x004fc80000010000 */
[C---:B0-----:R-:W-:Y:S01]  /*15980*/  FADD.FTZ R43, R195.reuse, R0 ;  /* 0x00000000c32b7221 */ /* 0x041fe20000010000 */
[----:B------:R-:W-:Y:S02]  /*15990*/  F2FP.BF16.F32.PACK_AB R195, R195, R38 ;  /* 0x00000026c3c3723e */ /* 0x000fe400000010ff */
[----:B------:R-:W0:Y:S01]  /*159a0*/  MUFU.EX2 R50, R50 ;  /* 0x0000003200327308 */ /* 0x000e220000000800 */
[----:B-1----:R-:W-:Y:S01]  /*159b0*/  FADD.FTZ R0, R42, R43 ;  /* 0x0000002b2a007221 */ /* 0x002fe20000010000 */
[----:B------:R-:W-:-:S03]  /*159c0*/  FADD.FTZ R43, R35, R2 ;  /* 0x00000002232b7221 */ /* 0x000fc60000010000 */
[C---:B---3--:R-:W-:Y:S01]  /*159d0*/  FADD.FTZ R29, R189.reuse, R0 ;  /* 0x00000000bd1d7221 */ /* 0x048fe20000010000 */
[----:B------:R-:W-:Y:S01]  /*159e0*/  FADD.FTZ R2, R48, R43 ;  /* 0x0000002b30027221 */ /* 0x000fe20000010000 */
[----:B------:R-:W-:Y:S01]  /*159f0*/  F2FP.BF16.F32.PACK_AB R189, R189, R42 ;  /* 0x0000002abdbd723e */ /* 0x000fe200000010ff */
[----:B------:R-:W1:Y:S01]  /*15a00*/  MUFU.EX2 R185, R76 ;  /* 0x0000004c00b97308 */ /* 0x000e620000000800 */
[----:B----4-:R-:W-:Y:S01]  /*15a10*/  FADD.FTZ R0, R46, R29 ;  /* 0x0000001d2e007221 */ /* 0x010fe20000010000 */
[----:B------:R-:W-:Y:S01]  /*15a20*/  FADD.FTZ R29, R41, R2 ;  /* 0x00000002291d7221 */ /* 0x000fe20000010000 */
[----:B-----5:R-:W-:Y:S02]  /*15a30*/  F2FP.BF16.F32.PACK_AB R186, R25, R52 ;  /* 0x0000003419ba723e */ /* 0x020fe400000010ff */
[C---:B------:R-:W-:Y:S01]  /*15a40*/  FADD.FTZ R27, R191.reuse, R0 ;  /* 0x00000000bf1b7221 */ /* 0x040fe20000010000 */
[----:B------:R-:W-:Y:S01]  /*15a50*/  FADD.FTZ R228, R52, R29 ;  /* 0x0000001d34e47221 */ /* 0x000fe20000010000 */
[----:B------:R-:W-:Y:S01]  /*15a60*/  F2FP.BF16.F32.PACK_AB R191, R191, R46 ;  /* 0x0000002ebfbf723e */ /* 0x000fe200000010ff */
[----:B------:R-:W2:Y:S01]  /*15a70*/  MUFU.EX2 R54, R54 ;  /* 0x0000003600367308 */ /* 0x000ea20000000800 */
[----:B0-----:R-:W-:Y:S01]  /*15a80*/  FADD.FTZ R0, R50, R27 ;  /* 0x0000001b32007221 */ /* 0x001fe20000010000 */
[----:B------:R-:W-:-:S06]  /*15a90*/  FADD.FTZ R228, R25, R228 ;  /* 0x000000e419e47221 */ /* 0x000fcc0000010000 */
[----:B------:R-:W0:Y:S01]  /*15aa0*/  MUFU.EX2 R31, R31 ;  /* 0x0000001f001f7308 */ /* 0x000e220000000800 */
[C---:B-1----:R-:W-:Y:S01]  /*15ab0*/  FADD.FTZ R25, R185.reuse, R0 ;  /* 0x00000000b9197221 */ /* 0x042fe20000010000 */
[----:B------:R-:W-:-:S03]  /*15ac0*/  F2FP.BF16.F32.PACK_AB R185, R185, R50 ;  /* 0x00000032b9b9723e */ /* 0x000fc600000010ff */
[----:B--2---:R-:W-:-:S04]  /*15ad0*/  FADD.FTZ R0, R54, R25 ;  /* 0x0000001936007221 */ /* 0x004fc80000010000 */
[C---:B0-----:R-:W-:Y:S01]  /*15ae0*/  FADD.FTZ R227, R31.reuse, R0 ;  /* 0x000000001fe37221 */ /* 0x041fe20000010000 */
[----:B------:R-:W-:Y:S01]  /*15af0*/  F2FP.BF16.F32.PACK_AB R187, R31, R54 ;  /* 0x000000361fbb723e */ /* 0x000fe200000010ff */
        /* <DEDUP_REMOVED lines=12> */
.L_x_1948:
[----:B------:R-:W-:-:S13]  /*15bc0*/  ISETP.NE.AND P4, PT, R57, 0x1, PT ;  /* 0x000000013900780c */ /* 0x000fda0003f85270 */
[----:B------:R-:W0:Y:S02]  /*15bd0*/  @P4 LDC.64 R24, c[0x0][0x9e8] ;  /* 0x00027a00ff184b82 */ /* 0x000e240000000a00 */
[----:B0-----:R-:W-:-:S05]  /*15be0*/  @P4 IMAD.HI.U32 R2, R0, R24, RZ ;  /* 0x0000001800024227 */ /* 0x001fca00078e00ff */
[----:B------:R-:W-:-:S07]  /*15bf0*/  @P4 SHF.R.U32.HI R0, RZ, R25, R2 ;  /* 0x00000019ff004219 */ /* 0x000fce0000011602 */
.L_x_1949:
[----:B------:R-:W-:Y:S05]  /*15c00*/  BSYNC B0 ;  /* 0x0000000000007941 */ /* 0x000fea0003800000 */
.L_x_1947:
[----:B------:R-:W-:-:S05]  /*15c10*/  IMAD R57, R0, R57, R57 ;  /* 0x0000003900397224 */ /* 0x000fca00078e0239 */
[----:B------:R-:W-:-:S07]  /*15c20*/  VIMNMX R56, R56, R57, PT ;  /* 0x0000003938387248 */ /* 0x000fce0003fe0100 */
.L_x_1946:
[----:B------:R-:W2:Y:S01]  /*15c30*/  LDL R24, [R1+0x38] ;  /* 0x0000380001187983 */ /* 0x000ea20000100800 */
[----:B------:R-:W-:Y:S01]  /*15c40*/  SHF.R.S32.HI R25, RZ, 0x1f, R56 ;  /* 0x0000001fff197819 */ /* 0x000fe20000011438 */
[----:B------:R-:W-:Y:S01]  /*15c50*/  BSSY B0, `(.L_x_1950) ;  /* 0x00002ff000007945 */ /* 0x000fe20003800000 */
[----:B------:R-:W-:Y:S01]  /*15c60*/  IMAD.MOV.U32 R2, RZ, RZ, 0x3f800000 ;  /* 0x3f800000ff027424 */ /* 0x000fe200078e00ff */
[----:B------:R-:W-:Y:S02]  /*15c70*/  CS2R R150, SRZ ;  /* 0x0000000000967805 */ /* 0x000fe4000001ff00 */
[----:B------:R-:W-:Y:S01]  /*15c80*/  LEA.HI R25, R25, R56, RZ, 0x6 ;  /* 0x0000003819197211 */ /* 0x000fe200078f30ff */
[----:B------:R-:W-:Y:S01]  /*15c90*/  IMAD.MOV.U32 R0, RZ, RZ, 0x3f800000 ;  /* 0x3f800000ff007424 */ /* 0x000fe200078e00ff */
[----:B------:R-:W-:Y:S02]  /*15ca0*/  CS2R R148, SRZ ;  /* 0x0000000000947805 */ /* 0x000fe4000001ff00 */
[----:B------:R-:W-:-:S02]  /*15cb0*/  CS2R R146, SRZ ;  /* 0x0000000000927805 */ /* 0x000fc4000001ff00 */
[----:B------:R-:W-:Y:S02]  /*15cc0*/  SHF.R.S32.HI R25, RZ, 0x6, R25 ;  /* 0x00000006ff197819 */ /* 0x000fe40000011419 */
        /* <DEDUP_REMOVED lines=60> */
[----:B--2---:R-:W-:-:S04]  /*16090*/  VIMNMX R24, R24, R25, !PT ;  /* 0x0000001918187248 */ /* 0x004fc80007fe0100 */
[----:B------:R-:W-:Y:S01]  /*160a0*/  ISETP.GE.AND P4, PT, R23, R24, PT ;  /* 0x000000181700720c */ /* 0x000fe20003f86270 */
[----:B------:R0:W-:Y:S02]  /*160b0*/  STL [R1+0x1c], R24 ;  /* 0x00001c1801007387 */ /* 0x0001e40000100800 */
[----:B0-----:R-:W-:-:S10]  /*160c0*/  CS2R R24, SRZ ;  /* 0x0000000000187805 */ /* 0x001fd4000001ff00 */
[----:B------:R-:W-:Y:S05]  /*160d0*/  @!P4 BRA `(.L_x_1951) ;  /* 0x0000002800d8c947 */ /* 0x000fea0003800000 */
[----:B------:R-:W-:Y:S01]  /*160e0*/  BSSY B1, `(.L_x_1952) ;  /* 0x00002b1000017945 */ /* 0x000fe20003800000 */
[----:B------:R-:W-:Y:S02]  /*160f0*/  IMAD.MOV.U32 R2, RZ, RZ, 0x3f800000 ;  /* 0x3f800000ff027424 */ /* 0x000fe400078e00ff */
[----:B------:R-:W-:-:S07]  /*16100*/  IMAD.MOV.U32 R151, RZ, RZ, RZ ;  /* 0x000000ffff977224 */ /* 0x000fce00078e00ff */
.L_x_1971:
[----:B------:R-:W-:-:S05]  /*16110*/  VIADD R231, R22, 0x1 ;  /* 0x0000000116e77836 */ /* 0x000fca0000000000 */
[----:B------:R-:W-:-:S04]  /*16120*/  ISETP.NE.AND P4, PT, R231, 0x2, PT ;  /* 0x00000002e700780c */ /* 0x000fc80003f85270 */
[----:B------:R-:W-:Y:S02]  /*16130*/  SEL R230, RZ, 0x1, P4 ;  /* 0x00000001ffe67807 */ /* 0x000fe40002000000 */
[----:B------:R-:W-:Y:S02]  /*16140*/  SEL R231, R231, RZ, P4 ;  /* 0x000000ffe7e77207 */ /* 0x000fe40002000000 */
[----:B------:R-:W-:Y:S01]  /*16150*/  LOP3.LUT R230, R219, R230, RZ, 0x3c, !PT ;  /* 0x000000e6dbe67212 */ /* 0x000fe200078e3cff */
[----:B------:R-:W-:Y:S06]  /*16160*/  @!P0 BRA `(.L_x_1953) ;  /* 0x0000000000048947 */ /* 0x000fec0003800000 */
[----:B------:R-:W-:Y:S01]  /*16170*/  BPT.TRAP 0x1 ;  /* 0x000000040000795c */ /* 0x000fe20000300000 */
.L_x_1953:
[----:B------:R-:W-:Y:S01]  /*16180*/  IMAD R232, R231, 0x8, R16 ;  /* 0x00000008e7e87824 */ /* 0x000fe200078e0210 */
[----:B------:R-:W-:-:S04]  /*16190*/  SHF.L.U32 R152, R230, 0x1f, RZ ;  /* 0x0000001fe6987819 */ /* 0x000fc800000006ff */
[----:B------:R0:W1:Y:S01]  /*161a0*/  SYNCS.PHASECHK.TRANS64.TRYWAIT P4, [R232+URZ+0x30830], R152 ;  /* 0x03083098e80075a7 */ /* 0x000062000808017f */
[----:B------:R-:W-:Y:S05]  /*161b0*/  @!P0 BRA `(.L_x_1954) ;  /* 0x0000000000048947 */ /* 0x000fea0003800000 */
[----:B------:R-:W-:Y:S01]  /*161c0*/  BPT.TRAP 0x1 ;  /* 0x000000040000795c */ /* 0x000fe20000300000 */
.L_x_1954:
[----:B------:R-:W2:Y:S01]  /*161d0*/  LDL R3, [R1] ;  /* 0x0000000001037983 */ /* 0x000ea20000100800 */
[----:B------:R-:W-:Y:S01]  /*161e0*/  BSSY B2, `(.L_x_1955) ;  /* 0x0000007000027945 */ /* 0x000fe20003800000 */
[----:B--2---:R-:W-:-:S04]  /*161f0*/  IMAD R158, R231, 0x800, R3 ;  /* 0x00000800e79e7824 */ /* 0x004fc800078e0203 */
[C---:B------:R-:W-:Y:S02]  /*16200*/  VIADD R155, R158.reuse, 0x2 ;  /* 0x000000029e9b7836 */ /* 0x040fe40000000000 */
[----:B------:R-:W-:Y:S01]  /*16210*/  VIADD R3, R158, 0x4 ;  /* 0x000000049e037836 */ /* 0x000fe20000000000 */
[----:B-1----:R-:W-:Y:S06]  /*16220*/  @P4 BRA `(.L_x_1956) ;  /* 0x0000000000084947 */ /* 0x002fec0003800000 */
[----:B------:R-:W1:Y:S02]  /*16230*/  SYNCS.PHASECHK.TRANS64.TRYWAIT P4, [R232+URZ+0x30830], R152 ;  /* 0x03083098e80075a7 */ /* 0x000e64000808017f */
[----:B-1----:R-:W-:Y:S05]  /*16240*/  @!P4 BRA `(.L_x_1957) ;  /* 0x00000160003cc947 */ /* 0x002fea0003800000 */
.L_x_1956:
[----:B------:R-:W-:Y:S05]  /*16250*/  BSYNC B2 ;  /* 0x0000000000027941 */ /* 0x000fea0003800000 */
.L_x_1955:
[----:B01----:R-:W-:Y:S01]  /*16260*/  IMAD.MOV.U32 R152, RZ, RZ, R158 ;  /* 0x000000ffff987224 */ /* 0x003fe200078e009e */
[----:B------:R-:W-:Y:S01]  /*16270*/  R2UR UR12, R214 ;  /* 0x00000000d60c72ca */ /* 0x000fe200000e0000 */
[----:B------:R-:W-:Y:S01]  /*16280*/  VIADD R154, R158, 0x6 ;  /* 0x000000069e9a7836 */ /* 0x000fe20000000000 */
[----:B------:R-:W-:Y:S01]  /*16290*/  R2UR UR13, R215 ;  /* 0x00000000d70d72ca */ /* 0x000fe200000e0000 */
[----:B------:R-:W-:Y:S01]  /*162a0*/  IMAD.MOV.U32 R153, RZ, RZ, 0x40000040 ;  /* 0x40000040ff997424 */ /* 0x000fe200078e00ff */
[----:B------:R-:W-:Y:S01]  /*162b0*/  R2UR UR6, R152 ;  /* 0x00000000980672ca */ /* 0x000fe200000e0000 */
[----:B------:R-:W-:Y:S01]  /*162c0*/  IMAD.MOV.U32 R152, RZ, RZ, R155 ;  /* 0x000000ffff987224 */ /* 0x000fe200078e009b */
[----:B------:R-:W-:Y:S01]  /*162d0*/  R2UR UR10, R154 ;  /* 0x000000009a0a72ca */ /* 0x000fe200000e0000 */
[----:B------:R-:W-:Y:S01]  /*162e0*/  IMAD.MOV.U32 R155, RZ, RZ, 0x40000040 ;  /* 0x40000040ff9b7424 */ /* 0x000fe200078e00ff */
[----:B------:R-:W-:Y:S01]  /*162f0*/  R2UR UR5, R153 ;  /* 0x00000000990572ca */ /* 0x000fe200000e0000 */
[----:B------:R-:W-:Y:S01]  /*16300*/  VIADD R156, R158, 0x204 ;  /* 0x000002049e9c7836 */ /* 0x000fe20000000000 */
[----:B------:R-:W-:Y:S01]  /*16310*/  R2UR UR4, R152 ;  /* 0x00000000980472ca */ /* 0x000fe200000e0000 */
[----:B------:R-:W-:Y:S01]  /*16320*/  IMAD.MOV.U32 R152, RZ, RZ, R3 ;  /* 0x000000ffff987224 */ /* 0x000fe200078e0003 */
[----:B------:R-:W-:Y:S01]  /*16330*/  R2UR UR11, R155 ;  /* 0x000000009b0b72ca */ /* 0x000fe200000e0000 */
[----:B------:R-:W-:Y:S01]  /*16340*/  VIADD R154, R158, 0x202 ;  /* 0x000002029e9a7836 */ /* 0x000fe20000000000 */
        /* <DEDUP_REMOVED lines=10> */
[----:B------:R-:W-:Y:S01]  /*163f0*/  MOV R3, UR10 ;  /* 0x0000000a00037c02 */ /* 0x000fe20008000f00 */
[----:B------:R-:W-:Y:S01]  /*16400*/  UMOV UR10, UR4 ;  /* 0x00000004000a7c82 */ /* 0x000fe20008000000 */
[----:B------:R-:W-:Y:S01]  /*16410*/  MOV R236, UR11 ;  /* 0x0000000b00ec7c02 */ /* 0x000fe20008000f00 */
[----:B------:R-:W-:Y:S01]  /*16420*/  UMOV UR11, UR5 ;  /* 0x00000005000b7c82 */ /* 0x000fe20008000000 */
[----:B------:R-:W-:Y:S01]  /*16430*/  R2UR UR26, R152 ;  /* 0x00000000981a72ca */ /* 0x000fe200000e0000 */
[----:B------:R-:W-:Y:S01]  /*16440*/  VIADD R152, R158, 0x404 ;  /* 0x000004049e987836 */ /* 0x000fe20000000000 */
[----:B------:R-:W-:Y:S01]  /*16450*/  R2UR UR7, R153 ;  /* 0x00000000990772ca */ /* 0x000fe200000e0000 */
[----:B------:R-:W-:Y:S01]  /*16460*/  IMAD.MOV.U32 R157, RZ, RZ, 0x40000040 ;  /* 0x40000040ff9d7424 */ /* 0x000fe200078e00ff */
[----:B------:R-:W-:Y:S01]  /*16470*/  R2UR UR34, R154 ;  /* 0x000000009a2272ca */ /* 0x000fe200000e0000 */
[----:B------:R-:W-:Y:S01]  /*16480*/  VIADD R154, R158, 0x604 ;  /* 0x000006049e9a7836 */ /* 0x000fe20000000000 */
[----:B------:R-:W-:Y:S01]  /*16490*/  R2UR UR38, R152 ;  /* 0x00000000982672ca */ /* 0x000fe200000e0000 */
[----:B------:R-:W-:Y:S01]  /*164a0*/  VIADD R152, R158, 0x600 ;  /* 0x000006009e987836 */ /* 0x000fe20000000000 */
[----:B------:R-:W-:Y:S01]  /*164b0*/  R2UR UR42, R156 ;  /* 0x000000009c2a72ca */ /* 0x000fe200000e0000 */
[----:B------:R-:W-:Y:S01]  /*164c0*/  VIADD R156, R158, 0x602 ;  /* 0x000006029e9c7836 */ /* 0x000fe20000000000 */
[----:B------:R-:W-:Y:S01]  /*164d0*/  R2UR UR4, R6 ;  /* 0x00000000060472ca */ /* 0x000fe200000e0000 */
[-C--:B------:R-:W-:Y:S01]  /*164e0*/  FMUL.FTZ R24, R24, R0.reuse ;  /* 0x0000000018187220 */ /* 0x080fe20000410000 */
[----:B------:R-:W-:Y:S01]  /*164f0*/  R2UR UR46, R152 ;  /* 0x00000000982e72ca */ /* 0x000fe200000e0000 */
[----:B------:R-:W-:Y:S01]  /*16500*/  VIADD R152, R158, 0x606 ;  /* 0x000006069e987836 */ /* 0x000fe20000000000 */
[----:B------:R-:W-:Y:S01]  /*16510*/  R2UR UR5, R7 ;  /* 0x00000000070572ca */ /* 0x000fe200000e0000 */
[-C--:B------:R-:W-:Y:S01]  /*16520*/  FMUL.FTZ R25, R25, R0.reuse ;  /* 0x0000000019197220 */ /* 0x080fe20000410000 */
[C---:B------:R-:W-:Y:S01]  /*16530*/  R2UR UR9, R153.reuse ;  /* 0x00000000990972ca */ /* 0x040fe200000e0000 */
[-C--:B------:R-:W-:Y:S01]  /*16540*/  FMUL.FTZ R28, R28, R0.reuse ;  /* 0x000000001c1c7220 */ /* 0x080fe20000410000 */
[----:B------:R-:W-:Y:S01]  /*16550*/  R2UR UR15, R153 ;  /* 0x00000000990f72ca */ /* 0x000fe200000e0000 */
        /* <DEDUP_REMOVED lines=29> */
[----:B------:R-:W-:Y:S01]  /*16730*/  WARPGROUP.ARRIVE ;  /* 0x00000000000079c5 */ /* 0x000fe20000000000 */
[----:B------:R-:W-:Y:S01]  /*16740*/  R2UR UR16, R212 ;  /* 0x00000000d41072ca */ /* 0x000fe200000e0000 */
[-C--:B------:R-:W-:Y:S01]  /*16750*/  FMUL.FTZ R60, R60, R0.reuse ;  /* 0x000000003c3c7220 */ /* 0x080fe20000410000 */
[----:B------:R-:W-:Y:S01]  /*16760*/  R2UR UR17, R213 ;  /* 0x00000000d51172ca */ /* 0x000fe200000e0000 */
[-C--:B------:R-:W-:Y:S01]  /*16770*/  FMUL.FTZ R61, R61, R0.reuse ;  /* 0x000000003d3d7220 */ /* 0x080fe20000410000 */
[----:B------:R-:W-:Y:S01]  /*16780*/  R2UR UR20, R210 ;  /* 0x00000000d21472ca */ /* 0x000fe200000e0000 */
[----:B------:R-:W-:Y:S01]  /*16790*/  HGMMA.64x64x16.F32.BF16 R152, gdesc[UR4], RZ, !UPT, gsb0 ;  /* 0x00e00000049879f0 */ /* 0x000fe2000c0018ff */
[----:B------:R-:W-:Y:S01]  /*167a0*/  UMOV UR6, UR8 ;  /* 0x0000000800067c82 */ /* 0x000fe20008000000 */
[----:B------:R-:W-:Y:S01]  /*167b0*/  UMOV UR7, UR9 ;  /* 0x0000000900077c82 */ /* 0x000fe20008000000 */
        /* <DEDUP_REMOVED lines=183> */
.L_x_1958:
[----:B------:R-:W-:Y:S01]  /*17330*/  SHF.L.U32 R2, R219, 0x1f, RZ ;  /* 0x0000001fdb027819 */ /* 0x000fe200000006ff */
[----:B------:R-:W-:-:S04]  /*17340*/  IMAD R0, R22, 0x8, R16 ;  /* 0x0000000816007824 */ /* 0x000fc800078e0210 */
[----:B------:R0:W1:Y:S01]  /*17350*/  SYNCS.PHASECHK.TRANS64.TRYWAIT P4, [R0+URZ+0x30850], R2 ;  /* 0x03085002000075a7 */ /* 0x000062000808017f */
[----:B------:R-:W-:Y:S05]  /*17360*/  @!P0 BRA `(.L_x_1959) ;  /* 0x0000000000048947 */ /* 0x000fea0003800000 */
[----:B------:R-:W-:Y:S01]  /*17370*/  BPT.TRAP 0x1 ;  /* 0x000000040000795c */ /* 0x000fe20000300000 */
.L_x_1959:
[----:B------:R-:W-:Y:S04]  /*17380*/  BSSY B2, `(.L_x_1960) ;  /* 0x0000004000027945 */ /* 0x000fe80003800000 */
[----:B-1----:R-:W-:Y:S05]  /*17390*/  @P4 BRA `(.L_x_1961) ;  /* 0x0000000000084947 */ /* 0x002fea0003800000 */
[----:B------:R-:W1:Y:S02]  /*173a0*/  SYNCS.PHASECHK.TRANS64.TRYWAIT P4, [R0+URZ+0x30850], R2 ;  /* 0x03085002000075a7 */ /* 0x000e64000808017f */
[----:B-1----:R-:W-:Y:S05]  /*173b0*/  @!P4 BRA `(.L_x_1962) ;  /* 0x0000014c00f4c947 */ /* 0x002fea0003800000 */
.L_x_1961:
[----:B------:R-:W-:Y:S05]  /*173c0*/  BSYNC B2 ;  /* 0x0000000000027941 */ /* 0x000fea0003800000 */
.L_x_1960:
[----:B01----:R-:W-:Y:S01]  /*173d0*/  VIADD R2, R16, 0x400 ;  /* 0x0000040010027836 */ /* 0x003fe20000000000 */
[----:B------:R-:W2:Y:S01]  /*173e0*/  LDL R219, [R1+0x34] ;  /* 0x0000340001db7983 */ /* 0x000ea20000100800 */
[----:B------:R-:W-:Y:S01]  /*173f0*/  IMAD.MOV.U32 R3, RZ, RZ, 0x40000040 ;  /* 0x40000040ff037424 */ /* 0x000fe200078e00ff */
[----:B------:R-:W-:Y:S01]  /*17400*/  WARPGROUP.ARRIVE ;  /* 0x00000000000079c5 */ /* 0x000fe20000000000 */
[----:B------:R-:W-:Y:S01]  /*17410*/  @!P1 VIADD R232, R232, 0x30840 ;  /* 0x00030840e8e89836 */ /* 0x000fe20000000000 */
[----:B------:R-:W-:Y:S01]  /*17420*/  SHF.R.U32.HI R2, RZ, 0x4, R2 ;  /* 0x00000004ff027819 */ /* 0x000fe20000011602 */
[----:B------:R-:W-:-:S03]  /*17430*/  ULDC UR4, c[0x0][0x9dc] ;  /* 0x0002770000047ab9 */ /* 0x000fc60000000800 */
[----:B------:R-:W-:-:S04]  /*17440*/  LOP3.LUT R2, R2, 0x3fff, RZ, 0xc0, !PT ;  /* 0x00003fff02027812 */ /* 0x000fc800078ec0ff */
[----:B------:R-:W-:-:S05]  /*17450*/  LOP3.LUT R2, R2, 0x2000000, RZ, 0xfc, !PT ;  /* 0x0200000002027812 */ /* 0x000fca00078efcff */
[----:B------:R-:W-:Y:S01]  /*17460*/  IMAD R2, R22, 0x800, R2 ;  /* 0x0000080016027824 */ /* 0x000fe200078e0202 */
[----:B------:R-:W-:Y:S01]  /*17470*/  R2UR UR7, R3 ;  /* 0x00000000030772ca */ /* 0x000fe200000e0000 */
[----:B------:R-:W2:Y:S01]  /*17480*/  LDL R22, [R1+0x14] ;  /* 0x0000140001167983 */ /* 0x000ea20000100800 */
[----:B------:R-:W-:Y:S01]  /*17490*/  IMAD.MOV.U32 R3, RZ, RZ, 0x40000040 ;  /* 0x40000040ff037424 */ /* 0x000fe200078e00ff */
[----:B------:R-:W-:Y:S02]  /*174a0*/  @!P1 PRMT R232, RZ, 0x654, R232 ;  /* 0x00000654ffe89816 */ /* 0x000fe400000000e8 */
[----:B------:R-:W-:-:S13]  /*174b0*/  R2UR UR6, R2 ;  /* 0x00000000020672ca */ /* 0x000fda00000e0000 */
[----:B------:R-:W-:Y:S03]  /*174c0*/  HGMMA.64x256x16.F32.BF16 R24, R196, gdesc[UR4].tnspB, R24, gsb0 ;  /* 0x43e00004c4187df0 */ /* 0x000fe60008001818 */
[----:B------:R-:W-:Y:S02]  /*174d0*/  WARPGROUP.DEPBAR.LE gsb0, 0x0 ;  /* 0x00008000000079c5 */ /* 0x000fe40000010000 */
[----:B------:R-:W-:Y:S01]  /*174e0*/  VIADD R196, R2, 0x80 ;  /* 0x0000008002c47836 */ /* 0x000fe20000000000 */
[----:B------:R-:W-:Y:S01]  /*174f0*/  WARPGROUP.ARRIVE ;  /* 0x00000000000079c5 */ /* 0x000fe20000000000 */
[----:B------:R-:W-:-:S03]  /*17500*/  IMAD.MOV.U32 R197, RZ, RZ, 0x40000040 ;  /* 0x40000040ffc57424 */ /* 0x000fc600078e00ff */
[----:B------:R-:W-:Y:S02]  /*17510*/  R2UR UR6, R196 ;  /* 0x00000000c40672ca */ /* 0x000fe400000e0000 */
[----:B------:R-:W-:-:S15]  /*17520*/  R2UR UR7, R197 ;  /* 0x00000000c50772ca */ /* 0x000fde00000e0000 */
[----:B------:R-:W-:-:S01]  /*17530*/  NOP ;  /* 0x0000000000007918 */ /* 0x000fc20000000000 */
[----:B------:R-:W-:Y:S03]  /*17540*/  HGMMA.64x256x16.F32.BF16 R24, R192, gdesc[UR4].tnspB, R24, gsb0 ;  /* 0x43e00004c0187df0 */ /* 0x000fe60008001818 */
[----:B------:R-:W-:Y:S02]  /*17550*/  WARPGROUP.DEPBAR.LE gsb0, 0x0 ;  /* 0x00008000000079c5 */ /* 0x000fe40000010000 */
[C---:B------:R-:W-:Y:S01]  /*17560*/  VIADD R192, R2.reuse, 0x100 ;  /* 0x0000010002c07836 */ /* 0x040fe20000000000 */
[----:B------:R-:W-:Y:S01]  /*17570*/  WARPGROUP.ARRIVE ;  /* 0x00000000000079c5 */ /* 0x000fe20000000000 */
[----:B------:R-:W-:Y:S02]  /*17580*/  IMAD.MOV.U32 R193, RZ, RZ, 0x40000040 ;  /* 0x40000040ffc17424 */ /* 0x000fe400078e00ff */
[----:B------:R-:W-:Y:S01]  /*17590*/  VIADD R2, R2, 0x180 ;  /* 0x0000018002027836 */ /* 0x000fe20000000000 */
[----:B------:R-:W-:-:S02]  /*175a0*/  R2UR UR6, R192 ;  /* 0x00000000c00672ca */ /* 0x000fc400000e0000 */
[----:B------:R-:W-:-:S15]  /*175b0*/  R2UR UR7, R193 ;  /* 0x00000000c10772ca */ /* 0x000fde00000e0000 */
[----:B------:R-:W-:-:S01]  /*175c0*/  NOP ;  /* 0x0000000000007918 */ /* 0x000fc20000000000 */
[----:B------:R-:W-:Y:S01]  /*175d0*/  HGMMA.64x256x16.F32.BF16 R24, R188, gdesc[UR4].tnspB, R24, gsb0 ;  /* 0x43e00004bc187df0 */ /* 0x000fe20008001818 */
[----:B------:R-:W-:Y:S02]  /*175e0*/  R2UR UR6, R2 ;  /* 0x00000000020672ca */ /* 0x000fe400000e0000 */
[----:B------:R-:W-:Y:S01]  /*175f0*/  R2UR UR7, R3 ;  /* 0x00000000030772ca */ /* 0x000fe200000e0000 */
[----:B------:R-:W0:Y:S08]  /*17600*/  @P2 LDC R2, c[0x0][0x450] ;  /* 0x00011400ff022b82 */ /* 0x000e300000000800 */
[----:B------:R-:W1:Y:S01]  /*17610*/  @P2 LDC R3, c[0x0][0x44c] ;  /* 0x00011300ff032b82 */ /* 0x000e620000000800 */
[----:B------:R-:W-:-:S02]  /*17620*/  WARPGROUP.DEPBAR.LE gsb0, 0x0 ;  /* 0x00008000000079c5 */ /* 0x000fc40000010000 */
[----:B------:R-:W-:-:S13]  /*17630*/  WARPGROUP.ARRIVE ;  /* 0x00000000000079c5 */ /* 0x000fda0000000000 */
[----:B------:R-:W-:Y:S03]  /*17640*/  HGMMA.64x256x16.F32.BF16 R24, R184, gdesc[UR4].tnspB, R24, gsb0 ;  /* 0x43e00004b8187df0 */ /* 0x000fe60008001818 */
[----:B------:R-:W-:Y:S02]  /*17650*/  WARPGROUP.DEPBAR.LE gsb0, 0x0 ;  /* 0x00008000000079c5 */ /* 0x000fe40000010000 */
[----:B--2---:R-:W-:Y:S01]  /*17660*/  IMAD.IADD R184, R219, 0x1, R22 ;  /* 0x00000001dbb87824 */ /* 0x004fe200078e0216 */
[----:B------:R2:W-:Y:S01]  /*17670*/  @!P1 SYNCS.ARRIVE.TRANS64.RED.A1T0 RZ, [R232+URZ], RZ ;  /* 0x000000ffe8ff99a7 */ /* 0x0005e2000810043f */
[----:B------:R-:W-:Y:S02]  /*17680*/  IMAD.SHL.U32 R22, R23, 0x40, RZ ;  /* 0x0000004017167824 */ /* 0x000fe400078e00ff */
[----:B-1----:R-:W-:-:S03]  /*17690*/  @P2 IMAD.HI.U32 R3, R184, R3, RZ ;  /* 0x00000003b8032227 */ /* 0x002fc600078e00ff */
[----:B------:R-:W-:Y:S02]  /*176a0*/  IADD3 R187, -R22, 0x1, RZ ;  /* 0x0000000116bb7810 */ /* 0x000fe40007ffe1ff */
[----:B0-----:R-:W-:Y:S01]  /*176b0*/  @P2 SHF.R.U32.HI R184, RZ, R2, R3 ;  /* 0x00000002ffb82219 */ /* 0x001fe20000011603 */
[----:B--2---:R-:W-:Y:S01]  /*176c0*/  IMAD.U32 R232, RZ, RZ, UR4 ;  /* 0x00000004ffe87e24 */ /* 0x004fe2000f8e00ff */
[----:B------:R-:W-:Y:S01]  /*176d0*/  ULDC UR4, c[0x0][0x9e0] ;  /* 0x0002780000047ab9 */ /* 0x000fe20000000800 */
[----:B------:R-:W-:Y:S02]  /*176e0*/  IMAD R187, R229, -0x2, R187 ;  /* 0xfffffffee5bb7824 */ /* 0x000fe400078e02bb */
[----:B------:R-:W0:Y:S01]  /*176f0*/  SHFL.IDX PT, R189, R184, RZ, 0x1c1f ;  /* 0x001c1fffb8bd7589 */ /* 0x000e2200000e0000 */
[----:B------:R-:W-:Y:S02]  /*17700*/  LOP3.LUT R188, RZ, R232, RZ, 0x33, !PT ;  /* 0x000000e8ffbc7212 */ /* 0x000fe400078e33ff */
[----:B------:R-:W-:-:S05]  /*17710*/  IADD3 R187, -R220, R187, R221 ;  /* 0x000000bbdcbb7210 */ /* 0x000fca0007ffe1dd */
[----:B------:R-:W-:Y:S02]  /*17720*/  IMAD.IADD R188, R188, 0x1, R187 ;  /* 0x00000001bcbc7824 */ /* 0x000fe400078e02bb */
[----:B------:R-:W-:-:S04]  /*17730*/  VIADD R187, R187, UR4 ;  /* 0x00000004bbbb7c36 */ /* 0x000fc80008000000 */
[--C-:B0-----:R-:W-:Y:S02]  /*17740*/  IMAD.IADD R186, R187, 0x1, R189.reuse ;  /* 0x00000001bbba7824 */ /* 0x101fe400078e02bd */
[----:B------:R-:W-:Y:S01]  /*17750*/  IMAD.IADD R185, R188, 0x1, R189 ;  /* 0x00000001bcb97824 */ /* 0x000fe200078e02bd */
[----:B------:R-:W-:Y:S06]  /*17760*/  @!P3 BRA `(.L_x_1963) ;  /* 0x000000000060b947 */ /* 0x000fec0003800000 */
[----:B------:R-:W-:Y:S01]  /*17770*/  IADD3 R189, -R220, R221, R189 ;  /* 0x000000dddcbd7210 */ /* 0x000fe20007ffe1bd */
[----:B------:R-:W-:Y:S03]  /*17780*/  BSSY B2, `(.L_x_1964) ;  /* 0x0000012000027945 */ /* 0x000fe60003800000 */
[----:B------:R-:W-:-:S13]  /*17790*/  ISETP.GT.AND P4, PT, R189, -0x1, PT ;  /* 0xffffffffbd00780c */ /* 0x000fda0003f84270 */
[----:B------:R-:W-:Y:S05]  /*177a0*/  @P4 BRA `(.L_x_1965) ;  /* 0x0000000000244947 */ /* 0x000fea0003800000 */
[----:B------:R-:W-:Y:S01]  /*177b0*/  ULDC UR4, c[0x0][0x9e4] ;  /* 0x0002790000047ab9 */ /* 0x000fe20000000800 */
[----:B------:R-:W-:Y:S01]  /*177c0*/  LOP3.LUT R189, RZ, R189, RZ, 0x33, !PT ;  /* 0x000000bdffbd7212 */ /* 0x000fe200078e33ff */
[----:B------:R-:W-:-:S05]  /*177d0*/  IMAD.U32 R190, RZ, RZ, UR4 ;  /* 0x00000004ffbe7e24 */ /* 0x000fca000f8e00ff */
[----:B------:R-:W-:-:S13]  /*177e0*/  ISETP.NE.AND P4, PT, R190, 0x1, PT ;  /* 0x00000001be00780c */ /* 0x000fda0003f85270 */
[----:B------:R-:W0:Y:S02]  /*177f0*/  @P4 LDC.64 R2, c[0x0][0x9e8] ;  /* 0x00027a00ff024b82 */ /* 0x000e240000000a00 */
[----:B0-----:R-:W-:-:S05]  /*17800*/  @P4 IMAD.HI.U32 R2, R189, R2, RZ ;  /* 0x00000002bd024227 */ /* 0x001fca00078e00ff */
[----:B------:R-:W-:-:S04]  /*17810*/  @P4 SHF.R.U32.HI R189, RZ, R3, R2 ;  /* 0x00000003ffbd4219 */ /* 0x000fc80000011602 */
[----:B------:R-:W-:Y:S01]  /*17820*/  LOP3.LUT R189, RZ, R189, RZ, 0x33, !PT ;  /* 0x000000bdffbd7212 */ /* 0x000fe200078e33ff */
[----:B------:R-:W-:Y:S06]  /*17830*/  BRA `(.L_x_1966) ;  /* 0x0000000000187947 */ /* 0x000fec0003800000 */
.L_x_1965:
[----:B------:R-:W-:Y:S02]  /*17840*/  ULDC UR4, c[0x0][0x9e4] ;  /* 0x0002790000047ab9 */ /* 0x000fe40000000800 */
[----:B------:R-:W-:-:S05]  /*17850*/  IMAD.U32 R190, RZ, RZ, UR4 ;  /* 0x00000004ffbe7e24 */ /* 0x000fca000f8e00ff */
[----:B------:R-:W-:-:S13]  /*17860*/  ISETP.NE.AND P4, PT, R190, 0x1, PT ;  /* 0x00000001be00780c */ /* 0x000fda0003f85270 */
[----:B------:R-:W0:Y:S02]  /*17870*/  @P4 LDC.64 R2, c[0x0][0x9e8] ;  /* 0x00027a00ff024b82 */ /* 0x000e240000000a00 */
[----:B0-----:R-:W-:-:S05]  /*17880*/  @P4 IMAD.HI.U32 R2, R189, R2, RZ ;  /* 0x00000002bd024227 */ /* 0x001fca00078e00ff */
[----:B------:R-:W-:-:S07]  /*17890*/  @P4 SHF.R.U32.HI R189, RZ, R3, R2 ;  /* 0x00000003ffbd4219 */ /* 0x000fce0000011602 */
.L_x_1966:
[----:B------:R-:W-:Y:S05]  /*178a0*/  BSYNC B2 ;  /* 0x0000000000027941 */ /* 0x000fea0003800000 */
.L_x_1964:
[----:B------:R-:W-:-:S04]  /*178b0*/  IMAD R189, R189, R190, -R22 ;  /* 0x000000bebdbd7224 */ /* 0x000fc800078e0a16 */
[----:B------:R-:W-:-:S05]  /*178c0*/  IMAD R189, R229, -0x2, R189 ;  /* 0xfffffffee5bd7824 */ /* 0x000fca00078e02bd */
[----:B------:R-:W-:Y:S02]  /*178d0*/  VIMNMX R185, R185, R189, !PT ;  /* 0x000000bdb9b97248 */ /* 0x000fe40007fe0100 */
[----:B------:R-:W-:-:S07]  /*178e0*/  VIADDMNMX R186, R189, R190, R186, PT ;  /* 0x000000bebdba7246 */ /* 0x000fce00038001ba */
.L_x_1963:
        /* <DEDUP_REMOVED lines=66> */
.L_x_1969:
[----:B------:R-:W-:Y:S02]  /*17d10*/  ULDC UR4, c[0x0][0x9e4] ;  /* 0x0002790000047ab9 */ /* 0x000fe40000000800 */
[----:B------:R-:W-:-:S05]  /*17d20*/  IMAD.U32 R165, RZ, RZ, UR4 ;  /* 0x00000004ffa57e24 */ /* 0x000fca000f8e00ff */
[----:B------:R-:W-:-:S13]  /*17d30*/  ISETP.NE.AND P5, PT, R165, 0x1, PT ;  /* 0x00000001a500780c */ /* 0x000fda0003fa5270 */
[----:B------:R-:W0:Y:S02]  /*17d40*/  @P5 LDC.64 R2, c[0x0][0x9e8] ;  /* 0x00027a00ff025b82 */ /* 0x000e240000000a00 */
[----:B0-----:R-:W-:-:S05]  /*17d50*/  @P5 IMAD.HI.U32 R2, R184, R2, RZ ;  /* 0x00000002b8025227 */ /* 0x001fca00078e00ff */
[----:B------:R-:W-:-:S07]  /*17d60*/  @P5 SHF.R.U32.HI R184, RZ, R3, R2 ;  /* 0x00000003ffb85219 */ /* 0x000fce0000011602 */
.L_x_1970:
[----:B------:R-:W-:Y:S05]  /*17d70*/  BSYNC B2 ;  /* 0x0000000000027941 */ /* 0x000fea0003800000 */
.L_x_1968:
[----:B------:R-:W-:-:S04]  /*17d80*/  IMAD R22, R184, R165, -R22 ;  /* 0x000000a5b8167224 */ /* 0x000fc800078e0a16 */
[----:B------:R-:W-:-:S05]  /*17d90*/  IMAD R22, R229, -0x2, R22 ;  /* 0xfffffffee5167824 */ /* 0x000fca00078e0216 */
[----:B------:R-:W-:Y:S02]  /*17da0*/  VIMNMX R188, R188, R22, !PT ;  /* 0x00000016bcbc7248 */ /* 0x000fe40007fe0100 */
[----:B------:R-:W-:-:S07]  /*17db0*/  VIADDMNMX R187, R22, R165, R187, PT ;  /* 0x000000a516bb7246 */ /* 0x000fce00038001bb */
.L_x_1967:
[----:B------:R-:W-:Y:S01]  /*17dc0*/  @!P1 VIADD R0, R0, 0x30860 ;  /* 0x0003086000009836 */ /* 0x000fe20000000000 */
[----:B------:R-:W2:Y:S01]  /*17dd0*/  LDL R219, [R1+0x1c] ;  /* 0x00001c0001db7983 */ /* 0x000ea20000100800 */
[----:B------:R-:W-:Y:S02]  /*17de0*/  ULDC UR4, c[0x0][0x988] ;  /* 0x0002620000047ab9 */ /* 0x000fe40000000800 */
[----:B------:R-:W-:Y:S01]  /*17df0*/  IMAD.U32 R3, RZ, RZ, UR4 ;  /* 0x00000004ff037e24 */ /* 0x000fe2000f8e00ff */
[----:B------:R-:W-:-:S04]  /*17e00*/  @!P1 PRMT R0, RZ, 0x654, R0 ;  /* 0x00000654ff009816 */ /* 0x000fc80000000000 */
[----:B------:R0:W-:Y:S02]  /*17e10*/  @!P1 SYNCS.ARRIVE.TRANS64.RED.A1T0 RZ, [R0+URZ], RZ ;  /* 0x000000ff00ff99a7 */ /* 0x0001e4000810043f */
[----:B0-----:R-:W-:-:S04]  /*17e20*/  FMNMX.FTZ R0, R152, R5, !PT ;  /* 0x0000000598007209 */ /* 0x001fc80007810000 */
        /* <DEDUP_REMOVED lines=18> */
[----:B0-----:R-:W-:-:S04]  /*17f50*/  FMNMX.FTZ R165, R2, R165, !PT ;  /* 0x000000a502a57209 */ /* 0x001fc80007810000 */
[C---:B------:R-:W-:Y:S01]  /*17f60*/  FSETP.NEU.FTZ.AND P5, PT, R165.reuse, -INF , PT ;  /* 0xff800000a500780b */ /* 0x040fe20003fbd000 */
[----:B------:R-:W-:-:S03]  /*17f70*/  FMUL.FTZ R0, R165, R3 ;  /* 0x00000003a5007220 */ /* 0x000fc60000410000 */
[----:B------:R-:W-:Y:S02]  /*17f80*/  FSEL R2, R165, RZ, P5 ;  /* 0x000000ffa5027208 */ /* 0x000fe40002800000 */
[----:B------:R-:W-:Y:S02]  /*17f90*/  FSEL R0, R0, RZ, P5 ;  /* 0x000000ff00007208 */ /* 0x000fe40002800000 */
[----:B------:R-:W-:Y:S01]  /*17fa0*/  ISETP.GT.AND P5, PT, R188, 0x1, P4 ;  /* 0x00000001bc00780c */ /* 0x000fe200027a4270 */
[----:B------:R-:W-:Y:S02]  /*17fb0*/  FADD.FTZ R2, -R2, R5 ;  /* 0x0000000502027221 */ /* 0x000fe40000010100 */
[-CC-:B------:R-:W-:Y:S01]  /*17fc0*/  FFMA.FTZ R152, R152, R3.reuse, -R0.reuse ;  /* 0x0000000398987223 */ /* 0x180fe20000010800 */
[----:B------:R-:W-:Y:S01]  /*17fd0*/  ISETP.LT.OR P6, PT, R187, 0x2, P5 ;  /* 0x00000002bb00780c */ /* 0x000fe20002fc1670 */
[-CC-:B------:R-:W-:Y:S01]  /*17fe0*/  FFMA.FTZ R153, R153, R3.reuse, -R0.reuse ;  /* 0x0000000399997223 */ /* 0x180fe20000010800 */
[----:B------:R-:W-:Y:S01]  /*17ff0*/  ISETP.GT.AND P5, PT, R188, 0x8, P4 ;  /* 0x00000008bc00780c */ /* 0x000fe200027a4270 */
[-C--:B------:R-:W-:Y:S01]  /*18000*/  FMUL.FTZ R2, R2, R3.reuse ;  /* 0x0000000302027220 */ /* 0x080fe20000410000 */
[----:B------:R-:W-:Y:S01]  /*18010*/  FSEL R155, R155, -INF , !P6 ;  /* 0xff8000009b9b7808 */ /* 0x000fe20007000000 */
[-CC-:B------:R-:W-:Y:S01]  /*18020*/  FFMA.FTZ R156, R156, R3.reuse, -R0.reuse ;  /* 0x000000039c9c7223 */ /* 0x180fe20000010800 */
[----:B------:R-:W-:Y:S01]  /*18030*/  ISETP.GT.AND P6, PT, R188, 0x9, P4 ;  /* 0x00000009bc00780c */ /* 0x000fe200027c4270 */
[-CC-:B------:R-:W-:Y:S01]  /*18040*/  FFMA.FTZ R157, R157, R3.reuse, -R0.reuse ;  /* 0x000000039d9d7223 */ /* 0x180fe20000010800 */
[C---:B------:R-:W-:Y:S01]  /*18050*/  ISETP.LT.OR P5, PT, R187.reuse, 0x9, P5 ;  /* 0x00000009bb00780c */ /* 0x040fe20002fa1670 */
[-CC-:B------:R-:W-:Y:S01]  /*18060*/  FFMA.FTZ R160, R160, R3.reuse, -R0.reuse ;  /* 0x00000003a0a07223 */ /* 0x180fe20000010800 */
[----:B------:R-:W-:Y:S01]  /*18070*/  ISETP.LT.OR P6, PT, R187, 0xa, P6 ;  /* 0x0000000abb00780c */ /* 0x000fe200037c1670 */
[-CC-:B------:R-:W-:Y:S01]  /*18080*/  FFMA.FTZ R161, R161, R3.reuse, -R0.reuse ;  /* 0x00000003a1a17223 */ /* 0x180fe20000010800 */
[----:B------:R-:W-:Y:S01]  /*18090*/  FSEL R158, R158, -INF , !P5 ;  /* 0xff8000009e9e7808 */ /* 0x000fe20006800000 */
[-CC-:B------:R-:W-:Y:S01]  /*180a0*/  FFMA.FTZ R164, R164, R3.reuse, -R0.reuse ;  /* 0x00000003a4a47223 */ /* 0x180fe20000010800 */
[----:B------:R-:W-:Y:S01]  /*180b0*/  FSEL R159, R159, -INF , !P6 ;  /* 0xff8000009f9f7808 */ /* 0x000fe20007000000 */
[-CC-:B------:R-:W-:Y:S01]  /*180c0*/  FFMA.FTZ R189, R189, R3.reuse, -R0.reuse ;  /* 0x00000003bdbd7223 */ /* 0x180fe20000010800 */
[----:B------:R-:W-:Y:S01]  /*180d0*/  ISETP.GT.AND P6, PT, R188, 0x11, P4 ;  /* 0x00000011bc00780c */ /* 0x000fe200027c4270 */
        /* <DEDUP_REMOVED lines=9> */
[----:B------:R-:W-:Y:S01]  /*18170*/  ISETP.GT.AND P6, PT, R188, 0x19, P4 ;  /* 0x00000019bc00780c */ /* 0x000fe200027c4270 */
[-CC-:B------:R-:W-:Y:S01]  /*18180*/  FFMA.FTZ R177, R177, R3.reuse, -R0.reuse ;  /* 0x00000003b1b17223 */ /* 0x180fe20000010800 */
[----:B------:R-:W-:Y:S01]  /*18190*/  FSEL R162, R162, -INF , !P5 ;  /* 0xff800000a2a27808 */ /* 0x000fe20006800000 */
[-CC-:B------:R-:W-:Y:S01]  /*181a0*/  FFMA.FTZ R180, R180, R3.reuse, -R0.reuse ;  /* 0x00000003b4b47223 */ /* 0x180fe20000010800 */
[----:B------:R-:W-:Y:S01]  /*181b0*/  ISETP.LT.OR P6, PT, R187, 0x1a, P6 ;  /* 0x0000001abb00780c */ /* 0x000fe200037c1670 */
[----:B------:R-:W-:Y:S01]  /*181c0*/  FFMA.FTZ R181, R181, R3, -R0 ;  /* 0x00000003b5b57223 */ /* 0x000fe20000010800 */
[----:B------:R-:W-:Y:S01]  /*181d0*/  ISETP.GT.AND P5, PT, R188, 0x18, P4 ;  /* 0x00000018bc00780c */ /* 0x000fe200027a4270 */
[----:B------:R-:W-:Y:S01]  /*181e0*/  MUFU.EX2 R152, R152 ;  /* 0x0000009800987308 */ /* 0x000fe20000000800 */
[----:B------:R-:W-:-:S02]  /*181f0*/  FSEL R167, R167, -INF , !P6 ;  /* 0xff800000a7a77808 */ /* 0x000fc40007000000 */
[----:B------:R-:W-:Y:S02]  /*18200*/  ISETP.GT.AND P6, PT, R188, 0x21, P4 ;  /* 0x00000021bc00780c */ /* 0x000fe400027c4270 */
[C---:B------:R-:W-:Y:S02]  /*18210*/  ISETP.LT.OR P5, PT, R187.reuse, 0x19, P5 ;  /* 0x00000019bb00780c */ /* 0x040fe40002fa1670 */
[----:B------:R-:W-:Y:S01]  /*18220*/  ISETP.LT.OR P6, PT, R187, 0x22, P6 ;  /* 0x00000022bb00780c */ /* 0x000fe200037c1670 */
[----:B------:R-:W0:Y:S01]  /*18230*/  MUFU.EX2 R0, R2 ;  /* 0x0000000200007308 */ /* 0x000e220000000800 */
[----:B------:R-:W-:Y:S02]  /*18240*/  FSEL R166, R166, -INF , !P5 ;  /* 0xff800000a6a67808 */ /* 0x000fe40006800000 */
[----:B------:R-:W-:Y:S02]  /*18250*/  FSEL R171, R171, -INF , !P6 ;  /* 0xff800000abab7808 */ /* 0x000fe40007000000 */
[----:B------:R-:W-:-:S02]  /*18260*/  ISETP.GT.AND P6, PT, R188, 0x29, P4 ;  /* 0x00000029bc00780c */ /* 0x000fc400027c4270 */
[C---:B------:R-:W-:Y:S01]  /*18270*/  ISETP.GT.AND P5, PT, R188.reuse, 0x20, P4 ;  /* 0x00000020bc00780c */ /* 0x040fe200027a4270 */
[----:B------:R-:W1:Y:S01]  /*18280*/  MUFU.EX2 R153, R153 ;  /* 0x0000009900997308 */ /* 0x000e620000000800 */
[C---:B------:R-:W-:Y:S02]  /*18290*/  ISETP.LT.OR P6, PT, R187.reuse, 0x2a, P6 ;  /* 0x0000002abb00780c */ /* 0x040fe400037c1670 */
[----:B------:R-:W-:Y:S02]  /*182a0*/  ISETP.LT.OR P5, PT, R187, 0x21, P5 ;  /* 0x00000021bb00780c */ /* 0x000fe40002fa1670 */
[----:B------:R-:W-:Y:S02]  /*182b0*/  FSEL R175, R175, -INF , !P6 ;  /* 0xff800000afaf7808 */ /* 0x000fe40007000000 */
[----:B------:R-:W-:Y:S01]  /*182c0*/  ISETP.GT.AND P6, PT, R188, RZ, P4 ;  /* 0x000000ffbc00720c */ /* 0x000fe200027c4270 */
[----:B------:R-:W3:Y:S01]  /*182d0*/  MUFU.EX2 R156, R156 ;  /* 0x0000009c009c7308 */ /* 0x000ee20000000800 */
[----:B------:R-:W-:Y:S01]  /*182e0*/  FSEL R170, R170, -INF , !P5 ;  /* 0xff800000aaaa7808 */ /* 0x000fe20006800000 */
[----:B0-----:R-:W-:Y:S01]  /*182f0*/  FFMA.FTZ R2, R0, R228, R152 ;  /* 0x000000e400027223 */ /* 0x001fe20000010098 */
[----:B------:R-:W-:-:S02]  /*18300*/  ISETP.LT.OR P6, PT, R187, 0x1, P6 ;  /* 0x00000001bb00780c */ /* 0x000fc400037c1670 */
[----:B------:R-:W-:Y:S02]  /*18310*/  ISETP.GT.AND P5, PT, R188, 0x28, P4 ;  /* 0x00000028bc00780c */ /* 0x000fe400027a4270 */
[----:B------:R-:W-:Y:S01]  /*18320*/  FSEL R154, R154, -INF , !P6 ;  /* 0xff8000009a9a7808 */ /* 0x000fe20007000000 */
[----:B------:R-:W0:Y:S01]  /*18330*/  MUFU.EX2 R157, R157 ;  /* 0x0000009d009d7308 */ /* 0x000e220000000800 */
[----:B------:R-:W-:Y:S01]  /*18340*/  ISETP.LT.OR P5, PT, R187, 0x29, P5 ;  /* 0x00000029bb00780c */ /* 0x000fe20002fa1670 */
[----:B-1----:R-:W-:Y:S01]  /*18350*/  FADD.FTZ R2, R153, R2 ;  /* 0x0000000299027221 */ /* 0x002fe20000010000 */
[----:B------:R-:W-:Y:S02]  /*18360*/  FMNMX.FTZ R5, R154, R4, !PT ;  /* 0x000000049a057209 */ /* 0x000fe40007810000 */
[----:B------:R-:W-:Y:S02]  /*18370*/  FSEL R174, R174, -INF , !P5 ;  /* 0xff800000aeae7808 */ /* 0x000fe40006800000 */
[----:B------:R-:W-:Y:S01]  /*18380*/  FMNMX.FTZ R5, R155, R5, !PT ;  /* 0x000000059b057209 */ /* 0x000fe20007810000 */
[----:B------:R-:W1:Y:S01]  /*18390*/  MUFU.EX2 R160, R160 ;  /* 0x000000a000a07308 */ /* 0x000e620000000800 */
[----:B------:R-:W-:Y:S01]  /*183a0*/  ISETP.GT.AND P5, PT, R188, 0x30, P4 ;  /* 0x00000030bc00780c */ /* 0x000fe200027a4270 */
[----:B---3--:R-:W-:Y:S01]  /*183b0*/  FADD.FTZ R2, R156, R2 ;  /* 0x000000029c027221 */ /* 0x008fe20000010000 */
[----:B------:R-:W-:-:S02]  /*183c0*/  FMNMX.FTZ R5, R158, R5, !PT ;  /* 0x000000059e057209 */ /* 0x000fc40007810000 */
[----:B------:R-:W-:Y:S02]  /*183d0*/  ISETP.LT.OR P5, PT, R187, 0x31, P5 ;  /* 0x00000031bb00780c */ /* 0x000fe40002fa1670 */
[----:B------:R-:W-:Y:S01]  /*183e0*/  FMNMX.FTZ R5, R159, R5, !PT ;  /* 0x000000059f057209 */ /* 0x000fe20007810000 */
[----:B------:R-:W3:Y:S01]  /*183f0*/  MUFU.EX2 R161, R161 ;  /* 0x000000a100a17308 */ /* 0x000ee20000000800 */
[----:B------:R-:W-:Y:S01]  /*18400*/  FSEL R178, R178, -INF , !P5 ;  /* 0xff800000b2b27808 */ /* 0x000fe20006800000 */
[----:B0-----:R-:W-:Y:S01]  /*18410*/  FADD.FTZ R2, R157, R2 ;  /* 0x000000029d027221 */ /* 0x001fe20000010000 */
[----:B------:R-:W-:Y:S02]  /*18420*/  FMNMX.FTZ R5, R162, R5, !PT ;  /* 0x00000005a2057209 */ /* 0x000fe40007810000 */
[C---:B------:R-:W-:Y:S02]  /*18430*/  ISETP.GT.AND P5, PT, R188.reuse, 0x31, P4 ;  /* 0x00000031bc00780c */ /* 0x040fe400027a4270 */
[----:B------:R-:W-:Y:S01]  /*18440*/  FMNMX.FTZ R5, R163, R5, !PT ;  /* 0x00000005a3057209 */ /* 0x000fe20007810000 */
[----:B------:R-:W-:Y:S01]  /*18450*/  MUFU.EX2 R164, R164 ;  /* 0x000000a400a47308 */ /* 0x000fe20000000800 */
[----:B------:R-:W-:Y:S01]  /*18460*/  ISETP.GT.AND P6, PT, R188, 0x38, P4 ;  /* 0x00000038bc00780c */ /* 0x000fe200027c4270 */
[----:B-1----:R-:W-:Y:S01]  /*18470*/  FADD.FTZ R2, R160, R2 ;  /* 0x00000002a0027221 */ /* 0x002fe20000010000 */
[----:B------:R-:W-:-:S02]  /*18480*/  FMNMX.FTZ R5, R166, R5, !PT ;  /* 0x00000005a6057209 */ /* 0x000fc40007810000 */
[----:B------:R-:W-:Y:S02]  /*18490*/  ISETP.LT.OR P5, PT, R187, 0x32, P5 ;  /* 0x00000032bb00780c */ /* 0x000fe40002fa1670 */
[----:B------:R-:W-:Y:S01]  /*184a0*/  FMNMX.FTZ R5, R167, R5, !PT ;  /* 0x00000005a7057209 */ /* 0x000fe20007810000 */
[----:B------:R-:W0:Y:S01]  /*184b0*/  MUFU.EX2 R189, R189 ;  /* 0x000000bd00bd7308 */ /* 0x000e220000000800 */
[----:B------:R-:W-:Y:S01]  /*184c0*/  ISETP.GT.AND P4, PT, R188, 0x39, P4 ;  /* 0x00000039bc00780c */ /* 0x000fe20002784270 */
[----:B---3--:R-:W-:Y:S01]  /*184d0*/  FADD.FTZ R2, R161, R2 ;  /* 0x00000002a1027221 */ /* 0x008fe20000010000 */
[----:B------:R-:W-:Y:S02]  /*184e0*/  FMNMX.FTZ R5, R170, R5, !PT ;  /* 0x00000005aa057209 */ /* 0x000fe40007810000 */
[----:B------:R-:W-:Y:S02]  /*184f0*/  ISETP.LT.OR P6, PT, R187, 0x39, P6 ;  /* 0x00000039bb00780c */ /* 0x000fe400037c1670 */
[----:B------:R-:W-:Y:S01]  /*18500*/  FMNMX.FTZ R5, R171, R5, !PT ;  /* 0x00000005ab057209 */ /* 0x000fe20007810000 */
[----:B------:R-:W-:Y:S01]  /*18510*/  MUFU.EX2 R168, R168 ;  /* 0x000000a800a87308 */ /* 0x000fe20000000800 */
[----:B------:R-:W-:-:S02]  /*18520*/  FSEL R179, R179, -INF , !P5 ;  /* 0xff800000b3b37808 */ /* 0x000fc40006800000 */
[----:B------:R-:W-:Y:S02]  /*18530*/  FMNMX.FTZ R5, R174, R5, !PT ;  /* 0x00000005ae057209 */ /* 0x000fe40007810000 */
[----:B------:R-:W-:Y:S02]  /*18540*/  ISETP.LT.OR P4, PT, R187, 0x3a, P4 ;  /* 0x0000003abb00780c */ /* 0x000fe40002781670 */
[----:B------:R-:W-:Y:S01]  /*18550*/  FMNMX.FTZ R5, R175, R5, !PT ;  /* 0x00000005af057209 */ /* 0x000fe20007810000 */
[----:B------:R-:W1:Y:S01]  /*18560*/  MUFU.EX2 R169, R169 ;  /* 0x000000a900a97308 */ /* 0x000e620000000800 */
[----:B------:R-:W-:Y:S02]  /*18570*/  FSEL R182, R182, -INF , !P6 ;  /* 0xff800000b6b67808 */ /* 0x000fe40007000000 */
[----:B------:R-:W-:Y:S02]  /*18580*/  FMNMX.FTZ R5, R178, R5, !PT ;  /* 0x00000005b2057209 */ /* 0x000fe40007810000 */
[----:B------:R-:W-:-:S02]  /*18590*/  FSEL R183, R183, -INF , !P4 ;  /* 0xff800000b7b77808 */ /* 0x000fc40006000000 */
[----:B------:R-:W-:Y:S01]  /*185a0*/  FMNMX.FTZ R5, R179, R5, !PT ;  /* 0x00000005b3057209 */ /* 0x000fe20007810000 */
[----:B------:R-:W-:Y:S01]  /*185b0*/  MUFU.EX2 R172, R172 ;  /* 0x000000ac00ac7308 */ /* 0x000fe20000000800 */
[----:B------:R-:W-:Y:S02]  /*185c0*/  F2FP.BF16.F32.PACK_AB R196, R153, R152 ;  /* 0x0000009899c4723e */ /* 0x000fe400000010ff */
[----:B------:R-:W-:Y:S02]  /*185d0*/  FMNMX.FTZ R5, R182, R5, !PT ;  /* 0x00000005b6057209 */ /* 0x000fe40007810000 */
[----:B0-----:R-:W-:Y:S02]  /*185e0*/  F2FP.BF16.F32.PACK_AB R194, R189, R164 ;  /* 0x000000a4bdc2723e */ /* 0x001fe400000010ff */
[----:B------:R-:W-:Y:S01]  /*185f0*/  FMNMX.FTZ R5, R183, R5, !PT ;  /* 0x00000005b7057209 */ /* 0x000fe20007810000 */
[----:B------:R-:W0:Y:S01]  /*18600*/  MUFU.EX2 R173, R173 ;  /* 0x000000ad00ad7308 */ /* 0x000e220000000800 */
[----:B------:R-:W-:-:S02]  /*18610*/  F2FP.BF16.F32.PACK_AB R198, R157, R156 ;  /* 0x0000009c9dc6723e */ /* 0x000fc400000010ff */
[----:B------:R-:W-:Y:S01]  /*18620*/  F2FP.BF16.F32.PACK_AB R192, R161, R160 ;  /* 0x000000a0a1c0723e */ /* 0x000fe200000010ff */
[----:B------:R-:W3:Y:S01]  /*18630*/  SHFL.BFLY PT, R22, R5, 0x2, 0x1f ;  /* 0x0c401f0005167f89 */ /* 0x000ee200000e0000 */
[----:B-1----:R-:W-:-:S03]  /*18640*/  F2FP.BF16.F32.PACK_AB R188, R169, R168 ;  /* 0x000000a8a9bc723e */ /* 0x002fc600000010ff */
[----:B------:R-:W-:Y:S08]  /*18650*/  MUFU.EX2 R176, R176 ;  /* 0x000000b000b07308 */ /* 0x000ff00000000800 */
[----:B------:R-:W1:Y:S01]  /*18660*/  MUFU.EX2 R177, R177 ;  /* 0x000000b100b17308 */ /* 0x000e620000000800 */
[----:B0-----:R-:W-:-:S07]  /*18670*/  F2FP.BF16.F32.PACK_AB R190, R173, R172 ;  /* 0x000000acadbe723e */ /* 0x001fce00000010ff */
[----:B------:R-:W-:Y:S01]  /*18680*/  MUFU.EX2 R180, R180 ;  /* 0x000000b400b47308 */ /* 0x000fe20000000800 */
[----:B---3--:R-:W-:-:S07]  /*18690*/  FMNMX.FTZ R5, R5, R22, !PT ;  /* 0x0000001605057209 */ /* 0x008fce0007810000 */
[----:B------:R-:W0:Y:S01]  /*186a0*/  MUFU.EX2 R181, R181 ;  /* 0x000000b500b57308 */ /* 0x000e220000000800 */
[----:B------:R-:W3:Y:S01]  /*186b0*/  SHFL.BFLY PT, R152, R5, 0x1, 0x1f ;  /* 0x0c201f0005987f89 */ /* 0x000ee200000e0000 */
[----:B-1----:R-:W-:Y:S02]  /*186c0*/  F2FP.BF16.F32.PACK_AB R184, R177, R176 ;  /* 0x000000b0b1b8723e */ /* 0x002fe400000010ff */
[----:B0-----:R-:W-:Y:S02]  /*186d0*/  F2FP.BF16.F32.PACK_AB R186, R181, R180 ;  /* 0x000000b4b5ba723e */ /* 0x001fe400000010ff */
[----:B---3--:R-:W-:-:S04]  /*186e0*/  FMNMX.FTZ R152, R5, R152, !PT ;  /* 0x0000009805987209 */ /* 0x008fc80007810000 */
[C---:B------:R-:W-:Y:S01]  /*186f0*/  FSETP.NEU.FTZ.AND P4, PT, R152.reuse, -INF , PT ;  /* 0xff8000009800780b */ /* 0x040fe20003f9d000 */
[----:B------:R-:W-:-:S03]  /*18700*/  FMUL.FTZ R5, R152, R3 ;  /* 0x0000000398057220 */ /* 0x000fc60000410000 */
[----:B------:R-:W-:Y:S02]  /*18710*/  FSEL R22, R152, RZ, P4 ;  /* 0x000000ff98167208 */ /* 0x000fe40002000000 */
[----:B------:R-:W-:Y:S02]  /*18720*/  FSEL R5, R5, RZ, P4 ;  /* 0x000000ff05057208 */ /* 0x000fe40002000000 */
[----:B--2---:R-:W-:Y:S01]  /*18730*/  ISETP.GT.AND P4, PT, R23, R219, PT ;  /* 0x000000db1700720c */ /* 0x004fe20003f84270 */
[----:B------:R-:W-:Y:S01]  /*18740*/  FADD.FTZ R22, -R22, R4 ;  /* 0x0000000416167221 */ /* 0x000fe20000010100 */
[----:B------:R-:W-:Y:S01]  /*18750*/  FADD.FTZ R4, R164, R2 ;  /* 0x00000002a4047221 */ /* 0x000fe20000010000 */
[-CC-:B------:R-:W-:Y:S01]  /*18760*/  FFMA.FTZ R154, R154, R3.reuse, -R5.reuse ;  /* 0x000000039a9a7223 */ /* 0x180fe20000010805 */
[-CC-:B------:R-:W-:Y:S01]  /*18770*/  FFMA.FTZ R155, R155, R3.reuse, -R5.reuse ;  /* 0x000000039b9b7223 */ /* 0x180fe20000010805 */
[-C--:B------:R-:W-:Y:S01]  /*18780*/  FMUL.FTZ R22, R22, R3.reuse ;  /* 0x0000000316167220 */ /* 0x080fe20000410000 */
        /* <DEDUP_REMOVED lines=11> */
[----:B------:R0:W1:Y:S01]  /*18840*/  MUFU.EX2 R2, R22 ;  /* 0x0000001600027308 */ /* 0x0000620000000800 */
[-CC-:B------:R-:W-:Y:S01]  /*18850*/  FFMA.FTZ R178, R178, R3.reuse, -R5.reuse ;  /* 0x00000003b2b27223 */ /* 0x180fe20000010805 */
[----:B------:R-:W-:Y:S01]  /*18860*/  FADD.FTZ R4, R189, R4 ;  /* 0x00000004bd047221 */ /* 0x000fe20000010000 */
[-CC-:B------:R-:W-:Y:S01]  /*18870*/  FFMA.FTZ R179, R179, R3.reuse, -R5.reuse ;  /* 0x00000003b3b37223 */ /* 0x180fe20000010805 */
[-CC-:B------:R-:W-:Y:S01]  /*18880*/  FFMA.FTZ R182, R182, R3.reuse, -R5.reuse ;  /* 0x00000003b6b67223 */ /* 0x180fe20000010805 */
[----:B------:R-:W-:Y:S01]  /*18890*/  FFMA.FTZ R5, R183, R3, -R5 ;  /* 0x00000003b7057223 */ /* 0x000fe20000010805 */
[----:B------:R-:W-:Y:S01]  /*188a0*/  FADD.FTZ R4, R168, R4 ;  /* 0x00000004a8047221 */ /* 0x000fe20000010000 */
[----:B------:R-:W-:Y:S01]  /*188b0*/  VIADD R23, R23, 0xffffffff ;  /* 0xffffffff17177836 */ /* 0x000fe20000000000 */
[----:B------:R-:W2:Y:S01]  /*188c0*/  MUFU.EX2 R155, R155 ;  /* 0x0000009b009b7308 */ /* 0x000ea20000000800 */
[----:B------:R-:W-:-:S02]  /*188d0*/  IMAD.MOV.U32 R219, RZ, RZ, R230 ;  /* 0x000000ffffdb7224 */ /* 0x000fc400078e00e6 */
[----:B------:R-:W-:Y:S01]  /*188e0*/  FADD.FTZ R4, R169, R4 ;  /* 0x00000004a9047221 */ /* 0x000fe20000010000 */
[----:B0-----:R-:W-:-:S03]  /*188f0*/  IMAD.MOV.U32 R22, RZ, RZ, R231 ;  /* 0x000000ffff167224 */ /* 0x001fc600078e00e7 */
[----:B------:R-:W-:Y:S01]  /*18900*/  FADD.FTZ R4, R172, R4 ;  /* 0x00000004ac047221 */ /* 0x000fe20000010000 */
[----:B------:R-:W0:Y:S01]  /*18910*/  MUFU.EX2 R158, R158 ;  /* 0x0000009e009e7308 */ /* 0x000e220000000800 */
[----:B-1----:R-:W-:Y:S02]  /*18920*/  FFMA.FTZ R227, R2, R227, R154 ;  /* 0x000000e302e37223 */ /* 0x002fe4000001009a */
[----:B------:R-:W-:-:S04]  /*18930*/  FADD.FTZ R4, R173, R4 ;  /* 0x00000004ad047221 */ /* 0x000fc80000010000 */
[----:B------:R-:W-:Y:S01]  /*18940*/  FADD.FTZ R4, R176, R4 ;  /* 0x00000004b0047221 */ /* 0x000fe20000010000 */
[----:B------:R-:W1:Y:S01]  /*18950*/  MUFU.EX2 R159, R159 ;  /* 0x0000009f009f7308 */ /* 0x000e620000000800 */
[----:B--2---:R-:W-:Y:S02]  /*18960*/  FADD.FTZ R227, R155, R227 ;  /* 0x000000e39be37221 */ /* 0x004fe40000010000 */
[----:B------:R-:W-:Y:S01]  /*18970*/  FADD.FTZ R4, R177, R4 ;  /* 0x00000004b1047221 */ /* 0x000fe20000010000 */
[----:B------:R-:W-:-:S03]  /*18980*/  F2FP.BF16.F32.PACK_AB R197, R155, R154 ;  /* 0x0000009a9bc5723e */ /* 0x000fc600000010ff */
[----:B------:R-:W-:Y:S01]  /*18990*/  FADD.FTZ R4, R180, R4 ;  /* 0x00000004b4047221 */ /* 0x000fe20000010000 */
[----:B------:R-:W2:Y:S01]  /*189a0*/  MUFU.EX2 R162, R162 ;  /* 0x000000a200a27308 */ /* 0x000ea20000000800 */
[----:B0-----:R-:W-:Y:S02]  /*189b0*/  FADD.FTZ R227, R158, R227 ;  /* 0x000000e39ee37221 */ /* 0x001fe40000010000 */
[----:B------:R-:W-:Y:S01]  /*189c0*/  FADD.FTZ R228, R181, R4 ;  /* 0x00000004b5e47221 */ /* 0x000fe20000010000 */
[----:B------:R-:W-:-:S04]  /*189d0*/  IMAD.MOV.U32 R4, RZ, RZ, R152 ;  /* 0x000000ffff047224 */ /* 0x000fc800078e0098 */
[----:B------:R-:W0:Y:S01]  /*189e0*/  MUFU.EX2 R163, R163 ;  /* 0x000000a300a37308 */ /* 0x000e220000000800 */
[C---:B-1----:R-:W-:Y:S01]  /*189f0*/  FADD.FTZ R227, R159.reuse, R227 ;  /* 0x000000e39fe37221 */ /* 0x042fe20000010000 */
[----:B------:R-:W-:-:S06]  /*18a00*/  F2FP.BF16.F32.PACK_AB R199, R159, R158 ;  /* 0x0000009e9fc7723e */ /* 0x000fcc00000010ff */
        /* <DEDUP_REMOVED lines=24> */
[----:B------:R-:W-:-:S03]  /*18b90*/  F2FP.BF16.F32.PACK_AB R185, R179, R178 ;  /* 0x000000b2b3b9723e */ /* 0x000fc600000010ff */
[----:B0-----:R-:W-:-:S04]  /*18ba0*/  FADD.FTZ R227, R182, R227 ;  /* 0x000000e3b6e37221 */ /* 0x001fc80000010000 */
[C---:B-1----:R-:W-:Y:S01]  /*18bb0*/  FADD.FTZ R227, R5.reuse, R227 ;  /* 0x000000e305e37221 */ /* 0x042fe20000010000 */
[----:B------:R-:W-:Y:S01]  /*18bc0*/  F2FP.BF16.F32.PACK_AB R187, R5, R182 ;  /* 0x000000b605bb723e */ /* 0x000fe200000010ff */
[----:B------:R-:W-:Y:S01]  /*18bd0*/  IMAD.MOV.U32 R5, RZ, RZ, R165 ;  /* 0x000000ffff057224 */ /* 0x000fe200078e00a5 */
[----:B------:R-:W-:Y:S06]  /*18be0*/  @P4 BRA `(.L_x_1971) ;  /* 0xffffffd400484947 */ /* 0x000fec000383ffff */
[----:B------:R-:W-:Y:S05]  /*18bf0*/  BSYNC B1 ;  /* 0x0000000000017941 */ /* 0x000fea0003800000 */
.L_x_1952:
[----:B------:R-:W-:Y:S02]  /*18c00*/  IMAD.MOV.U32 R4, RZ, RZ, R152 ;  /* 0x000000ffff047224 */ /* 0x000fe400078e0098 */
[----:B------:R-:W-:Y:S02]  /*18c10*/  IMAD.MOV.U32 R5, RZ, RZ, R165 ;  /* 0x000000ffff057224 */ /* 0x000fe400078e00a5 */
[----:B------:R-:W-:Y:S02]  /*18c20*/  IMAD.MOV.U32 R22, RZ, RZ, R231 ;  /* 0x000000ffff167224 */ /* 0x000fe400078e00e7 */
[----:B------:R-:W-:-:S07]  /*18c30*/  IMAD.MOV.U32 R219, RZ, RZ, R230 ;  /* 0x000000ffffdb7224 */ /* 0x000fce00078e00e6 */
.L_x_1951:
[----:B------:R-:W-:Y:S05]  /*18c40*/  BSYNC B0 ;  /* 0x0000000000007941 */ /* 0x000fea0003800000 */
.L_x_1950:
[----:B------:R-:W2:Y:S01]  /*18c50*/  LDL R153, [R1+0x14] ;  /* 0x0000140001997983 */ /* 0x000ea20000100800 */
[----:B------:R-:W0:Y:S08]  /*18c60*/  LDC R152, c[0x0][0x448] ;  /* 0x00011200ff987b82 */ /* 0x000e300000000800 */
[----:B------:R-:W1:Y:S01]  /*18c70*/  LDC R155, c[0x0][0x9e4] ;  /* 0x00027900ff9b7b82 */ /* 0x000e620000000800 */
[----:B0-----:R-:W-:-:S02]  /*18c80*/  ISETP.NE.AND P5, PT, R152, 0x1, PT ;  /* 0x000000019800780c */ /* 0x001fc40003fa5270 */
[----:B-1----:R-:W-:-:S11]  /*18c90*/  ISETP.GE.AND P6, PT, R155, 0x1, PT ;  /* 0x000000019b00780c */ /* 0x002fd60003fc6270 */
[----:B------:R-:W0:Y:S08]  /*18ca0*/  @P5 LDC R154, c[0x0][0x44c] ;  /* 0x00011300ff9a5b82 */ /* 0x000e300000000800 */
[----:B------:R-:W1:Y:S01]  /*18cb0*/  @P5 LDC R152, c[0x0][0x450] ;  /* 0x00011400ff985b82 */ /* 0x000e620000000800 */
[----:B--2---:R-:W-:-:S04]  /*18cc0*/  VIADD R153, R153, 0x7f ;  /* 0x0000007f99997836 */ /* 0x004fc80000000000 */
[----:B0-----:R-:W-:-:S05]  /*18cd0*/  @P5 IMAD.HI.U32 R154, R153, R154, RZ ;  /* 0x0000009a999a5227 */ /* 0x001fca00078e00ff */
[----:B-1----:R-:W-:Y:S02]  /*18ce0*/  @P5 SHF.R.U32.HI R153, RZ, R152, R154 ;  /* 0x00000098ff995219 */ /* 0x002fe4000001169a */
[----:B------:R-:W-:-:S05]  /*18cf0*/  IADD3 R152, R221, 0x1, -R220 ;  /* 0x00000001dd987810 */ /* 0x000fca0007ffe8dc */
[----:B------:R-:W-:-:S04]  /*18d00*/  IMAD.IADD R153, R152, 0x1, R153 ;  /* 0x0000000198997824 */ /* 0x000fc800078e0299 */
[----:B------:R-:W-:Y:S01]  /*18d10*/  IMAD.IADD R232, R153, 0x1, -R232 ;  /* 0x0000000199e87824 */ /* 0x000fe200078e0ae8 */
[----:B------:R-:W-:Y:S06]  /*18d20*/  @!P6 BRA `(.L_x_1972) ;  /* 0x000000000048e947 */ /* 0x000fec0003800000 */
[----:B------:R-:W-:Y:S01]  /*18d30*/  IMAD.MOV.U32 R154, RZ, RZ, R153 ;  /* 0x000000ffff9a7224 */ /* 0x000fe200078e0099 */
[----:B------:R-:W-:Y:S04]  /*18d40*/  BSSY B0, `(.L_x_1973) ;  /* 0x000000e000007945 */ /* 0x000fe80003800000 */
        /* <DEDUP_REMOVED lines=9> */
.L_x_1974:
[----:B------:R-:W-:-:S13]  /*18de0*/  ISETP.NE.AND P2, PT, R155, 0x1, PT ;  /* 0x000000019b00780c */ /* 0x000fda0003f45270 */
[----:B------:R-:W0:Y:S02]  /*18df0*/  @P2 LDC.64 R152, c[0x0][0x9e8] ;  /* 0x00027a00ff982b82 */ /* 0x000e240000000a00 */
[----:B0-----:R-:W-:-:S05]  /*18e00*/  @P2 IMAD.HI.U32 R152, R154, R152, RZ ;  /* 0x000000989a982227 */ /* 0x001fca00078e00ff */
[----:B------:R-:W-:-:S07]  /*18e10*/  @P2 SHF.R.U32.HI R154, RZ, R153, R152 ;  /* 0x00000099ff9a2219 */ /* 0x000fce0000011698 */
.L_x_1975:
[----:B------:R-:W-:Y:S05]  /*18e20*/  BSYNC B0 ;  /* 0x0000000000007941 */ /* 0x000fea0003800000 */
.L_x_1973:
[----:B------:R-:W-:-:S05]  /*18e30*/  IMAD R154, R154, R155, RZ ;  /* 0x0000009b9a9a7224 */ /* 0x000fca00078e02ff */
[----:B------:R-:W-:-:S07]  /*18e40*/  VIMNMX R232, R232, R154, !PT ;  /* 0x0000009ae8e87248 */ /* 0x000fce0007fe0100 */
.L_x_1972:
[----:B------:R-:W2:Y:S01]  /*18e50*/  LDL R153, [R1+0x38] ;  /* 0x0000380001997983 */ /* 0x000ea20000100800 */
[----:B------:R-:W-:Y:S01]  /*18e60*/  VIADD R232, R232, 0x3f ;  /* 0x0000003fe8e87836 */ /* 0x000fe20000000000 */
[----:B------:R-:W-:Y:S04]  /*18e70*/  BSSY B0, `(.L_x_1976) ;  /* 0x000020d000007945 */ /* 0x000fe80003800000 */
[----:B------:R-:W-:-:S04]  /*18e80*/  SHF.R.S32.HI R152, RZ, 0x1f, R232 ;  /* 0x0000001fff987819 */ /* 0x000fc800000114e8 */
[----:B------:R-:W-:-:S04]  /*18e90*/  LEA.HI R152, R152, R232, RZ, 0x6 ;  /* 0x000000e898987211 */ /* 0x000fc800078f30ff */
[----:B------:R-:W-:-:S04]  /*18ea0*/  SHF.R.S32.HI R152, RZ, 0x6, R152 ;  /* 0x00000006ff987819 */ /* 0x000fc80000011498 */
[----:B--2---:R-:W-:-:S04]  /*18eb0*/  VIMNMX R153, R153, R152, !PT ;  /* 0x0000009899997248 */ /* 0x004fc80007fe0100 */
[----:B------:R-:W-:Y:S01]  /*18ec0*/  ISETP.GE.AND P2, PT, R23, R153, PT ;  /* 0x000000991700720c */ /* 0x000fe20003f46270 */
[----:B------:R0:W-:-:S12]  /*18ed0*/  STL [R1+0x1c], R153 ;  /* 0x00001c9901007387 */ /* 0x0001d80000100800 */
[----:B0-----:R-:W-:Y:S05]  /*18ee0*/  @!P2 BRA `(.L_x_1977) ;  /* 0x000000200014a947 */ /* 0x001fea0003800000 */
[----:B------:R-:W-:Y:S01]  /*18ef0*/  BSSY B1, `(.L_x_1978) ;  /* 0x0000203000017945 */ /* 0x000fe20003800000 */
[----:B------:R-:W-:Y:S02]  /*18f00*/  IMAD.MOV.U32 R232, RZ, RZ, R23 ;  /* 0x000000ffffe87224 */ /* 0x000fe400078e0017 */
[----:B------:R-:W-:Y:S02]  /*18f10*/  IMAD.MOV.U32 R231, RZ, RZ, R4 ;  /* 0x000000ffffe77224 */ /* 0x000fe400078e0004 */
[----:B------:R-:W-:Y:S02]  /*18f20*/  IMAD.MOV.U32 R230, RZ, RZ, R5 ;  /* 0x000000ffffe67224 */ /* 0x000fe400078e0005 */
[----:B------:R-:W-:Y:S02]  /*18f30*/  IMAD.MOV.U32 R23, RZ, RZ, R219 ;  /* 0x000000ffff177224 */ /* 0x000fe400078e00db */
[----:B------:R-:W-:-:S07]  /*18f40*/  IMAD.MOV.U32 R236, RZ, RZ, R22 ;  /* 0x000000ffffec7224 */ /* 0x000fce00078e0016 */
.L_x_1989:
[----:B------:R-:W-:-:S05]  /*18f50*/  VIADD R22, R236, 0x1 ;  /* 0x00000001ec167836 */ /* 0x000fca0000000000 */
[----:B------:R-:W-:-:S04]  /*18f60*/  ISETP.NE.AND P2, PT, R22, 0x2, PT ;  /* 0x000000021600780c */ /* 0x000fc80003f45270 */
[----:B------:R-:W-:Y:S02]  /*18f70*/  SEL R219, RZ, 0x1, P2 ;  /* 0x00000001ffdb7807 */ /* 0x000fe40001000000 */
[----:B------:R-:W-:Y:S02]  /*18f80*/  SEL R22, R22, RZ, P2 ;  /* 0x000000ff16167207 */ /* 0x000fe40001000000 */
[----:B------:R-:W-:Y:S01]  /*18f90*/  LOP3.LUT R219, R23, R219, RZ, 0x3c, !PT ;  /* 0x000000db17db7212 */ /* 0x000fe200078e3cff */
[----:B------:R-:W-:Y:S06]  /*18fa0*/  @!P0 BRA `(.L_x_1979) ;  /* 0x0000000000048947 */ /* 0x000fec0003800000 */
[----:B------:R-:W-:Y:S01]  /*18fb0*/  BPT.TRAP 0x1 ;  /* 0x000000040000795c */ /* 0x000fe20000300000 */
.L_x_1979:
[----:B------:R-:W-:Y:S01]  /*18fc0*/  IMAD R4, R22, 0x8, R16 ;  /* 0x0000000816047824 */ /* 0x000fe200078e0210 */
[----:B------:R-:W-:-:S04]  /*18fd0*/  SHF.L.U32 R5, R219, 0x1f, RZ ;  /* 0x0000001fdb057819 */ /* 0x000fc800000006ff */
[----:B------:R0:W1:Y:S01]  /*18fe0*/  SYNCS.PHASECHK.TRANS64.TRYWAIT P2, [R4+URZ+0x30830], R5 ;  /* 0x03083005040075a7 */ /* 0x000062000804017f */
[----:B------:R-:W-:Y:S05]  /*18ff0*/  @!P0 BRA `(.L_x_1980) ;  /* 0x0000000000048947 */ /* 0x000fea0003800000 */
[----:B------:R-:W-:Y:S01]  /*19000*/  BPT.TRAP 0x1 ;  /* 0x000000040000795c */ /* 0x000fe20000300000 */
.L_x_1980:
        /* <DEDUP_REMOVED lines=8> */
.L_x_1982:
[----:B------:R-:W-:Y:S05]  /*19090*/  BSYNC B2 ;  /* 0x0000000000027941 */ /* 0x000fea0003800000 */
.L_x_1981:
[----:B------:R-:W-:Y:S01]  /*190a0*/  R2UR UR4, R152 ;  /* 0x00000000980472ca */ /* 0x000fe200000e0000 */
[----:B------:R-:W-:Y:S01]  /*190b0*/  IMAD.MOV.U32 R152, RZ, RZ, R3 ;  /* 0x000000ffff987224 */ /* 0x000fe200078e0003 */
[----:B------:R-:W-:Y:S01]  /*190c0*/  R2UR UR12, R214 ;  /* 0x00000000d60c72ca */ /* 0x000fe200000e0000 */
[----:B01----:R-:W-:Y:S01]  /*190d0*/  IMAD.MOV.U32 R4, RZ, RZ, R158 ;  /* 0x000000ffff047224 */ /* 0x003fe200078e009e */
[----:B------:R-:W-:Y:S01]  /*190e0*/  R2UR UR13, R215 ;  /* 0x00000000d70d72ca */ /* 0x000fe200000e0000 */
[----:B------:R-:W-:Y:S01]  /*190f0*/  IMAD.MOV.U32 R5, RZ, RZ, 0x40000040 ;  /* 0x40000040ff057424 */ /* 0x000fe200078e00ff */
[----:B------:R-:W-:Y:S01]  /*19100*/  R2UR UR8, R152 ;  /* 0x00000000980872ca */ /* 0x000fe200000e0000 */
[----:B------:R-:W-:Y:S01]  /*19110*/  VIADD R152, R158, 0x200 ;  /* 0x000002009e987836 */ /* 0x000fe20000000000 */
[----:B------:R-:W-:Y:S01]  /*19120*/  R2UR UR6, R4 ;  /* 0x00000000040672ca */ /* 0x000fe200000e0000 */
[----:B------:R-:W-:Y:S01]  /*19130*/  VIADD R4, R158, 0x6 ;  /* 0x000000069e047836 */ /* 0x000fe20000000000 */
[----:B------:R-:W-:Y:S01]  /*19140*/  R2UR UR11, R5 ;  /* 0x00000000050b72ca */ /* 0x000fe200000e0000 */
[----:B------:R-:W-:Y:S01]  /*19150*/  IMAD.MOV.U32 R153, RZ, RZ, 0x40000040 ;  /* 0x40000040ff997424 */ /* 0x000fe200078e00ff */
[----:B------:R-:W-:Y:S01]  /*19160*/  R2UR UR14, R152 ;  /* 0x00000000980e72ca */ /* 0x000fe200000e0000 */
[----:B------:R-:W-:Y:S01]  /*19170*/  VIADD R156, R158, 0x204 ;  /* 0x000002049e9c7836 */ /* 0x000fe20000000000 */
[----:B------:R-:W-:Y:S01]  /*19180*/  R2UR UR10, R4 ;  /* 0x00000000040a72ca */ /* 0x000fe200000e0000 */
[C---:B------:R-:W-:Y:S01]  /*19190*/  VIADD R152, R158.reuse, 0x206 ;  /* 0x000002069e987836 */ /* 0x040fe20000000000 */
        /* <DEDUP_REMOVED lines=17> */
[----:B------:R-:W-:Y:S01]  /*192b0*/  IMAD.MOV.U32 R155, RZ, RZ, 0x40000040 ;  /* 0x40000040ff9b7424 */ /* 0x000fe200078e00ff */
        /* <DEDUP_REMOVED lines=235> */
.L_x_1984:
[----:B------:R-:W-:Y:S01]  /*1a170*/  SHF.L.U32 R0, R23, 0x1f, RZ ;  /* 0x0000001f17007819 */ /* 0x000fe200000006ff */
[----:B------:R-:W-:-:S04]  /*1a180*/  IMAD R23, R236, 0x8, R16 ;  /* 0x00000008ec177824 */ /* 0x000fc800078e0210 */
[----:B------:R0:W1:Y:S01]  /*1a190*/  SYNCS.PHASECHK.TRANS64.TRYWAIT P2, [R23+URZ+0x30850], R0 ;  /* 0x03085000170075a7 */ /* 0x000062000804017f */
[----:B------:R-:W-:Y:S05]  /*1a1a0*/  @!P0 BRA `(.L_x_1985) ;  /* 0x0000000000048947 */ /* 0x000fea0003800000 */
[----:B------:R-:W-:Y:S01]  /*1a1b0*/  BPT.TRAP 0x1 ;  /* 0x000000040000795c */ /* 0x000fe20000300000 */
.L_x_1985:
[----:B------:R-:W-:Y:S04]  /*1a1c0*/  BSSY B2, `(.L_x_1986) ;  /* 0x0000004000027945 */ /* 0x000fe80003800000 */
[----:B-1----:R-:W-:Y:S05]  /*1a1d0*/  @P2 BRA `(.L_x_1987) ;  /* 0x0000000000082947 */ /* 0x002fea0003800000 */
[----:B------:R-:W1:Y:S02]  /*1a1e0*/  SYNCS.PHASECHK.TRANS64.TRYWAIT P2, [R23+URZ+0x30850], R0 ;  /* 0x03085000170075a7 */ /* 0x000e64000804017f */
[----:B-1----:R-:W-:Y:S05]  /*1a1f0*/  @!P2 BRA `(.L_x_1988) ;  /* 0x00000120008ca947 */ /* 0x002fea0003800000 */
.L_x_1987:
[----:B------:R-:W-:Y:S05]  /*1a200*/  BSYNC B2 ;  /* 0x0000000000027941 */ /* 0x000fea0003800000 */
.L_x_1986:
[----:B01----:R-:W-:Y:S01]  /*1a210*/  VIADD R0, R16, 0x400 ;  /* 0x0000040010007836 */ /* 0x003fe20000000000 */
[----:B------:R-:W-:Y:S01]  /*1a220*/  WARPGROUP.ARRIVE ;  /* 0x00000000000079c5 */ /* 0x000fe20000000000 */
[----:B------:R-:W-:Y:S01]  /*1a230*/  IMAD.MOV.U32 R3, RZ, RZ, 0x40000040 ;  /* 0x40000040ff037424 */ /* 0x000fe200078e00ff */
[----:B------:R-:W-:Y:S01]  /*1a240*/  ULDC UR4, c[0x0][0x988] ;  /* 0x0002620000047ab9 */ /* 0x000fe20000000800 */
[----:B------:R-:W-:Y:S01]  /*1a250*/  IMAD.MOV.U32 R5, RZ, RZ, 0x40000040 ;  /* 0x40000040ff057424 */ /* 0x000fe200078e00ff */
[----:B------:R-:W-:Y:S02]  /*1a260*/  SHF.R.U32.HI R0, RZ, 0x4, R0 ;  /* 0x00000004ff007819 */ /* 0x000fe40000011600 */
[----:B------:R-:W-:Y:S01]  /*1a270*/  R2UR UR7, R3 ;  /* 0x00000000030772ca */ /* 0x000fe200000e0000 */
[----:B------:R-:W-:Y:S01]  /*1a280*/  IMAD.MOV.U32 R3, RZ, RZ, 0x40000040 ;  /* 0x40000040ff037424 */ /* 0x000fe200078e00ff */
[----:B------:R-:W-:-:S04]  /*1a290*/  LOP3.LUT R0, R0, 0x3fff, RZ, 0xc0, !PT ;  /* 0x00003fff00007812 */ /* 0x000fc800078ec0ff */
[----:B------:R-:W-:-:S05]  /*1a2a0*/  LOP3.LUT R0, R0, 0x2000000, RZ, 0xfc, !PT ;  /* 0x0200000000007812 */ /* 0x000fca00078efcff */
        /* <DEDUP_REMOVED lines=12> */
[----:B------:R-:W-:Y:S01]  /*1a370*/  FMNMX.FTZ R0, R160, R0, !PT ;  /* 0x00000000a0007209 */ /* 0x000fe20007810000 */
[----:B------:R-:W-:-:S03]  /*1a380*/  VIADD R2, R2, 0x180 ;  /* 0x0000018002027836 */ /* 0x000fc60000000000 */
        /* <DEDUP_REMOVED lines=14> */
[----:B------:R-:W-:Y:S02]  /*1a470*/  R2UR UR6, R4 ;  /* 0x00000000040672ca */ /* 0x000fe400000e0000 */
[----:B------:R-:W-:Y:S01]  /*1a480*/  R2UR UR7, R5 ;  /* 0x00000000050772ca */ /* 0x000fe200000e0000 */
[----:B------:R-:W0:Y:S02]  /*1a490*/  SHFL.BFLY PT, R4, R0, 0x2, 0x1f ;  /* 0x0c401f0000047f89 */ /* 0x000e2400000e0000 */
[----:B0-----:R-:W-:Y:S02]  /*1a4a0*/  FMNMX.FTZ R4, R0, R4, !PT ;  /* 0x0000000400047209 */ /* 0x001fe40007810000 */
[----:B------:R-:W-:-:S03]  /*1a4b0*/  FMNMX.FTZ R0, R154, R231, !PT ;  /* 0x000000e79a007209 */ /* 0x000fc60007810000 */
[----:B------:R-:W0:Y:S01]  /*1a4c0*/  SHFL.BFLY PT, R5, R4, 0x1, 0x1f ;  /* 0x0c201f0004057f89 */ /* 0x000e2200000e0000 */
[----:B------:R-:W-:-:S04]  /*1a4d0*/  FMNMX.FTZ R0, R155, R0, !PT ;  /* 0x000000009b007209 */ /* 0x000fc80007810000 */
[----:B------:R-:W-:-:S04]  /*1a4e0*/  FMNMX.FTZ R0, R158, R0, !PT ;  /* 0x000000009e007209 */ /* 0x000fc80007810000 */
[----:B------:R-:W-:-:S04]  /*1a4f0*/  FMNMX.FTZ R0, R159, R0, !PT ;  /* 0x000000009f007209 */ /* 0x000fc80007810000 */
[----:B------:R-:W-:-:S04]  /*1a500*/  FMNMX.FTZ R0, R162, R0, !PT ;  /* 0x00000000a2007209 */ /* 0x000fc80007810000 */
[----:B------:R-:W-:Y:S02]  /*1a510*/  FMNMX.FTZ R0, R163, R0, !PT ;  /* 0x00000000a3007209 */ /* 0x000fe40007810000 */
[----:B0-----:R-:W-:Y:S01]  /*1a520*/  FMNMX.FTZ R5, R4, R5, !PT ;  /* 0x0000000504057209 */ /* 0x001fe20007810000 */
[----:B------:R-:W-:Y:S02]  /*1a530*/  WARPGROUP.DEPBAR.LE gsb0, 0x0 ;  /* 0x00008000000079c5 */ /* 0x000fe40000010000 */
[----:B------:R-:W-:-:S06]  /*1a540*/  WARPGROUP.ARRIVE ;  /* 0x00000000000079c5 */ /* 0x000fcc0000000000 */
[----:B------:R-:W-:Y:S01]  /*1a550*/  HGMMA.64x256x16.F32.BF16 R24, R188, gdesc[UR4].tnspB, R24, gsb0 ;  /* 0x43e00004bc187df0 */ /* 0x000fe20008001818 */
[----:B------:R-:W-:Y:S01]  /*1a560*/  R2UR UR6, R2 ;  /* 0x00000000020672ca */ /* 0x000fe200000e0000 */
[----:B------:R-:W-:Y:S01]  /*1a570*/  FADD.FTZ R2, -R5, R230 ;  /* 0x000000e605027221 */ /* 0x000fe20000010100 */
[----:B------:R-:W-:Y:S01]  /*1a580*/  R2UR UR7, R3 ;  /* 0x00000000030772ca */ /* 0x000fe200000e0000 */
[----:B------:R-:W2:Y:S01]  /*1a590*/  LDL R230, [R1+0x1c] ;  /* 0x00001c0001e67983 */ /* 0x000ea20000100800 */
[----:B------:R-:W-:-:S04]  /*1a5a0*/  FMNMX.FTZ R0, R166, R0, !PT ;  /* 0x00000000a6007209 */ /* 0x000fc80007810000 */
[----:B------:R-:W-:-:S04]  /*1a5b0*/  FMNMX.FTZ R4, R167, R0, !PT ;  /* 0x00000000a7047209 */ /* 0x000fc80007810000 */
[----:B------:R-:W-:-:S04]  /*1a5c0*/  FMNMX.FTZ R4, R170, R4, !PT ;  /* 0x00000004aa047209 */ /* 0x000fc80007810000 */
[----:B------:R-:W-:-:S04]  /*1a5d0*/  FMNMX.FTZ R4, R171, R4, !PT ;  /* 0x00000004ab047209 */ /* 0x000fc80007810000 */
[----:B------:R-:W-:-:S04]  /*1a5e0*/  FMNMX.FTZ R4, R174, R4, !PT ;  /* 0x00000004ae047209 */ /* 0x000fc80007810000 */
[----:B------:R-:W-:Y:S01]  /*1a5f0*/  FMNMX.FTZ R4, R175, R4, !PT ;  /* 0x00000004af047209 */ /* 0x000fe20007810000 */
[----:B------:R-:W-:-:S03]  /*1a600*/  IMAD.U32 R3, RZ, RZ, UR4 ;  /* 0x00000004ff037e24 */ /* 0x000fc6000f8e00ff */
[----:B------:R-:W-:Y:S01]  /*1a610*/  FMNMX.FTZ R4, R178, R4, !PT ;  /* 0x00000004b2047209 */ /* 0x000fe20007810000 */
[----:B------:R-:W-:-:S03]  /*1a620*/  FMUL.FTZ R2, R2, R3 ;  /* 0x0000000302027220 */ /* 0x000fc60000410000 */
[----:B------:R-:W-:Y:S01]  /*1a630*/  FMNMX.FTZ R4, R179, R4, !PT ;  /* 0x00000004b3047209 */ /* 0x000fe20007810000 */
[----:B------:R0:W-:Y:S03]  /*1a640*/  MUFU.EX2 R0, R2 ;  /* 0x0000000200007308 */ /* 0x0001e60000000800 */
[----:B------:R-:W-:-:S04]  /*1a650*/  FMNMX.FTZ R4, R182, R4, !PT ;  /* 0x00000004b6047209 */ /* 0x000fc80007810000 */
[----:B------:R-:W-:Y:S01]  /*1a660*/  FMNMX.FTZ R4, R183, R4, !PT ;  /* 0x00000004b7047209 */ /* 0x000fe20007810000 */
[----:B0-----:R-:W-:-:S04]  /*1a670*/  FMUL.FTZ R2, R5, R3 ;  /* 0x0000000305027220 */ /* 0x001fc80000410000 */
[----:B------:R-:W-:Y:S02]  /*1a680*/  FFMA.FTZ R196, R153, R3, -R2 ;  /* 0x0000000399c47223 */ /* 0x000fe40000010802 */
[----:B------:R-:W0:Y:S02]  /*1a690*/  SHFL.BFLY PT, R153, R4, 0x2, 0x1f ;  /* 0x0c401f0004997f89 */ /* 0x000e2400000e0000 */
[----:B0-----:R-:W-:Y:S01]  /*1a6a0*/  FMNMX.FTZ R4, R4, R153, !PT ;  /* 0x0000009904047209 */ /* 0x001fe20007810000 */
[----:B------:R-:W-:Y:S02]  /*1a6b0*/  WARPGROUP.DEPBAR.LE gsb0, 0x0 ;  /* 0x00008000000079c5 */ /* 0x000fe40000010000 */
[----:B------:R-:W-:-:S06]  /*1a6c0*/  WARPGROUP.ARRIVE ;  /* 0x00000000000079c5 */ /* 0x000fcc0000000000 */
[----:B------:R-:W-:Y:S01]  /*1a6d0*/  HGMMA.64x256x16.F32.BF16 R24, R184, gdesc[UR4].tnspB, R24, gsb0 ;  /* 0x43e00004b8187df0 */ /* 0x000fe20008001818 */
        /* <DEDUP_REMOVED lines=10> */
[----:B------:R-:W-:Y:S08]  /*1a780*/  MUFU.EX2 R196, R196 ;  /* 0x000000c400c47308 */ /* 0x000ff00000000800 */
[----:B------:R-:W-:Y:S01]  /*1a790*/  MUFU.EX2 R198, R198 ;  /* 0x000000c600c67308 */ /* 0x000fe20000000800 */
[----:B------:R-:W-:-:S07]  /*1a7a0*/  @!P1 VIADD R23, R23, 0x30860 ;  /* 0x0003086017179836 */ /* 0x000fce0000000000 */
[----:B------:R-:W-:Y:S08]  /*1a7b0*/  MUFU.EX2 R192, R192 ;  /* 0x000000c000c07308 */ /* 0x000ff00000000800 */
[----:B------:R-:W-:Y:S08]  /*1a7c0*/  MUFU.EX2 R194, R194 ;  /* 0x000000c200c27308 */ /* 0x000ff00000000800 */
[----:B------:R-:W-:Y:S08]  /*1a7d0*/  MUFU.EX2 R152, R152 ;  /* 0x0000009800987308 */ /* 0x000ff00000000800 */
[----:B------:R-:W-:Y:S08]  /*1a7e0*/  MUFU.EX2 R188, R188 ;  /* 0x000000bc00bc7308 */ /* 0x000ff00000000800 */
[----:B------:R-:W-:Y:S08]  /*1a7f0*/  MUFU.EX2 R153, R153 ;  /* 0x0000009900997308 */ /* 0x000ff00000000800 */
[----:B------:R-:W-:Y:S08]  /*1a800*/  MUFU.EX2 R190, R190 ;  /* 0x000000be00be7308 */ /* 0x000ff00000000800 */
[----:B------:R-:W-:Y:S01]  /*1a810*/  MUFU.EX2 R156, R156 ;  /* 0x0000009c009c7308 */ /* 0x000fe20000000800 */
[C---:B--2---:R-:W-:Y:S01]  /*1a820*/  ISETP.GT.AND P2, PT, R232.reuse, R230, PT ;  /* 0x000000e6e800720c */ /* 0x044fe20003f44270 */
[----:B------:R-:W-:-:S02]  /*1a830*/  VIADD R232, R232, 0xffffffff ;  /* 0xffffffffe8e87836 */ /* 0x000fc40000000000 */
[----:B------:R-:W-:Y:S02]  /*1a840*/  IMAD.MOV.U32 R236, RZ, RZ, R22 ;  /* 0x000000ffffec7224 */ /* 0x000fe400078e0016 */
[----:B------:R-:W-:Y:S01]  /*1a850*/  IMAD.MOV.U32 R230, RZ, RZ, R5 ;  /* 0x000000ffffe67224 */ /* 0x000fe200078e0005 */
[----:B------:R-:W-:Y:S02]  /*1a860*/  WARPGROUP.DEPBAR.LE gsb0, 0x0 ;  /* 0x00008000000079c5 */ /* 0x000fe40000010000 */
[-CC-:B------:R-:W-:Y:S02]  /*1a870*/  FFMA.FTZ R187, R160, R3.reuse, -R2.reuse ;  /* 0x00000003a0bb7223 */ /* 0x180fe40000010802 */
[----:B------:R-:W0:Y:S01]  /*1a880*/  SHFL.BFLY PT, R160, R4, 0x1, 0x1f ;  /* 0x0c201f0004a07f89 */ /* 0x000e2200000e0000 */
[-CC-:B------:R-:W-:Y:S01]  /*1a890*/  FFMA.FTZ R185, R157, R3.reuse, -R2.reuse ;  /* 0x000000039db97223 */ /* 0x180fe20000010802 */
[-CC-:B------:R-:W-:Y:S01]  /*1a8a0*/  FFMA.FTZ R184, R176, R3.reuse, -R2.reuse ;  /* 0x00000003b0b87223 */ /* 0x180fe20000010802 */
[-CC-:B------:R-:W-:Y:S01]  /*1a8b0*/  FFMA.FTZ R157, R177, R3.reuse, -R2.reuse ;  /* 0x00000003b19d7223 */ /* 0x180fe20000010802 */
[-CC-:B------:R-:W-:Y:S01]  /*1a8c0*/  FFMA.FTZ R186, R180, R3.reuse, -R2.reuse ;  /* 0x00000003b4ba7223 */ /* 0x180fe20000010802 */
[----:B0-----:R-:W-:Y:S01]  /*1a8d0*/  FMNMX.FTZ R4, R4, R160, !PT ;  /* 0x000000a004047209 */ /* 0x001fe20007810000 */
[----:B------:R-:W-:-:S04]  /*1a8e0*/  FFMA.FTZ R160, R181, R3, -R2 ;  /* 0x00000003b5a07223 */ /* 0x000fc80000010802 */
[C---:B------:R-:W-:Y:S01]  /*1a8f0*/  FADD.FTZ R2, -R4.reuse, R231 ;  /* 0x000000e704027221 */ /* 0x040fe20000010100 */
[----:B------:R-:W-:-:S03]  /*1a900*/  FMUL.FTZ R161, R4, R3 ;  /* 0x0000000304a17220 */ /* 0x000fc60000410000 */
[-C--:B------:R-:W-:Y:S01]  /*1a910*/  FMUL.FTZ R2, R2, R3.reuse ;  /* 0x0000000302027220 */ /* 0x080fe20000410000 */
[-CC-:B------:R-:W-:Y:S01]  /*1a920*/  FFMA.FTZ R197, R154, R3.reuse, -R161.reuse ;  /* 0x000000039ac57223 */ /* 0x180fe200000108a1 */
[-CC-:B------:R-:W-:Y:S01]  /*1a930*/  FFMA.FTZ R154, R155, R3.reuse, -R161.reuse ;  /* 0x000000039b9a7223 */ /* 0x180fe200000108a1 */
[----:B------:R-:W-:-:S03]  /*1a940*/  FFMA.FTZ R199, R158, R3, -R161 ;  /* 0x000000039ec77223 */ /* 0x000fc600000108a1 */
[----:B------:R-:W-:Y:S01]  /*1a950*/  MUFU.EX2 R2, R2 ;  /* 0x0000000200027308 */ /* 0x000fe20000000800 */
[----:B------:R-:W-:-:S07]  /*1a960*/  FFMA.FTZ R155, R159, R3, -R161 ;  /* 0x000000039f9b7223 */ /* 0x000fce00000108a1 */
[----:B------:R-:W0:Y:S01]  /*1a970*/  MUFU.EX2 R197, R197 ;  /* 0x000000c500c57308 */ /* 0x000e220000000800 */
[----:B------:R-:W-:Y:S02]  /*1a980*/  @!P1 IMAD R158, R22, 0x8, R16 ;  /* 0x00000008169e9824 */ /* 0x000fe400078e0210 */
[----:B------:R-:W-:-:S05]  /*1a990*/  FFMA.FTZ R193, R162, R3, -R161 ;  /* 0x00000003a2c17223 */ /* 0x000fca00000108a1 */
[----:B------:R-:W1:Y:S01]  /*1a9a0*/  MUFU.EX2 R154, R154 ;  /* 0x0000009a009a7308 */ /* 0x000e620000000800 */
[----:B------:R-:W-:Y:S02]  /*1a9b0*/  @!P1 VIADD R159, R158, 0x30840 ;  /* 0x000308409e9f9836 */ /* 0x000fe40000000000 */
[----:B------:R-:W-:-:S05]  /*1a9c0*/  FFMA.FTZ R163, R163, R3, -R161 ;  /* 0x00000003a3a37223 */ /* 0x000fca00000108a1 */
[----:B------:R-:W2:Y:S01]  /*1a9d0*/  MUFU.EX2 R199, R199 ;  /* 0x000000c700c77308 */ /* 0x000ea20000000800 */
[----:B------:R-:W-:Y:S01]  /*1a9e0*/  @!P1 PRMT R159, RZ, 0x654, R159 ;  /* 0x00000654ff9f9816 */ /* 0x000fe2000000009f */
[----:B0-----:R-:W-:-:S06]  /*1a9f0*/  FFMA.FTZ R227, R2, R227, R197 ;  /* 0x000000e302e37223 */ /* 0x001fcc00000100c5 */
[----:B------:R-:W-:Y:S01]  /*1aa00*/  MUFU.EX2 R185, R185 ;  /* 0x000000b900b97308 */ /* 0x000fe20000000800 */
[----:B------:R-:W-:Y:S01]  /*1aa10*/  FFMA.FTZ R195, R166, R3, -R161 ;  /* 0x00000003a6c37223 */ /* 0x000fe200000108a1 */
[----:B------:R0:W-:Y:S06]  /*1aa20*/  @!P1 SYNCS.ARRIVE.TRANS64.RED.A1T0 RZ, [R159+URZ], RZ ;  /* 0x000000ff9fff99a7 */ /* 0x0001ec000810043f */
[----:B------:R-:W3:Y:S01]  /*1aa30*/  MUFU.EX2 R155, R155 ;  /* 0x0000009b009b7308 */ /* 0x000ee20000000800 */
[----:B-1----:R-:W-:Y:S01]  /*1aa40*/  FADD.FTZ R227, R154, R227 ;  /* 0x000000e39ae37221 */ /* 0x002fe20000010000 */
[----:B0-----:R-:W-:-:S06]  /*1aa50*/  @!P1 PRMT R159, RZ, 0x654, R23 ;  /* 0x00000654ff9f9816 */ /* 0x001fcc0000000017 */
[----:B------:R-:W-:Y:S01]  /*1aa60*/  MUFU.EX2 R187, R187 ;  /* 0x000000bb00bb7308 */ /* 0x000fe20000000800 */
[----:B------:R-:W-:Y:S01]  /*1aa70*/  FFMA.FTZ R167, R167, R3, -R161 ;  /* 0x00000003a7a77223 */ /* 0x000fe200000108a1 */
[----:B------:R0:W-:Y:S06]  /*1aa80*/  @!P1 SYNCS.ARRIVE.TRANS64.RED.A1T0 RZ, [R159+URZ], RZ ;  /* 0x000000ff9fff99a7 */ /* 0x0001ec000810043f */
[----:B------:R-:W1:Y:S08]  /*1aa90*/  MUFU.EX2 R193, R193 ;  /* 0x000000c100c17308 */ /* 0x000e700000000800 */
[----:B------:R4:W5:Y:S01]  /*1aaa0*/  MUFU.EX2 R158, R163 ;  /* 0x000000a3009e7308 */ /* 0x0009620000000800 */
[----:B--2---:R-:W-:Y:S01]  /*1aab0*/  FADD.FTZ R227, R199, R227 ;  /* 0x000000e3c7e37221 */ /* 0x004fe20000010000 */
[----:B----4-:R-:W-:-:S06]  /*1aac0*/  FFMA.FTZ R163, R0, R228, R189 ;  /* 0x000000e400a37223 */ /* 0x010fcc00000100bd */
[----:B------:R-:W2:Y:S01]  /*1aad0*/  MUFU.EX2 R195, R195 ;  /* 0x000000c300c37308 */ /* 0x000ea20000000800 */
[----:B------:R-:W-:Y:S01]  /*1aae0*/  FADD.FTZ R163, R196, R163 ;  /* 0x000000a3c4a37221 */ /* 0x000fe20000010000 */
[----:B0-----:R-:W-:-:S03]  /*1aaf0*/  FFMA.FTZ R159, R170, R3, -R161 ;  /* 0x00000003aa9f7223 */ /* 0x001fc600000108a1 */
[----:B------:R-:W-:-:S03]  /*1ab00*/  FADD.FTZ R163, R198, R163 ;  /* 0x000000a3c6a37221 */ /* 0x000fc60000010000 */
[----:B------:R-:W0:Y:S01]  /*1ab10*/  MUFU.EX2 R23, R167 ;  /* 0x000000a700177308 */ /* 0x000e220000000800 */
[----:B---3--:R-:W-:Y:S01]  /*1ab20*/  FADD.FTZ R164, R155, R227 ;  /* 0x000000e39ba47221 */ /* 0x008fe20000010000 */
[-C--:B------:R-:W-:Y:S01]  /*1ab30*/  FFMA.FTZ R162, R171, R3.reuse, -R161 ;  /* 0x00000003aba27223 */ /* 0x080fe200000108a1 */
[----:B------:R-:W-:Y:S01]  /*1ab40*/  FADD.FTZ R163, R185, R163 ;  /* 0x000000a3b9a37221 */ /* 0x000fe20000010000 */
[-C--:B------:R-:W-:Y:S01]  /*1ab50*/  FFMA.FTZ R174, R174, R3.reuse, -R161 ;  /* 0x00000003aeae7223 */ /* 0x080fe200000108a1 */
[----:B-1----:R-:W-:Y:S02]  /*1ab60*/  FADD.FTZ R164, R193, R164 ;  /* 0x000000a4c1a47221 */ /* 0x002fe40000010000 */
[----:B------:R-:W-:Y:S01]  /*1ab70*/  FADD.FTZ R163, R187, R163 ;  /* 0x000000a3bba37221 */ /* 0x000fe20000010000 */
[----:B------:R-:W1:Y:S01]  /*1ab80*/  MUFU.EX2 R159, R159 ;  /* 0x0000009f009f7308 */ /* 0x000e620000000800 */
[----:B-----5:R-:W-:Y:S01]  /*1ab90*/  FADD.FTZ R164, R158, R164 ;  /* 0x000000a49ea47221 */ /* 0x020fe20000010000 */
[----:B------:R-:W-:Y:S01]  /*1aba0*/  FFMA.FTZ R175, R175, R3, -R161 ;  /* 0x00000003afaf7223 */ /* 0x000fe200000108a1 */
[----:B------:R-:W-:-:S05]  /*1abb0*/  FADD.FTZ R163, R192, R163 ;  /* 0x000000a3c0a37221 */ /* 0x000fca0000010000 */
[----:B------:R-:W3:Y:S01]  /*1abc0*/  MUFU.EX2 R162, R162 ;  /* 0x000000a200a27308 */ /* 0x000ee20000000800 */
[----:B------:R-:W-:Y:S01]  /*1abd0*/  FADD.FTZ R163, R194, R163 ;  /* 0x000000a3c2a37221 */ /* 0x000fe20000010000 */
[----:B--2---:R-:W-:Y:S01]  /*1abe0*/  FADD.FTZ R164, R195, R164 ;  /* 0x000000a4c3a47221 */ /* 0x004fe20000010000 */
[----:B------:R-:W-:-:S05]  /*1abf0*/  FFMA.FTZ R178, R178, R3, -R161 ;  /* 0x00000003b2b27223 */ /* 0x000fca00000108a1 */
[----:B------:R-:W2:Y:S01]  /*1ac00*/  MUFU.EX2 R174, R174 ;  /* 0x000000ae00ae7308 */ /* 0x000ea20000000800 */
[----:B------:R-:W-:Y:S01]  /*1ac10*/  FADD.FTZ R163, R152, R163 ;  /* 0x000000a398a37221 */ /* 0x000fe20000010000 */
[----:B0-----:R-:W-:Y:S01]  /*1ac20*/  FADD.FTZ R164, R23, R164 ;  /* 0x000000a417a47221 */ /* 0x001fe20000010000 */
[----:B------:R-:W-:-:S05]  /*1ac30*/  FFMA.FTZ R179, R179, R3, -R161 ;  /* 0x00000003b3b37223 */ /* 0x000fca00000108a1 */
[----:B------:R-:W0:Y:S01]  /*1ac40*/  MUFU.EX2 R175, R175 ;  /* 0x000000af00af7308 */ /* 0x000e220000000800 */
[----:B------:R-:W-:Y:S01]  /*1ac50*/  FADD.FTZ R163, R188, R163 ;  /* 0x000000a3bca37221 */ /* 0x000fe20000010000 */
[----:B-1----:R-:W-:Y:S01]  /*1ac60*/  FADD.FTZ R164, R159, R164 ;  /* 0x000000a49fa47221 */ /* 0x002fe20000010000 */
[----:B------:R-:W-:-:S05]  /*1ac70*/  FFMA.FTZ R182, R182, R3, -R161 ;  /* 0x00000003b6b67223 */ /* 0x000fca00000108a1 */
[----:B------:R-:W1:Y:S01]  /*1ac80*/  MUFU.EX2 R184, R184 ;  /* 0x000000b800b87308 */ /* 0x000e620000000800 */
[----:B------:R-:W-:Y:S01]  /*1ac90*/  FADD.FTZ R163, R153, R163 ;  /* 0x000000a399a37221 */ /* 0x000fe20000010000 */
[----:B---3--:R-:W-:-:S06]  /*1aca0*/  FADD.FTZ R164, R162, R164 ;  /* 0x000000a4a2a47221 */ /* 0x008fcc0000010000 */
[----:B------:R-:W3:Y:S01]  /*1acb0*/  MUFU.EX2 R178, R178 ;  /* 0x000000b200b27308 */ /* 0x000ee20000000800 */
[----:B------:R-:W-:Y:S01]  /*1acc0*/  FFMA.FTZ R161, R183, R3, -R161 ;  /* 0x00000003b7a17223 */ /* 0x000fe200000108a1 */
[----:B------:R-:W-:Y:S01]  /*1acd0*/  FADD.FTZ R163, R190, R163 ;  /* 0x000000a3bea37221 */ /* 0x000fe20000010000 */
[----:B--2---:R-:W-:-:S05]  /*1ace0*/  FADD.FTZ R164, R174, R164 ;  /* 0x000000a4aea47221 */ /* 0x004fca0000010000 */
[----:B------:R-:W2:Y:S08]  /*1acf0*/  MUFU.EX2 R157, R157 ;  /* 0x0000009d009d7308 */ /* 0x000eb00000000800 */
[----:B------:R-:W4:Y:S01]  /*1ad00*/  MUFU.EX2 R179, R179 ;  /* 0x000000b300b37308 */ /* 0x000f220000000800 */
[----:B------:R-:W-:Y:S01]  /*1ad10*/  FADD.FTZ R163, R156, R163 ;  /* 0x000000a39ca37221 */ /* 0x000fe20000010000 */
[----:B0-----:R-:W-:-:S06]  /*1ad20*/  FADD.FTZ R164, R175, R164 ;  /* 0x000000a4afa47221 */ /* 0x001fcc0000010000 */
[----:B------:R-:W0:Y:S08]  /*1ad30*/  MUFU.EX2 R186, R186 ;  /* 0x000000ba00ba7308 */ /* 0x000e300000000800 */
[----:B------:R-:W5:Y:S01]  /*1ad40*/  MUFU.EX2 R182, R182 ;  /* 0x000000b600b67308 */ /* 0x000f620000000800 */
[----:B-1----:R-:W-:Y:S01]  /*1ad50*/  FADD.FTZ R163, R184, R163 ;  /* 0x000000a3b8a37221 */ /* 0x002fe20000010000 */
[----:B---3--:R-:W-:-:S06]  /*1ad60*/  FADD.FTZ R164, R178, R164 ;  /* 0x000000a4b2a47221 */ /* 0x008fcc0000010000 */
[----:B------:R-:W1:Y:S08]  /*1ad70*/  MUFU.EX2 R160, R160 ;  /* 0x000000a000a07308 */ /* 0x000e700000000800 */
[----:B------:R-:W3:Y:S01]  /*1ad80*/  MUFU.EX2 R161, R161 ;  /* 0x000000a100a17308 */ /* 0x000ee20000000800 */
[----:B--2---:R-:W-:Y:S01]  /*1ad90*/  FADD.FTZ R163, R157, R163 ;  /* 0x000000a39da37221 */ /* 0x004fe20000010000 */
[----:B----4-:R-:W-:-:S03]  /*1ada0*/  FADD.FTZ R164, R179, R164 ;  /* 0x000000a4b3a47221 */ /* 0x010fc60000010000 */
[----:B0-----:R-:W-:Y:S01]  /*1adb0*/  FADD.FTZ R163, R186, R163 ;  /* 0x000000a3baa37221 */ /* 0x001fe20000010000 */
[----:B-----5:R-:W-:Y:S01]  /*1adc0*/  FADD.FTZ R164, R182, R164 ;  /* 0x000000a4b6a47221 */ /* 0x020fe20000010000 */
[----:B------:R-:W-:Y:S01]  /*1add0*/  F2FP.BF16.F32.PACK_AB R196, R196, R189 ;  /* 0x000000bdc4c4723e */ /* 0x000fe200000010ff */
[----:B------:R-:W-:Y:S01]  /*1ade0*/  IMAD.MOV.U32 R231, RZ, RZ, R4 ;  /* 0x000000ffffe77224 */ /* 0x000fe200078e0004 */
[----:B------:R-:W-:Y:S01]  /*1adf0*/  F2FP.BF16.F32.PACK_AB R198, R185, R198 ;  /* 0x000000c6b9c6723e */ /* 0x000fe200000010ff */
[----:B-1----:R-:W-:Y:S01]  /*1ae00*/  FADD.FTZ R228, R160, R163 ;  /* 0x000000a3a0e47221 */ /* 0x002fe20000010000 */
[----:B------:R-:W-:Y:S02]  /*1ae10*/  F2FP.BF16.F32.PACK_AB R192, R192, R187 ;  /* 0x000000bbc0c0723e */ /* 0x000fe400000010ff */
[----:B------:R-:W-:Y:S01]  /*1ae20*/  F2FP.BF16.F32.PACK_AB R195, R23, R195 ;  /* 0x000000c317c3723e */ /* 0x000fe200000010ff */
[----:B------:R-:W-:Y:S01]  /*1ae30*/  IMAD.MOV.U32 R23, RZ, RZ, R219 ;  /* 0x000000ffff177224 */ /* 0x000fe200078e00db */
[----:B------:R-:W-:-:S02]  /*1ae40*/  F2FP.BF16.F32.PACK_AB R197, R154, R197 ;  /* 0x000000c59ac5723e */ /* 0x000fc400000010ff */
[----:B------:R-:W-:Y:S01]  /*1ae50*/  F2FP.BF16.F32.PACK_AB R199, R155, R199 ;  /* 0x000000c79bc7723e */ /* 0x000fe200000010ff */
[----:B---3--:R-:W-:Y:S01]  /*1ae60*/  FADD.FTZ R227, R161, R164 ;  /* 0x000000a4a1e37221 */ /* 0x008fe20000010000 */
        /* <DEDUP_REMOVED lines=9> */
[----:B------:R-:W-:Y:S01]  /*1af00*/  F2FP.BF16.F32.PACK_AB R187, R161, R182 ;  /* 0x000000b6a1bb723e */ /* 0x000fe200000010ff */
[----:B------:R-:W-:Y:S06]  /*1af10*/  @P2 BRA `(.L_x_1989) ;  /* 0xffffffe0000c2947 */ /* 0x000fec000383ffff */
[----:B------:R-:W-:Y:S05]  /*1af20*/  BSYNC B1 ;  /* 0x0000000000017941 */ /* 0x000fea0003800000 */
.L_x_1978:
[----:B------:R-:W-:-:S07]  /*1af30*/  IMAD.MOV.U32 R23, RZ, RZ, R232 ;  /* 0x000000ffff177224 */ /* 0x000fce00078e00e8 */
.L_x_1977:
[----:B------:R-:W-:Y:S05]  /*1af40*/  BSYNC B0 ;  /* 0x0000000000007941 */ /* 0x000fea0003800000 */
.L_x_1976:
[----:B------:R-:W2:Y:S01]  /*1af50*/  LDL R152, [R1+0x38] ;  /* 0x0000380001987983 */ /* 0x000ea20000100800 */
[----:B------:R-:W-:Y:S01]  /*1af60*/  BSSY B0, `(.L_x_1990) ;  /* 0x00002b4000007945 */ /* 0x000fe20003800000 */
[----:B--2---:R-:W-:-:S13]  /*1af70*/  ISETP.GE.AND P2, PT, R23, R152, PT ;  /* 0x000000981700720c */ /* 0x004fda0003f46270 */
[----:B------:R-:W-:Y:S05]  /*1af80*/  @!P2 BRA `(.L_x_1991) ;  /* 0x0000002800c4a947 */ /* 0x000fea0003800000 */
[----:B------:R-:W-:Y:S02]  /*1af90*/  IMAD.MOV.U32 R230, RZ, RZ, R4 ;  /* 0x000000ffffe67224 */ /* 0x000fe400078e0004 */
[----:B------:R-:W-:Y:S02]  /*1afa0*/  IMAD.MOV.U32 R231, RZ, RZ, R5 ;  /* 0x000000ffffe77224 */ /* 0x000fe400078e0005 */
[----:B------:R-:W-:Y:S02]  /*1afb0*/  IMAD.MOV.U32 R236, RZ, RZ, R219 ;  /* 0x000000ffffec7224 */ /* 0x000fe400078e00db */
[----:B------:R-:W-:-:S07]  /*1afc0*/  IMAD.MOV.U32 R232, RZ, RZ, R22 ;  /* 0x000000ffffe87224 */ /* 0x000fce00078e0016 */
.L_x_2010:
[----:B------:R-:W-:-:S05]  /*1afd0*/  VIADD R22, R232, 0x1 ;  /* 0x00000001e8167836 */ /* 0x000fca0000000000 */
[----:B------:R-:W-:-:S04]  /*1afe0*/  ISETP.NE.AND P2, PT, R22, 0x2, PT ;  /* 0x000000021600780c */ /* 0x000fc80003f45270 */
[----:B------:R-:W-:Y:S02]  /*1aff0*/  SEL R219, RZ, 0x1, P2 ;  /* 0x00000001ffdb7807 */ /* 0x000fe40001000000 */
[----:B------:R-:W-:Y:S02]  /*1b000*/  SEL R22, R22, RZ, P2 ;  /* 0x000000ff16167207 */ /* 0x000fe40001000000 */
[----:B------:R-:W-:Y:S01]  /*1b010*/  LOP3.LUT R219, R236, R219, RZ, 0x3c, !PT ;  /* 0x000000dbecdb7212 */ /* 0x000fe200078e3cff */
[----:B------:R-:W-:Y:S06]  /*1b020*/  @!P0 BRA `(.L_x_1992) ;  /* 0x0000000000048947 */ /* 0x000fec0003800000 */
[----:B------:R-:W-:Y:S01]  /*1b030*/  BPT.TRAP 0x1 ;  /* 0x000000040000795c */ /* 0x000fe20000300000 */
.L_x_1992:
[----:B------:R-:W-:Y:S01]  /*1b040*/  IMAD R4, R22, 0x8, R16 ;  /* 0x0000000816047824 */ /* 0x000fe200078e0210 */
[----:B------:R-:W-:-:S04]  /*1b050*/  SHF.L.U32 R5, R219, 0x1f, RZ ;  /* 0x0000001fdb057819 */ /* 0x000fc800000006ff */
[----:B------:R0:W1:Y:S01]  /*1b060*/  SYNCS.PHASECHK.TRANS64.TRYWAIT P2, [R4+URZ+0x30830], R5 ;  /* 0x03083005040075a7 */ /* 0x000062000804017f */
[----:B------:R-:W-:Y:S05]  /*1b070*/  @!P0 BRA `(.L_x_1993) ;  /* 0x0000000000048947 */ /* 0x000fea0003800000 */
[----:B------:R-:W-:Y:S01]  /*1b080*/  BPT.TRAP 0x1 ;  /* 0x000000040000795c */ /* 0x000fe20000300000 */
.L_x_1993:
        /* <DEDUP_REMOVED lines=8> */
.L_x_1995:
[----:B------:R-:W-:Y:S05]  /*1b110*/  BSYNC B1 ;  /* 0x0000000000017941 */ /* 0x000fea0003800000 */
.L_x_1994:
        /* <DEDUP_REMOVED lines=269> */
.L_x_1997:
[----:B------:R-:W-:Y:S01]  /*1c1f0*/  SHF.L.U32 R2, R236, 0x1f, RZ ;  /* 0x0000001fec027819 */ /* 0x000fe200000006ff */
[----:B------:R-:W-:-:S04]  /*1c200*/  IMAD R0, R232, 0x8, R16 ;  /* 0x00000008e8007824 */ /* 0x000fc800078e0210 */
[----:B------:R0:W1:Y:S01]  /*1c210*/  SYNCS.PHASECHK.TRANS64.TRYWAIT P2, [R0+URZ+0x30850], R2 ;  /* 0x03085002000075a7 */ /* 0x000062000804017f */
[----:B------:R-:W-:Y:S05]  /*1c220*/  @!P0 BRA `(.L_x_1998) ;  /* 0x0000000000048947 */ /* 0x000fea0003800000 */
[----:B------:R-:W-:Y:S01]  /*1c230*/  BPT.TRAP 0x1 ;  /* 0x000000040000795c */ /* 0x000fe20000300000 */
.L_x_1998:
[----:B------:R-:W-:Y:S04]  /*1c240*/  BSSY B1, `(.L_x_1999) ;  /* 0x0000004000017945 */ /* 0x000fe80003800000 */
[----:B-1----:R-:W-:Y:S05]  /*1c250*/  @P2 BRA `(.L_x_2000) ;  /* 0x0000000000082947 */ /* 0x002fea0003800000 */
[----:B------:R-:W1:Y:S02]  /*1c260*/  SYNCS.PHASECHK.TRANS64.TRYWAIT P2, [R0+URZ+0x30850], R2 ;  /* 0x03085002000075a7 */ /* 0x000e64000804017f */
[----:B-1----:R-:W-:Y:S05]  /*1c270*/  @!P2 BRA `(.L_x_2001) ;  /* 0x000001000094a947 */ /* 0x002fea0003800000 */
.L_x_2000:
[----:B------:R-:W-:Y:S05]  /*1c280*/  BSYNC B1 ;  /* 0x0000000000017941 */ /* 0x000fea0003800000 */
.L_x_1999:
[----:B01----:R-:W-:Y:S02]  /*1c290*/  VIADD R2, R16, 0x400 ;  /* 0x0000040010027836 */ /* 0x003fe40000000000 */
[----:B------:R-:W-:Y:S01]  /*1c2a0*/  IMAD.MOV.U32 R3, RZ, RZ, 0x40000040 ;  /* 0x40000040ff037424 */ /* 0x000fe200078e00ff */
[----:B------:R-:W-:Y:S01]  /*1c2b0*/  WARPGROUP.ARRIVE ;  /* 0x00000000000079c5 */ /* 0x000fe20000000000 */
[----:B------:R-:W-:Y:S01]  /*1c2c0*/  IMAD.MOV.U32 R5, RZ, RZ, 0x40000040 ;  /* 0x40000040ff057424 */ /* 0x000fe200078e00ff */
[----:B------:R-:W-:Y:S01]  /*1c2d0*/  SHF.R.U32.HI R2, RZ, 0x4, R2 ;  /* 0x00000004ff027819 */ /* 0x000fe20000011602 */
[----:B------:R-:W-:Y:S01]  /*1c2e0*/  ULDC UR4, c[0x0][0x9dc] ;  /* 0x0002770000047ab9 */ /* 0x000fe20000000800 */
[----:B------:R-:W-:Y:S02]  /*1c2f0*/  ULDC UR5, c[0x0][0x9e0] ;  /* 0x0002780000057ab9 */ /* 0x000fe40000000800 */
[----:B------:R-:W-:-:S04]  /*1c300*/  LOP3.LUT R2, R2, 0x3fff, RZ, 0xc0, !PT ;  /* 0x00003fff02027812 */ /* 0x000fc800078ec0ff */
[----:B------:R-:W-:-:S05]  /*1c310*/  LOP3.LUT R2, R2, 0x2000000, RZ, 0xfc, !PT ;  /* 0x0200000002027812 */ /* 0x000fca00078efcff */
[----:B------:R-:W-:Y:S01]  /*1c320*/  IMAD R2, R232, 0x800, R2 ;  /* 0x00000800e8027824 */ /* 0x000fe200078e0202 */
[----:B------:R-:W-:Y:S01]  /*1c330*/  R2UR UR7, R3 ;  /* 0x00000000030772ca */ /* 0x000fe200000e0000 */
[----:B------:R-:W2:Y:S03]  /*1c340*/  LDL R232, [R1+0x34] ;  /* 0x0000340001e87983 */ /* 0x000ea60000100800 */
[----:B------:R-:W-:-:S13]  /*1c350*/  R2UR UR6, R2 ;  /* 0x00000000020672ca */ /* 0x000fda00000e0000 */
[----:B------:R-:W-:Y:S01]  /*1c360*/  HGMMA.64x256x16.F32.BF16 R24, R196, gdesc[UR4].tnspB, R24, gsb0 ;  /* 0x43e00004c4187df0 */ /* 0x000fe20008001818 */
[----:B------:R-:W-:Y:S01]  /*1c370*/  VIADD R4, R2, 0x80 ;  /* 0x0000008002047836 */ /* 0x000fe20000000000 */
[----:B------:R-:W-:-:S04]  /*1c380*/  R2UR UR7, R5 ;  /* 0x00000000050772ca */ /* 0x000fc800000e0000 */
[----:B------:R-:W-:Y:S01]  /*1c390*/  R2UR UR6, R4 ;  /* 0x00000000040672ca */ /* 0x000fe200000e0000 */
[C---:B------:R-:W-:Y:S02]  /*1c3a0*/  VIADD R4, R2.reuse, 0x100 ;  /* 0x0000010002047836 */ /* 0x040fe40000000000 */
[----:B------:R-:W-:Y:S01]  /*1c3b0*/  IMAD.MOV.U32 R5, RZ, RZ, 0x40000040 ;  /* 0x40000040ff057424 */ /* 0x000fe200078e00ff */
[----:B------:R-:W-:Y:S02]  /*1c3c0*/  WARPGROUP.DEPBAR.LE gsb0, 0x0 ;  /* 0x00008000000079c5 */ /* 0x000fe40000010000 */
[----:B------:R-:W-:Y:S01]  /*1c3d0*/  WARPGROUP.ARRIVE ;  /* 0x00000000000079c5 */ /* 0x000fe20000000000 */
[----:B------:R-:W2:Y:S01]  /*1c3e0*/  LDL R199, [R1+0x14] ;  /* 0x0000140001c77983 */ /* 0x000ea20000100800 */
[----:B------:R-:W-:Y:S01]  /*1c3f0*/  VIADD R2, R2, 0x180 ;  /* 0x0000018002027836 */ /* 0x000fe20000000000 */
[----:B------:R-:W-:Y:S01]  /*1c400*/  ULOP3.LUT UR4, URZ, UR4, URZ, 0x33, !UPT ;  /* 0x000000043f047292 */ /* 0x000fe2000f8e333f */
[----:B------:R-:W-:-:S12]  /*1c410*/  IMAD.MOV.U32 R3, RZ, RZ, 0x40000040 ;  /* 0x40000040ff037424 */ /* 0x000fd800078e00ff */
[----:B------:R-:W-:Y:S01]  /*1c420*/  HGMMA.64x256x16.F32.BF16 R24, R192, gdesc[UR4].tnspB, R24, gsb0 ;  /* 0x43e00004c0187df0 */ /* 0x000fe20008001818 */
[----:B------:R-:W-:Y:S01]  /*1c430*/  R2UR UR6, R4 ;  /* 0x00000000040672ca */ /* 0x000fe200000e0000 */
[----:B------:R-:W-:Y:S01]  /*1c440*/  IMAD.SHL.U32 R4, R23, 0x40, RZ ;  /* 0x0000004017047824 */ /* 0x000fe200078e00ff */
[----:B------:R-:W-:Y:S01]  /*1c450*/  R2UR UR7, R5 ;  /* 0x00000000050772ca */ /* 0x000fe200000e0000 */
[----:B------:R-:W-:Y:S02]  /*1c460*/  WARPGROUP.DEPBAR.LE gsb0, 0x0 ;  /* 0x00008000000079c5 */ /* 0x000fe40000010000 */
[----:B------:R-:W-:-:S15]  /*1c470*/  WARPGROUP.ARRIVE ;  /* 0x00000000000079c5 */ /* 0x000fde0000000000 */
[----:B------:R-:W-:-:S07]  /*1c480*/  NOP ;  /* 0x0000000000007918 */ /* 0x000fce0000000000 */
[----:B------:R-:W-:Y:S01]  /*1c490*/  HGMMA.64x256x16.F32.BF16 R24, R188, gdesc[UR4].tnspB, R24, gsb0 ;  /* 0x43e00004bc187df0 */ /* 0x000fe20008001818 */
[----:B------:R-:W-:Y:S02]  /*1c4a0*/  R2UR UR6, R2 ;  /* 0x00000000020672ca */ /* 0x000fe400000e0000 */
[----:B------:R-:W-:Y:S01]  /*1c4b0*/  R2UR UR7, R3 ;  /* 0x00000000030772ca */ /* 0x000fe200000e0000 */
[----:B------:R-:W0:Y:S08]  /*1c4c0*/  @P5 LDC R2, c[0x0][0x450] ;  /* 0x00011400ff025b82 */ /* 0x000e300000000800 */
[----:B------:R-:W1:Y:S01]  /*1c4d0*/  @P5 LDC R3, c[0x0][0x44c] ;  /* 0x00011300ff035b82 */ /* 0x000e620000000800 */
[----:B--2---:R-:W-:-:S04]  /*1c4e0*/  IMAD.IADD R5, R232, 0x1, R199 ;  /* 0x00000001e8057824 */ /* 0x004fc800078e02c7 */
[----:B-1----:R-:W-:-:S05]  /*1c4f0*/  @P5 IMAD.HI.U32 R3, R5, R3, RZ ;  /* 0x0000000305035227 */ /* 0x002fca00078e00ff */
[----:B0-----:R-:W-:Y:S01]  /*1c500*/  @P5 SHF.R.U32.HI R5, RZ, R2, R3 ;  /* 0x00000002ff055219 */ /* 0x001fe20000011603 */
[----:B------:R-:W-:-:S04]  /*1c510*/  @!P1 IMAD R2, R22, 0x8, R16 ;  /* 0x0000000816029824 */ /* 0x000fc800078e0210 */
[----:B------:R-:W-:-:S05]  /*1c520*/  @!P1 VIADD R2, R2, 0x30840 ;  /* 0x0003084002029836 */ /* 0x000fca0000000000 */
[----:B------:R-:W-:Y:S01]  /*1c530*/  @!P1 PRMT R2, RZ, 0x654, R2 ;  /* 0x00000654ff029816 */ /* 0x000fe20000000002 */
[----:B------:R-:W-:Y:S02]  /*1c540*/  WARPGROUP.DEPBAR.LE gsb0, 0x0 ;  /* 0x00008000000079c5 */ /* 0x000fe40000010000 */
[----:B------:R-:W-:Y:S01]  /*1c550*/  WARPGROUP.ARRIVE ;  /* 0x00000000000079c5 */ /* 0x000fe20000000000 */
[----:B------:R-:W0:Y:S05]  /*1c560*/  SHFL.IDX PT, R188, R5, RZ, 0x1c1f ;  /* 0x001c1fff05bc7589 */ /* 0x000e2a00000e0000 */
[----:B------:R-:W-:Y:S03]  /*1c570*/  HGMMA.64x256x16.F32.BF16 R24, R184, gdesc[UR4].tnspB, R24, gsb0 ;  /* 0x43e00004b8187df0 */ /* 0x000fe60008001818 */
[----:B------:R-:W-:-:S02]  /*1c580*/  WARPGROUP.DEPBAR.LE gsb0, 0x0 ;  /* 0x00008000000079c5 */ /* 0x000fc40000010000 */
[----:B------:R1:W-:Y:S02]  /*1c590*/  @!P1 SYNCS.ARRIVE.TRANS64.RED.A1T0 RZ, [R2+URZ], RZ ;  /* 0x000000ff02ff99a7 */ /* 0x0003e4000810043f */
[----:B-1----:R-:W-:-:S05]  /*1c5a0*/  IADD3 R2, -R4, 0x1, RZ ;  /* 0x0000000104027810 */ /* 0x002fca0007ffe1ff */
[----:B------:R-:W-:-:S05]  /*1c5b0*/  IMAD R2, R229, -0x2, R2 ;  /* 0xfffffffee5027824 */ /* 0x000fca00078e0202 */
[----:B------:R-:W-:-:S05]  /*1c5c0*/  IADD3 R186, -R220, R2, R221 ;  /* 0x00000002dcba7210 */ /* 0x000fca0007ffe1dd */
[C---:B------:R-:W-:Y:S02]  /*1c5d0*/  VIADD R187, R186.reuse, UR5 ;  /* 0x00000005babb7c36 */ /* 0x040fe40008000000 */
[----:B------:R-:W-:Y:S02]  /*1c5e0*/  VIADD R186, R186, UR4 ;  /* 0x00000004baba7c36 */ /* 0x000fe40008000000 */
        /* <DEDUP_REMOVED lines=16> */
.L_x_2004:
[----:B------:R-:W-:Y:S02]  /*1c6f0*/  ULDC UR4, c[0x0][0x9e4] ;  /* 0x0002790000047ab9 */ /* 0x000fe40000000800 */
[----:B------:R-:W-:-:S05]  /*1c700*/  IMAD.U32 R189, RZ, RZ, UR4 ;  /* 0x00000004ffbd7e24 */ /* 0x000fca000f8e00ff */
[----:B------:R-:W-:-:S13]  /*1c710*/  ISETP.NE.AND P2, PT, R189, 0x1, PT ;  /* 0x00000001bd00780c */ /* 0x000fda0003f45270 */
[----:B------:R-:W0:Y:S02]  /*1c720*/  @P2 LDC.64 R2, c[0x0][0x9e8] ;  /* 0x00027a00ff022b82 */ /* 0x000e240000000a00 */
[----:B0-----:R-:W-:-:S05]  /*1c730*/  @P2 IMAD.HI.U32 R2, R188, R2, RZ ;  /* 0x00000002bc022227 */ /* 0x001fca00078e00ff */
[----:B------:R-:W-:-:S07]  /*1c740*/  @P2 SHF.R.U32.HI R188, RZ, R3, R2 ;  /* 0x00000003ffbc2219 */ /* 0x000fce0000011602 */
.L_x_2005:
[----:B------:R-:W-:Y:S05]  /*1c750*/  BSYNC B1 ;  /* 0x0000000000017941 */ /* 0x000fea0003800000 */
.L_x_2003:
[----:B------:R-:W-:-:S04]  /*1c760*/  IMAD R188, R188, R189, -R4 ;  /* 0x000000bdbcbc7224 */ /* 0x000fc800078e0a04 */
[----:B------:R-:W-:-:S05]  /*1c770*/  IMAD R188, R229, -0x2, R188 ;  /* 0xfffffffee5bc7824 */ /* 0x000fca00078e02bc */
[----:B------:R-:W-:Y:S02]  /*1c780*/  VIMNMX R184, R184, R188, !PT ;  /* 0x000000bcb8b87248 */ /* 0x000fe40007fe0100 */
[----:B------:R-:W-:-:S07]  /*1c790*/  VIADDMNMX R185, R188, R189, R185, PT ;  /* 0x000000bdbcb97246 */ /* 0x000fce00038001b9 */
.L_x_2002:
        /* <DEDUP_REMOVED lines=66> */
.L_x_2008:
[----:B------:R-:W-:Y:S02]  /*1cbc0*/  ULDC UR4, c[0x0][0x9e4] ;  /* 0x0002790000047ab9 */ /* 0x000fe40000000800 */
[----:B------:R-:W-:-:S05]  /*1cbd0*/  IMAD.U32 R184, RZ, RZ, UR4 ;  /* 0x00000004ffb87e24 */ /* 0x000fca000f8e00ff */
[----:B------:R-:W-:-:S13]  /*1cbe0*/  ISETP.NE.AND P3, PT, R184, 0x1, PT ;  /* 0x00000001b800780c */ /* 0x000fda0003f65270 */
[----:B------:R-:W0:Y:S02]  /*1cbf0*/  @P3 LDC.64 R2, c[0x0][0x9e8] ;  /* 0x00027a00ff023b82 */ /* 0x000e240000000a00 */
[----:B0-----:R-:W-:-:S05]  /*1cc00*/  @P3 IMAD.HI.U32 R2, R5, R2, RZ ;  /* 0x0000000205023227 */ /* 0x001fca00078e00ff */
[----:B------:R-:W-:-:S07]  /*1cc10*/  @P3 SHF.R.U32.HI R5, RZ, R3, R2 ;  /* 0x00000003ff053219 */ /* 0x000fce0000011602 */
.L_x_2009:
[----:B------:R-:W-:Y:S05]  /*1cc20*/  BSYNC B1 ;  /* 0x0000000000017941 */ /* 0x000fea0003800000 */
.L_x_2007:
[----:B------:R-:W-:-:S04]  /*1cc30*/  IMAD R4, R5, R184, -R4 ;  /* 0x000000b805047224 */ /* 0x000fc800078e0a04 */
[----:B------:R-:W-:-:S05]  /*1cc40*/  IMAD R4, R229, -0x2, R4 ;  /* 0xfffffffee5047824 */ /* 0x000fca00078e0204 */
[----:B------:R-:W-:Y:S02]  /*1cc50*/  VIMNMX R186, R186, R4, !PT ;  /* 0x00000004baba7248 */ /* 0x000fe40007fe0100 */
[----:B------:R-:W-:-:S07]  /*1cc60*/  VIADDMNMX R187, R4, R184, R187, PT ;  /* 0x000000b804bb7246 */ /* 0x000fce00038001bb */
.L_x_2006:
[----:B------:R-:W-:Y:S01]  /*1cc70*/  @!P1 VIADD R0, R0, 0x30860 ;  /* 0x0003086000009836 */ /* 0x000fe20000000000 */
[----:B------:R-:W2:Y:S01]  /*1cc80*/  LDL R232, [R1+0x38] ;  /* 0x0000380001e87983 */ /* 0x000ea20000100800 */
[----:B------:R-:W-:Y:S01]  /*1cc90*/  ULDC UR4, c[0x0][0x988] ;  /* 0x0002620000047ab9 */ /* 0x000fe20000000800 */
[----:B------:R-:W-:Y:S02]  /*1cca0*/  IMAD.MOV.U32 R236, RZ, RZ, R219 ;  /* 0x000000ffffec7224 */ /* 0x000fe400078e00db */
[----:B------:R-:W-:Y:S01]  /*1ccb0*/  @!P1 PRMT R0, RZ, 0x654, R0 ;  /* 0x00000654ff009816 */ /* 0x000fe20000000000 */
[----:B------:R-:W-:-:S03]  /*1ccc0*/  IMAD.U32 R3, RZ, RZ, UR4 ;  /* 0x00000004ff037e24 */ /* 0x000fc6000f8e00ff */
        /* <DEDUP_REMOVED lines=26> */
[----:B------:R-:W-:Y:S01]  /*1ce70*/  FADD.FTZ R2, -R2, R231 ;  /* 0x000000e702027221 */ /* 0x000fe20000010100 */
[----:B------:R-:W-:Y:S02]  /*1ce80*/  IMAD.MOV.U32 R231, RZ, RZ, R5 ;  /* 0x000000ffffe77224 */ /* 0x000fe400078e0005 */
        /* <DEDUP_REMOVED lines=73> */
[----:B------:R-:W0:Y:S01]  /*1d320*/  MUFU.EX2 R164, R164 ;  /* 0x000000a400a47308 */ /* 0x000e220000000800 */
[----:B------:R-:W-:Y:S01]  /*1d330*/  ISETP.GT.AND P4, PT, R186, 0x38, P2 ;  /* 0x00000038ba00780c */ /* 0x000fe20001784270 */
[----:B-1----:R-:W-:Y:S01]  /*1d340*/  FADD.FTZ R2, R160, R2 ;  /* 0x00000002a0027221 */ /* 0x002fe20000010000 */
[----:B------:R-:W-:-:S02]  /*1d350*/  FMNMX.FTZ R4, R166, R4, !PT ;  /* 0x00000004a6047209 */ /* 0x000fc40007810000 */
[----:B------:R-:W-:Y:S02]  /*1d360*/  ISETP.LT.OR P3, PT, R187, 0x32, P3 ;  /* 0x00000032bb00780c */ /* 0x000fe40001f61670 */
[----:B------:R-:W-:Y:S01]  /*1d370*/  FMNMX.FTZ R4, R167, R4, !PT ;  /* 0x00000004a7047209 */ /* 0x000fe20007810000 */
[----:B------:R-:W1:Y:S01]  /*1d380*/  MUFU.EX2 R165, R165 ;  /* 0x000000a500a57308 */ /* 0x000e620000000800 */
[----:B------:R-:W-:Y:S01]  /*1d390*/  ISETP.GT.AND P2, PT, R186, 0x39, P2 ;  /* 0x00000039ba00780c */ /* 0x000fe20001744270 */
[----:B---3--:R-:W-:Y:S01]  /*1d3a0*/  FADD.FTZ R2, R161, R2 ;  /* 0x00000002a1027221 */ /* 0x008fe20000010000 */
[----:B------:R-:W-:Y:S02]  /*1d3b0*/  FMNMX.FTZ R4, R170, R4, !PT ;  /* 0x00000004aa047209 */ /* 0x000fe40007810000 */
[----:B------:R-:W-:Y:S02]  /*1d3c0*/  ISETP.LT.OR P4, PT, R187, 0x39, P4 ;  /* 0x00000039bb00780c */ /* 0x000fe40002781670 */
[----:B------:R-:W-:Y:S01]  /*1d3d0*/  FMNMX.FTZ R4, R171, R4, !PT ;  /* 0x00000004ab047209 */ /* 0x000fe20007810000 */
[----:B------:R-:W3:Y:S01]  /*1d3e0*/  MUFU.EX2 R168, R168 ;  /* 0x000000a800a87308 */ /* 0x000ee20000000800 */
[----:B------:R-:W-:Y:S01]  /*1d3f0*/  FSEL R179, R179, -INF , !P3 ;  /* 0xff800000b3b37808 */ /* 0x000fe20005800000 */
[----:B0-----:R-:W-:Y:S01]  /*1d400*/  FADD.FTZ R2, R164, R2 ;  /* 0x00000002a4027221 */ /* 0x001fe20000010000 */
[----:B------:R-:W-:-:S02]  /*1d410*/  FMNMX.FTZ R4, R174, R4, !PT ;  /* 0x00000004ae047209 */ /* 0x000fc40007810000 */
[----:B------:R-:W-:Y:S02]  /*1d420*/  ISETP.LT.OR P2, PT, R187, 0x3a, P2 ;  /* 0x0000003abb00780c */ /* 0x000fe40001741670 */
[----:B------:R-:W-:Y:S01]  /*1d430*/  FMNMX.FTZ R4, R175, R4, !PT ;  /* 0x00000004af047209 */ /* 0x000fe20007810000 */
[----:B------:R-:W0:Y:S01]  /*1d440*/  MUFU.EX2 R169, R169 ;  /* 0x000000a900a97308 */ /* 0x000e220000000800 */
[----:B------:R-:W-:Y:S01]  /*1d450*/  FSEL R182, R182, -INF , !P4 ;  /* 0xff800000b6b67808 */ /* 0x000fe20006000000 */
[----:B-1----:R-:W-:Y:S01]  /*1d460*/  FADD.FTZ R2, R165, R2 ;  /* 0x00000002a5027221 */ /* 0x002fe20000010000 */
[----:B------:R-:W-:Y:S02]  /*1d470*/  FMNMX.FTZ R4, R178, R4, !PT ;  /* 0x00000004b2047209 */ /* 0x000fe40007810000 */
[----:B------:R-:W-:Y:S02]  /*1d480*/  FSEL R183, R183, -INF , !P2 ;  /* 0xff800000b7b77808 */ /* 0x000fe40005000000 */
[----:B------:R-:W-:Y:S01]  /*1d490*/  FMNMX.FTZ R4, R179, R4, !PT ;  /* 0x00000004b3047209 */ /* 0x000fe20007810000 */
[----:B------:R-:W1:Y:S01]  /*1d4a0*/  MUFU.EX2 R172, R172 ;  /* 0x000000ac00ac7308 */ /* 0x000e620000000800 */
[----:B------:R-:W-:-:S02]  /*1d4b0*/  F2FP.BF16.F32.PACK_AB R196, R153, R152 ;  /* 0x0000009899c4723e */ /* 0x000fc400000010ff */
[----:B------:R-:W-:Y:S02]  /*1d4c0*/  FMNMX.FTZ R4, R182, R4, !PT ;  /* 0x00000004b6047209 */ /* 0x000fe40007810000 */
[----:B------:R-:W-:Y:S01]  /*1d4d0*/  F2FP.BF16.F32.PACK_AB R198, R157, R156 ;  /* 0x0000009c9dc6723e */ /* 0x000fe200000010ff */
[----:B---3--:R-:W-:Y:S01]  /*1d4e0*/  FADD.FTZ R156, R168, R2 ;  /* 0x00000002a89c7221 */ /* 0x008fe20000010000 */
[----:B------:R-:W-:Y:S01]  /*1d4f0*/  FMNMX.FTZ R152, R183, R4, !PT ;  /* 0x00000004b7987209 */ /* 0x000fe20007810000 */
[----:B------:R-:W3:Y:S01]  /*1d500*/  MUFU.EX2 R173, R173 ;  /* 0x000000ad00ad7308 */ /* 0x000ee20000000800 */
[----:B------:R-:W-:Y:S01]  /*1d510*/  F2FP.BF16.F32.PACK_AB R192, R161, R160 ;  /* 0x000000a0a1c0723e */ /* 0x000fe200000010ff */
[----:B0-----:R-:W-:Y:S01]  /*1d520*/  FADD.FTZ R156, R169, R156 ;  /* 0x0000009ca99c7221 */ /* 0x001fe20000010000 */
[----:B------:R-:W-:Y:S01]  /*1d530*/  F2FP.BF16.F32.PACK_AB R194, R165, R164 ;  /* 0x000000a4a5c2723e */ /* 0x000fe200000010ff */
[----:B------:R-:W0:Y:S01]  /*1d540*/  SHFL.BFLY PT, R4, R152, 0x2, 0x1f ;  /* 0x0c401f0098047f89 */ /* 0x000e2200000e0000 */
[----:B------:R-:W-:-:S03]  /*1d550*/  F2FP.BF16.F32.PACK_AB R188, R169, R168 ;  /* 0x000000a8a9bc723e */ /* 0x000fc600000010ff */
[----:B------:R-:W-:Y:S01]  /*1d560*/  MUFU.EX2 R176, R176 ;  /* 0x000000b000b07308 */ /* 0x000fe20000000800 */
[----:B-1----:R-:W-:-:S07]  /*1d570*/  FADD.FTZ R156, R172, R156 ;  /* 0x0000009cac9c7221 */ /* 0x002fce0000010000 */
[----:B------:R-:W1:Y:S01]  /*1d580*/  MUFU.EX2 R177, R177 ;  /* 0x000000b100b17308 */ /* 0x000e620000000800 */
[C---:B---3--:R-:W-:Y:S01]  /*1d590*/  FADD.FTZ R156, R173.reuse, R156 ;  /* 0x0000009cad9c7221 */ /* 0x048fe20000010000 */
[----:B------:R-:W-:-:S06]  /*1d5a0*/  F2FP.BF16.F32.PACK_AB R190, R173, R172 ;  /* 0x000000acadbe723e */ /* 0x000fcc00000010ff */
[----:B------:R-:W-:Y:S01]  /*1d5b0*/  MUFU.EX2 R180, R180 ;  /* 0x000000b400b47308 */ /* 0x000fe20000000800 */
[----:B0-----:R-:W-:-:S07]  /*1d5c0*/  FMNMX.FTZ R152, R152, R4, !PT ;  /* 0x0000000498987209 */ /* 0x001fce0007810000 */
        /* <DEDUP_REMOVED lines=11> */
[----:B------:R-:W-:Y:S02]  /*1d680*/  VIADD R23, R23, 0xffffffff ;  /* 0xffffffff17177836 */ /* 0x000fe40000000000 */
        /* <DEDUP_REMOVED lines=16> */
[-CC-:B------:R-:W-:Y:S01]  /*1d790*/  FFMA.FTZ R179, R179, R3.reuse, -R152.reuse ;  /* 0x00000003b3b37223 */ /* 0x180fe20000010898 */
[-CC-:B------:R-:W-:Y:S01]  /*1d7a0*/  FFMA.FTZ R182, R182, R3.reuse, -R152.reuse ;  /* 0x00000003b6b67223 */ /* 0x180fe20000010898 */
[----:B------:R-:W-:Y:S01]  /*1d7b0*/  FFMA.FTZ R152, R183, R3, -R152 ;  /* 0x00000003b7987223 */ /* 0x000fe20000010898 */
[----:B------:R-:W-:-:S02]  /*1d7c0*/  IMAD.MOV.U32 R232, RZ, RZ, R22 ;  /* 0x000000ffffe87224 */ /* 0x000fc400078e0016 */
[----:B------:R-:W-:Y:S01]  /*1d7d0*/  IMAD.MOV.U32 R230, RZ, RZ, R4 ;  /* 0x000000ffffe67224 */ /* 0x000fe200078e0004 */
[----:B------:R-:W2:Y:S01]  /*1d7e0*/  MUFU.EX2 R155, R155 ;  /* 0x0000009b009b7308 */ /* 0x000ea20000000800 */
[----:B0-----:R-:W-:-:S04]  /*1d7f0*/  FADD.FTZ R153, R176, R156 ;  /* 0x0000009cb0997221 */ /* 0x001fc80000010000 */
[----:B------:R-:W-:-:S03]  /*1d800*/  FADD.FTZ R153, R177, R153 ;  /* 0x00000099b1997221 */ /* 0x000fc60000010000 */
[----:B------:R-:W0:Y:S01]  /*1d810*/  MUFU.EX2 R158, R158 ;  /* 0x0000009e009e7308 */ /* 0x000e220000000800 */
[----:B-1----:R-:W-:Y:S01]  /*1d820*/  FFMA.FTZ R227, R2, R227, R154 ;  /* 0x000000e302e37223 */ /* 0x002fe2000001009a */
[----:B------:R-:W-:-:S04]  /*1d830*/  FADD.FTZ R153, R180, R153 ;  /* 0x00000099b4997221 */ /* 0x000fc80000010000 */
[----:B------:R-:W-:Y:S02]  /*1d840*/  FADD.FTZ R228, R181, R153 ;  /* 0x00000099b5e47221 */ /* 0x000fe40000010000 */
        /* <DEDUP_REMOVED lines=36> */
[----:B------:R-:W-:Y:S06]  /*1da90*/  @P2 BRA `(.L_x_2010) ;  /* 0xffffffd4004c2947 */ /* 0x000fec000383ffff */
.L_x_1991:
[----:B------:R-:W-:Y:S05]  /*1daa0*/  BSYNC B0 ;  /* 0x0000000000007941 */ /* 0x000fea0003800000 */
.L_x_1990:
        /* <DEDUP_REMOVED lines=131> */
.L_x_2011:
[----:B------:R-:W-:Y:S01]  /*1e2e0*/  IMAD R11, R22, 0x8, R16 ;  /* 0x00000008160b7824 */ /* 0x000fe200078e0210 */
[----:B------:R-:W-:-:S04]  /*1e2f0*/  SHF.L.U32 R2, R219, 0x1f, RZ ;  /* 0x0000001fdb027819 */ /* 0x000fc800000006ff */
[----:B------:R0:W1:Y:S01]  /*1e300*/  SYNCS.PHASECHK.TRANS64.TRYWAIT P2, [R11+URZ+0x30850], R2 ;  /* 0x030850020b0075a7 */ /* 0x000062000804017f */
[----:B------:R-:W-:Y:S05]  /*1e310*/  @!P0 BRA `(.L_x_2012) ;  /* 0x0000000000048947 */ /* 0x000fea0003800000 */
[----:B------:R-:W-:Y:S01]  /*1e320*/  BPT.TRAP 0x1 ;  /* 0x000000040000795c */ /* 0x000fe20000300000 */
.L_x_2012:
        /* <DEDUP_REMOVED lines=9> */
.L_x_2014:
[----:B------:R-:W-:Y:S05]  /*1e3c0*/  BSYNC B0 ;  /* 0x0000000000007941 */ /* 0x000fea0003800000 */
.L_x_2013:
[----:B------:R-:W-:Y:S01]  /*1e3d0*/  IMAD.MOV.U32 R6, RZ, RZ, R0 ;  /* 0x000000ffff067224 */ /* 0x000fe200078e0000 */
[----:B------:R-:W2:Y:S01]  /*1e3e0*/  LDL.LU R16, [R1+0x54] ;  /* 0x0000540001107983 */ /* 0x000ea20000300800 */
[----:B------:R-:W-:Y:S01]  /*1e3f0*/  IMAD.MOV.U32 R7, RZ, RZ, 0x40000040 ;  /* 0x40000040ff077424 */ /* 0x000fe200078e00ff */
[----:B------:R-:W-:Y:S01]  /*1e400*/  WARPGROUP.ARRIVE ;  /* 0x00000000000079c5 */ /* 0x000fe20000000000 */
[----:B------:R-:W-:Y:S01]  /*1e410*/  VIADD R22, R22, 0x1 ;  /* 0x0000000116167836 */ /* 0x000fe20000000000 */
[----:B------:R-:W-:Y:S01]  /*1e420*/  R2UR UR6, R6 ;  /* 0x00000000060672ca */ /* 0x000fe200000e0000 */
[----:B------:R-:W-:Y:S01]  /*1e430*/  VIADD R6, R0, 0x80 ;  /* 0x0000008000067836 */ /* 0x000fe20000000000 */
[----:B------:R-:W-:Y:S01]  /*1e440*/  R2UR UR7, R7 ;  /* 0x00000000070772ca */ /* 0x000fe200000e0000 */
[----:B------:R-:W-:Y:S01]  /*1e450*/  IMAD.MOV.U32 R7, RZ, RZ, 0x40000040 ;  /* 0x40000040ff077424 */ /* 0x000fe200078e00ff */
[----:B01----:R-:W0:Y:S01]  /*1e460*/  SHFL.BFLY PT, R2, R227, 0x2, 0x1f ;  /* 0x0c401f00e3027f89 */ /* 0x003e2200000e0000 */
[----:B------:R-:W-:Y:S01]  /*1e470*/  ISETP.NE.AND P2, PT, R22, 0x2, PT ;  /* 0x000000021600780c */ /* 0x000fe20003f45270 */
[----:B------:R-:W-:-:S03]  /*1e480*/  @!P1 VIADD R11, R11, 0x30860 ;  /* 0x000308600b0b9836 */ /* 0x000fc60000000000 */
[----:B------:R-:W-:Y:S02]  /*1e490*/  SEL R22, R22, RZ, P2 ;  /* 0x000000ff16167207 */ /* 0x000fe40001000000 */
[----:B------:R-:W-:-:S04]  /*1e4a0*/  @!P1 PRMT R11, RZ, 0x654, R11 ;  /* 0x00000654ff0b9816 */ /* 0x000fc8000000000b */
[----:B------:R-:W-:Y:S01]  /*1e4b0*/  HGMMA.64x256x16.F32.BF16 R24, R196, gdesc[UR4].tnspB, R24, gsb0 ;  /* 0x43e00004c4187df0 */ /* 0x000fe20008001818 */
[----:B------:R-:W-:Y:S01]  /*1e4c0*/  R2UR UR6, R6 ;  /* 0x00000000060672ca */ /* 0x000fe200000e0000 */
[----:B------:R-:W-:Y:S01]  /*1e4d0*/  VIADD R6, R0, 0x100 ;  /* 0x0000010000067836 */ /* 0x000fe20000000000 */
[----:B------:R-:W-:Y:S01]  /*1e4e0*/  R2UR UR7, R7 ;  /* 0x00000000070772ca */ /* 0x000fe200000e0000 */
[----:B------:R-:W-:Y:S02]  /*1e4f0*/  IMAD.MOV.U32 R7, RZ, RZ, 0x40000040 ;  /* 0x40000040ff077424 */ /* 0x000fe400078e00ff */
[----:B0-----:R-:W-:-:S05]  /*1e500*/  FADD.FTZ R2, R2, R227 ;  /* 0x000000e302027221 */ /* 0x001fca0000010000 */
[----:B------:R-:W0:Y:S02]  /*1e510*/  SHFL.BFLY PT, R9, R2, 0x1, 0x1f ;  /* 0x0c201f0002097f89 */ /* 0x000e2400000e0000 */
[----:B0-----:R-:W-:Y:S01]  /*1e520*/  FADD.FTZ R13, R2, R9 ;  /* 0x00000009020d7221 */ /* 0x001fe20000010000 */
[----:B------:R-:W-:-:S04]  /*1e530*/  IMAD.MOV.U32 R2, RZ, RZ, -0x800000 ;  /* 0xff800000ff027424 */ /* 0x000fc800078e00ff */
[----:B------:R-:W-:-:S13]  /*1e540*/  FSETP.NE.FTZ.AND P3, PT, R13, RZ, PT ;  /* 0x000000ff0d00720b */ /* 0x000fda0003f75000 */
[----:B------:R-:W0:Y:S01]  /*1e550*/  @P3 MUFU.LG2 R10, R13 ;  /* 0x0000000d000a3308 */ /* 0x000e220000000c00 */
[----:B------:R-:W-:Y:S01]  /*1e560*/  @P3 FMUL.FTZ R14, R3, 0.69314718246459960938 ;  /* 0x3f317218030e3820 */ /* 0x000fe20000410000 */
[----:B------:R-:W-:Y:S02]  /*1e570*/  WARPGROUP.DEPBAR.LE gsb0, 0x0 ;  /* 0x00008000000079c5 */ /* 0x000fe40000010000 */
[----:B------:R-:W-:-:S06]  /*1e580*/  WARPGROUP.ARRIVE ;  /* 0x00000000000079c5 */ /* 0x000fcc0000000000 */
[----:B------:R-:W-:Y:S01]  /*1e590*/  HGMMA.64x256x16.F32.BF16 R24, R192, gdesc[UR4].tnspB, R24, gsb0 ;  /* 0x43e00004c0187df0 */ /* 0x000fe20008001818 */
[----:B------:R-:W-:Y:S01]  /*1e5a0*/  R2UR UR6, R6 ;  /* 0x00000000060672ca */ /* 0x000fe200000e0000 */
[----:B------:R-:W-:Y:S01]  /*1e5b0*/  VIADD R6, R0, 0x180 ;  /* 0x0000018000067836 */ /* 0x000fe20000000000 */
[----:B------:R-:W-:Y:S01]  /*1e5c0*/  R2UR UR7, R7 ;  /* 0x00000000070772ca */ /* 0x000fe200000e0000 */
[----:B------:R-:W-:Y:S02]  /*1e5d0*/  IMAD.MOV.U32 R7, RZ, RZ, 0x40000040 ;  /* 0x40000040ff077424 */ /* 0x000fe400078e00ff */
[----:B--2---:R-:W-:-:S05]  /*1e5e0*/  VIADD R16, R16, 0x1 ;  /* 0x0000000110107836 */ /* 0x004fca0000000000 */
[----:B------:R-:W-:Y:S01]  /*1e5f0*/  STL [R1+0x54], R16 ;  /* 0x0000541001007387 */ /* 0x000fe20000100800 */
[----:B------:R-:W-:Y:S02]  /*1e600*/  WARPGROUP.DEPBAR.LE gsb0, 0x0 ;  /* 0x00008000000079c5 */ /* 0x000fe40000010000 */
[----:B------:R-:W-:-:S14]  /*1e610*/  WARPGROUP.ARRIVE ;  /* 0x00000000000079c5 */ /* 0x000fdc0000000000 */
[----:B------:R-:W-:Y:S01]  /*1e620*/  HGMMA.64x256x16.F32.BF16 R24, R188, gdesc[UR4].tnspB, R24, gsb0 ;  /* 0x43e00004bc187df0 */ /* 0x000fe20008001818 */
[----:B------:R-:W-:Y:S02]  /*1e630*/  R2UR UR6, R6 ;  /* 0x00000000060672ca */ /* 0x000fe400000e0000 */
[----:B------:R-:W-:Y:S02]  /*1e640*/  R2UR UR7, R7 ;  /* 0x00000000070772ca */ /* 0x000fe400000e0000 */
[----:B------:R-:W1:Y:S02]  /*1e650*/  SHFL.BFLY PT, R7, R228, 0x2, 0x1f ;  /* 0x0c401f00e4077f89 */ /* 0x000e6400000e0000 */
[----:B-1----:R-:W-:-:S05]  /*1e660*/  FADD.FTZ R0, R7, R228 ;  /* 0x000000e407007221 */ /* 0x002fca0000010000 */
[----:B------:R-:W1:Y:S02]  /*1e670*/  SHFL.BFLY PT, R7, R0, 0x1, 0x1f ;  /* 0x0c201f0000077f89 */ /* 0x000e6400000e0000 */
[----:B-1----:R-:W-:Y:S01]  /*1e680*/  FADD.FTZ R12, R0, R7 ;  /* 0x00000007000c7221 */ /* 0x002fe20000010000 */
[----:B------:R-:W-:Y:S02]  /*1e690*/  CS2R R6, SRZ ;  /* 0x0000000000067805 */ /* 0x000fe4000001ff00 */
[----:B------:R-:W-:Y:S02]  /*1e6a0*/  SEL R0, RZ, 0x1, P2 ;  /* 0x00000001ff007807 */ /* 0x000fe40001000000 */
[----:B------:R-:W-:Y:S02]  /*1e6b0*/  FSETP.NE.FTZ.AND P0, PT, R12, RZ, PT ;  /* 0x000000ff0c00720b */ /* 0x000fe40003f15000 */
[----:B------:R-:W-:Y:S01]  /*1e6c0*/  @P3 MUFU.RCP R6, R13 ;  /* 0x0000000d00063308 */ /* 0x000fe20000001000 */
[----:B------:R-:W-:Y:S01]  /*1e6d0*/  LOP3.LUT R219, R219, R0, RZ, 0x3c, !PT ;  /* 0x00000000dbdb7212 */ /* 0x000fe200078e3cff */
[----:B------:R-:W-:-:S09]  /*1e6e0*/  IMAD.MOV.U32 R0, RZ, RZ, -0x800000 ;  /* 0xff800000ff007424 */ /* 0x000fd200078e00ff */
[----:B------:R-:W1:Y:S01]  /*1e6f0*/  @P0 MUFU.LG2 R9, R12 ;  /* 0x0000000c00090308 */ /* 0x000e620000000c00 */
[----:B------:R-:W-:Y:S01]  /*1e700*/  @P0 FMUL.FTZ R8, R3, 0.69314718246459960938 ;  /* 0x3f31721803080820 */ /* 0x000fe20000410000 */
[----:B0-----:R-:W-:-:S04]  /*1e710*/  @P3 FMUL.FTZ R3, R10, 0.69314718246459960938 ;  /* 0x3f3172180a033820 */ /* 0x001fc80000410000 */
[----:B------:R-:W-:Y:S02]  /*1e720*/  @P3 FFMA.FTZ R0, R14, R4, R3 ;  /* 0x000000040e003223 */ /* 0x000fe40000010003 */
[----:B------:R-:W0:Y:S01]  /*1e730*/  @P0 MUFU.RCP R7, R12 ;  /* 0x0000000c00070308 */ /* 0x000e220000001000 */
[----:B-1----:R-:W-:-:S04]  /*1e740*/  @P0 FMUL.FTZ R9, R9, 0.69314718246459960938 ;  /* 0x3f31721809090820 */ /* 0x002fc80000410000 */
[----:B------:R-:W-:Y:S01]  /*1e750*/  @P0 FFMA.FTZ R2, R8, R5, R9 ;  /* 0x0000000508020223 */ /* 0x000fe20000010009 */
[----:B------:R-:W-:Y:S01]  /*1e760*/  PLOP3.LUT P0, PT, PT, PT, PT, 0x8, 0x0 ;  /* 0x000000000000781c */ /* 0x000fe20003f0e170 */
[----:B------:R-:W-:Y:S02]  /*1e770*/  WARPGROUP.DEPBAR.LE gsb0, 0x0 ;  /* 0x00008000000079c5 */ /* 0x000fe40000010000 */
[----:B------:R-:W-:-:S06]  /*1e780*/  WARPGROUP.ARRIVE ;  /* 0x00000000000079c5 */ /* 0x000fcc0000000000 */
[----:B------:R-:W-:Y:S03]  /*1e790*/  HGMMA.64x256x16.F32.BF16 R24, R184, gdesc[UR4].tnspB, R24, gsb0 ;  /* 0x43e00004b8187df0 */ /* 0x000fe60008001818 */
[----:B------:R-:W-:Y:S02]  /*1e7a0*/  WARPGROUP.DEPBAR.LE gsb0, 0x0 ;  /* 0x00008000000079c5 */ /* 0x000fe40000010000 */
[----:B------:R1:W-:Y:S01]  /*1e7b0*/  @!P1 SYNCS.ARRIVE.TRANS64.RED.A1T0 RZ, [R11+URZ], RZ ;  /* 0x000000ff0bff99a7 */ /* 0x0003e2000810043f */
        /* <DEDUP_REMOVED lines=128> */
.L_x_1849:
        /* <DEDUP_REMOVED lines=9> */
[----:B------:R-:W2:Y:S04]  /*1f050*/  LDL R6, [R1+0x90] ;  /* 0x0000900001067983 */ /* 0x000ea80000100800 */
[----:B-----5:R-:W3:Y:S01]  /*1f060*/  LDL R100, [R1+0x4c] ;  /* 0x00004c0001647983 */ /* 0x020ee20000100800 */
[----:B------:R-:W4:Y:S01]  /*1f070*/  S2R R23, SR_SWINHI ;  /* 0x0000000000177919 */ /* 0x000f220000002f00 */
[----:B------:R-:W-:Y:S01]  /*1f080*/  F2FP.BF16.F32.PACK_AB R48, R49, R48 ;  /* 0x000000303130723e */ /* 0x000fe200000010ff */
[----:B------:R-:W-:Y:S01]  /*1f090*/  ULDC.64 UR4, c[0x0][0xc00] ;  /* 0x0003000000047ab9 */ /* 0x000fe20000000a00 */
[----:B------:R-:W-:Y:S02]  /*1f0a0*/  MOV R20, R16 ;  /* 0x0000001000147202 */ /* 0x000fe40000000f00 */
[----:B----4-:R-:W-:-:S02]  /*1f0b0*/  MOV R21, R23 ;  /* 0x0000001700157202 */ /* 0x010fc40000000f00 */
[----:B------:R-:W-:Y:S02]  /*1f0c0*/  F2FP.BF16.F32.PACK_AB R49, R8, R50 ;  /* 0x000000320831723e */ /* 0x000fe400000010ff */
[----:B------:R-:W-:Y:S02]  /*1f0d0*/  F2FP.BF16.F32.PACK_AB R8, R3, R160 ;  /* 0x000000a00308723e */ /* 0x000fe400000010ff */
[----:B------:R-:W4:Y:S01]  /*1f0e0*/  LDC R3, c[0x0][0xbe8] ;  /* 0x0002fa00ff037b82 */ /* 0x000f220000000800 */
        /* <DEDUP_REMOVED lines=36> */
[----:B------:R-:W-:Y:S01]  /*1f330*/  F2FP.BF16.F32.PACK_AB R147, R151, R150 ;  /* 0x000000969793723e */ /* 0x000fe200000010ff */
[----:B------:R-:W-:Y:S01]  /*1f340*/  IMAD.MOV.U32 R80, RZ, RZ, RZ ;  /* 0x000000ffff507224 */ /* 0x000fe200078e00ff */
[----:B------:R-:W-:Y:S01]  /*1f350*/  ULDC.64 UR6, c[0x0][0x208] ;  /* 0x0000820000067ab9 */ /* 0x000fe20000000a00 */
[----:B--2---:R-:W-:-:S03]  /*1f360*/  IMAD.WIDE R138, R6, 0x2, R20 ;  /* 0x00000002068a7825 */ /* 0x004fc600078e0214 */
[C---:B------:R-:W-:Y:S02]  /*1f370*/  IADD3 R31, P1, R138.reuse, 0x20, RZ ;  /* 0x000000208a1f7810 */ /* 0x040fe40007f3e0ff */
[----:B------:R-:W-:Y:S02]  /*1f380*/  IADD3 R39, P0, R138, 0x40, RZ ;  /* 0x000000408a277810 */ /* 0x000fe40007f1e0ff */
[----:B------:R-:W-:Y:S02]  /*1f390*/  LOP3.LUT R30, R31, 0x380, RZ, 0xc0, !PT ;  /* 0x000003801f1e7812 */ /* 0x000fe400078ec0ff */
[----:B------:R-:W-:Y:S02]  /*1f3a0*/  LOP3.LUT R38, R39, 0x380, RZ, 0xc0, !PT ;  /* 0x0000038027267812 */ /* 0x000fe400078ec0ff */
[----:B------:R-:W-:Y:S02]  /*1f3b0*/  SHF.R.U64 R30, R30, 0x3, RZ ;  /* 0x000000031e1e7819 */ /* 0x000fe400000012ff */
[----:B------:R-:W-:-:S02]  /*1f3c0*/  SHF.R.U64 R38, R38, 0x3, RZ ;  /* 0x0000000326267819 */ /* 0x000fc400000012ff */
[----:B------:R-:W-:Y:S02]  /*1f3d0*/  LOP3.LUT R27, R138, 0x380, RZ, 0xc0, !PT ;  /* 0x000003808a1b7812 */ /* 0x000fe400078ec0ff */
[----:B------:R-:W-:Y:S01]  /*1f3e0*/  LOP3.LUT R30, R30, R31, RZ, 0x3c, !PT ;  /* 0x0000001f1e1e7212 */ /* 0x000fe200078e3cff */
[--C-:B------:R-:W-:Y:S01]  /*1f3f0*/  IMAD.X R31, RZ, RZ, R139.reuse, P1 ;  /* 0x000000ffff1f7224 */ /* 0x100fe200008e068b */
[----:B------:R-:W-:Y:S02]  /*1f400*/  IADD3 R111, P2, R138, 0x4060, RZ ;  /* 0x000040608a6f7810 */ /* 0x000fe40007f5e0ff */
[----:B------:R-:W-:Y:S01]  /*1f410*/  LOP3.LUT R38, R38, R39, RZ, 0x3c, !PT ;  /* 0x0000002726267212 */ /* 0x000fe200078e3cff */
[----:B------:R-:W-:Y:S01]  /*1f420*/  IMAD.X R39, RZ, RZ, R139, P0 ;  /* 0x000000ffff277224 */ /* 0x000fe200000e068b */
[C---:B------:R-:W-:Y:S02]  /*1f430*/  IADD3 R115, P1, R138.reuse, 0x8000, RZ ;  /* 0x000080008a737810 */ /* 0x040fe40007f3e0ff */
[----:B------:R-:W-:-:S02]  /*1f440*/  IADD3 R47, P4, R138, 0x60, RZ ;  /* 0x000000608a2f7810 */ /* 0x000fc40007f9e0ff */
[----:B------:R-:W-:Y:S02]  /*1f450*/  SHF.R.U64 R27, R27, 0x3, RZ ;  /* 0x000000031b1b7819 */ /* 0x000fe400000012ff */
[C---:B------:R-:W-:Y:S02]  /*1f460*/  IADD3 R55, P3, R138.reuse, 0x4000, RZ ;  /* 0x000040008a377810 */ /* 0x040fe40007f7e0ff */
[C---:B------:R-:W-:Y:S02]  /*1f470*/  IADD3 R119, P0, R138.reuse, 0x8020, RZ ;  /* 0x000080208a777810 */ /* 0x040fe40007f1e0ff */
[----:B------:R-:W-:Y:S02]  /*1f480*/  LOP3.LUT R110, R111, 0x380, RZ, 0xc0, !PT ;  /* 0x000003806f6e7812 */ /* 0x000fe400078ec0ff */
[----:B------:R-:W-:Y:S02]  /*1f490*/  IADD3 R103, P6, R138, 0x4020, RZ ;  /* 0x000040208a677810 */ /* 0x000fe40007fde0ff */
[----:B------:R-:W-:-:S02]  /*1f4a0*/  LOP3.LUT R114, R115, 0x380, RZ, 0xc0, !PT ;  /* 0x0000038073727812 */ /* 0x000fc400078ec0ff */
[----:B------:R-:W-:Y:S02]  /*1f4b0*/  LOP3.LUT R46, R47, 0x380, RZ, 0xc0, !PT ;  /* 0x000003802f2e7812 */ /* 0x000fe400078ec0ff */
[----:B------:R-:W-:Y:S02]  /*1f4c0*/  IADD3 R107, P5, R138, 0x4040, RZ ;  /* 0x000040408a6b7810 */ /* 0x000fe40007fbe0ff */
[----:B------:R-:W-:Y:S01]  /*1f4d0*/  LOP3.LUT R26, R27, R138, RZ, 0x3c, !PT ;  /* 0x0000008a1b1a7212 */ /* 0x000fe200078e3cff */
[----:B------:R-:W-:Y:S01]  /*1f4e0*/  IMAD.MOV.U32 R27, RZ, RZ, R139 ;  /* 0x000000ffff1b7224 */ /* 0x000fe200078e008b */
[----:B------:R-:W-:Y:S02]  /*1f4f0*/  LOP3.LUT R54, R55, 0x380, RZ, 0xc0, !PT ;  /* 0x0000038037367812 */ /* 0x000fe400078ec0ff */
[----:B------:R-:W-:Y:S02]  /*1f500*/  LOP3.LUT R118, R119, 0x380, RZ, 0xc0, !PT ;  /* 0x0000038077767812 */ /* 0x000fe400078ec0ff */
[----:B------:R-:W-:-:S02]  /*1f510*/  SHF.R.U64 R110, R110, 0x3, RZ ;  /* 0x000000036e6e7819 */ /* 0x000fc400000012ff */
[----:B------:R-:W-:Y:S02]  /*1f520*/  LOP3.LUT R102, R103, 0x380, RZ, 0xc0, !PT ;  /* 0x0000038067667812 */ /* 0x000fe400078ec0ff */
[----:B------:R-:W-:Y:S02]  /*1f530*/  SHF.R.U64 R114, R114, 0x3, RZ ;  /* 0x0000000372727819 */ /* 0x000fe400000012ff */
[----:B------:R-:W-:Y:S02]  /*1f540*/  SHF.R.U64 R46, R46, 0x3, RZ ;  /* 0x000000032e2e7819 */ /* 0x000fe400000012ff */
[----:B------:R-:W-:Y:S02]  /*1f550*/  LOP3.LUT R106, R107, 0x380, RZ, 0xc0, !PT ;  /* 0x000003806b6a7812 */ /* 0x000fe400078ec0ff */
[----:B------:R-:W-:Y:S02]  /*1f560*/  SHF.R.U64 R54, R54, 0x3, RZ ;  /* 0x0000000336367819 */ /* 0x000fe400000012ff */
[----:B------:R-:W-:-:S02]  /*1f570*/  SHF.R.U64 R118, R118, 0x3, RZ ;  /* 0x0000000376767819 */ /* 0x000fc400000012ff */
[----:B------:R-:W-:Y:S01]  /*1f580*/  LOP3.LUT R110, R110, R111, RZ, 0x3c, !PT ;  /* 0x0000006f6e6e7212 */ /* 0x000fe200078e3cff */
[--C-:B------:R-:W-:Y:S01]  /*1f590*/  IMAD.X R111, RZ, RZ, R139.reuse, P2 ;  /* 0x000000ffff6f7224 */ /* 0x100fe200010e068b */
[----:B------:R-:W-:Y:S02]  /*1f5a0*/  MOV R6, R26 ;  /* 0x0000001a00067202 */ /* 0x000fe40000000f00 */
[----:B------:R-:W-:Y:S02]  /*1f5b0*/  SHF.R.U64 R102, R102, 0x3, RZ ;  /* 0x0000000366667819 */ /* 0x000fe400000012ff */
[----:B------:R-:W-:Y:S01]  /*1f5c0*/  LOP3.LUT R114, R114, R115, RZ, 0x3c, !PT ;  /* 0x0000007372727212 */ /* 0x000fe200078e3cff */
[--C-:B------:R-:W-:Y:S01]  /*1f5d0*/  IMAD.X R115, RZ, RZ, R139.reuse, P1 ;  /* 0x000000ffff737224 */ /* 0x100fe200008e068b */
[----:B------:R-:W-:Y:S02]  /*1f5e0*/  F2FP.BF16.F32.PACK_AB R26, R29, R28 ;  /* 0x0000001c1d1a723e */ /* 0x000fe400000010ff */
[----:B------:R-:W-:Y:S01]  /*1f5f0*/  LOP3.LUT R46, R46, R47, RZ, 0x3c, !PT ;  /* 0x0000002f2e2e7212 */ /* 0x000fe200078e3cff */
[----:B------:R-:W-:Y:S01]  /*1f600*/  IMAD.X R47, RZ, RZ, R139, P4 ;  /* 0x000000ffff2f7224 */ /* 0x000fe200020e068b */
[----:B------:R-:W-:-:S02]  /*1f610*/  SHF.R.U64 R106, R106, 0x3, RZ ;  /* 0x000000036a6a7819 */ /* 0x000fc400000012ff */
[----:B------:R-:W-:Y:S02]  /*1f620*/  IADD3 R28, P2, R138, 0xc040, RZ ;  /* 0x0000c0408a1c7810 */ /* 0x000fe40007f5e0ff */
[----:B------:R-:W-:Y:S01]  /*1f630*/  LOP3.LUT R54, R54, R55, RZ, 0x3c, !PT ;  /* 0x0000003736367212 */ /* 0x000fe200078e3cff */
[--C-:B------:R-:W-:Y:S01]  /*1f640*/  IMAD.X R55, RZ, RZ, R139.reuse, P3 ;  /* 0x000000ffff377224 */ /* 0x100fe200018e068b */
[----:B------:R-:W-:Y:S01]  /*1f650*/  LOP3.LUT R118, R118, R119, RZ, 0x3c, !PT ;  /* 0x0000007776767212 */ /* 0x000fe200078e3cff */
[--C-:B------:R-:W-:Y:S01]  /*1f660*/  IMAD.X R119, RZ, RZ, R139.reuse, P0 ;  /* 0x000000ffff777224 */ /* 0x100fe200000e068b */
[C---:B------:R-:W-:Y:S02]  /*1f670*/  IADD3 R177, P1, R138.reuse, 0xc060, RZ ;  /* 0x0000c0608ab17810 */ /* 0x040fe40007f3e0ff */
[----:B------:R-:W-:Y:S02]  /*1f680*/  IADD3 R123, P4, R138, 0x8040, RZ ;  /* 0x000080408a7b7810 */ /* 0x000fe40007f9e0ff */
[----:B------:R-:W-:Y:S01]  /*1f690*/  LOP3.LUT R102, R102, R103, RZ, 0x3c, !PT ;  /* 0x0000006766667212 */ /* 0x000fe200078e3cff */
[----:B------:R-:W-:Y:S01]  /*1f6a0*/  IMAD.X R103, RZ, RZ, R139, P6 ;  /* 0x000000ffff677224 */ /* 0x000fe200030e068b */
[----:B------:R-:W-:-:S02]  /*1f6b0*/  IADD3 R127, P3, R138, 0x8060, RZ ;  /* 0x000080608a7f7810 */ /* 0x000fc40007f7e0ff */
[----:B------:R-:W-:Y:S02]  /*1f6c0*/  ISETP.NE.U32.AND P0, PT, RZ, UR4, PT ;  /* 0x00000004ff007c0c */ /* 0x000fe4000bf05070 */
[----:B------:R-:W-:Y:S01]  /*1f6d0*/  LOP3.LUT R106, R106, R107, RZ, 0x3c, !PT ;  /* 0x0000006b6a6a7212 */ /* 0x000fe200078e3cff */
[----:B------:R-:W-:Y:S01]  /*1f6e0*/  IMAD.X R107, RZ, RZ, R139, P5 ;  /* 0x000000ffff6b7224 */ /* 0x000fe200028e068b */
[----:B------:R-:W-:Y:S02]  /*1f6f0*/  LOP3.LUT R23, R28, 0x380, RZ, 0xc0, !PT ;  /* 0x000003801c177812 */ /* 0x000fe400078ec0ff */
[C---:B------:R-:W-:Y:S02]  /*1f700*/  IADD3 R131, P6, R138.reuse, 0xc000, RZ ;  /* 0x0000c0008a837810 */ /* 0x040fe40007fde0ff */
[----:B-1----:R-:W-:Y:S02]  /*1f710*/  LOP3.LUT R64, R177, 0x380, RZ, 0xc0, !PT ;  /* 0x00000380b1407812 */ /* 0x002fe400078ec0ff */
[----:B------:R-:W-:-:S02]  /*1f720*/  IADD3 R135, P5, R138, 0xc020, RZ ;  /* 0x0000c0208a877810 */ /* 0x000fc40007fbe0ff */
[----:B------:R-:W-:Y:S02]  /*1f730*/  LOP3.LUT R122, R123, 0x380, RZ, 0xc0, !PT ;  /* 0x000003807b7a7812 */ /* 0x000fe400078ec0ff */
[----:B------:R-:W-:Y:S02]  /*1f740*/  LOP3.LUT R126, R127, 0x380, RZ, 0xc0, !PT ;  /* 0x000003807f7e7812 */ /* 0x000fe400078ec0ff */
[----:B------:R-:W-:Y:S01]  /*1f750*/  ISETP.NE.AND.EX P0, PT, RZ, UR5, PT, P0 ;  /* 0x00000005ff007c0c */ /* 0x000fe2000bf05300 */
[----:B------:R-:W-:Y:S01]  /*1f760*/  ULDC.64 UR4, c[0x0][0xc08] ;  /* 0x0003020000047ab9 */ /* 0x000fe20000000a00 */
[----:B------:R-:W-:Y:S01]  /*1f770*/  F2FP.BF16.F32.PACK_AB R27, R76, R68 ;  /* 0x000000444c1b723e */ /* 0x000fe200000010ff */
[----:B------:R-:W-:Y:S01]  /*1f780*/  BAR.SYNC.DEFER_BLOCKING 0x1, 0x100 ;  /* 0x0044000000007b1d */ /* 0x000fe20000010000 */
[----:B------:R-:W-:Y:S01]  /*1f790*/  SHF.R.U64 R23, R23, 0x3, RZ ;  /* 0x0000000317177819 */ /* 0x000fe200000012ff */
[----:B------:R-:W-:Y:S01]  /*1f7a0*/  IMAD.X R143, RZ, RZ, R139, P2 ;  /* 0x000000ffff8f7224 */ /* 0x000fe200010e068b */
[----:B------:R-:W-:-:S02]  /*1f7b0*/  LOP3.LUT R130, R131, 0x380, RZ, 0xc0, !PT ;  /* 0x0000038083827812 */ /* 0x000fc400078ec0ff */
[----:B------:R-:W-:Y:S02]  /*1f7c0*/  SHF.R.U64 R64, R64, 0x3, RZ ;  /* 0x0000000340407819 */ /* 0x000fe400000012ff */
[----:B------:R-:W-:Y:S02]  /*1f7d0*/  LOP3.LUT R134, R135, 0x380, RZ, 0xc0, !PT ;  /* 0x0000038087867812 */ /* 0x000fe400078ec0ff */
[----:B------:R-:W-:Y:S02]  /*1f7e0*/  SHF.R.U64 R122, R122, 0x3, RZ ;  /* 0x000000037a7a7819 */ /* 0x000fe400000012ff */
[----:B------:R-:W-:Y:S01]  /*1f7f0*/  ISETP.NE.U32.AND P2, PT, RZ, UR4, PT ;  /* 0x00000004ff007c0c */ /* 0x000fe2000bf45070 */
[----:B------:R-:W-:Y:S01]  /*1f800*/  IMAD.X R29, RZ, RZ, R139, P1 ;  /* 0x000000ffff1d7224 */ /* 0x000fe200008e068b */
[----:B------:R-:W-:Y:S02]  /*1f810*/  SHF.R.U64 R126, R126, 0x3, RZ ;  /* 0x000000037e7e7819 */ /* 0x000fe400000012ff */
[----:B------:R-:W-:-:S02]  /*1f820*/  MOV R30, R30 ;  /* 0x0000001e001e7202 */ /* 0x000fc40000000f00 */
[----:B------:R-:W-:Y:S02]  /*1f830*/  LOP3.LUT R142, R23, R28, RZ, 0x3c, !PT ;  /* 0x0000001c178e7212 */ /* 0x000fe400078e3cff */
[----:B------:R-:W-:Y:S02]  /*1f840*/  MOV R38, R38 ;  /* 0x0000002600267202 */ /* 0x000fe40000000f00 */
[----:B------:R-:W-:Y:S02]  /*1f850*/  SHF.R.U64 R130, R130, 0x3, RZ ;  /* 0x0000000382827819 */ /* 0x000fe400000012ff */
[----:B------:R-:W-:Y:S01]  /*1f860*/  LOP3.LUT R28, R64, R177, RZ, 0x3c, !PT ;  /* 0x000000b1401c7212 */ /* 0x000fe200078e3cff */
[----:B------:R1:W-:Y:S01]  /*1f870*/  STSM.16.M88.4 [R6], R24 ;  /* 0x0000001806007844 */ /* 0x0003e20000000200 */
[----:B------:R-:W-:Y:S02]  /*1f880*/  MOV R46, R46 ;  /* 0x0000002e002e7202 */ /* 0x000fe40000000f00 */
[----:B------:R-:W-:-:S02]  /*1f890*/  SHF.R.U64 R134, R134, 0x3, RZ ;  /* 0x0000000386867819 */ /* 0x000fc400000012ff */
[----:B------:R-:W-:Y:S01]  /*1f8a0*/  LOP3.LUT R122, R122, R123, RZ, 0x3c, !PT ;  /* 0x0000007b7a7a7212 */ /* 0x000fe200078e3cff */
[--C-:B------:R-:W-:Y:S01]  /*1f8b0*/  IMAD.X R123, RZ, RZ, R139.reuse, P4 ;  /* 0x000000ffff7b7224 */ /* 0x100fe200020e068b */
[----:B------:R-:W-:Y:S02]  /*1f8c0*/  MOV R54, R54 ;  /* 0x0000003600367202 */ /* 0x000fe40000000f00 */
[----:B------:R-:W-:Y:S01]  /*1f8d0*/  ISETP.NE.AND.EX P2, PT, RZ, UR5, PT, P2 ;  /* 0x00000005ff007c0c */ /* 0x000fe2000bf45320 */
[----:B------:R2:W-:Y:S01]  /*1f8e0*/  STSM.16.M88.4 [R30], R32 ;  /* 0x000000201e007844 */ /* 0x0005e20000000200 */
[----:B------:R-:W-:Y:S01]  /*1f8f0*/  LOP3.LUT R126, R126, R127, RZ, 0x3c, !PT ;  /* 0x0000007f7e7e7212 */ /* 0x000fe200078e3cff */
[----:B------:R-:W-:Y:S01]  /*1f900*/  IMAD.X R127, RZ, RZ, R139, P3 ;  /* 0x000000ffff7f7224 */ /* 0x000fe200018e068b */
[----:B------:R-:W-:Y:S02]  /*1f910*/  MOV R102, R102 ;  /* 0x0000006600667202 */ /* 0x000fe40000000f00 */
[----:B-1----:R-:W-:Y:S01]  /*1f920*/  F2FP.BF16.F32.PACK_AB R6, R61, R159 ;  /* 0x0000009f3d06723e */ /* 0x002fe200000010ff */
[----:B------:R-:W-:Y:S01]  /*1f930*/  STSM.16.M88.4 [R38], R40 ;  /* 0x0000002826007844 */ /* 0x000fe20000000200 */
[----:B------:R-:W-:-:S02]  /*1f940*/  MOV R106, R106 ;  /* 0x0000006a006a7202 */ /* 0x000fc40000000f00 */
[----:B------:R-:W-:Y:S01]  /*1f950*/  LOP3.LUT R130, R130, R131, RZ, 0x3c, !PT ;  /* 0x0000008382827212 */ /* 0x000fe200078e3cff */
[----:B------:R-:W-:Y:S01]  /*1f960*/  IMAD.X R131, RZ, RZ, R139, P6 ;  /* 0x000000ffff837224 */ /* 0x000fe200030e068b */
[----:B------:R-:W-:Y:S01]  /*1f970*/  MOV R110, R110 ;  /* 0x0000006e006e7202 */ /* 0x000fe20000000f00 */
[----:B------:R-:W-:Y:S01]  /*1f980*/  STSM.16.M88.4 [R46], R48 ;  /* 0x000000302e007844 */ /* 0x000fe20000000200 */
[----:B------:R-:W-:Y:S02]  /*1f990*/  MOV R23, R28 ;  /* 0x0000001c00177202 */ /* 0x000fe40000000f00 */
[----:B------:R-:W-:Y:S02]  /*1f9a0*/  F2FP.BF16.F32.PACK_AB R24, R81, R164 ;  /* 0x000000a45118723e */ /* 0x000fe400000010ff */
[----:B------:R-:W-:Y:S02]  /*1f9b0*/  F2FP.BF16.F32.PACK_AB R25, R83, R82 ;  /* 0x000000525319723e */ /* 0x000fe400000010ff */
[----:B------:R-:W-:-:S02]  /*1f9c0*/  F2FP.BF16.F32.PACK_AB R26, R85, R165 ;  /* 0x000000a5551a723e */ /* 0x000fc400000010ff */
[----:B------:R-:W-:Y:S01]  /*1f9d0*/  F2FP.BF16.F32.PACK_AB R27, R87, R86 ;  /* 0x00000056571b723e */ /* 0x000fe200000010ff */
[----:B------:R1:W-:Y:S01]  /*1f9e0*/  STSM.16.M88.4 [R54], R4 ;  /* 0x0000000436007844 */ /* 0x0003e20000000200 */
[----:B------:R-:W-:Y:S01]  /*1f9f0*/  LOP3.LUT R134, R134, R135, RZ, 0x3c, !PT ;  /* 0x0000008786867212 */ /* 0x000fe200078e3cff */
[----:B------:R-:W-:Y:S01]  /*1fa00*/  IMAD.X R135, RZ, RZ, R139, P5 ;  /* 0x000000ffff877224 */ /* 0x000fe200028e068b */
[----:B------:R-:W-:Y:S02]  /*1fa10*/  MOV R114, R114 ;  /* 0x0000007200727202 */ /* 0x000fe40000000f00 */
[----:B------:R-:W-:Y:S02]  /*1fa20*/  F2FP.BF16.F32.PACK_AB R28, R89, R166 ;  /* 0x000000a6591c723e */ /* 0x000fe400000010ff */
[----:B------:R-:W-:Y:S02]  /*1fa30*/  F2FP.BF16.F32.PACK_AB R29, R91, R90 ;  /* 0x0000005a5b1d723e */ /* 0x000fe400000010ff */
[----:B--2---:R-:W-:-:S02]  /*1fa40*/  F2FP.BF16.F32.PACK_AB R30, R93, R167 ;  /* 0x000000a75d1e723e */ /* 0x004fc400000010ff */
[----:B------:R-:W-:Y:S01]  /*1fa50*/  F2FP.BF16.F32.PACK_AB R31, R95, R94 ;  /* 0x0000005e5f1f723e */ /* 0x000fe200000010ff */
[----:B------:R2:W-:Y:S01]  /*1fa60*/  STSM.16.M88.4 [R102], R8 ;  /* 0x0000000866007844 */ /* 0x0005e20000000200 */
[----:B------:R-:W-:Y:S02]  /*1fa70*/  MOV R118, R118 ;  /* 0x0000007600767202 */ /* 0x000fe40000000f00 */
[----:B------:R-:W-:Y:S02]  /*1fa80*/  F2FP.BF16.F32.PACK_AB R32, R97, R168 ;  /* 0x000000a86120723e */ /* 0x000fe400000010ff */
[----:B------:R-:W-:Y:S02]  /*1fa90*/  F2FP.BF16.F32.PACK_AB R33, R99, R98 ;  /* 0x000000626321723e */ /* 0x000fe400000010ff */
[----:B------:R-:W-:Y:S02]  /*1faa0*/  F2FP.BF16.F32.PACK_AB R34, R101, R169 ;  /* 0x000000a96522723e */ /* 0x000fe400000010ff */
[----:B------:R-:W-:Y:S01]  /*1fab0*/  F2FP.BF16.F32.PACK_AB R35, R60, R58 ;  /* 0x0000003a3c23723e */ /* 0x000fe200000010ff */
[----:B------:R0:W-:Y:S01]  /*1fac0*/  STSM.16.M88.4 [R106], R12 ;  /* 0x0000000c6a007844 */ /* 0x0001e20000000200 */
[----:B------:R-:W-:-:S02]  /*1fad0*/  MOV R122, R122 ;  /* 0x0000007a007a7202 */ /* 0x000fc40000000f00 */
[----:B------:R-:W-:Y:S01]  /*1fae0*/  MOV R126, R126 ;  /* 0x0000007e007e7202 */ /* 0x000fe20000000f00 */
[----:B------:R-:W-:Y:S01]  /*1faf0*/  STSM.16.M88.4 [R110], R24 ;  /* 0x000000186e007844 */ /* 0x000fe20000000200 */
[----:B-1----:R-:W-:Y:S02]  /*1fb00*/  F2FP.BF16.F32.PACK_AB R4, R113, R172 ;  /* 0x000000ac7104723e */ /* 0x002fe400000010ff */
[----:B------:R-:W-:Y:S02]  /*1fb10*/  F2FP.BF16.F32.PACK_AB R5, R88, R84 ;  /* 0x000000545805723e */ /* 0x000fe400000010ff */
[----:B------:R-:W-:Y:S02]  /*1fb20*/  F2FP.BF16.F32.PACK_AB R6, R117, R173 ;  /* 0x000000ad7506723e */ /* 0x000fe400000010ff */
[----:B------:R-:W-:Y:S01]  /*1fb30*/  F2FP.BF16.F32.PACK_AB R7, R96, R92 ;  /* 0x0000005c6007723e */ /* 0x000fe200000010ff */
[----:B------:R-:W-:Y:S01]  /*1fb40*/  STSM.16.M88.4 [R114], R28 ;  /* 0x0000001c72007844 */ /* 0x000fe20000000200 */
[----:B------:R-:W-:-:S02]  /*1fb50*/  MOV R130, R130 ;  /* 0x0000008200827202 */ /* 0x000fc40000000f00 */
[----:B--2---:R-:W-:Y:S01]  /*1fb60*/  F2FP.BF16.F32.PACK_AB R8, R121, R174 ;  /* 0x000000ae7908723e */ /* 0x004fe200000010ff */
[----:B------:R-:W-:Y:S01]  /*1fb70*/  STSM.16.M88.4 [R118], R32 ;  /* 0x0000002076007844 */ /* 0x000fe20000000200 */
[----:B------:R-:W-:Y:S01]  /*1fb80*/  F2FP.BF16.F32.PACK_AB R9, R108, R104 ;  /* 0x000000686c09723e */ /* 0x000fe200000010ff */
[----:B0-----:R-:W3:Y:S01]  /*1fb90*/  LDC.64 R12, c[0x0][0xc00] ;  /* 0x00030000ff0c7b82 */ /* 0x001ee20000000a00 */
[----:B------:R-:W-:Y:S02]  /*1fba0*/  F2FP.BF16.F32.PACK_AB R10, R125, R175 ;  /* 0x000000af7d0a723e */ /* 0x000fe400000010ff */
[----:B------:R-:W-:Y:S01]  /*1fbb0*/  F2FP.BF16.F32.PACK_AB R11, R116, R112 ;  /* 0x00000070740b723e */ /* 0x000fe200000010ff */
[----:B------:R-:W-:Y:S01]  /*1fbc0*/  STSM.16.M88.4 [R122], R72 ;  /* 0x000000487a007844 */ /* 0x000fe20000000200 */
[----:B------:R-:W-:Y:S02]  /*1fbd0*/  MOV R134, R134 ;  /* 0x0000008600867202 */ /* 0x000fe40000000f00 */
[----:B------:R-:W-:Y:S01]  /*1fbe0*/  F2FP.BF16.F32.PACK_AB R177, R124, R120 ;  /* 0x000000787cb1723e */ /* 0x000fe200000010ff */
[----:B------:R0:W-:Y:S01]  /*1fbf0*/  STSM.16.M88.4 [R126], R4 ;  /* 0x000000047e007844 */ /* 0x0001e20000000200 */
[----:B------:R-:W-:-:S02]  /*1fc00*/  MOV R142, R142 ;  /* 0x0000008e008e7202 */ /* 0x000fc40000000f00 */
[----:B----4-:R-:W-:Y:S01]  /*1fc10*/  ISETP.NE.AND P1, PT, R3, 0x1, PT ;  /* 0x000000010300780c */ /* 0x010fe20003f25270 */
[----:B------:R1:W-:Y:S04]  /*1fc20*/  STSM.16.M88.4 [R130], R8 ;  /* 0x0000000882007844 */ /* 0x0003e80000000200 */
[----:B------:R2:W-:Y:S04]  /*1fc30*/  STSM.16.M88.4 [R134], R176 ;  /* 0x000000b086007844 */ /* 0x0005e80000000200 */
[----:B------:R2:W-:Y:S01]  /*1fc40*/  STSM.16.M88.4 [R142], R152 ;  /* 0x000000988e007844 */ /* 0x0005e20000000200 */
[----:B0-----:R-:W0:Y:S03]  /*1fc50*/  @P2 LDC.64 R4, c[0x0][0xc08] ;  /* 0x00030200ff042b82 */ /* 0x001e260000000a00 */
[----:B------:R2:W-:Y:S05]  /*1fc60*/  STSM.16.M88.4 [R23], R144 ;  /* 0x0000009017007844 */ /* 0x0005ea0000000200 */
[----:B-1----:R-:W1:Y:S08]  /*1fc70*/  @P1 LDC R8, c[0x0][0xbec] ;  /* 0x0002fb00ff081b82 */ /* 0x002e700000000800 */
[----:B------:R-:W4:Y:S01]  /*1fc80*/  @P1 LDC R9, c[0x0][0xbf0] ;  /* 0x0002fc00ff091b82 */ /* 0x000f220000000800 */
[----:B------:R-:W-:Y:S01]  /*1fc90*/  ULDC UR4, c[0x0][0xa88] ;  /* 0x0002a20000047ab9 */ /* 0x000fe20000000800 */
[----:B---3--:R-:W-:-:S06]  /*1fca0*/  IMAD.WIDE R12, R100, 0x4, R12 ;  /* 0x00000004640c7825 */ /* 0x008fcc00078e020c */
[----:B------:R-:W-:Y:S01]  /*1fcb0*/  BAR.SYNC.DEFER_BLOCKING 0x1, 0x100 ;  /* 0x0044000000007b1d */ /* 0x000fe20000010000 */
[----:B------:R-:W-:Y:S02]  /*1fcc0*/  IMAD.U32 R6, RZ, RZ, UR4 ;  /* 0x00000004ff067e24 */ /* 0x000fe4000f8e00ff */
[----:B0-----:R-:W-:-:S03]  /*1fcd0*/  @P2 IMAD.WIDE R4, R100, 0x4, R4 ;  /* 0x0000000464042825 */ /* 0x001fc600078e0204 */
[----:B------:R2:W5:Y:S04]  /*1fce0*/  @P0 LDG.E R80, desc[UR6][R12.64] ;  /* 0x000000060c500981 */ /* 0x000568000c1e1900 */
[----:B------:R2:W5:Y:S01]  /*1fcf0*/  @P2 LDG.E R6, desc[UR6][R4.64] ;  /* 0x0000000604062981 */ /* 0x000562000c1e1900 */
[----:B------:R-:W-:Y:S05]  /*1fd00*/  @P2 BRA `(.L_x_2018) ;  /* 0x0000000000142947 */ /* 0x000fea0003800000 */
[----:B------:R-:W-:Y:S05]  /*1fd10*/  @!P0 BRA `(.L_x_2018) ;  /* 0x0000000000108947 */ /* 0x000fea0003800000 */
[----:B------:R-:W-:Y:S02]  /*1fd20*/  ULDC.64 UR4, c[0x0][0x208] ;  /* 0x0000820000047ab9 */ /* 0x000fe40000000a00 */
[----:B--2---:R-:W2:Y:S04]  /*1fd30*/  LDG.E R5, desc[UR4][R12.64] ;  /* 0x000000040c057981 */ /* 0x004ea8000c1e1900 */
[----:B-----5:R-:W2:Y:S02]  /*1fd40*/  LDG.E R6, desc[UR4][R12.64+0x4] ;  /* 0x000004040c067981 */ /* 0x020ea4000c1e1900 */
[----:B--2---:R-:W-:-:S07]  /*1fd50*/  IMAD.IADD R6, R6, 0x1, -R5 ;  /* 0x0000000106067824 */ /* 0x004fce00078e0a05 */
.L_x_2018:
[----:B--2---:R-:W2:Y:S01]  /*1fd60*/  LDL R4, [R1+0x34] ;  /* 0x0000340001047983 */ /* 0x004ea20000100800 */
[----:B------:R-:W-:-:S03]  /*1fd70*/  ULDC.64 UR4, c[0x0][0xb90] ;  /* 0x0002e40000047ab9 */ /* 0x000fc60000000a00 */
[----:B------:R-:W3:Y:S01]  /*1fd80*/  LDL R88, [R1+0x40] ;  /* 0x0000400001587983 */ /* 0x000ee20000100800 */
[----:B-----5:R-:W-:Y:S01]  /*1fd90*/  SHF.R.S32.HI R81, RZ, 0x1f, R80 ;  /* 0x0000001fff517819 */ /* 0x020fe20000011450 */
[----:B------:R-:W-:Y:S01]  /*1fda0*/  IMAD.SHL.U32 R10, R218, 0x40, RZ ;  /* 0x00000040da0a7824 */ /* 0x000fe200078e00ff */
[----:B------:R-:W-:Y:S01]  /*1fdb0*/  SHF.R.S32.HI R23, RZ, 0x1f, R100 ;  /* 0x0000001fff177819 */ /* 0x000fe20000011464 */
[----:B------:R-:W4:Y:S01]  /*1fdc0*/  LDL.LU R86, [R1+0x48] ;  /* 0x0000480001567983 */ /* 0x000f220000300800 */
[----:B------:R-:W-:Y:S01]  /*1fdd0*/  SEL R64, R100, RZ, !P0 ;  /* 0x000000ff64407207 */ /* 0x000fe20004000000 */
[----:B------:R-:W-:Y:S01]  /*1fde0*/  IMAD R83, R6, R3, RZ ;  /* 0x0000000306537224 */ /* 0x000fe200078e02ff */
[----:B------:R-:W-:Y:S01]  /*1fdf0*/  ULDC.64 UR6, c[0x0][0x208] ;  /* 0x0000820000067ab9 */ /* 0x000fe20000000a00 */
[----:B------:R-:W2:Y:S01]  /*1fe00*/  LDL.LU R84, [R1+0x14] ;  /* 0x0000140001547983 */ /* 0x000ea20000300800 */
[----:B------:R-:W-:Y:S01]  /*1fe10*/  SEL R23, R23, RZ, !P0 ;  /* 0x000000ff17177207 */ /* 0x000fe20004000000 */
[----:B------:R-:W0:Y:S02]  /*1fe20*/  @P1 LDC R85, c[0x0][0xbec] ;  /* 0x0002fb00ff551b82 */ /* 0x000e240000000800 */
[----:B------:R-:W3:Y:S04]  /*1fe30*/  LDL R14, [R1+0x8c] ;  /* 0x00008c00010e7983 */ /* 0x000ee80000100800 */
[----:B------:R-:W3:Y:S02]  /*1fe40*/  LDL R26, [R1+0x68] ;  /* 0x00006800011a7983 */ /* 0x000ee40000100800 */
[----:B------:R-:W0:Y:S02]  /*1fe50*/  @P1 LDC R87, c[0x0][0xbf0] ;  /* 0x0002fc00ff571b82 */ /* 0x000e240000000800 */
[----:B------:R-:W3:Y:S04]  /*1fe60*/  LDL R92, [R1+0x50] ;  /* 0x00005000015c7983 */ /* 0x000ee80000100800 */
[----:B------:R-:W5:Y:S04]  /*1fe70*/  LDL R90, [R1+0xc] ;  /* 0x00000c00015a7983 */ /* 0x000f680000100800 */
[----:B------:R-:W5:Y:S04]  /*1fe80*/  LDL R91, [R1+0x5c] ;  /* 0x00005c00015b7983 */ /* 0x000f680000100800 */
[----:B------:R-:W5:Y:S01]  /*1fe90*/  LDL R89, [R1+0x58] ;  /* 0x0000580001597983 */ /* 0x000f620000100800 */
[----:B----4-:R-:W-:Y:S01]  /*1fea0*/  SHF.R.S32.HI R82, RZ, 0x1f, R86 ;  /* 0x0000001fff527819 */ /* 0x010fe20000011456 */
[----:B--2---:R-:W-:-:S04]  /*1feb0*/  IMAD.IADD R13, R4, 0x1, R84 ;  /* 0x00000001040d7824 */ /* 0x004fc800078e0254 */
[----:B------:R-:W-:Y:S02]  /*1fec0*/  IMAD R4, R82, UR4, RZ ;  /* 0x0000000452047c24 */ /* 0x000fe4000f8e02ff */
[----:B-1----:R-:W-:-:S04]  /*1fed0*/  @P1 IMAD.HI.U32 R8, R13, R8, RZ ;  /* 0x000000080d081227 */ /* 0x002fc800078e00ff */
[----:B------:R-:W-:Y:S01]  /*1fee0*/  IMAD.MOV.U32 R7, RZ, RZ, R13 ;  /* 0x000000ffff077224 */ /* 0x000fe200078e000d */
[----:B------:R-:W-:Y:S01]  /*1fef0*/  @P1 SHF.R.U32.HI R7, RZ, R9, R8 ;  /* 0x00000009ff071219 */ /* 0x000fe20000011608 */
[C---:B------:R-:W-:Y:S02]  /*1ff00*/  IMAD R11, R86.reuse, UR5, R4 ;  /* 0x00000005560b7c24 */ /* 0x040fe4000f8e0204 */
[----:B------:R-:W-:Y:S01]  /*1ff10*/  IMAD.WIDE.U32 R4, R86, UR4, R80 ;  /* 0x0000000456047c25 */ /* 0x000fe2000f8e0050 */
[----:B------:R-:W-:-:S03]  /*1ff20*/  ULDC.64 UR4, c[0x0][0xb98] ;  /* 0x0002e60000047ab9 */ /* 0x000fc60000000a00 */
[----:B---3--:R-:W-:Y:S02]  /*1ff30*/  IMAD R9, R88, 0x8, R10 ;  /* 0x0000000858097824 */ /* 0x008fe400078e020a */
[----:B------:R-:W-:Y:S02]  /*1ff40*/  IMAD.IADD R5, R5, 0x1, R11 ;  /* 0x0000000105057824 */ /* 0x000fe400078e020b */
[----:B------:R-:W-:Y:S02]  /*1ff50*/  IMAD.MOV R8, RZ, RZ, -R7 ;  /* 0x000000ffff087224 */ /* 0x000fe400078e0a07 */
[----:B------:R-:W-:Y:S02]  /*1ff60*/  IMAD R11, R23, UR4, RZ ;  /* 0x00000004170b7c24 */ /* 0x000fe4000f8e02ff */
[----:B------:R-:W-:-:S04]  /*1ff70*/  IMAD.WIDE.U32 R4, R64, UR4, R4 ;  /* 0x0000000440047c25 */ /* 0x000fc8000f8e0004 */
[----:B------:R-:W-:-:S04]  /*1ff80*/  IMAD.WIDE R20, R9, 0x2, R20 ;  /* 0x0000000209147825 */ /* 0x000fc800078e0214 */
[----:B------:R-:W-:Y:S01]  /*1ff90*/  IMAD R9, R3, R8, R13 ;  /* 0x0000000803097224 */ /* 0x000fe200078e020d */
[----:B------:R-:W-:Y:S01]  /*1ffa0*/  IADD3 R4, P0, R7, R4, RZ ;  /* 0x0000000407047210 */ /* 0x000fe20007f1e0ff */
[----:B------:R-:W-:Y:S01]  /*1ffb0*/  IMAD R8, R64, UR5, R11 ;  /* 0x0000000540087c24 */ /* 0x000fe2000f8e020b */
[----:B------:R-:W-:Y:S01]  /*1ffc0*/  SHF.R.S32.HI R11, RZ, 0x1f, R7 ;  /* 0x0000001fff0b7819 */ /* 0x000fe20000011407 */
        /* <DEDUP_REMOVED lines=9> */
[----:B------:R-:W-:Y:S02]  /*20060*/  LEA.HI.X R11, R4, UR5, R5, 0x2, P0 ;  /* 0x00000005040b7c11 */ /* 0x000fe400080f1405 */
[C---:B------:R-:W-:Y:S01]  /*20070*/  IADD3 R33, P2, R20.reuse, 0x5000, RZ ;  /* 0x0000500014217810 */ /* 0x040fe20007f5e0ff */
[----:B------:R-:W-:Y:S01]  /*20080*/  SHFL.IDX PT, R50, R10, RZ, 0x1c1f ;  /* 0x001c1fff0a327589 */ /* 0x000fe200000e0000 */
[----:B------:R-:W-:Y:S01]  /*20090*/  IADD3 R25, P0, R20, 0x3000, RZ ;  /* 0x0000300014197810 */ /* 0x000fe20007f1e0ff */
[----:B------:R-:W-:Y:S02]  /*200a0*/  IMAD.IADD R14, R14, 0x1, R84 ;  /* 0x000000010e0e7824 */ /* 0x000fe400078e0254 */
[----:B------:R-:W-:Y:S01]  /*200b0*/  SHFL.IDX PT, R54, R10, 0x1, 0x1c1f ;  /* 0x003c1f000a367f89 */ /* 0x000fe200000e0000 */
[----:B------:R-:W-:Y:S01]  /*200c0*/  LOP3.LUT R24, R25, 0x380, RZ, 0xc0, !PT ;  /* 0x0000038019187812 */ /* 0x000fe200078ec0ff */
[----:B------:R-:W-:Y:S01]  /*200d0*/  ULDC.64 UR4, c[0x0][0xaa0] ;  /* 0x0002a80000047ab9 */ /* 0x000fe20000000a00 */
[----:B------:R-:W-:-:S02]  /*200e0*/  LOP3.LUT R32, R33, 0x380, RZ, 0xc0, !PT ;  /* 0x0000038021207812 */ /* 0x000fc400078ec0ff */
[----:B------:R-:W-:Y:S02]  /*200f0*/  SHF.R.U64 R24, R24, 0x3, RZ ;  /* 0x0000000318187819 */ /* 0x000fe400000012ff */
[----:B------:R-:W-:Y:S02]  /*20100*/  SHF.R.U64 R32, R32, 0x3, RZ ;  /* 0x0000000320207819 */ /* 0x000fe400000012ff */
[----:B------:R-:W-:Y:S01]  /*20110*/  LOP3.LUT R24, R24, R25, RZ, 0x3c, !PT ;  /* 0x0000001918187212 */ /* 0x000fe200078e3cff */
[--C-:B------:R-:W-:Y:S01]  /*20120*/  IMAD.X R25, RZ, RZ, R21.reuse, P0 ;  /* 0x000000ffff197224 */ /* 0x100fe200000e0615 */
[----:B------:R-:W-:Y:S02]  /*20130*/  IADD3 R49, P0, R20, 0x9000, RZ ;  /* 0x0000900014317810 */ /* 0x000fe40007f1e0ff */
[----:B------:R-:W-:Y:S01]  /*20140*/  LOP3.LUT R32, R32, R33, RZ, 0x3c, !PT ;  /* 0x0000002120207212 */ /* 0x000fe200078e3cff */
[----:B------:R-:W-:Y:S01]  /*20150*/  IMAD.X R33, RZ, RZ, R21, P2 ;  /* 0x000000ffff217224 */ /* 0x000fe200010e0615 */
[----:B------:R-:W-:-:S02]  /*20160*/  LOP3.LUT R48, R49, 0x380, RZ, 0xc0, !PT ;  /* 0x0000038031307812 */ /* 0x000fc400078ec0ff */
[----:B------:R-:W-:Y:S01]  /*20170*/  IADD3 R57, P2, R20, 0xb000, RZ ;  /* 0x0000b00014397810 */ /* 0x000fe20007f5e0ff */
[----:B------:R-:W1:Y:S01]  /*20180*/  SHFL.IDX PT, R51, R11, RZ, 0x1c1f ;  /* 0x001c1fff0b337589 */ /* 0x000e6200000e0000 */
[----:B------:R-:W-:Y:S02]  /*20190*/  SHF.R.U64 R48, R48, 0x3, RZ ;  /* 0x0000000330307819 */ /* 0x000fe400000012ff */
[----:B------:R-:W-:Y:S01]  /*201a0*/  LOP3.LUT R56, R57, 0x380, RZ, 0xc0, !PT ;  /* 0x0000038039387812 */ /* 0x000fe200078ec0ff */
[----:B------:R-:W2:Y:S01]  /*201b0*/  SHFL.IDX PT, R55, R11, 0x1, 0x1c1f ;  /* 0x003c1f000b377f89 */ /* 0x000ea200000e0000 */
[----:B------:R-:W-:Y:S01]  /*201c0*/  LOP3.LUT R48, R48, R49, RZ, 0x3c, !PT ;  /* 0x0000003130307212 */ /* 0x000fe200078e3cff */
[----:B------:R-:W-:Y:S01]  /*201d0*/  IMAD.X R49, RZ, RZ, R21, P0 ;  /* 0x000000ffff317224 */ /* 0x000fe200000e0615 */
[----:B------:R-:W-:Y:S01]  /*201e0*/  SHF.R.U64 R56, R56, 0x3, RZ ;  /* 0x0000000338387819 */ /* 0x000fe200000012ff */
[----:B------:R-:W-:Y:S01]  /*201f0*/  VIADD R4, R14, 0x8 ;  /* 0x000000080e047836 */ /* 0x000fe20000000000 */
[----:B------:R-:W-:-:S02]  /*20200*/  LOP3.LUT P0, RZ, R26, 0x3, RZ, 0xc0, !PT ;  /* 0x000000031aff7812 */ /* 0x000fc4000780c0ff */
[----:B------:R-:W-:Y:S01]  /*20210*/  LOP3.LUT R56, R56, R57, RZ, 0x3c, !PT ;  /* 0x0000003938387212 */ /* 0x000fe200078e3cff */
[----:B------:R-:W-:Y:S01]  /*20220*/  IMAD.X R57, RZ, RZ, R21, P2 ;  /* 0x000000ffff397224 */ /* 0x000fe200010e0615 */
[-C--:B------:R-:W-:Y:S02]  /*20230*/  ISETP.GE.OR P2, PT, R14, R83.reuse, P0 ;  /* 0x000000530e00720c */ /* 0x080fe40000746670 */
[----:B------:R-:W-:-:S11]  /*20240*/  ISETP.GE.OR P0, PT, R4, R83, P0 ;  /* 0x000000530400720c */ /* 0x000fd60000706670 */
[----:B-1----:R-:W-:Y:S04]  /*20250*/  @!P2 ST.E desc[UR6][R50.64], R2 ;  /* 0x000000023200a985 */ /* 0x002fe8000c101906 */
[----:B--2---:R1:W-:Y:S01]  /*20260*/  @!P0 ST.E desc[UR6][R54.64], R0 ;  /* 0x0000000036008985 */ /* 0x0043e2000c101906 */
[C---:B------:R-:W-:Y:S02]  /*20270*/  IADD3 R29, P3, R20.reuse, 0x4000, RZ ;  /* 0x00004000141d7810 */ /* 0x040fe40007f7e0ff */
[----:B------:R-:W-:Y:S01]  /*20280*/  IADD3 R13, P4, R20, 0x2000, RZ ;  /* 0x00002000140d7810 */ /* 0x000fe20007f9e0ff */
[----:B------:R-:W5:Y:S01]  /*20290*/  LD.E.128 R24, desc[UR6][R24.64] ;  /* 0x0000000618187980 */ /* 0x000f62000c101d00 */
[----:B-1----:R-:W-:Y:S01]  /*202a0*/  IMAD R0, R88, 0x20, R218 ;  /* 0x0000002058007824 */ /* 0x002fe200078e02da */
[----:B------:R-:W-:-:S02]  /*202b0*/  IADD3 R15, P5, R20, 0x1000, RZ ;  /* 0x00001000140f7810 */ /* 0x000fc40007fbe0ff */
[----:B------:R-:W5:Y:S01]  /*202c0*/  LDL R88, [R1+0x10] ;  /* 0x0000100001587983 */ /* 0x000f620000100800 */
[----:B------:R-:W-:Y:S02]  /*202d0*/  LOP3.LUT R28, R29, 0x380, RZ, 0xc0, !PT ;  /* 0x000003801d1c7812 */ /* 0x000fe400078ec0ff */
[----:B------:R-:W-:Y:S01]  /*202e0*/  LOP3.LUT R12, R13, 0x380, RZ, 0xc0, !PT ;  /* 0x000003800d0c7812 */ /* 0x000fe200078ec0ff */
[----:B------:R-:W5:Y:S01]  /*202f0*/  LD.E.128 R32, desc[UR6][R32.64] ;  /* 0x0000000620207980 */ /* 0x000f62000c101d00 */
[----:B------:R-:W-:Y:S02]  /*20300*/  SHF.R.U64 R28, R28, 0x3, RZ ;  /* 0x000000031c1c7819 */ /* 0x000fe400000012ff */
[----:B------:R-:W-:Y:S01]  /*20310*/  SHF.R.U64 R12, R12, 0x3, RZ ;  /* 0x000000030c0c7819 */ /* 0x000fe200000012ff */
[----:B------:R-:W5:Y:S01]  /*20320*/  LD.E.128 R48, desc[UR6][R48.64] ;  /* 0x0000000630307980 */ /* 0x000f62000c101d00 */
[----:B------:R-:W-:Y:S01]  /*20330*/  LOP3.LUT R28, R28, R29, RZ, 0x3c, !PT ;  /* 0x0000001d1c1c7212 */ /* 0x000fe200078e3cff */
[--C-:B------:R-:W-:Y:S01]  /*20340*/  IMAD.X R29, RZ, RZ, R21.reuse, P3 ;  /* 0x000000ffff1d7224 */ /* 0x100fe200018e0615 */
[----:B------:R-:W-:Y:S01]  /*20350*/  LOP3.LUT R12, R12, R13, RZ, 0x3c, !PT ;  /* 0x0000000d0c0c7212 */ /* 0x000fe200078e3cff */
[--C-:B------:R-:W-:Y:S01]  /*20360*/  IMAD.X R9, RZ, RZ, R21.reuse, P5 ;  /* 0x000000ffff097224 */ /* 0x100fe200028e0615 */
[C---:B------:R-:W-:Y:S01]  /*20370*/  IADD3 R53, P3, R20.reuse, 0xa000, RZ ;  /* 0x0000a00014357810 */ /* 0x040fe20007f7e0ff */
[----:B------:R-:W-:Y:S01]  /*20380*/  IMAD.X R13, RZ, RZ, R21, P4 ;  /* 0x000000ffff0d7224 */ /* 0x000fe200020e0615 */
[C---:B------:R-:W-:Y:S01]  /*20390*/  IADD3 R37, P6, R20.reuse, 0x6000, RZ ;  /* 0x0000600014257810 */ /* 0x040fe20007fde0ff */
[----:B------:R-:W5:Y:S01]  /*203a0*/  LD.E.128 R28, desc[UR6][R28.64] ;  /* 0x000000061c1c7980 */ /* 0x000f62000c101d00 */
[----:B------:R-:W-:-:S02]  /*203b0*/  IADD3 R41, P5, R20, 0x7000, RZ ;  /* 0x0000700014297810 */ /* 0x000fc40007fbe0ff */
[----:B------:R-:W-:Y:S01]  /*203c0*/  IADD3 R45, P4, R20, 0x8000, RZ ;  /* 0x00008000142d7810 */ /* 0x000fe20007f9e0ff */
[----:B------:R-:W5:Y:S01]  /*203d0*/  LD.E.128 R56, desc[UR6][R56.64] ;  /* 0x0000000638387980 */ /* 0x000f62000c101d00 */
[----:B------:R-:W-:Y:S02]  /*203e0*/  LOP3.LUT R52, R53, 0x380, RZ, 0xc0, !PT ;  /* 0x0000038035347812 */ /* 0x000fe400078ec0ff */
[----:B------:R-:W-:Y:S02]  /*203f0*/  LOP3.LUT R36, R37, 0x380, RZ, 0xc0, !PT ;  /* 0x0000038025247812 */ /* 0x000fe400078ec0ff */
[----:B------:R-:W-:Y:S02]  /*20400*/  LOP3.LUT R40, R41, 0x380, RZ, 0xc0, !PT ;  /* 0x0000038029287812 */ /* 0x000fe400078ec0ff */
[----:B------:R-:W-:Y:S02]  /*20410*/  LOP3.LUT R44, R45, 0x380, RZ, 0xc0, !PT ;  /* 0x000003802d2c7812 */ /* 0x000fe400078ec0ff */
[----:B------:R-:W-:-:S02]  /*20420*/  SHF.R.U64 R52, R52, 0x3, RZ ;  /* 0x0000000334347819 */ /* 0x000fc400000012ff */
[----:B------:R-:W-:Y:S02]  /*20430*/  SHF.R.U64 R36, R36, 0x3, RZ ;  /* 0x0000000324247819 */ /* 0x000fe400000012ff */
[----:B------:R-:W-:Y:S02]  /*20440*/  SHF.R.U64 R40, R40, 0x3, RZ ;  /* 0x0000000328287819 */ /* 0x000fe400000012ff */
[----:B------:R-:W-:Y:S02]  /*20450*/  SHF.R.U64 R44, R44, 0x3, RZ ;  /* 0x000000032c2c7819 */ /* 0x000fe400000012ff */
[----:B------:R-:W-:Y:S01]  /*20460*/  LOP3.LUT R52, R52, R53, RZ, 0x3c, !PT ;  /* 0x0000003534347212 */ /* 0x000fe200078e3cff */
[--C-:B------:R-:W-:Y:S01]  /*20470*/  IMAD.X R53, RZ, RZ, R21.reuse, P3 ;  /* 0x000000ffff357224 */ /* 0x100fe200018e0615 */
[----:B------:R-:W-:Y:S01]  /*20480*/  LOP3.LUT R36, R36, R37, RZ, 0x3c, !PT ;  /* 0x0000002524247212 */ /* 0x000fe200078e3cff */
[--C-:B------:R-:W-:Y:S01]  /*20490*/  IMAD.X R37, RZ, RZ, R21.reuse, P6 ;  /* 0x000000ffff257224 */ /* 0x100fe200030e0615 */
[----:B------:R-:W-:Y:S01]  /*204a0*/  LOP3.LUT R40, R40, R41, RZ, 0x3c, !PT ;  /* 0x0000002928287212 */ /* 0x000fe200078e3cff */
[--C-:B------:R-:W-:Y:S01]  /*204b0*/  IMAD.X R41, RZ, RZ, R21.reuse, P5 ;  /* 0x000000ffff297224 */ /* 0x100fe200028e0615 */
[----:B------:R-:W-:Y:S01]  /*204c0*/  LOP3.LUT R44, R44, R45, RZ, 0x3c, !PT ;  /* 0x0000002d2c2c7212 */ /* 0x000fe200078e3cff */
[----:B------:R-:W-:Y:S01]  /*204d0*/  IMAD.X R45, RZ, RZ, R21, P4 ;  /* 0x000000ffff2d7224 */ /* 0x000fe200020e0615 */
[C---:B------:R-:W-:Y:S01]  /*204e0*/  IADD3 R5, P3, R20.reuse, 0xf000, RZ ;  /* 0x0000f00014057810 */ /* 0x040fe20007f7e0ff */
[----:B------:R-:W5:Y:S01]  /*204f0*/  LD.E.128 R36, desc[UR6][R36.64] ;  /* 0x0000000624247980 */ /* 0x000f62000c101d00 */
[----:B------:R-:W-:-:S02]  /*20500*/  IADD3 R61, P6, R20, 0xc000, RZ ;  /* 0x0000c000143d7810 */ /* 0x000fc40007fde0ff */
[C---:B------:R-:W-:Y:S01]  /*20510*/  IADD3 R69, P5, R20.reuse, 0xd000, RZ ;  /* 0x0000d00014457810 */ /* 0x040fe20007fbe0ff */
[----:B------:R-:W5:Y:S01]  /*20520*/  LD.E.128 R40, desc[UR6][R40.64] ;  /* 0x0000000628287980 */ /* 0x000f62000c101d00 */
[C---:B------:R-:W-:Y:S02]  /*20530*/  IADD3 R73, P4, R20.reuse, 0xe000, RZ ;  /* 0x0000e00014497810 */ /* 0x040fe40007f9e0ff */
[----:B------:R-:W-:Y:S01]  /*20540*/  LOP3.LUT R7, R20, 0x380, RZ, 0xc0, !PT ;  /* 0x0000038014077812 */ /* 0x000fe200078ec0ff */
[----:B------:R-:W5:Y:S01]  /*20550*/  LD.E.128 R44, desc[UR6][R44.64] ;  /* 0x000000062c2c7980 */ /* 0x000f62000c101d00 */
[----:B------:R-:W-:Y:S02]  /*20560*/  LOP3.LUT R4, R5, 0x380, RZ, 0xc0, !PT ;  /* 0x0000038005047812 */ /* 0x000fe400078ec0ff */
[----:B------:R-:W-:Y:S01]  /*20570*/  LOP3.LUT R60, R61, 0x380, RZ, 0xc0, !PT ;  /* 0x000003803d3c7812 */ /* 0x000fe200078ec0ff */
[----:B------:R-:W5:Y:S01]  /*20580*/  LD.E.128 R52, desc[UR6][R52.64] ;  /* 0x0000000634347980 */ /* 0x000f62000c101d00 */
[----:B------:R-:W-:-:S02]  /*20590*/  LOP3.LUT R68, R69, 0x380, RZ, 0xc0, !PT ;  /* 0x0000038045447812 */ /* 0x000fc400078ec0ff */
[----:B------:R-:W-:Y:S02]  /*205a0*/  LOP3.LUT R72, R73, 0x380, RZ, 0xc0, !PT ;  /* 0x0000038049487812 */ /* 0x000fe400078ec0ff */
[----:B------:R-:W-:Y:S02]  /*205b0*/  SHF.R.U64 R7, R7, 0x3, RZ ;  /* 0x0000000307077819 */ /* 0x000fe400000012ff */
[----:B------:R-:W-:Y:S02]  /*205c0*/  SHF.R.U64 R4, R4, 0x3, RZ ;  /* 0x0000000304047819 */ /* 0x000fe400000012ff */
[----:B------:R-:W-:Y:S02]  /*205d0*/  SHF.R.U64 R60, R60, 0x3, RZ ;  /* 0x000000033c3c7819 */ /* 0x000fe400000012ff */
[----:B------:R-:W-:Y:S02]  /*205e0*/  SHF.R.U64 R68, R68, 0x3, RZ ;  /* 0x0000000344447819 */ /* 0x000fe400000012ff */
[----:B------:R-:W-:-:S02]  /*205f0*/  SHF.R.U64 R72, R72, 0x3, RZ ;  /* 0x0000000348487819 */ /* 0x000fc400000012ff */
        /* <DEDUP_REMOVED lines=8> */
[----:B------:R-:W-:Y:S01]  /*20680*/  LOP3.LUT R76, R4, R5, RZ, 0x3c, !PT ;  /* 0x00000005044c7212 */ /* 0x000fe200078e3cff */
[----:B------:R-:W5:Y:S04]  /*20690*/  LD.E.128 R60, desc[UR6][R60.64] ;  /* 0x000000063c3c7980 */ /* 0x000f68000c101d00 */
[----:B------:R1:W5:Y:S01]  /*206a0*/  LD.E.128 R4, desc[UR6][R20.64] ;  /* 0x0000000614047980 */ /* 0x000362000c101d00 */
[----:B------:R-:W-:-:S03]  /*206b0*/  LOP3.LUT R8, R15, 0x380, RZ, 0xc0, !PT ;  /* 0x000003800f087812 */ /* 0x000fc600078ec0ff */
[----:B------:R-:W5:Y:S04]  /*206c0*/  LD.E.128 R68, desc[UR6][R68.64] ;  /* 0x0000000644447980 */ /* 0x000f68000c101d00 */
[----:B------:R-:W5:Y:S01]  /*206d0*/  LD.E.128 R72, desc[UR6][R72.64] ;  /* 0x0000000648487980 */ /* 0x000f62000c101d00 */
[----:B-1----:R-:W-:-:S03]  /*206e0*/  IMAD R21, R81, UR4, RZ ;  /* 0x0000000451157c24 */ /* 0x002fc6000f8e02ff */
[----:B------:R-:W5:Y:S01]  /*206f0*/  LD.E.128 R76, desc[UR6][R76.64] ;  /* 0x000000064c4c7980 */ /* 0x000f62000c101d00 */
[C---:B------:R-:W-:Y:S02]  /*20700*/  IMAD R81, R80.reuse, UR5, R21 ;  /* 0x0000000550517c24 */ /* 0x040fe4000f8e0215 */
[----:B------:R-:W-:Y:S01]  /*20710*/  IMAD.WIDE.U32 R20, R80, UR4, RZ ;  /* 0x0000000450147c25 */ /* 0x000fe2000f8e00ff */
[----:B------:R-:W-:-:S03]  /*20720*/  ULDC.64 UR4, c[0x0][0xae8] ;  /* 0x0002ba0000047ab9 */ /* 0x000fc60000000a00 */
[----:B------:R-:W-:Y:S02]  /*20730*/  IMAD.IADD R21, R21, 0x1, R81 ;  /* 0x0000000115157824 */ /* 0x000fe400078e0251 */
[----:B------:R-:W-:Y:S02]  /*20740*/  IMAD R82, R82, UR4, RZ ;  /* 0x0000000452527c24 */ /* 0x000fe4000f8e02ff */
[----:B------:R-:W-:Y:S02]  /*20750*/  IMAD.IADD R80, R84, 0x1, R0 ;  /* 0x0000000154507824 */ /* 0x000fe400078e0200 */
[C---:B------:R-:W-:Y:S02]  /*20760*/  IMAD R81, R86.reuse, UR5, R82 ;  /* 0x0000000556517c24 */ /* 0x040fe4000f8e0252 */
[----:B------:R-:W-:Y:S01]  /*20770*/  IMAD.WIDE.U32 R20, R86, UR4, R20 ;  /* 0x0000000456147c25 */ /* 0x000fe2000f8e0014 */
[----:B------:R-:W-:-:S03]  /*20780*/  ULDC.64 UR4, c[0x0][0xaf0] ;  /* 0x0002bc0000047ab9 */ /* 0x000fc60000000a00 */
[----:B0-----:R-:W-:-:S04]  /*20790*/  @P1 IMAD.HI.U32 R0, R80, R85, RZ ;  /* 0x0000005550001227 */ /* 0x001fc800078e00ff */
[----:B------:R-:W-:Y:S02]  /*207a0*/  IMAD.IADD R21, R21, 0x1, R81 ;  /* 0x0000000115157824 */ /* 0x000fe400078e0251 */
[----:B------:R-:W-:Y:S01]  /*207b0*/  IMAD.MOV.U32 R81, RZ, RZ, R80 ;  /* 0x000000ffff517224 */ /* 0x000fe200078e0050 */
[----:B------:R-:W-:Y:S01]  /*207c0*/  @P1 SHF.R.U32.HI R81, RZ, R87, R0 ;  /* 0x00000057ff511219 */ /* 0x000fe20000011600 */
[----:B------:R-:W-:Y:S01]  /*207d0*/  IMAD R23, R23, UR4, RZ ;  /* 0x0000000417177c24 */ /* 0x000fe2000f8e02ff */
[----:B------:R-:W-:Y:S01]  /*207e0*/  SHF.R.U64 R8, R8, 0x3, RZ ;  /* 0x0000000308087819 */ /* 0x000fe200000012ff */
[----:B------:R-:W-:Y:S01]  /*207f0*/  IMAD.WIDE.U32 R20, R64, UR4, R20 ;  /* 0x0000000440147c25 */ /* 0x000fe2000f8e0014 */
[----:B------:R-:W-:-:S03]  /*20800*/  SHF.R.S32.HI R0, RZ, 0x1f, R81 ;  /* 0x0000001fff007819 */ /* 0x000fc60000011451 */
[----:B------:R-:W-:Y:S01]  /*20810*/  IMAD R23, R64, UR5, R23 ;  /* 0x0000000540177c24 */ /* 0x000fe2000f8e0217 */
[----:B------:R-:W-:Y:S01]  /*20820*/  LOP3.LUT R8, R8, R15, RZ, 0x3c, !PT ;  /* 0x0000000f08087212 */ /* 0x000fe200078e3cff */
[----:B------:R-:W-:Y:S01]  /*20830*/  IMAD.MOV R2, RZ, RZ, -R81 ;  /* 0x000000ffff027224 */ /* 0x000fe200078e0a51 */
[----:B------:R-:W-:Y:S01]  /*20840*/  ULDC.64 UR4, c[0x0][0xae0] ;  /* 0x0002b80000047ab9 */ /* 0x000fe20000000a00 */
[----:B------:R-:W-:Y:S01]  /*20850*/  IMAD.IADD R21, R21, 0x1, R23 ;  /* 0x0000000115157824 */ /* 0x000fe200078e0217 */
[----:B------:R-:W5:Y:S01]  /*20860*/  LD.E.128 R12, desc[UR6][R12.64] ;  /* 0x000000060c0c7980 */ /* 0x000f62000c101d00 */
[----:B------:R-:W-:Y:S02]  /*20870*/  IMAD R0, R0, UR4, RZ ;  /* 0x0000000400007c24 */ /* 0x000fe4000f8e02ff */
[----:B------:R-:W-:Y:S01]  /*20880*/  IMAD R23, R3, R2, R80 ;  /* 0x0000000203177224 */ /* 0x000fe200078e0250 */
[----:B------:R-:W5:Y:S01]  /*20890*/  LD.E.128 R8, desc[UR6][R8.64] ;  /* 0x0000000608087980 */ /* 0x000f62000c101d00 */
[C---:B------:R-:W-:Y:S01]  /*208a0*/  IMAD R85, R81.reuse, UR5, R0 ;  /* 0x0000000551557c24 */ /* 0x040fe2000f8e0200 */
[----:B------:R-:W-:Y:S01]  /*208b0*/  @!PT LDS RZ, [RZ] ;  /* 0x00000000fffff984 */ /* 0x000fe20000000800 */
[----:B------:R-:W-:Y:S01]  /*208c0*/  @!PT LDS RZ, [RZ] ;  /* 0x00000000fffff984 */ /* 0x000fe20000000800 */
[----:B------:R-:W-:Y:S01]  /*208d0*/  @!PT LDS RZ, [RZ] ;  /* 0x00000000fffff984 */ /* 0x000fe20000000800 */
[----:B------:R-:W-:Y:S01]  /*208e0*/  @!PT LDS RZ, [RZ] ;  /* 0x00000000fffff984 */ /* 0x000fe20000000800 */
[----:B------:R0:W-:Y:S06]  /*208f0*/  MEMBAR.ALL.CTA ;  /* 0x0000000000007992 */ /* 0x0001ec0000008000 */
[----:B0-----:R-:W0:Y:S01]  /*20900*/  FENCE.VIEW.ASYNC.S ;  /* 0x00000000000073c6 */ /* 0x001e220000000000 */
[----:B------:R-:W-:Y:S01]  /*20910*/  SHF.R.S32.HI R0, RZ, 0x1f, R23 ;  /* 0x0000001fff007819 */ /* 0x000fe20000011417 */
[----:B------:R-:W-:Y:S01]  /*20920*/  IMAD.WIDE.U32 R2, R81, UR4, R20 ;  /* 0x0000000451027c25 */ /* 0x000fe2000f8e0014 */
[----:B------:R-:W-:-:S03]  /*20930*/  ULDC.64 UR4, c[0x0][0xad8] ;  /* 0x0002b60000047ab9 */ /* 0x000fc60000000a00 */
[----:B------:R-:W-:Y:S02]  /*20940*/  IMAD.IADD R82, R218, 0x1, R84 ;  /* 0x00000001da527824 */ /* 0x000fe400078e0254 */
[----:B------:R-:W-:Y:S02]  /*20950*/  IMAD.IADD R3, R3, 0x1, R85 ;  /* 0x0000000103037824 */ /* 0x000fe400078e0255 */
[----:B------:R-:W-:Y:S02]  /*20960*/  IMAD R64, R0, UR4, RZ ;  /* 0x0000000400407c24 */ /* 0x000fe4000f8e02ff */
[C---:B------:R-:W-:Y:S02]  /*20970*/  VIADD R0, R82.reuse, 0x20 ;  /* 0x0000002052007836 */ /* 0x040fe40000000000 */
[C---:B------:R-:W-:Y:S02]  /*20980*/  IMAD R21, R23.reuse, UR5, R64 ;  /* 0x0000000517157c24 */ /* 0x040fe4000f8e0240 */
[----:B------:R-:W-:Y:S01]  /*20990*/  IMAD.WIDE.U32 R2, R23, UR4, R2 ;  /* 0x0000000417027c25 */ /* 0x000fe2000f8e0002 */
[-C--:B------:R-:W-:Y:S01]  /*209a0*/  ISETP.GE.AND P2, PT, R82, R83.reuse, PT ;  /* 0x000000535200720c */ /* 0x080fe20003f46270 */
[----:B------:R-:W-:Y:S01]  /*209b0*/  ULDC.64 UR4, c[0x0][0xa80] ;  /* 0x0002a00000047ab9 */ /* 0x000fe20000000a00 */
[----:B------:R-:W-:Y:S01]  /*209c0*/  ISETP.GE.AND P1, PT, R0, R83, PT ;  /* 0x000000530000720c */ /* 0x000fe20003f26270 */
[----:B------:R-:W-:Y:S01]  /*209d0*/  IMAD.IADD R3, R3, 0x1, R21 ;  /* 0x0000000103037824 */ /* 0x000fe200078e0215 */
[----:B------:R-:W-:Y:S01]  /*209e0*/  LEA R23, P3, R2, UR4, 0x1 ;  /* 0x0000000402177c11 */ /* 0x000fe2000f8608ff */
[----:B------:R-:W-:-:S03]  /*209f0*/  VIADD R0, R16, 0x30820 ;  /* 0x0003082010007836 */ /* 0x000fc60000000000 */
[----:B------:R-:W-:Y:S02]  /*20a00*/  LEA.HI.X R64, R2, UR5, R3, 0x1, P3 ;  /* 0x0000000502407c11 */ /* 0x000fe400098f0c03 */
[----:B------:R-:W-:Y:S01]  /*20a10*/  PRMT R0, RZ, 0x654, R0 ;  /* 0x00000654ff007816 */ /* 0x000fe20000000000 */
[----:B------:R-:W-:Y:S01]  /*20a20*/  VIADD R20, R82, 0x40 ;  /* 0x0000004052147836 */ /* 0x000fe20000000000 */
[----:B0-----:R0:W1:Y:S01]  /*20a30*/  SHFL.IDX PT, R87, R23, RZ, 0x181f ;  /* 0x00181fff17577589 */ /* 0x00106200000e0000 */
[----:B------:R-:W-:Y:S01]  /*20a40*/  BSSY B1, `(.L_x_2019) ;  /* 0x0000018000017945 */ /* 0x000fe20003800000 */
[----:B------:R0:W-:Y:S02]  /*20a50*/  SYNCS.ARRIVE.TRANS64.RED.A1T0 RZ, [R0+URZ], RZ ;  /* 0x000000ff00ff79a7 */ /* 0x0001e4000810043f */
[----:B------:R0:W2:Y:S01]  /*20a60*/  SHFL.IDX PT, R85, R64, RZ, 0x181f ;  /* 0x00181fff40557589 */ /* 0x0000a200000e0000 */
[----:B------:R-:W-:Y:S02]  /*20a70*/  ISETP.GE.AND P0, PT, R20, R83, PT ;  /* 0x000000531400720c */ /* 0x000fe40003f06270 */
[----:B------:R-:W-:Y:S01]  /*20a80*/  SHF.R.S32.HI R86, RZ, 0x1f, R92 ;  /* 0x0000001fff567819 */ /* 0x000fe2000001145c */
[----:B------:R-:W-:Y:S10]  /*20a90*/  @P2 BRA `(.L_x_2020) ;  /* 0x0000000000482947 */ /* 0x000ff40003800000 */
[----:B------:R-:W-:Y:S01]  /*20aa0*/  ULDC UR4, c[0x0][0xac8] ;  /* 0x0002b20000047ab9 */ /* 0x000fe20000000800 */
[----:B------:R-:W-:Y:S01]  /*20ab0*/  ULDC.64 UR6, c[0x0][0x208] ;  /* 0x0000820000067ab9 */ /* 0x000fe20000000a00 */
[----:B------:R-:W-:Y:S02]  /*20ac0*/  ISETP.GE.AND P5, PT, R18, UR4, PT ;  /* 0x0000000412007c0c */ /* 0x000fe4000bfa6270 */
[----:B------:R-:W-:Y:S02]  /*20ad0*/  ISETP.GE.AND P4, PT, R226, UR4, PT ;  /* 0x00000004e2007c0c */ /* 0x000fe4000bf86270 */
[----:B-----5:R-:W-:Y:S02]  /*20ae0*/  ISETP.GE.AND P3, PT, R90, UR4, PT ;  /* 0x000000045a007c0c */ /* 0x020fe4000bf66270 */
[----:B------:R-:W-:-:S07]  /*20af0*/  ISETP.GE.AND P2, PT, R88, UR4, PT ;  /* 0x0000000458007c0c */ /* 0x000fce000bf46270 */
[----:B-1----:R-:W-:-:S04]  /*20b00*/  @!P5 LEA R2, P6, R18, R87, 0x1 ;  /* 0x000000571202d211 */ /* 0x002fc800078c08ff */
[----:B--2---:R-:W-:Y:S02]  /*20b10*/  @!P5 LEA.HI.X R3, R18, R85, R19, 0x1, P6 ;  /* 0x000000551203d211 */ /* 0x004fe400030f0c13 */
[----:B------:R-:W-:-:S03]  /*20b20*/  @!P4 LEA R20, P6, R92, R87, 0x1 ;  /* 0x000000575c14c211 */ /* 0x000fc600078c08ff */
[----:B------:R3:W-:Y:S01]  /*20b30*/  @!P5 ST.E.128 desc[UR6][R2.64], R4 ;  /* 0x000000040200d985 */ /* 0x0007e2000c101d06 */
        /* <DEDUP_REMOVED lines=8> */
.L_x_2020:
[----:B------:R-:W-:Y:S05]  /*20bc0*/  BSYNC B1 ;  /* 0x0000000000017941 */ /* 0x000fea0003800000 */
.L_x_2019:
[----:B---3--:R3:W4:Y:S01]  /*20bd0*/  SHFL.IDX PT, R21, R64, 0x1, 0x181f ;  /* 0x00381f0040157f89 */ /* 0x00872200000e0000 */
[----:B------:R-:W-:Y:S03]  /*20be0*/  BSSY B1, `(.L_x_2021) ;  /* 0x0000015000017945 */ /* 0x000fe60003800000 */
[----:B-----5:R3:W0:Y:S01]  /*20bf0*/  SHFL.IDX PT, R7, R23, 0x1, 0x181f ;  /* 0x00381f0017077f89 */ /* 0x02062200000e0000 */
        /* <DEDUP_REMOVED lines=19> */
.L_x_2022:
[----:B------:R-:W-:Y:S05]  /*20d30*/  BSYNC B1 ;  /* 0x0000000000017941 */ /* 0x000fea0003800000 */
.L_x_2021:
        /* <DEDUP_REMOVED lines=13> */
[----:B------:R-:W-:Y:S02]  /*20e10*/  @!P3 LEA.HI.X R3, R18, R9, R19, 0x1, P6 ;  /* 0x000000091203b211 */ /* 0x000fe400030f0c13 */
        /* <DEDUP_REMOVED lines=8> */
.L_x_2024:
[----:B------:R-:W-:Y:S05]  /*20ea0*/  BSYNC B1 ;  /* 0x0000000000017941 */ /* 0x000fea0003800000 */
.L_x_2023:
[----:B------:R-:W-:Y:S01]  /*20eb0*/  VIADD R0, R82, 0x60 ;  /* 0x0000006052007836 */ /* 0x000fe20000000000 */
[----:B0-----:R0:W0:Y:S04]  /*20ec0*/  SHFL.IDX PT, R9, R64, 0x3, 0x181f ;  /* 0x00781f0040097f89 */ /* 0x00102800000e0000 */
[----:B------:R-:W-:Y:S01]  /*20ed0*/  ISETP.GE.AND P0, PT, R0, R83, PT ;  /* 0x000000530000720c */ /* 0x000fe20003f06270 */
[----:B---3--:R-:W3:-:S12]  /*20ee0*/  SHFL.IDX PT, R23, R23, 0x3, 0x181f ;  /* 0x00781f0017177f89 */ /* 0x008ed800000e0000 */
[----:B------:R-:W-:Y:S05]  /*20ef0*/  @P0 BRA `(.L_x_2025) ;  /* 0x0000000c00d00947 */ /* 0x000fea0003800000 */
        /* <DEDUP_REMOVED lines=21> */
.L_x_2017:
[----:B------:R-:W2:Y:S01]  /*21050*/  LDL R9, [R1+0x4c] ;  /* 0x00004c0001097983 */ /* 0x000ea20000100800 */
[----:B------:R-:W-:Y:S01]  /*21060*/  ULDC.64 UR4, c[0x0][0xc00] ;  /* 0x0003000000047ab9 */ /* 0x000fe20000000a00 */
[----:B------:R-:W3:Y:S01]  /*21070*/  LDC R23, c[0x0][0xbe8] ;  /* 0x0002fa00ff177b82 */ /* 0x000ee20000000800 */
[----:B------:R-:W-:Y:S01]  /*21080*/  ISETP.NE.U32.AND P0, PT, RZ, UR4, PT ;  /* 0x00000004ff007c0c */ /* 0x000fe2000bf05070 */
[----:B------:R-:W-:Y:S01]  /*21090*/  IMAD.MOV.U32 R6, RZ, RZ, RZ ;  /* 0x000000ffff067224 */ /* 0x000fe200078e00ff */
[----:B------:R-:W-:Y:S02]  /*210a0*/  ULDC.64 UR6, c[0x0][0x208] ;  /* 0x0000820000067ab9 */ /* 0x000fe40000000a00 */
[----:B------:R-:W-:Y:S01]  /*210b0*/  ISETP.NE.AND.EX P0, PT, RZ, UR5, PT, P0 ;  /* 0x00000005ff007c0c */ /* 0x000fe2000bf05300 */
[----:B------:R-:W-:Y:S02]  /*210c0*/  ULDC.64 UR4, c[0x0][0xc08] ;  /* 0x0003020000047ab9 */ /* 0x000fe40000000a00 */
[----:B------:R-:W-:Y:S01]  /*210d0*/  ISETP.NE.U32.AND P1, PT, RZ, UR4, PT ;  /* 0x00000004ff007c0c */ /* 0x000fe2000bf25070 */
[----:B------:R-:W2:Y:S03]  /*210e0*/  LDC.64 R2, c[0x0][0xc00] ;  /* 0x00030000ff027b82 */ /* 0x000ea60000000a00 */
[----:B------:R-:W-:Y:S01]  /*210f0*/  ISETP.NE.AND.EX P1, PT, RZ, UR5, PT, P1 ;  /* 0x00000005ff007c0c */ /* 0x000fe2000bf25310 */
[----:B------:R-:W4:Y:S01]  /*21100*/  S2R R8, SR_TID.X ;  /* 0x0000000000087919 */ /* 0x000f220000002100 */
[----:B---3--:R-:W-:-:S11]  /*21110*/  ISETP.NE.AND P2, PT, R23, 0x1, PT ;  /* 0x000000011700780c */ /* 0x008fd60003f45270 */
[----:B------:R-:W3:Y:S01]  /*21120*/  @P1 LDC.64 R4, c[0x0][0xc08] ;  /* 0x00030200ff041b82 */ /* 0x000ee20000000a00 */
[----:B------:R-:W-:-:S07]  /*21130*/  ULDC UR4, c[0x0][0xa88] ;  /* 0x0002a20000047ab9 */ /* 0x000fce0000000800 */
[----:B------:R-:W0:Y:S08]  /*21140*/  @P2 LDC R14, c[0x0][0xbec] ;  /* 0x0002fb00ff0e2b82 */ /* 0x000e300000000800 */
[----:B------:R-:W0:Y:S01]  /*21150*/  @P2 LDC R25, c[0x0][0xbf0] ;  /* 0x0002fc00ff192b82 */ /* 0x000e220000000800 */
[----:B------:R-:W-:Y:S02]  /*21160*/  IMAD.U32 R0, RZ, RZ, UR4 ;  /* 0x00000004ff007e24 */ /* 0x000fe4000f8e00ff */
[----:B----4-:R-:W-:-:S05]  /*21170*/  VIADD R7, R8, 0xffffff80 ;  /* 0xffffff8008077836 */ /* 0x010fca0000000000 */
[----:B------:R-:W-:Y:S01]  /*21180*/  ISETP.GE.AND P3, PT, R7, 0x80, PT ;  /* 0x000000800700780c */ /* 0x000fe20003f66270 */
[----:B--2---:R-:W-:-:S04]  /*21190*/  IMAD.WIDE R2, R9, 0x4, R2 ;  /* 0x0000000409027825 */ /* 0x004fc800078e0202 */
[----:B---3--:R-:W-:Y:S01]  /*211a0*/  @P1 IMAD.WIDE R4, R9, 0x4, R4 ;  /* 0x0000000409041825 */ /* 0x008fe200078e0204 */
[----:B------:R2:W5:Y:S01]  /*211b0*/  @P0 LDG.E R6, desc[UR6][R2.64] ;  /* 0x0000000602060981 */ /* 0x000562000c1e1900 */
[----:B------:R-:W-:-:S03]  /*211c0*/  SHF.R.S32.HI R7, RZ, 0x1f, R9 ;  /* 0x0000001fff077819 */ /* 0x000fc60000011409 */
[----:B------:R2:W5:Y:S01]  /*211d0*/  @P1 LDG.E R0, desc[UR6][R4.64] ;  /* 0x0000000604001981 */ /* 0x000562000c1e1900 */
[----:B0-----:R-:W-:Y:S05]  /*211e0*/  @P1 BRA `(.L_x_2026) ;  /* 0x0000000000141947 */ /* 0x001fea0003800000 */
[----:B------:R-:W-:Y:S05]  /*211f0*/  @!P0 BRA `(.L_x_2026) ;  /* 0x0000000000108947 */ /* 0x000fea0003800000 */
[----:B------:R-:W-:Y:S02]  /*21200*/  ULDC.64 UR4, c[0x0][0x208] ;  /* 0x0000820000047ab9 */ /* 0x000fe40000000a00 */
[----:B--2---:R-:W2:Y:S04]  /*21210*/  LDG.E R5, desc[UR4][R2.64] ;  /* 0x0000000402057981 */ /* 0x004ea8000c1e1900 */
[----:B-----5:R-:W2:Y:S02]  /*21220*/  LDG.E R0, desc[UR4][R2.64+0x4] ;  /* 0x0000040402007981 */ /* 0x020ea4000c1e1900 */
[----:B--2---:R-:W-:-:S07]  /*21230*/  IMAD.IADD R0, R0, 0x1, -R5 ;  /* 0x0000000100007824 */ /* 0x004fce00078e0a05 */
.L_x_2026:
[----:B------:R-:W3:Y:S04]  /*21240*/  LDL R26, [R1+0x48] ;  /* 0x00004800011a7983 */ /* 0x000ee80000100800 */
[----:B------:R0:W5:Y:S01]  /*21250*/  LDL R20, [R1+0x14] ;  /* 0x0000140001147983 */ /* 0x0001620000100800 */
[----:B------:R-:W-:Y:S01]  /*21260*/  BSSY B1, `(.L_x_2027) ;  /* 0x000002d000017945 */ /* 0x000fe20003800000 */
[----:B------:R-:W-:Y:S02]  /*21270*/  SEL R13, R9, RZ, !P0 ;  /* 0x000000ff090d7207 */ /* 0x000fe40004000000 */
[----:B------:R-:W-:Y:S02]  /*21280*/  SEL R12, R7, RZ, !P0 ;  /* 0x000000ff070c7207 */ /* 0x000fe40004000000 */
[----:B-----5:R-:W-:-:S02]  /*21290*/  SHF.R.S32.HI R11, RZ, 0x1f, R6 ;  /* 0x0000001fff0b7819 */ /* 0x020fc40000011406 */
[----:B---3--:R-:W-:Y:S01]  /*212a0*/  SHF.R.S32.HI R10, RZ, 0x1f, R26 ;  /* 0x0000001fff0a7819 */ /* 0x008fe2000001141a */
[----:B0-----:R-:W-:Y:S06]  /*212b0*/  @P3 BRA `(.L_x_2028) ;  /* 0x00000000009c3947 */ /* 0x001fec0003800000 */
[----:B------:R-:W2:Y:S01]  /*212c0*/  LDC R9, c[0x0][0xbe8] ;  /* 0x0002fa00ff097b82 */ /* 0x000ea20000000800 */
[----:B------:R-:W-:Y:S01]  /*212d0*/  IADD3 R8, R20, -0x80, R8 ;  /* 0xffffff8014087810 */ /* 0x000fe20007ffe008 */
[----:B--2---:R-:W-:-:S05]  /*212e0*/  IMAD R2, R0, R9, RZ ;  /* 0x0000000900027224 */ /* 0x004fca00078e02ff */
        /* <DEDUP_REMOVED lines=10> */
[----:B------:R-:W0:Y:S01]  /*21390*/  @P0 LDC R15, c[0x0][0xbec] ;  /* 0x0002fb00ff0f0b82 */ /* 0x000e220000000800 */
[----:B------:R-:W-:Y:S01]  /*213a0*/  IMAD R7, R26, UR5, R7 ;  /* 0x000000051a077c24 */ /* 0x000fe2000f8e0207 */
[----:B------:R-:W-:-:S03]  /*213b0*/  ULDC.64 UR4, c[0x0][0xb98] ;  /* 0x0002e60000047ab9 */ /* 0x000fc60000000a00 */
[----:B------:R-:W-:-:S03]  /*213c0*/  IMAD.IADD R3, R3, 0x1, R7 ;  /* 0x0000000103037824 */ /* 0x000fc600078e0207 */
[----:B------:R-:W2:Y:S01]  /*213d0*/  @P0 LDC R21, c[0x0][0xbf0] ;  /* 0x0002fc00ff150b82 */ /* 0x000ea20000000800 */
[----:B------:R-:W-:-:S04]  /*213e0*/  IMAD.WIDE.U32 R2, R13, UR4, R2 ;  /* 0x000000040d027c25 */ /* 0x000fc8000f8e0002 */
[----:B0-----:R-:W-:-:S05]  /*213f0*/  @P0 IMAD.HI.U32 R4, R8, R15, RZ ;  /* 0x0000000f08040227 */ /* 0x001fca00078e00ff */
[----:B--2---:R-:W-:Y:S01]  /*21400*/  @P0 SHF.R.U32.HI R5, RZ, R21, R4 ;  /* 0x00000015ff050219 */ /* 0x004fe20000011604 */
        /* <DEDUP_REMOVED lines=18> */
.L_x_2028:
[----:B------:R-:W-:Y:S05]  /*21530*/  BSYNC B1 ;  /* 0x0000000000017941 */ /* 0x000fea0003800000 */
.L_x_2027:
[----:B0-2---:R-:W2:Y:S01]  /*21540*/  LDL R4, [R1+0x40] ;  /* 0x0000400001047983 */ /* 0x005ea20000100800 */
[----:B------:R-:W-:-:S03]  /*21550*/  ULDC.64 UR4, c[0x0][0xaa0] ;  /* 0x0002a80000047ab9 */ /* 0x000fc60000000a00 */
[----:B------:R-:W3:Y:S04]  /*21560*/  LDL R7, [R1+0x58] ;  /* 0x0000580001077983 */ /* 0x000ee80000100800 */
[----:B------:R0:W5:Y:S04]  /*21570*/  LDL R15, [R1+0x10] ;  /* 0x00001000010f7983 */ /* 0x0001680000100800 */
[----:B------:R0:W5:Y:S04]  /*21580*/  LDL R21, [R1+0xc] ;  /* 0x00000c0001157983 */ /* 0x0001680000100800 */
[----:B------:R0:W5:Y:S01]  /*21590*/  LDL R24, [R1+0x5c] ;  /* 0x00005c0001187983 */ /* 0x0001620000100800 */
[----:B------:R-:W-:-:S04]  /*215a0*/  IMAD R3, R11, UR4, RZ ;  /* 0x000000040b037c24 */ /* 0x000fc8000f8e02ff */
[C---:B------:R-:W-:Y:S02]  /*215b0*/  IMAD R5, R6.reuse, UR5, R3 ;  /* 0x0000000506057c24 */ /* 0x040fe4000f8e0203 */
[----:B------:R-:W-:Y:S01]  /*215c0*/  IMAD.WIDE.U32 R2, R6, UR4, RZ ;  /* 0x0000000406027c25 */ /* 0x000fe2000f8e00ff */
[----:B------:R-:W-:-:S03]  /*215d0*/  ULDC.64 UR4, c[0x0][0xae8] ;  /* 0x0002ba0000047ab9 */ /* 0x000fc60000000a00 */
[----:B------:R-:W-:Y:S02]  /*215e0*/  IMAD.IADD R3, R3, 0x1, R5 ;  /* 0x0000000103037824 */ /* 0x000fe400078e0205 */
[----:B------:R-:W-:Y:S02]  /*215f0*/  IMAD R6, R10, UR4, RZ ;  /* 0x000000040a067c24 */ /* 0x000fe4000f8e02ff */
[----:B------:R-:W-:-:S04]  /*21600*/  IMAD.WIDE.U32 R2, R26, UR4, R2 ;  /* 0x000000041a027c25 */ /* 0x000fc8000f8e0002 */
[----:B--2---:R-:W-:-:S04]  /*21610*/  IMAD R4, R4, 0x20, R218 ;  /* 0x0000002004047824 */ /* 0x004fc800078e02da */
[----:B------:R-:W-:Y:S02]  /*21620*/  IMAD.IADD R9, R20, 0x1, R4 ;  /* 0x0000000114097824 */ /* 0x000fe400078e0204 */
[----:B---3--:R-:W-:Y:S02]  /*21630*/  IMAD.MOV.U32 R8, RZ, RZ, R7 ;  /* 0x000000ffff087224 */ /* 0x008fe400078e0007 */
[----:B------:R-:W-:Y:S02]  /*21640*/  @P2 IMAD.HI.U32 R4, R9, R14, RZ ;  /* 0x0000000e09042227 */ /* 0x000fe400078e00ff */
[----:B------:R0:W5:Y:S02]  /*21650*/  LDL R14, [R1+0x44] ;  /* 0x00004400010e7983 */ /* 0x0001640000100800 */
[----:B------:R-:W-:Y:S01]  /*21660*/  IMAD R7, R26, UR5, R6 ;  /* 0x000000051a077c24 */ /* 0x000fe2000f8e0206 */
[----:B------:R-:W-:Y:S01]  /*21670*/  ULDC.64 UR4, c[0x0][0xaf0] ;  /* 0x0002bc0000047ab9 */ /* 0x000fe20000000a00 */
[----:B------:R-:W-:Y:S01]  /*21680*/  IMAD.MOV.U32 R5, RZ, RZ, R9 ;  /* 0x000000ffff057224 */ /* 0x000fe200078e0009 */
[----:B------:R-:W-:Y:S01]  /*21690*/  @P2 SHF.R.U32.HI R5, RZ, R25, R4 ;  /* 0x00000019ff052219 */ /* 0x000fe20000011604 */
[----:B------:R-:W-:-:S02]  /*216a0*/  IMAD R6, R12, UR4, RZ ;  /* 0x000000040c067c24 */ /* 0x000fc4000f8e02ff */
        /* <DEDUP_REMOVED lines=13> */
[----:B------:R-:W-:Y:S02]  /*21780*/  IMAD.IADD R3, R3, 0x1, R9 ;  /* 0x0000000103037824 */ /* 0x000fe400078e0209 */
[----:B------:R-:W-:Y:S02]  /*21790*/  IMAD R4, R4, UR4, RZ ;  /* 0x0000000404047c24 */ /* 0x000fe4000f8e02ff */
[----:B------:R-:W-:Y:S02]  /*217a0*/  IMAD.IADD R6, R218, 0x1, R20 ;  /* 0x00000001da067824 */ /* 0x000fe400078e0214 */
        /* <DEDUP_REMOVED lines=11> */
[----:B------:R0:W2:Y:S01]  /*21860*/  SHFL.IDX PT, R2, R4, RZ, 0x181f ;  /* 0x00181fff04027589 */ /* 0x0000a200000e0000 */
[----:B------:R-:W-:Y:S03]  /*21870*/  BSSY B1, `(.L_x_2029) ;  /* 0x0000017000017945 */ /* 0x000fe60003800000 */
[----:B------:R0:W3:Y:S01]  /*21880*/  SHFL.IDX PT, R3, R5, RZ, 0x181f ;  /* 0x00181fff05037589 */ /* 0x0000e200000e0000 */
[----:B------:R-:W-:Y:S01]  /*21890*/  IMAD.MOV.U32 R20, RZ, RZ, R8 ;  /* 0x000000ffff147224 */ /* 0x000fe200078e0008 */
[----:B------:R-:W-:Y:S01]  /*218a0*/  ISETP.GE.AND P0, PT, R0, R23, PT ;  /* 0x000000170000720c */ /* 0x000fe20003f06270 */
[----:B------:R-:W-:-:S12]  /*218b0*/  @P2 BRA `(.L_x_2030) ;  /* 0x0000000000482947 */ /* 0x000fd80003800000 */
[----:B------:R-:W-:Y:S01]  /*218c0*/  ULDC UR4, c[0x0][0xac8] ;  /* 0x0002b20000047ab9 */ /* 0x000fe20000000800 */
[----:B------:R-:W-:Y:S01]  /*218d0*/  ULDC.64 UR6, c[0x0][0x208] ;  /* 0x0000820000067ab9 */ /* 0x000fe20000000a00 */
[----:B------:R-:W-:Y:S02]  /*218e0*/  ISETP.GE.AND P5, PT, R18, UR4, PT ;  /* 0x0000000412007c0c */ /* 0x000fe4000bfa6270 */
[----:B-----5:R-:W-:Y:S02]  /*218f0*/  ISETP.GE.AND P3, PT, R21, UR4, PT ;  /* 0x0000000415007c0c */ /* 0x020fe4000bf66270 */
[----:B------:R-:W-:Y:S02]  /*21900*/  ISETP.GE.AND P2, PT, R15, UR4, PT ;  /* 0x000000040f007c0c */ /* 0x000fe4000bf46270 */
[----:B------:R-:W-:-:S07]  /*21910*/  ISETP.GE.AND P4, PT, R226, UR4, PT ;  /* 0x00000004e2007c0c */ /* 0x000fce000bf86270 */
[----:B--2---:R-:W-:-:S04]  /*21920*/  @!P5 LEA R8, P6, R18, R2, 0x1 ;  /* 0x000000021208d211 */ /* 0x004fc800078c08ff */
[-C--:B---3--:R-:W-:Y:S02]  /*21930*/  @!P5 LEA.HI.X R9, R18, R3.reuse, R19, 0x1, P6 ;  /* 0x000000031209d211 */ /* 0x088fe400030f0c13 */
[CC--:B------:R-:W-:Y:S01]  /*21940*/  @!P3 LEA R10, P6, R21.reuse, R2.reuse, 0x1 ;  /* 0x00000002150ab211 */ /* 0x0c0fe200078c08ff */
        /* <DEDUP_REMOVED lines=9> */
.L_x_2030:
[----:B------:R-:W-:Y:S05]  /*219e0*/  BSYNC B1 ;  /* 0x0000000000017941 */ /* 0x000fea0003800000 */
.L_x_2029:
[----:B---34-:R3:W4:Y:S01]  /*219f0*/  SHFL.IDX PT, R3, R5, 0x1, 0x181f ;  /* 0x00381f0005037f89 */ /* 0x01872200000e0000 */
[----:B------:R-:W-:Y:S03]  /*21a00*/  BSSY B1, `(.L_x_2031) ;  /* 0x0000015000017945 */ /* 0x000fe60003800000 */
[----:B--2---:R3:W2:Y:S01]  /*21a10*/  SHFL.IDX PT, R2, R4, 0x1, 0x181f ;  /* 0x00381f0004027f89 */ /* 0x0046a200000e0000 */
[----:B------:R-:W-:Y:S05]  /*21a20*/  @P1 BRA `(.L_x_2032) ;  /* 0x0000000000481947 */ /* 0x000fea0003800000 */
[----:B------:R-:W-:Y:S01]  /*21a30*/  ULDC UR4, c[0x0][0xac8] ;  /* 0x0002b20000047ab9 */ /* 0x000fe20000000800 */
[----:B------:R-:W-:Y:S01]  /*21a40*/  ULDC.64 UR6, c[0x0][0x208] ;  /* 0x0000820000067ab9 */ /* 0x000fe20000000a00 */
[----:B------:R-:W-:Y:S02]  /*21a50*/  ISETP.GE.AND P4, PT, R18, UR4, PT ;  /* 0x0000000412007c0c */ /* 0x000fe4000bf86270 */
[----:B-----5:R-:W-:Y:S02]  /*21a60*/  ISETP.GE.AND P2, PT, R21, UR4, PT ;  /* 0x0000000415007c0c */ /* 0x020fe4000bf46270 */
[----:B------:R-:W-:Y:S02]  /*21a70*/  ISETP.GE.AND P1, PT, R15, UR4, PT ;  /* 0x000000040f007c0c */ /* 0x000fe4000bf26270 */
[----:B------:R-:W-:-:S07]  /*21a80*/  ISETP.GE.AND P3, PT, R226, UR4, PT ;  /* 0x00000004e2007c0c */ /* 0x000fce000bf66270 */
[CC--:B--2---:R-:W-:Y:S02]  /*21a90*/  @!P4 LEA R8, P6, R18.reuse, R2.reuse, 0x1 ;  /* 0x000000021208c211 */ /* 0x0c4fe400078c08ff */
[-C--:B------:R-:W-:Y:S02]  /*21aa0*/  @!P2 LEA R10, P5, R21, R2.reuse, 0x1 ;  /* 0x00000002150aa211 */ /* 0x080fe400078a08ff */
[-C--:B----4-:R-:W-:Y:S02]  /*21ab0*/  @!P4 LEA.HI.X R9, R18, R3.reuse, R19, 0x1, P6 ;  /* 0x000000031209c211 */ /* 0x090fe400030f0c13 */
[----:B------:R-:W-:Y:S01]  /*21ac0*/  @!P1 LEA R12, P6, R15, R2, 0x1 ;  /* 0x000000020f0c9211 */ /* 0x000fe200078c08ff */
        /* <DEDUP_REMOVED lines=8> */
.L_x_2032:
[----:B------:R-:W-:Y:S05]  /*21b50*/  BSYNC B1 ;  /* 0x0000000000017941 */ /* 0x000fea0003800000 */
.L_x_2031:
[----:B--2-4-:R2:W4:Y:S01]  /*21b60*/  SHFL.IDX PT, R3, R5, 0x2, 0x181f ;  /* 0x00581f0005037f89 */ /* 0x01452200000e0000 */
[----:B------:R-:W-:Y:S03]  /*21b70*/  BSSY B1, `(.L_x_2033) ;  /* 0x0000015000017945 */ /* 0x000fe60003800000 */
[----:B------:R2:W0:Y:S01]  /*21b80*/  SHFL.IDX PT, R2, R4, 0x2, 0x181f ;  /* 0x00581f0004027f89 */ /* 0x00042200000e0000 */
[----:B------:R-:W-:Y:S05]  /*21b90*/  @P0 BRA `(.L_x_2034) ;  /* 0x0000000000480947 */ /* 0x000fea0003800000 */
[----:B------:R-:W-:Y:S01]  /*21ba0*/  ULDC UR4, c[0x0][0xac8] ;  /* 0x0002b20000047ab9 */ /* 0x000fe20000000800 */
[----:B------:R-:W-:Y:S01]  /*21bb0*/  ULDC.64 UR6, c[0x0][0x208] ;  /* 0x0000820000067ab9 */ /* 0x000fe20000000a00 */
[----:B------:R-:W-:Y:S02]  /*21bc0*/  ISETP.GE.AND P3, PT, R18, UR4, PT ;  /* 0x0000000412007c0c */ /* 0x000fe4000bf66270 */
[----:B-----5:R-:W-:Y:S02]  /*21bd0*/  ISETP.GE.AND P5, PT, R21, UR4, PT ;  /* 0x0000000415007c0c */ /* 0x020fe4000bfa6270 */
[----:B------:R-:W-:Y:S02]  /*21be0*/  ISETP.GE.AND P6, PT, R15, UR4, PT ;  /* 0x000000040f007c0c */ /* 0x000fe4000bfc6270 */
[----:B------:R-:W-:-:S07]  /*21bf0*/  ISETP.GE.AND P4, PT, R226, UR4, PT ;  /* 0x00000004e2007c0c */ /* 0x000fce000bf86270 */
[-C--:B0-----:R-:W-:Y:S02]  /*21c00*/  @!P3 LEA R8, P0, R18, R2.reuse, 0x1 ;  /* 0x000000021208b211 */ /* 0x081fe400078008ff */
[-C--:B------:R-:W-:Y:S02]  /*21c10*/  @!P5 LEA R10, P1, R21, R2.reuse, 0x1 ;  /* 0x00000002150ad211 */ /* 0x080fe400078208ff */
[----:B------:R-:W-:Y:S02]  /*21c20*/  @!P6 LEA R12, P2, R15, R2, 0x1 ;  /* 0x000000020f0ce211 */ /* 0x000fe400078408ff */
        /* <DEDUP_REMOVED lines=9> */
.L_x_2034:
[----:B------:R-:W-:Y:S05]  /*21cc0*/  BSYNC B1 ;  /* 0x0000000000017941 */ /* 0x000fea0003800000 */
.L_x_2033:
        /* <DEDUP_REMOVED lines=23> */
.L_x_2025:
[----:B------:R-:W-:Y:S05]  /*21e40*/  BSYNC B0 ;  /* 0x0000000000007941 */ /* 0x000fea0003800000 */
.L_x_2016:
[----:B------:R-:W-:Y:S02]  /*21e50*/  ULDC UR4, c[0x0][0xc3c] ;  /* 0x00030f0000047ab9 */ /* 0x000fe40000000800 */
[----:B-1----:R-:W-:-:S13]  /*21e60*/  ISETP.GE.AND P0, PT, R67, UR4, PT ;  /* 0x0000000443007c0c */ /* 0x002fda000bf06270 */
[----:B------:R-:W-:Y:S05]  /*21e70*/  @!P0 BRA `(.L_x_2035) ;  /* 0xfffffdf400948947 */ /* 0x000fea000383ffff */
[----:B------:R-:W-:Y:S05]  /*21e80*/  BRA `(.L_x_1746) ;  /* 0x0000009400107947 */ /* 0x000fea0003800000 */
.L_x_1744:
        /* <DEDUP_REMOVED lines=18> */
.L_x_2036:
        /* <DEDUP_REMOVED lines=42> */
.L_x_2042:
        /* <DEDUP_REMOVED lines=13> */
.L_x_2041:
[----:B------:R-:W-:Y:S05]  /*22320*/  BSYNC B0 ;  /* 0x0000000000007941 */ /* 0x000fea0003800000 */
.L_x_2040:
        /* <DEDUP_REMOVED lines=21> */
.L_x_2038:
        /* <DEDUP_REMOVED lines=19> */
[----:B------:R-:W-:-:S06]  /*225b0*/  VIADD R16, R7, 0xffffffff ;  /* 0xffffffff07107836 */ /* 0x000fcc0000000000 */
[----:B------:R2:W3:Y:S02]  /*225c0*/  SHFL.IDX PT, R16, R5, R16, 0x1f ;  /* 0x00001f1005107589 */ /* 0x0004e400000e0000 */
.L_x_2043:
[----:B-12---:R-:W-:Y:S01]  /*225d0*/  IMAD.MOV R5, RZ, RZ, -R3 ;  /* 0x000000ffff057224 */ /* 0x006fe200078e0a03 */
[----:B------:R-:W-:Y:S01]  /*225e0*/  IABS R7, R9 ;  /* 0x0000000900077213 */ /* 0x000fe20000000000 */
        /* <DEDUP_REMOVED lines=23> */
[----:B------:R-:W-:Y:S01]  /*22760*/  VIADDMNMX R11, R10, UR5, R11, PT ;  /* 0x000000050a0b7c46 */ /* 0x000fe2000b80010b */
[----:B------:R-:W-:-:S03]  /*22770*/  IMAD.IADD R5, R8, 0x1, R5 ;  /* 0x0000000108057824 */ /* 0x000fc600078e0205 */
[----:B------:R-:W-:-:S04]  /*22780*/  IABS R7, R11 ;  /* 0x0000000b00077213 */ /* 0x000fc80000000000 */
[----:B------:R-:W1:Y:S08]  /*22790*/  I2F.RP R10, R7 ;  /* 0x00000007000a7306 */ /* 0x000e700000209400 */
[----:B-1----:R-:W1:Y:S02]  /*227a0*/  MUFU.RCP R10, R10 ;  /* 0x0000000a000a7308 */ /* 0x002e640000001000 */
[----:B-1----:R-:W-:Y:S01]  /*227b0*/  VIADD R3, R10, 0xffffffe ;  /* 0x0ffffffe0a037836 */ /* 0x002fe20000000000 */
[----:B------:R-:W-:-:S05]  /*227c0*/  IABS R10, R11 ;  /* 0x0000000b000a7213 */ /* 0x000fca0000000000 */
[----:B------:R-:W1:Y:S01]  /*227d0*/  F2I.FTZ.U32.TRUNC.NTZ R3, R3 ;  /* 0x0000000300037305 */ /* 0x000e62000021f000 */
[----:B------:R-:W-:Y:S02]  /*227e0*/  IMAD.MOV R10, RZ, RZ, -R10 ;  /* 0x000000ffff0a7224 */ /* 0x000fe400078e0a0a */
[----:B-1----:R-:W-:-:S04]  /*227f0*/  IMAD.MOV R2, RZ, RZ, -R3 ;  /* 0x000000ffff027224 */ /* 0x002fc800078e0a03 */
[----:B------:R-:W-:Y:S02]  /*22800*/  IMAD R9, R2, R7, RZ ;  /* 0x0000000702097224 */ /* 0x000fe400078e02ff */
[----:B------:R-:W-:-:S04]  /*22810*/  IMAD.MOV.U32 R2, RZ, RZ, RZ ;  /* 0x000000ffff027224 */ /* 0x000fc800078e00ff */
[----:B------:R-:W-:Y:S01]  /*22820*/  IMAD.HI.U32 R2, R3, R9, R2 ;  /* 0x0000000903027227 */ /* 0x000fe200078e0002 */
[----:B------:R-:W-:Y:S02]  /*22830*/  IABS R9, R8 ;  /* 0x0000000800097213 */ /* 0x000fe40000000000 */
[----:B------:R-:W-:-:S03]  /*22840*/  LOP3.LUT R3, R8, R11, RZ, 0x3c, !PT ;  /* 0x0000000b08037212 */ /* 0x000fc600078e3cff */
[----:B------:R-:W-:Y:S01]  /*22850*/  IMAD.HI.U32 R2, R2, R9, RZ ;  /* 0x0000000902027227 */ /* 0x000fe200078e00ff */
[----:B------:R-:W-:-:S03]  /*22860*/  ISETP.GE.AND P2, PT, R3, RZ, PT ;  /* 0x000000ff0300720c */ /* 0x000fc60003f46270 */
        /* <DEDUP_REMOVED lines=14> */
.L_x_2039:
[----:B------:R-:W-:Y:S02]  /*22950*/  IMAD.MOV.U32 R17, RZ, RZ, RZ ;  /* 0x000000ffff117224 */ /* 0x000fe400078e00ff */
[----:B------:R-:W-:Y:S02]  /*22960*/  IMAD.U32 R16, RZ, RZ, UR6 ;  /* 0x00000006ff107e24 */ /* 0x000fe4000f8e00ff */
[----:B------:R-:W-:-:S07]  /*22970*/  IMAD.MOV.U32 R18, RZ, RZ, RZ ;  /* 0x000000ffff127224 */ /* 0x000fce00078e00ff */
.L_x_2044:
[----:B------:R-:W-:-:S13]  /*22980*/  ISETP.NE.AND P0, PT, R0, RZ, PT ;  /* 0x000000ff0000720c */ /* 0x000fda0003f05270 */
[----:B------:R-:W1:Y:S01]  /*22990*/  @!P0 S2R R3, SR_CgaCtaId ;  /* 0x0000000000038919 */ /* 0x000e620000008800 */
[----:B------:R-:W-:-:S04]  /*229a0*/  @!P0 MOV R0, 0x400 ;  /* 0x0000040000008802 */ /* 0x000fc80000000f00 */
[----:B-1----:R-:W-:-:S05]  /*229b0*/  @!P0 LEA R0, R3, R0, 0x18 ;  /* 0x0000000003008211 */ /* 0x002fca00078ec0ff */
[----:B------:R1:W-:Y:S01]  /*229c0*/  @!P0 STS.128 [R0+0x308d0], R16 ;  /* 0x0308d01000008388 */ /* 0x0003e20000000c00 */
[----:B------:R-:W-:Y:S06]  /*229d0*/  BAR.ARV 0x5, 0x180 ;  /* 0x0146000000007b1d */ /* 0x000fec0000002000 */
.L_x_2037:
[----:B-1----:R-:W-:Y:S01]  /*229e0*/  IMAD.MOV.U32 R0, RZ, RZ, 0x1 ;  /* 0x00000001ff007424 */ /* 0x002fe200078e00ff */
[----:B------:R1:W-:Y:S01]  /*229f0*/  STL [R1+0x4], RZ ;  /* 0x000004ff01007387 */ /* 0x0003e20000100800 */
[----:B------:R-:W-:Y:S02]  /*22a00*/  ULDC UR4, c[0x0][0xc3c] ;  /* 0x00030f0000047ab9 */ /* 0x000fe40000000800 */
[----:B--2---:R-:W-:Y:S01]  /*22a10*/  ISETP.GE.AND P0, PT, R19, UR4, PT ;  /* 0x0000000413007c0c */ /* 0x004fe2000bf06270 */
[----:B------:R1:W-:Y:S04]  /*22a20*/  STL [R1+0x10], R0 ;  /* 0x0000100001007387 */ /* 0x0003e80000100800 */
[----:B------:R1:W-:Y:S08]  /*22a30*/  STL [R1+0x48], RZ ;  /* 0x000048ff01007387 */ /* 0x0003f00000100800 */
[----:B-1----:R-:W-:Y:S05]  /*22a40*/  @P0 BRA `(.L_x_2045) ;  /* 0x0000008400300947 */ /* 0x002fea0003800000 */
[----:B------:R-:W1:Y:S01]  /*22a50*/  S2UR UR5, SR_CgaCtaId ;  /* 0x00000000000579c3 */ /* 0x000e620000008800 */
[C---:B------:R-:W-:Y:S01]  /*22a60*/  IMAD.SHL.U32 R0, R4.reuse, 0x8, RZ ;  /* 0x0000000804007824 */ /* 0x040fe200078e00ff */
[----:B------:R-:W-:Y:S01]  /*22a70*/  LOP3.LUT R5, R4, 0x7f, RZ, 0xc0, !PT ;  /* 0x0000007f04057812 */ /* 0x000fe200078ec0ff */
[----:B------:R-:W-:Y:S01]  /*22a80*/  UMOV UR4, 0x400 ;  /* 0x0000040000047882 */ /* 0x000fe20000000000 */
[----:B------:R-:W-:Y:S01]  /*22a90*/  BSSY B8, `(.L_x_2045) ;  /* 0x0000847000087945 */ /* 0x000fe20003800000 */
[----:B------:R-:W-:Y:S01]  /*22aa0*/  ULDC.64 UR36, c[0x0][0x198] ;  /* 0x0000660000247ab9 */ /* 0x000fe20000000a00 */
[----:B------:R-:W-:Y:S01]  /*22ab0*/  LOP3.LUT R3, R0, 0x1f8, RZ, 0xc0, !PT ;  /* 0x000001f800037812 */ /* 0x000fe200078ec0ff */
[----:B0-----:R-:W-:Y:S01]  /*22ac0*/  IMAD.SHL.U32 R2, R5, 0x8, RZ ;  /* 0x0000000805027824 */ /* 0x001fe200078e00ff */
[----:B------:R-:W-:Y:S01]  /*22ad0*/  SHF.R.U32.HI R5, RZ, 0x3, R5 ;  /* 0x00000003ff057819 */ /* 0x000fe20000011605 */
[----:B------:R-:W-:Y:S01]  /*22ae0*/  ULDC UR38, c[0x0][0xc] ;  /* 0x0000030000267ab9 */ /* 0x000fe20000000800 */
[----:B------:R-:W-:Y:S01]  /*22af0*/  LOP3.LUT R3, R3, 0x38, R4, 0x78, !PT ;  /* 0x0000003803037812 */ /* 0x000fe200078e7804 */
[----:B------:R-:W-:Y:S01]  /*22b00*/  IMAD.SHL.U32 R4, R4, 0x10, RZ ;  /* 0x0000001004047824 */ /* 0x000fe200078e00ff */
[----:B------:R-:W-:-:S02]  /*22b10*/  LOP3.LUT R0, R0, 0x38, RZ, 0xc0, !PT ;  /* 0x0000003800007812 */ /* 0x000fc400078ec0ff */
[----:B------:R-:W-:Y:S02]  /*22b20*/  LOP3.LUT R2, R3, 0x200, R2, 0xf8, !PT ;  /* 0x0000020003027812 */ /* 0x000fe400078ef802 */
[----:B------:R-:W-:Y:S01]  /*22b30*/  LOP3.LUT R4, R5, 0x70, R4, 0xf8, !PT ;  /* 0x0000007005047812 */ /* 0x000fe200078ef804 */
[----:B------:R-:W-:Y:S01]  /*22b40*/  IMAD.MOV.U32 R4, RZ, RZ, 0x1 ;  /* 0x00000001ff047424 */ /* 0x000fe200078e00ff */
[----:B-1----:R-:W-:-:S06]  /*22b50*/  ULEA UR4, UR5, UR4, 0x18 ;  /* 0x0000000405047291 */ /* 0x002fcc000f8ec03f */
[----:B------:R-:W-:-:S05]  /*22b60*/  IMAD.U32 R3, RZ, RZ, UR4 ;  /* 0x00000004ff037e24 */ /* 0x000fca000f8e00ff */
[----:B------:R0:W-:Y:S02]  /*22b70*/  STL [R1], R3 ;  /* 0x0000000301007387 */ /* 0x0001e40000100800 */
[----:B0-----:R-:W-:Y:S02]  /*22b80*/  IMAD R3, R2, 0x2, R3 ;  /* 0x0000000202037824 */ /* 0x001fe400078e0203 */
[----:B------:R-:W-:-:S03]  /*22b90*/  IMAD.MOV.U32 R2, RZ, RZ, 0x1 ;  /* 0x00000001ff027424 */ /* 0x000fc600078e00ff */
[----:B------:R0:W-:Y:S04]  /*22ba0*/  STL [R1+0x28], R3 ;  /* 0x0000280301007387 */ /* 0x0001e80000100800 */
[----:B------:R-:W-:Y:S04]  /*22bb0*/  STL [R1+0x48], RZ ;  /* 0x000048ff01007387 */ /* 0x000fe80000100800 */
[----:B------:R1:W-:Y:S01]  /*22bc0*/  STL [R1+0x1c], R2 ;  /* 0x00001c0201007387 */ /* 0x0003e20000100800 */
[----:B0-----:R-:W-:-:S03]  /*22bd0*/  LOP3.LUT R3, R0, 0x40, RZ, 0xfc, !PT ;  /* 0x0000004000037812 */ /* 0x001fc600078efcff */
[----:B------:R0:W-:Y:S04]  /*22be0*/  STL [R1+0x18], RZ ;  /* 0x000018ff01007387 */ /* 0x0001e80000100800 */
[----:B------:R0:W-:Y:S01]  /*22bf0*/  STL [R1+0x4], RZ ;  /* 0x000004ff01007387 */ /* 0x0001e20000100800 */
[----:B-1----:R-:W-:-:S03]  /*22c00*/  LOP3.LUT R2, R0, 0x80, RZ, 0xfc, !PT ;  /* 0x0000008000027812 */ /* 0x002fc600078efcff */
[----:B------:R0:W-:Y:S01]  /*22c10*/  STL [R1+0x10], R4 ;  /* 0x0000100401007387 */ /* 0x0001e20000100800 */
[----:B------:R-:W-:-:S07]  /*22c20*/  LOP3.LUT R0, R0, 0xc0, RZ, 0xfc, !PT ;  /* 0x000000c000007812 */ /* 0x000fce00078efcff */
.L_x_2218:
[----:B------:R-:W-:Y:S05]  /*22c30*/  YIELD ;  /* 0x0000000000007946 */ /* 0x000fea0003800000 */
[----:B------:R-:W-:Y:S01]  /*22c40*/  ULDC.64 UR4, c[0x0][0xa28] ;  /* 0x00028a0000047ab9 */ /* 0x000fe20000000a00 */
[----:B--2---:R-:W-:Y:S02]  /*22c50*/  CS2R R6, SRZ ;  /* 0x0000000000067805 */ /* 0x004fe4000001ff00 */
[----:B------:R-:W-:Y:S01]  /*22c60*/  ISETP.NE.U32.AND P0, PT, RZ, UR4, PT ;  /* 0x00000004ff007c0c */ /* 0x000fe2000bf05070 */
[----:B-1----:R-:W1:Y:S01]  /*22c70*/  LDC.64 R12, c[0x0][0xa00] ;  /* 0x00028000ff0c7b82 */ /* 0x002e620000000a00 */
[----:B------:R-:W-:Y:S01]  /*22c80*/  ULDC.64 UR10, c[0x0][0x208] ;  /* 0x00008200000a7ab9 */ /* 0x000fe20000000a00 */
[----:B------:R-:W-:Y:S01]  /*22c90*/  ULDC.64 UR6, c[0x0][0xa08] ;  /* 0x0002820000067ab9 */ /* 0x000fe20000000a00 */
[----:B------:R-:W-:Y:S01]  /*22ca0*/  ISETP.NE.AND.EX P0, PT, RZ, UR5, PT, P0 ;  /* 0x00000005ff007c0c */ /* 0x000fe2000bf05300 */
[----:B------:R-:W-:Y:S01]  /*22cb0*/  ULDC.64 UR4, c[0x0][0xa18] ;  /* 0x0002860000047ab9 */ /* 0x000fe20000000a00 */
[----:B------:R-:W-:-:S03]  /*22cc0*/  ULDC.64 UR8, c[0x0][0xa10] ;  /* 0x0002840000087ab9 */ /* 0x000fc60000000a00 */
[----:B0-----:R-:W0:Y:S08]  /*22cd0*/  LDC.64 R4, c[0x0][0xa08] ;  /* 0x00028200ff047b82 */ /* 0x001e300000000a00 */
        /* <DEDUP_REMOVED lines=8> */
[----:B------:R-:W-:Y:S01]  /*22d60*/  ISETP.NE.U32.AND P4, PT, RZ, UR8, PT ;  /* 0x00000008ff007c0c */ /* 0x000fe2000bf85070 */
[----:B------:R-:W-:Y:S01]  /*22d70*/  IMAD.MOV.U32 R8, RZ, RZ, RZ ;  /* 0x000000ffff087224 */ /* 0x000fe200078e00ff */
[----:B------:R-:W-:Y:S01]  /*22d80*/  ISETP.NE.U32.AND P1, PT, RZ, UR4, PT ;  /* 0x00000004ff007c0c */ /* 0x000fe2000bf25070 */
[----:B--2---:R-:W1:Y:S01]  /*22d90*/  LDC.64 R2, c[0x0][0xa10] ;  /* 0x00028400ff027b82 */ /* 0x004e620000000a00 */
[----:B---3--:R-:W-:-:S02]  /*22da0*/  IMAD.MOV.U32 R0, RZ, RZ, RZ ;  /* 0x000000ffff007224 */ /* 0x008fc400078e00ff */
[----:B------:R-:W-:Y:S01]  /*22db0*/  ISETP.NE.AND.EX P3, PT, RZ, UR5, PT, P1 ;  /* 0x00000005ff007c0c */ /* 0x000fe2000bf65310 */
[----:B0-----:R-:W-:-:S04]  /*22dc0*/  IMAD.WIDE R4, R19, 0x4, R4 ;  /* 0x0000000413047825 */ /* 0x001fc800078e0204 */
[----:B------:R-:W0:Y:S01]  /*22dd0*/  @P0 LDC.64 R10, c[0x0][0xa18] ;  /* 0x00028600ff0a0b82 */ /* 0x000e220000000a00 */
[----:B------:R-:W-:Y:S01]  /*22de0*/  ULDC UR4, c[0x0][0x288] ;  /* 0x0000a20000047ab9 */ /* 0x000fe20000000800 */
[----:B------:R-:W-:Y:S02]  /*22df0*/  ISETP.NE.AND.EX P1, PT, RZ, UR7, PT, P2 ;  /* 0x00000007ff007c0c */ /* 0x000fe4000bf25320 */
[----:B------:R-:W-:-:S04]  /*22e00*/  ISETP.NE.AND.EX P2, PT, RZ, UR9, PT, P4 ;  /* 0x00000009ff007c0c */ /* 0x000fc8000bf45340 */
[----:B------:R-:W2:Y:S07]  /*22e10*/  @P3 LDG.E R7, desc[UR10][R12.64] ;  /* 0x0000000a0c073981 */ /* 0x000eae000c1e1900 */
[----:B------:R-:W5:Y:S01]  /*22e20*/  @P1 LDG.E R8, desc[UR10][R4.64] ;  /* 0x0000000a04081981 */ /* 0x000f62000c1e1900 */
[----:B-1----:R-:W-:-:S05]  /*22e30*/  IMAD.WIDE R2, R19, 0x4, R2 ;  /* 0x0000000413027825 */ /* 0x002fca00078e0202 */
[----:B------:R-:W5:Y:S01]  /*22e40*/  @P2 LDG.E R0, desc[UR10][R2.64] ;  /* 0x0000000a02002981 */ /* 0x000f62000c1e1900 */
[----:B0-----:R-:W-:-:S03]  /*22e50*/  @P0 IMAD.WIDE R10, R19, 0x4, R10 ;  /* 0x00000004130a0825 */ /* 0x001fc600078e020a */
[----:B--2---:R0:W-:Y:S02]  /*22e60*/  STL [R1+0x40], R7 ;  /* 0x0000400701007387 */ /* 0x0041e40000100800 */
[----:B0-----:R-:W-:Y:S01]  /*22e70*/  IMAD.U32 R7, RZ, RZ, UR4 ;  /* 0x00000004ff077e24 */ /* 0x001fe2000f8e00ff */
[----:B------:R-:W-:-:S05]  /*22e80*/  ULDC.64 UR4, c[0x0][0x418] ;  /* 0x0001060000047ab9 */ /* 0x000fca0000000a00 */
[----:B------:R0:W2:Y:S01]  /*22e90*/  @P0 LDG.E R7, desc[UR10][R10.64] ;  /* 0x0000000a0a070981 */ /* 0x0000a2000c1e1900 */
[----:B------:R-:W-:-:S03]  /*22ea0*/  UISETP.NE.U32.AND UP0, UPT, UR4, URZ, UPT ;  /* 0x0000003f0400728c */ /* 0x000fc6000bf05070 */
[----:B------:R-:W-:Y:S01]  /*22eb0*/  ULDC UR4, c[0x0][0x424] ;  /* 0x0001090000047ab9 */ /* 0x000fe20000000800 */
[----:B------:R-:W-:-:S03]  /*22ec0*/  UISETP.NE.AND.EX UP0, UPT, UR5, URZ, UPT, UP0 ;  /* 0x0000003f0500728c */ /* 0x000fc6000bf05300 */
[----:B------:R-:W-:Y:S01]  /*22ed0*/  ULDC UR5, c[0x0][0x2f0] ;  /* 0x0000bc0000057ab9 */ /* 0x000fe20000000800 */
[----:B------:R-:W-:-:S04]  /*22ee0*/  USEL UR4, UR4, 0x1, UP0 ;  /* 0x0000000104047887 */ /* 0x000fc80008000000 */
[----:B------:R-:W-:-:S03]  /*22ef0*/  UIMAD UR4, UR4, UR5, URZ ;  /* 0x00000005040472a4 */ /* 0x000fc6000f8e023f */
[----:B------:R-:W-:Y:S02]  /*22f00*/  ULDC UR5, c[0x0][0x348] ;  /* 0x0000d20000057ab9 */ /* 0x000fe40000000800 */
[----:B0-----:R-:W-:Y:S01]  /*22f10*/  IMAD.U32 R10, RZ, RZ, UR5 ;  /* 0x00000005ff0a7e24 */ /* 0x001fe2000f8e00ff */
[----:B--2---:R0:W-:Y:S01]  /*22f20*/  STL [R1+0x3c], R7 ;  /* 0x00003c0701007387 */ /* 0x0041e20000100800 */
[----:B------:R-:W-:Y:S02]  /*22f30*/  IMAD.MOV.U32 R11, RZ, RZ, R7 ;  /* 0x000000ffff0b7224 */ /* 0x000fe400078e0007 */
[----:B0-----:R-:W-:Y:S01]  /*22f40*/  IMAD.U32 R7, RZ, RZ, UR4 ;  /* 0x00000004ff077e24 */ /* 0x001fe2000f8e00ff */
[----:B------:R-:W-:Y:S06]  /*22f50*/  @P0 BRA `(.L_x_2046) ;  /* 0x0000000000180947 */ /* 0x000fec0003800000 */
[----:B------:R-:W-:Y:S05]  /*22f60*/  @!P3 BRA `(.L_x_2046) ;  /* 0x000000000014b947 */ /* 0x000fea0003800000 */
[----:B------:R-:W-:Y:S02]  /*22f70*/  ULDC.64 UR4, c[0x0][0x208] ;  /* 0x0000820000047ab9 */ /* 0x000fe40000000a00 */
[----:B------:R-:W2:Y:S04]  /*22f80*/  LDG.E R9, desc[UR4][R12.64] ;  /* 0x000000040c097981 */ /* 0x000ea8000c1e1900 */
[----:B------:R-:W2:Y:S02]  /*22f90*/  LDG.E R12, desc[UR4][R12.64+0x4] ;  /* 0x000004040c0c7981 */ /* 0x000ea4000c1e1900 */
[----:B--2---:R-:W-:-:S05]  /*22fa0*/  IMAD.IADD R11, R12, 0x1, -R9 ;  /* 0x000000010c0b7824 */ /* 0x004fca00078e0a09 */
[----:B------:R0:W-:Y:S02]  /*22fb0*/  STL [R1+0x3c], R11 ;  /* 0x00003c0b01007387 */ /* 0x0001e40000100800 */
.L_x_2046:
[----:B-----5:R-:W-:Y:S01]  /*22fc0*/  IMAD.IADD R8, R8, 0x1, R6 ;  /* 0x0000000108087824 */ /* 0x020fe200078e0206 */
[----:B------:R-:W-:Y:S02]  /*22fd0*/  ULDC.64 UR4, c[0x0][0xa20] ;  /* 0x0002880000047ab9 */ /* 0x000fe40000000a00 */
[----:B------:R-:W-:Y:S02]  /*22fe0*/  ISETP.NE.U32.AND P0, PT, RZ, UR4, PT ;  /* 0x00000004ff007c0c */ /* 0x000fe4000bf05070 */
[----:B------:R1:W-:Y:S02]  /*22ff0*/  STL [R1+0x14], R8 ;  /* 0x0000140801007387 */ /* 0x0003e40000100800 */
[----:B------:R-:W-:-:S13]  /*23000*/  ISETP.NE.AND.EX P0, PT, RZ, UR5, PT, P0 ;  /* 0x00000005ff007c0c */ /* 0x000fda000bf05300 */
[----:B-1----:R-:W-:Y:S05]  /*23010*/  @!P0 BRA `(.L_x_2047) ;  /* 0x0000000000148947 */ /* 0x002fea0003800000 */
[----:B------:R-:W1:Y:S01]  /*23020*/  LDC.64 R4, c[0x0][0xa20] ;  /* 0x00028800ff047b82 */ /* 0x000e620000000a00 */
[----:B------:R-:W-:Y:S01]  /*23030*/  ULDC.64 UR4, c[0x0][0x208] ;  /* 0x0000820000047ab9 */ /* 0x000fe20000000a00 */
[----:B-1----:R-:W-:-:S05]  /*23040*/  IMAD.WIDE R4, R19, 0x4, R4 ;  /* 0x0000000413047825 */ /* 0x002fca00078e0204 */
[----:B------:R1:W5:Y:S01]  /*23050*/  LDG.E R7, desc[UR4][R4.64] ;  /* 0x0000000404077981 */ /* 0x000362000c1e1900 */
[----:B------:R-:W-:Y:S05]  /*23060*/  BRA `(.L_x_2048) ;  /* 0x0000000000147947 */ /* 0x000fea0003800000 */
.L_x_2047:
[----:B------:R-:W-:Y:S05]  /*23070*/  @!P1 BRA `(.L_x_2048) ;  /* 0x0000000000109947 */ /* 0x000fea0003800000 */
[----:B------:R-:W-:Y:S02]  /*23080*/  ULDC.64 UR4, c[0x0][0x208] ;  /* 0x0000820000047ab9 */ /* 0x000fe40000000a00 */
[----:B------:R-:W2:Y:S04]  /*23090*/  LDG.E R7, desc[UR4][R4.64] ;  /* 0x0000000404077981 */ /* 0x000ea8000c1e1900 */
[----:B------:R-:W2:Y:S02]  /*230a0*/  LDG.E R4, desc[UR4][R4.64+0x4] ;  /* 0x0000040404047981 */ /* 0x000ea4000c1e1900 */
[----:B--2---:R-:W-:-:S07]  /*230b0*/  IMAD.IADD R7, R4, 0x1, -R7 ;  /* 0x0000000104077824 */ /* 0x004fce00078e0a07 */
.L_x_2048:
[----:B------:R-:W-:Y:S02]  /*230c0*/  ULDC.64 UR4, c[0x0][0x208] ;  /* 0x0000820000047ab9 */ /* 0x000fe40000000a00 */
[----:B-1----:R-:W2:Y:S04]  /*230d0*/  @P2 LDG.E R4, desc[UR4][R2.64] ;  /* 0x0000000402042981 */ /* 0x002ea8000c1e1900 */
[----:B------:R1:W2:Y:S01]  /*230e0*/  @P2 LDG.E R2, desc[UR4][R2.64+0x4] ;  /* 0x0000040402022981 */ /* 0x0002a2000c1e1900 */
[----:B------:R-:W-:Y:S02]  /*230f0*/  IMAD.SHL.U32 R12, R17, 0x80, RZ ;  /* 0x00000080110c7824 */ /* 0x000fe400078e00ff */
[----:B-----5:R-:W-:Y:S02]  /*23100*/  IMAD.IADD R9, R7, 0x1, -R6 ;  /* 0x0000000107097824 */ /* 0x020fe400078e0a06 */
[----:B------:R-:W-:Y:S01]  /*23110*/  VIADD R7, R12, 0x7f ;  /* 0x0000007f0c077836 */ /* 0x000fe20000000000 */
[----:B------:R3:W-:Y:S01]  /*23120*/  STL [R1+0x30], R12 ;  /* 0x0000300c01007387 */ /* 0x0007e20000100800 */
[----:B-1----:R-:W1:Y:S02]  /*23130*/  LDC R3, c[0x0][0x448] ;  /* 0x00011200ff037b82 */ /* 0x002e640000000800 */
[----:B-1----:R-:W-:-:S13]  /*23140*/  ISETP.NE.AND P1, PT, R3, 0x1, PT ;  /* 0x000000010300780c */ /* 0x002fda0003f25270 */
[----:B------:R-:W1:Y:S08]  /*23150*/  @P1 LDC R3, c[0x0][0x44c] ;  /* 0x00011300ff031b82 */ /* 0x000e700000000800 */
[----:B------:R-:W4:Y:S01]  /*23160*/  @P1 LDC R5, c[0x0][0x450] ;  /* 0x00011400ff051b82 */ /* 0x000f220000000800 */
[----:B--2---:R-:W-:Y:S02]  /*23170*/  @P2 IMAD.IADD R10, R2, 0x1, -R4 ;  /* 0x00000001020a2824 */ /* 0x004fe400078e0a04 */
[----:B-1----:R-:W-:-:S04]  /*23180*/  @P1 IMAD.HI.U32 R2, R7, R3, RZ ;  /* 0x0000000307021227 */ /* 0x002fc800078e00ff */
[----:B------:R-:W-:Y:S01]  /*23190*/  IMAD.IADD R6, R9, 0x1, R10 ;  /* 0x0000000109067824 */ /* 0x000fe200078e020a */
[----:B----4-:R-:W-:-:S03]  /*231a0*/  @P1 SHF.R.U32.HI R7, RZ, R5, R2 ;  /* 0x00000005ff071219 */ /* 0x010fc60000011602 */
[C---:B------:R-:W-:Y:S01]  /*231b0*/  VIADD R2, R6.reuse, 0x3f ;  /* 0x0000003f06027836 */ /* 0x040fe20000000000 */
[----:B------:R-:W-:-:S04]  /*231c0*/  IADD3 R20, R6, 0x1, -R11 ;  /* 0x0000000106147810 */ /* 0x000fc80007ffe80b */
[----:B------:R-:W-:Y:S01]  /*231d0*/  SHF.R.S32.HI R3, RZ, 0x1f, R2 ;  /* 0x0000001fff037819 */ /* 0x000fe20000011402 */
[----:B------:R-:W-:-:S03]  /*231e0*/  IMAD.IADD R7, R20, 0x1, R7 ;  /* 0x0000000114077824 */ /* 0x000fc600078e0207 */
[----:B------:R-:W-:Y:S02]  /*231f0*/  LEA.HI R21, R3, R2, RZ, 0x6 ;  /* 0x0000000203157211 */ /* 0x000fe400078f30ff */
[----:B------:R-:W1:Y:S02]  /*23200*/  LDC.64 R2, c[0x0][0x9e0] ;  /* 0x00027800ff027b82 */ /* 0x000e640000000a00 */
[----:B------:R-:W-:Y:S02]  /*23210*/  SHF.R.S32.HI R21, RZ, 0x6, R21 ;  /* 0x00000006ff157819 */ /* 0x000fe40000011415 */
[----:B-1----:R-:W-:Y:S01]  /*23220*/  ISETP.GE.AND P3, PT, R3, 0x1, PT ;  /* 0x000000010300780c */ /* 0x002fe20003f66270 */
[----:B------:R-:W-:-:S12]  /*23230*/  IMAD.IADD R8, R7, 0x1, R2 ;  /* 0x0000000107087824 */ /* 0x000fd800078e0202 */
[----:B---3--:R-:W-:Y:S05]  /*23240*/  @!P3 BRA `(.L_x_2049) ;  /* 0x000000000048b947 */ /* 0x008fea0003800000 */
[C---:B------:R-:W-:Y:S01]  /*23250*/  ISETP.GT.AND P0, PT, R7.reuse, RZ, PT ;  /* 0x000000ff0700720c */ /* 0x040fe20003f04270 */
[----:B------:R-:W-:Y:S01]  /*23260*/  BSSY B0, `(.L_x_2050) ;  /* 0x000000e000007945 */ /* 0x000fe20003800000 */
[----:B------:R-:W-:-:S11]  /*23270*/  VIADD R2, R7, 0xffffffff ;  /* 0xffffffff07027836 */ /* 0x000fd60000000000 */
[----:B------:R-:W-:Y:S05]  /*23280*/  @P0 BRA `(.L_x_2051) ;  /* 0x00000000001c0947 */ /* 0x000fea0003800000 */
[----:B------:R-:W-:Y:S01]  /*23290*/  ISETP.NE.AND P0, PT, R3, 0x1, PT ;  /* 0x000000010300780c */ /* 0x000fe20003f05270 */
[----:B------:R-:W-:-:S12]  /*232a0*/  IMAD.MOV R2, RZ, RZ, -R7 ;  /* 0x000000ffff027224 */ /* 0x000fd800078e0a07 */
[----:B------:R-:W1:Y:S02]  /*232b0*/  @P0 LDC.64 R4, c[0x0][0x9e8] ;  /* 0x00027a00ff040b82 */ /* 0x000e640000000a00 */
[----:B-1----:R-:W-:-:S05]  /*232c0*/  @P0 IMAD.HI.U32 R4, R2, R4, RZ ;  /* 0x0000000402040227 */ /* 0x002fca00078e00ff */
[----:B------:R-:W-:-:S04]  /*232d0*/  @P0 SHF.R.U32.HI R2, RZ, R5, R4 ;  /* 0x00000005ff020219 */ /* 0x000fc80000011604 */
[----:B------:R-:W-:Y:S01]  /*232e0*/  LOP3.LUT R2, RZ, R2, RZ, 0x33, !PT ;  /* 0x00000002ff027212 */ /* 0x000fe200078e33ff */
[----:B------:R-:W-:Y:S06]  /*232f0*/  BRA `(.L_x_2052) ;  /* 0x0000000000107947 */ /* 0x000fec0003800000 */
.L_x_2051:
[----:B------:R-:W-:-:S13]  /*23300*/  ISETP.NE.AND P0, PT, R3, 0x1, PT ;  /* 0x000000010300780c */ /* 0x000fda0003f05270 */
[----:B------:R-:W1:Y:S02]  /*23310*/  @P0 LDC.64 R4, c[0x0][0x9e8] ;  /* 0x00027a00ff040b82 */ /* 0x000e640000000a00 */
[----:B-1----:R-:W-:-:S05]  /*23320*/  @P0 IMAD.HI.U32 R4, R2, R4, RZ ;  /* 0x0000000402040227 */ /* 0x002fca00078e00ff */
[----:B------:R-:W-:-:S07]  /*23330*/  @P0 SHF.R.U32.HI R2, RZ, R5, R4 ;  /* 0x00000005ff020219 */ /* 0x000fce0000011604 */
.L_x_2052:
[----:B------:R-:W-:Y:S05]  /*23340*/  BSYNC B0 ;  /* 0x0000000000007941 */ /* 0x000fea0003800000 */
.L_x_2050:
[----:B------:R-:W-:-:S05]  /*23350*/  IMAD R2, R2, R3, R3 ;  /* 0x0000000302027224 */ /* 0x000fca00078e0203 */
[----:B------:R-:W-:-:S07]  /*23360*/  VIMNMX R8, R8, R2, PT ;  /* 0x0000000208087248 */ /* 0x000fce0003fe0100 */
.L_x_2049:
[----:B------:R-:W1:Y:S01]  /*23370*/  @P1 LDC R4, c[0x0][0x44c] ;  /* 0x00011300ff041b82 */ /* 0x000e620000000800 */
[----:B------:R-:W-:Y:S01]  /*23380*/  IMAD.MOV.U32 R2, RZ, RZ, R12 ;  /* 0x000000ffff027224 */ /* 0x000fe200078e000c */
[----:B------:R-:W-:Y:S01]  /*23390*/  ULDC UR4, c[0x0][0x9dc] ;  /* 0x0002770000047ab9 */ /* 0x000fe20000000800 */
[----:B------:R-:W-:-:S05]  /*233a0*/  IMAD.IADD R17, R6, 0x1, -R11 ;  /* 0x0000000106117824 */ /* 0x000fca00078e0a0b */
[----:B------:R-:W2:Y:S01]  /*233b0*/  @P1 LDC R5, c[0x0][0x450] ;  /* 0x00011400ff051b82 */ /* 0x000ea20000000800 */
[----:B-1----:R-:W-:-:S05]  /*233c0*/  @P1 IMAD.HI.U32 R4, R12, R4, RZ ;  /* 0x000000040c041227 */ /* 0x002fca00078e00ff */
[----:B--2---:R-:W-:-:S05]  /*233d0*/  @P1 SHF.R.U32.HI R2, RZ, R5, R4 ;  /* 0x00000005ff021219 */ /* 0x004fca0000011604 */
        /* <DEDUP_REMOVED lines=8> */
[----:B------:R-:W1:Y:S02]  /*23460*/  @P0 LDC.64 R4, c[0x0][0x9e8] ;  /* 0x00027a00ff040b82 */ /* 0x000e640000000a00 */
[----:B-1----:R-:W-:-:S05]  /*23470*/  @P0 IMAD.HI.U32 R4, R6, R4, RZ ;  /* 0x0000000406040227 */ /* 0x002fca00078e00ff */
[----:B------:R-:W-:-:S04]  /*23480*/  @P0 SHF.R.U32.HI R6, RZ, R5, R4 ;  /* 0x00000005ff060219 */ /* 0x000fc80000011604 */
[----:B------:R-:W-:Y:S01]  /*23490*/  LOP3.LUT R6, RZ, R6, RZ, 0x33, !PT ;  /* 0x00000006ff067212 */ /* 0x000fe200078e33ff */
[----:B------:R-:W-:Y:S06]  /*234a0*/  BRA `(.L_x_2056) ;  /* 0x0000000000107947 */ /* 0x000fec0003800000 */
.L_x_2055:
[----:B------:R-:W-:-:S13]  /*234b0*/  ISETP.NE.AND P0, PT, R3, 0x1, PT ;  /* 0x000000010300780c */ /* 0x000fda0003f05270 */
[----:B------:R-:W1:Y:S02]  /*234c0*/  @P0 LDC.64 R4, c[0x0][0x9e8] ;  /* 0x00027a00ff040b82 */ /* 0x000e640000000a00 */
[----:B-1----:R-:W-:-:S05]  /*234d0*/  @P0 IMAD.HI.U32 R4, R6, R4, RZ ;  /* 0x0000000406040227 */ /* 0x002fca00078e00ff */
[----:B------:R-:W-:-:S07]  /*234e0*/  @P0 SHF.R.U32.HI R6, RZ, R5, R4 ;  /* 0x00000005ff060219 */ /* 0x000fce0000011604 */
.L_x_2056:
[----:B------:R-:W-:Y:S05]  /*234f0*/  BSYNC B0 ;  /* 0x0000000000007941 */ /* 0x000fea0003800000 */
.L_x_2054:
[----:B------:R-:W-:-:S05]  /*23500*/  IMAD R3, R6, R3, RZ ;  /* 0x0000000306037224 */ /* 0x000fca00078e02ff */
[----:B------:R-:W-:-:S07]  /*23510*/  VIMNMX R2, R2, R3, !PT ;  /* 0x0000000302027248 */ /* 0x000fce0007fe0100 */
.L_x_2053:
[----:B------:R-:W-:Y:S01]  /*23520*/  VIADD R8, R8, 0x3f ;  /* 0x0000003f08087836 */ /* 0x000fe20000000000 */
[----:B------:R-:W-:Y:S04]  /*23530*/  BSSY B0, `(.L_x_2057) ;  /* 0x00001ac000007945 */ /* 0x000fe80003800000 */
[----:B------:R-:W-:-:S04]  /*23540*/  SHF.R.S32.HI R3, RZ, 0x1f, R8 ;  /* 0x0000001fff037819 */ /* 0x000fc80000011408 */
[----:B------:R-:W-:Y:S02]  /*23550*/  LEA.HI R4, R3, R8, RZ, 0x6 ;  /* 0x0000000803047211 */ /* 0x000fe400078f30ff */
[----:B------:R-:W-:Y:S02]  /*23560*/  SHF.R.S32.HI R3, RZ, 0x1f, R2 ;  /* 0x0000001fff037819 */ /* 0x000fe40000011402 */
[----:B------:R-:W-:Y:S02]  /*23570*/  SHF.R.S32.HI R4, RZ, 0x6, R4 ;  /* 0x00000006ff047819 */ /* 0x000fe40000011404 */
[----:B------:R-:W-:-:S04]  /*23580*/  LEA.HI R2, R3, R2, RZ, 0x6 ;  /* 0x0000000203027211 */ /* 0x000fc800078f30ff */
[----:B------:R-:W-:-:S04]  /*23590*/  SHF.R.S32.HI R2, RZ, 0x6, R2 ;  /* 0x00000006ff027819 */ /* 0x000fc80000011402 */
[----:B------:R-:W-:Y:S02]  /*235a0*/  VIMNMX R3, RZ, R2, !PT ;  /* 0x00000002ff037248 */ /* 0x000fe40007fe0100 */
[----:B------:R-:W-:-:S03]  /*235b0*/  VIMNMX R2, R21, R4, PT ;  /* 0x0000000415027248 */ /* 0x000fc60003fe0100 */
[--C-:B------:R-:W-:Y:S02]  /*235c0*/  IMAD R3, R3, 0x40, -R9.reuse ;  /* 0x0000004003037824 */ /* 0x100fe400078e0a09 */
[----:B------:R-:W-:-:S03]  /*235d0*/  IMAD R2, R2, 0x40, -R9 ;  /* 0x0000004002027824 */ /* 0x000fc600078e0a09 */
[----:B------:R-:W-:Y:S02]  /*235e0*/  VIMNMX R3, RZ, R3, !PT ;  /* 0x00000003ff037248 */ /* 0x000fe40007fe0100 */
[----:B------:R-:W-:-:S04]  /*235f0*/  VIMNMX R2, R2, R10, PT ;  /* 0x0000000a02027248 */ /* 0x000fc80003fe0100 */
[----:B------:R-:W-:Y:S02]  /*23600*/  ISETP.GT.AND P0, PT, R2, R3, PT ;  /* 0x000000030200720c */ /* 0x000fe40003f04270 */
[----:B------:R-:W-:-:S11]  /*23610*/  SHF.R.U32.HI R3, RZ, 0x6, R3 ;  /* 0x00000006ff037819 */ /* 0x000fd60000011603 */
[----:B------:R-:W-:-:S05]  /*23620*/  @P0 VIADD R2, R2, 0x3f ;  /* 0x0000003f02020836 */ /* 0x000fca0000000000 */
[----:B------:R-:W-:-:S04]  /*23630*/  @P0 SHF.R.S32.HI R4, RZ, 0x1f, R2 ;  /* 0x0000001fff040819 */ /* 0x000fc80000011402 */
[----:B------:R-:W-:Y:S01]  /*23640*/  @P0 LEA.HI R2, R4, R2, RZ, 0x6 ;  /* 0x0000000204020211 */ /* 0x000fe200078f30ff */
[----:B------:R-:W-:-:S03]  /*23650*/  IMAD.MOV.U32 R4, RZ, RZ, R3 ;  /* 0x000000ffff047224 */ /* 0x000fc600078e0003 */
[----:B------:R-:W-:Y:S02]  /*23660*/  @P0 SHF.R.S32.HI R4, RZ, 0x6, R2 ;  /* 0x00000006ff040819 */ /* 0x000fe40000011402 */
[----:B------:R-:W-:Y:S02]  /*23670*/  PLOP3.LUT P0, PT, PT, PT, PT, 0x80, 0x0 ;  /* 0x000000000000781c */ /* 0x000fe40003f0f070 */
[----:B------:R-:W-:-:S13]  /*23680*/  ISETP.GT.AND P1, PT, R4, R3, PT ;  /* 0x000000030400720c */ /* 0x000fda0003f24270 */
[----:B------:R-:W-:Y:S05]  /*23690*/  @!P1 BRA `(.L_x_2058) ;  /* 0x0000001800549947 */ /* 0x000fea0003800000 */
[----:B------:R-:W-:Y:S01]  /*236a0*/  UMOV UR4, 0xffffffff ;  /* 0xffffffff00047882 */ /* 0x000fe20000000000 */
[----:B------:R-:W-:Y:S02]  /*236b0*/  SEL R2, R19, RZ, !P2 ;  /* 0x000000ff13027207 */ /* 0x000fe40005000000 */
[----:B------:R-:W-:Y:S05]  /*236c0*/  BRA.DIV UR4, `(.L_x_2059) ;  /* 0x0000008e04a87947 */ /* 0x000fea000b800000 */
[----:B------:R-:W1:Y:S02]  /*236d0*/  S2R R5, SR_TID.X ;  /* 0x0000000000057919 */ /* 0x000e640000002100 */
[----:B-1----:R-:W-:-:S04]  /*236e0*/  SHF.R.U32.HI R5, RZ, 0x5, R5 ;  /* 0x00000005ff057819 */ /* 0x002fc80000011605 */
[----:B------:R-:W-:-:S05]  /*236f0*/  LOP3.LUT R5, R5, 0x3, RZ, 0xc0, !PT ;  /* 0x0000000305057812 */ /* 0x000fca00078ec0ff */
[----:B------:R1:W2:Y:S02]  /*23700*/  SHFL.IDX PT, R14, R5, RZ, 0x1f ;  /* 0x00001fff050e7589 */ /* 0x0002a400000e0000 */
.L_x_2285:
[----:B--2---:R-:W-:Y:S02]  /*23710*/  ISETP.NE.AND P0, PT, R14, RZ, PT ;  /* 0x000000ff0e00720c */ /* 0x004fe40003f05270 */
[----:B------:R-:W-:-:S11]  /*23720*/  PLOP3.LUT P6, PT, PT, PT, PT, 0x8, 0x0 ;  /* 0x000000000000781c */ /* 0x000fd60003fce170 */
[----:B------:R-:W-:Y:S05]  /*23730*/  @P0 BRA `(.L_x_2060) ;  /* 0x00000000000c0947 */ /* 0x000fea0003800000 */
[----:B------:R-:W-:-:S03]  /*23740*/  UMOV UR4, 0xffffffff ;  /* 0xffffffff00047882 */ /* 0x000fc60000000000 */
[----:B------:R-:W-:Y:S05]  /*23750*/  BRA.DIV UR4, `(.L_x_2061) ;  /* 0x0000008e04b87947 */ /* 0x000fea000b800000 */
[----:B------:R-:W-:-:S13]  /*23760*/  ELECT P6, URZ, PT ;  /* 0x00000000003f782f */ /* 0x000fda00038c0000 */
.L_x_2060:
[----:B-1----:R-:W2:Y:S04]  /*23770*/  LDL R5, [R1+0x48] ;  /* 0x0000480001057983 */ /* 0x002ea80000100800 */
[----:B------:R-:W3:Y:S01]  /*23780*/  LDL R7, [R1] ;  /* 0x0000000001077983 */ /* 0x000ee20000100800 */
[----:B------:R-:W-:Y:S01]  /*23790*/  BSSY B1, `(.L_x_2062) ;  /* 0x0000008000017945 */ /* 0x000fe20003800000 */
[----:B--2---:R-:W-:-:S05]  /*237a0*/  VIADD R5, R5, 0x1 ;  /* 0x0000000105057836 */ /* 0x004fca0000000000 */
[----:B------:R-:W-:-:S04]  /*237b0*/  LEA.HI R6, R5, R5, RZ, 0x1 ;  /* 0x0000000505067211 */ /* 0x000fc800078f08ff */
[----:B------:R-:W-:-:S05]  /*237c0*/  LOP3.LUT R6, R6, 0xfffffffe, RZ, 0xc0, !PT ;  /* 0xfffffffe06067812 */ /* 0x000fca00078ec0ff */
[----:B------:R-:W-:-:S05]  /*237d0*/  IMAD.IADD R5, R5, 0x1, -R6 ;  /* 0x0000000105057824 */ /* 0x000fca00078e0a06 */
[----:B------:R-:W-:-:S04]  /*237e0*/  SHF.L.U32 R5, R5, 0x1f, RZ ;  /* 0x0000001f05057819 */ /* 0x000fc800000006ff */
[----:B---3--:R-:W1:Y:S02]  /*237f0*/  SYNCS.PHASECHK.TRANS64.TRYWAIT P0, [R7+URZ+0x30820], R5 ;  /* 0x03082005070075a7 */ /* 0x008e64000800017f */
[----:B-1----:R-:W-:Y:S05]  /*23800*/  @!P0 BRA `(.L_x_2063) ;  /* 0x0000008c00ac8947 */ /* 0x002fea0003800000 */
.L_x_2288:
[----:B------:R-:W-:Y:S05]  /*23810*/  BSYNC B1 ;  /* 0x0000000000017941 */ /* 0x000fea0003800000 */
.L_x_2062:
[----:B------:R-:W-:Y:S04]  /*23820*/  BSSY B1, `(.L_x_2064) ;  /* 0x00000b3000017945 */ /* 0x000fe80003800000 */
[----:B------:R-:W-:Y:S05]  /*23830*/  @!P6 BRA `(.L_x_2065) ;  /* 0x0000000800c4e947 */ /* 0x000fea0003800000 */
[----:B------:R-:W2:Y:S04]  /*23840*/  LDL R9, [R1] ;  /* 0x0000000001097983 */ /* 0x000ea80000100800 */
[----:B------:R-:W2:Y:S04]  /*23850*/  LDL R8, [R1+0x18] ;  /* 0x0000180001087983 */ /* 0x000ea80000100800 */
[----:B------:R-:W3:Y:S01]  /*23860*/  LDL R7, [R1+0x1c] ;  /* 0x00001c0001077983 */ /* 0x000ee20000100800 */
[----:B------:R-:W-:Y:S01]  /*23870*/  BSSY B2, `(.L_x_2066) ;  /* 0x0000008000027945 */ /* 0x000fe20003800000 */
[----:B-1----:R-:W1:Y:S02]  /*23880*/  S2R R6, SR_TID.X ;  /* 0x0000000000067919 */ /* 0x002e640000002100 */
[----:B-1----:R-:W-:-:S04]  /*23890*/  LOP3.LUT R6, R6, 0x7f, RZ, 0xc0, !PT ;  /* 0x0000007f06067812 */ /* 0x002fc800078ec0ff */
[----:B------:R-:W-:Y:S01]  /*238a0*/  ISETP.NE.AND P1, PT, R6, RZ, PT ;  /* 0x000000ff0600720c */ /* 0x000fe20003f25270 */
[----:B--2---:R-:W-:Y:S01]  /*238b0*/  IMAD R8, R8, 0x8, R9 ;  /* 0x0000000808087824 */ /* 0x004fe200078e0209 */
[----:B---3--:R-:W-:-:S04]  /*238c0*/  SHF.L.U32 R10, R7, 0x1f, RZ ;  /* 0x0000001f070a7819 */ /* 0x008fc800000006ff */
[----:B------:R-:W1:Y:S02]  /*238d0*/  SYNCS.PHASECHK.TRANS64.TRYWAIT P0, [R8+URZ+0x308a0], R10 ;  /* 0x0308a00a080075a7 */ /* 0x000e64000800017f */
[----:B-1----:R-:W-:Y:S05]  /*238e0*/  @!P0 BRA `(.L_x_2067) ;  /* 0x0000008c008c8947 */ /* 0x002fea0003800000 */
.L_x_2289:
[----:B------:R-:W-:Y:S05]  /*238f0*/  BSYNC B2 ;  /* 0x0000000000027941 */ /* 0x000fea0003800000 */
.L_x_2066:
        /* <DEDUP_REMOVED lines=9> */
.L_x_2069:
[----:B------:R-:W-:Y:S05]  /*23990*/  BSYNC B2 ;  /* 0x0000000000027941 */ /* 0x000fea0003800000 */
.L_x_2068:
[----:B------:R-:W2:Y:S04]  /*239a0*/  LDL R6, [R1] ;  /* 0x0000000001067983 */ /* 0x000ea80000100800 */
        /* <DEDUP_REMOVED lines=11> */
[----:B0-----:R-:W-:Y:S02]  /*23a60*/  IMAD.SHL.U32 R11, R5, 0x4000, RZ ;  /* 0x00004000050b7824 */ /* 0x001fe400078e00ff */
[----:B------:R-:W-:Y:S02]  /*23a70*/  VIADD R5, R8, 0x30890 ;  /* 0x0003089008057836 */ /* 0x000fe40000000000 */
[----:B------:R-:W-:-:S07]  /*23a80*/  VIADD R9, R6, 0x20400 ;  /* 0x0002040006097836 */ /* 0x000fce0000000000 */
.L_x_2070:
        /* <DEDUP_REMOVED lines=13> */
[----:B------:R-:W-:Y:S02]  /*23b60*/  UMOV UR7, 0x12f00000 ;  /* 0x12f0000000077882 */ /* 0x000fe40000000000 */
[----:B------:R-:W-:Y:S01]  /*23b70*/  R2UR UR10, R9 ;  /* 0x00000000090a72ca */ /* 0x000fe200000e0000 */
[----:B------:R-:W-:-:S14]  /*23b80*/  VIADD R9, R6, 0x22400 ;  /* 0x0002240006097836 */ /* 0x000fdc0000000000 */
.L_x_2071:
        /* <DEDUP_REMOVED lines=16> */
.L_x_2072:
        /* <DEDUP_REMOVED lines=16> */
.L_x_2073:
        /* <DEDUP_REMOVED lines=10> */
[----:B------:R-:W0:Y:S01]  /*23e30*/  SYNCS.PHASECHK.TRANS64.TRYWAIT P0, [R8+URZ+0x308c0], R10 ;  /* 0x0308c00a080075a7 */ /* 0x000e22000800017f */
[----:B------:R-:W-:Y:S04]  /*23e40*/  BSSY B2, `(.L_x_2074) ;  /* 0x0000002000027945 */ /* 0x000fe80003800000 */
[----:B0-----:R-:W-:Y:S05]  /*23e50*/  @!P0 BRA `(.L_x_2075) ;  /* 0x0000008800448947 */ /* 0x001fea0003800000 */
.L_x_2290:
[----:B------:R-:W-:Y:S05]  /*23e60*/  BSYNC B2 ;  /* 0x0000000000027941 */ /* 0x000fea0003800000 */
.L_x_2074:
        /* <DEDUP_REMOVED lines=11> */
.L_x_2077:
[----:B------:R-:W-:Y:S05]  /*23f20*/  BSYNC B2 ;  /* 0x0000000000027941 */ /* 0x000fea0003800000 */
.L_x_2076:
[----:B------:R-:W2:Y:S01]  /*23f30*/  LDL R5, [R1] ;  /* 0x0000000001057983 */ /* 0x000ea20000100800 */
[----:B------:R-:W-:Y:S01]  /*23f40*/  R2UR UR10, R14 ;  /* 0x000000000e0a72ca */ /* 0x000fe200000e0000 */
[----:B------:R-:W-:Y:S01]  /*23f50*/  UIADD3 UR4, UP0, UR36, 0x670, URZ ;  /* 0x0000067024047890 */ /* 0x000fe2000ff1e03f */
[----:B------:R-:W-:Y:S01]  /*23f60*/  R2UR UR6, R12 ;  /* 0x000000000c0672ca */ /* 0x000fe200000e0000 */
[----:B01----:R-:W-:Y:S01]  /*23f70*/  VIADD R8, R8, 0x308b0 ;  /* 0x000308b008087836 */ /* 0x003fe20000000000 */
[----:B------:R-:W-:Y:S01]  /*23f80*/  R2UR UR7, R13 ;  /* 0x000000000d0772ca */ /* 0x000fe200000e0000 */
[----:B------:R-:W-:Y:S01]  /*23f90*/  UIADD3.X UR5, URZ, UR37, URZ, UP0, !UPT ;  /* 0x000000253f057290 */ /* 0x000fe200087fe43f */
[----:B------:R-:W-:Y:S01]  /*23fa0*/  PLOP3.LUT P0, PT, PT, PT, PT, 0x80, 0x0 ;  /* 0x000000000000781c */ /* 0x000fe20003f0f070 */
[----:B--2---:R-:W-:-:S04]  /*23fb0*/  IMAD R5, R11, 0x2, R5 ;  /* 0x000000020b057824 */ /* 0x004fc800078e0205 */
[----:B------:R-:W-:-:S08]  /*23fc0*/  VIADD R6, R5, 0x400 ;  /* 0x0000040005067836 */ /* 0x000fd00000000000 */
.L_x_2078:
        /* <DEDUP_REMOVED lines=11> */
[----:B------:R-:W-:Y:S01]  /*24080*/  R2UR UR6, R12 ;  /* 0x000000000c0672ca */ /* 0x000fe200000e0000 */
[----:B------:R-:W-:Y:S01]  /*24090*/  VIADD R6, R5, 0x2400 ;  /* 0x0000240005067836 */ /* 0x000fe20000000000 */
[----:B------:R-:W-:Y:S02]  /*240a0*/  R2UR UR7, R13 ;  /* 0x000000000d0772ca */ /* 0x000fe400000e0000 */
[----:B------:R-:W-:Y:S02]  /*240b0*/  R2UR UR10, R10 ;  /* 0x000000000a0a72ca */ /* 0x000fe400000e0000 */
[----:B------:R-:W-:-:S13]  /*240c0*/  PLOP3.LUT P0, PT, PT, PT, PT, 0x80, 0x0 ;  /* 0x000000000000781c */ /* 0x000fda0003f0f070 */
.L_x_2079:
        /* <DEDUP_REMOVED lines=15> */
.L_x_2080:
        /* <DEDUP_REMOVED lines=15> */
.L_x_2081:
        /* <DEDUP_REMOVED lines=10> */
.L_x_2065:
[----:B------:R-:W-:Y:S05]  /*24350*/  BSYNC B1 ;  /* 0x0000000000017941 */ /* 0x000fea0003800000 */
.L_x_2064:
[----:B------:R-:W2:Y:S04]  /*24360*/  LDL.LU R9, [R1+0x18] ;  /* 0x0000180001097983 */ /* 0x000ea80000300800 */
[----:B-1----:R-:W3:Y:S01]  /*24370*/  LDL.LU R6, [R1+0x1c] ;  /* 0x00001c0001067983 */ /* 0x002ee20000300800 */
[----:B------:R-:W-:Y:S01]  /*24380*/  PLOP3.LUT P0, PT, PT, PT, PT, 0x8, 0x0 ;  /* 0x000000000000781c */ /* 0x000fe20003f0e170 */
[----:B--2---:R-:W-:Y:S02]  /*24390*/  VIADD R5, R9, 0x1 ;  /* 0x0000000109057836 */ /* 0x004fe40000000000 */
[----:B------:R-:W-:-:S03]  /*243a0*/  VIADD R9, R4, 0xfffffffe ;  /* 0xfffffffe04097836 */ /* 0x000fc60000000000 */
[----:B------:R-:W-:Y:S02]  /*243b0*/  ISETP.NE.AND P1, PT, R5, 0x2, PT ;  /* 0x000000020500780c */ /* 0x000fe40003f25270 */
[----:B------:R-:W-:Y:S02]  /*243c0*/  ISETP.GE.AND P2, PT, R9, R3, PT ;  /* 0x000000030900720c */ /* 0x000fe40003f46270 */
[----:B------:R-:W-:-:S04]  /*243d0*/  SEL R4, RZ, 0x1, P1 ;  /* 0x00000001ff047807 */ /* 0x000fc80000800000 */
[----:B---3--:R-:W-:Y:S02]  /*243e0*/  LOP3.LUT R6, R6, R4, RZ, 0x3c, !PT ;  /* 0x0000000406067212 */ /* 0x008fe400078e3cff */
[----:B------:R-:W-:-:S05]  /*243f0*/  SEL R4, R5, RZ, P1 ;  /* 0x000000ff05047207 */ /* 0x000fca0000800000 */
[----:B------:R1:W-:Y:S04]  /*24400*/  STL [R1+0x18], R4 ;  /* 0x0000180401007387 */ /* 0x0003e80000100800 */
[----:B------:R1:W-:Y:S01]  /*24410*/  STL [R1+0x1c], R6 ;  /* 0x00001c0601007387 */ /* 0x0003e20000100800 */
[----:B------:R-:W-:Y:S05]  /*24420*/  @!P2 BRA `(.L_x_2058) ;  /* 0x0000000800f0a947 */ /* 0x000fea0003800000 */
.L_x_2100:
[----:B------:R-:W-:Y:S05]  /*24430*/  YIELD ;  /* 0x0000000000007946 */ /* 0x000fea0003800000 */
[----:B------:R-:W-:Y:S04]  /*24440*/  BSSY B1, `(.L_x_2082) ;  /* 0x00000ae000017945 */ /* 0x000fe80003800000 */
[----:B--2---:R-:W-:Y:S05]  /*24450*/  @!P6 BRA `(.L_x_2083) ;  /* 0x0000000800b0e947 */ /* 0x004fea0003800000 */
[----:B------:R-:W2:Y:S04]  /*24460*/  LDL R7, [R1] ;  /* 0x0000000001077983 */ /* 0x000ea80000100800 */
[----:B-1----:R-:W2:Y:S04]  /*24470*/  LDL R6, [R1+0x18] ;  /* 0x0000180001067983 */ /* 0x002ea80000100800 */
[----:B------:R-:W3:Y:S01]  /*24480*/  LDL R5, [R1+0x1c] ;  /* 0x00001c0001057983 */ /* 0x000ee20000100800 */
[----:B------:R-:W-:Y:S01]  /*24490*/  BSSY B2, `(.L_x_2084) ;  /* 0x0000008000027945 */ /* 0x000fe20003800000 */
[----:B------:R-:W1:Y:S02]  /*244a0*/  S2R R4, SR_TID.X ;  /* 0x0000000000047919 */ /* 0x000e640000002100 */
[----:B-1----:R-:W-:-:S04]  /*244b0*/  LOP3.LUT R4, R4, 0x7f, RZ, 0xc0, !PT ;  /* 0x0000007f04047812 */ /* 0x002fc800078ec0ff */
[----:B------:R-:W-:Y:S01]  /*244c0*/  ISETP.NE.AND P2, PT, R4, RZ, PT ;  /* 0x000000ff0400720c */ /* 0x000fe20003f45270 */
[----:B--2---:R-:W-:Y:S01]  /*244d0*/  IMAD R8, R6, 0x8, R7 ;  /* 0x0000000806087824 */ /* 0x004fe200078e0207 */
[----:B---3--:R-:W-:-:S04]  /*244e0*/  SHF.L.U32 R7, R5, 0x1f, RZ ;  /* 0x0000001f05077819 */ /* 0x008fc800000006ff */
[----:B------:R-:W1:Y:S02]  /*244f0*/  SYNCS.PHASECHK.TRANS64.TRYWAIT P1, [R8+URZ+0x308a0], R7 ;  /* 0x0308a007080075a7 */ /* 0x000e64000802017f */
[----:B-1----:R-:W-:Y:S05]  /*24500*/  @!P1 BRA `(.L_x_2085) ;  /* 0x0000008000ac9947 */ /* 0x002fea0003800000 */
.L_x_2291:
[----:B------:R-:W-:Y:S05]  /*24510*/  BSYNC B2 ;  /* 0x0000000000027941 */ /* 0x000fea0003800000 */
.L_x_2084:
        /* <DEDUP_REMOVED lines=9> */
.L_x_2087:
[----:B------:R-:W-:Y:S05]  /*245b0*/  BSYNC B2 ;  /* 0x0000000000027941 */ /* 0x000fea0003800000 */
.L_x_2086:
[----:B------:R-:W2:Y:S04]  /*245c0*/  LDL R5, [R1] ;  /* 0x0000000001057983 */ /* 0x000ea80000100800 */
        /* <DEDUP_REMOVED lines=12> */
.L_x_2088:
        /* <DEDUP_REMOVED lines=16> */
.L_x_2089:
        /* <DEDUP_REMOVED lines=16> */
.L_x_2090:
        /* <DEDUP_REMOVED lines=16> */
.L_x_2091:
        /* <DEDUP_REMOVED lines=13> */
.L_x_2292:
[----:B------:R-:W-:Y:S05]  /*24a60*/  BSYNC B2 ;  /* 0x0000000000027941 */ /* 0x000fea0003800000 */
.L_x_2092:
[----:B------:R-:W-:Y:S01]  /*24a70*/  BSSY B2, `(.L_x_2094) ;  /* 0x000000b000027945 */ /* 0x000fe20003800000 */
[----:B------:R-:W-:Y:S02]  /*24a80*/  IMAD.MOV.U32 R10, RZ, RZ, 0x0 ;  /* 0x00000000ff0a7424 */ /* 0x000fe400078e00ff */
[----:B0-----:R-:W-:Y:S01]  /*24a90*/  IMAD.MOV.U32 R11, RZ, RZ, 0x12f00000 ;  /* 0x12f00000ff0b7424 */ /* 0x001fe200078e00ff */
[----:B------:R-:W-:Y:S06]  /*24aa0*/  @P2 BRA `(.L_x_2095) ;  /* 0x00000000001c2947 */ /* 0x000fec0003800000 */
[----:B-12---:R-:W0:Y:S01]  /*24ab0*/  S2R R7, SR_TID.X ;  /* 0x0000000000077919 */ /* 0x006e220000002100 */
[----:B------:R-:W-:-:S04]  /*24ac0*/  IMAD.MOV.U32 R4, RZ, RZ, 0x8000 ;  /* 0x00008000ff047424 */ /* 0x000fc800078e00ff */
[----:B------:R3:W-:Y:S01]  /*24ad0*/  SYNCS.ARRIVE.TRANS64 RZ, [R8+URZ+0x308b0], R4 ;  /* 0x0308b00408ff79a7 */ /* 0x0007e2000800003f */
[----:B0-----:R-:W-:-:S04]  /*24ae0*/  LOP3.LUT R7, R7, 0x1f, RZ, 0xc0, !PT ;  /* 0x0000001f07077812 */ /* 0x001fc800078ec0ff */
[----:B------:R-:W-:-:S13]  /*24af0*/  ISETP.NE.AND P1, PT, R7, RZ, PT ;  /* 0x000000ff0700720c */ /* 0x000fda0003f25270 */
[----:B---3--:R-:W-:Y:S05]  /*24b00*/  @!P1 BRA `(.L_x_2095) ;  /* 0x0000000000049947 */ /* 0x008fea0003800000 */
[----:B------:R-:W-:Y:S01]  /*24b10*/  BPT.TRAP 0x1 ;  /* 0x000000040000795c */ /* 0x000fe20000300000 */
.L_x_2095:
[----:B------:R-:W-:Y:S05]  /*24b20*/  BSYNC B2 ;  /* 0x0000000000027941 */ /* 0x000fea0003800000 */
.L_x_2094:
[----:B------:R-:W-:Y:S01]  /*24b30*/  R2UR UR10, R12 ;  /* 0x000000000c0a72ca */ /* 0x000fe200000e0000 */
[----:B------:R-:W-:Y:S01]  /*24b40*/  UIADD3 UR4, UP0, UR36, 0x670, URZ ;  /* 0x0000067024047890 */ /* 0x000fe2000ff1e03f */
[----:B------:R-:W-:Y:S01]  /*24b50*/  R2UR UR6, R10 ;  /* 0x000000000a0672ca */ /* 0x000fe200000e0000 */
[----:B-12---:R-:W-:Y:S01]  /*24b60*/  VIADD R8, R8, 0x308b0 ;  /* 0x000308b008087836 */ /* 0x006fe20000000000 */
[----:B------:R-:W-:Y:S01]  /*24b70*/  R2UR UR7, R11 ;  /* 0x000000000b0772ca */ /* 0x000fe200000e0000 */
[----:B------:R-:W-:Y:S01]  /*24b80*/  VIADD R4, R6, 0x400 ;  /* 0x0000040006047836 */ /* 0x000fe20000000000 */
[----:B------:R-:W-:Y:S01]  /*24b90*/  PLOP3.LUT P1, PT, PT, PT, PT, 0x80, 0x0 ;  /* 0x000000000000781c */ /* 0x000fe20003f2f070 */
[----:B------:R-:W-:-:S12]  /*24ba0*/  UIADD3.X UR5, URZ, UR37, URZ, UP0, !UPT ;  /* 0x000000253f057290 */ /* 0x000fd800087fe43f */
.L_x_2096:
        /* <DEDUP_REMOVED lines=15> */
.L_x_2097:
        /* <DEDUP_REMOVED lines=15> */
.L_x_2098:
        /* <DEDUP_REMOVED lines=15> */
.L_x_2099:
        /* <DEDUP_REMOVED lines=10> */
.L_x_2083:
[----:B------:R-:W-:Y:S05]  /*24f20*/  BSYNC B1 ;  /* 0x0000000000017941 */ /* 0x000fea0003800000 */
.L_x_2082:
[----:B-1----:R-:W2:Y:S04]  /*24f30*/  LDL.LU R4, [R1+0x18] ;  /* 0x0000180001047983 */ /* 0x002ea80000300800 */
        /* <DEDUP_REMOVED lines=11> */
.L_x_2058:
[----:B------:R-:W-:Y:S05]  /*24ff0*/  BSYNC B0 ;  /* 0x0000000000007941 */ /* 0x000fea0003800000 */
.L_x_2057:
[----:B--2---:R-:W2:Y:S01]  /*25000*/  LDL R7, [R1+0x30] ;  /* 0x0000300001077983 */ /* 0x004ea20000100800 */
[----:B------:R-:W3:Y:S01]  /*25010*/  LDC R0, c[0x0][0x448] ;  /* 0x00011200ff007b82 */ /* 0x000ee20000000800 */
[----:B------:R-:W-:Y:S07]  /*25020*/  @!P0 WARPSYNC.ALL ;  /* 0x0000000000008948 */ /* 0x000fee0003800000 */
[----:B------:R-:W-:Y:S01]  /*25030*/  @!P0 BAR.SYNC.DEFER_BLOCKING 0xc, 0x180 ;  /* 0x0306000000008b1d */ /* 0x000fe20000010000 */
[----:B---3--:R-:W-:-:S13]  /*25040*/  ISETP.NE.AND P1, PT, R0, 0x1, PT ;  /* 0x000000010000780c */ /* 0x008fda0003f25270 */
[----:B------:R-:W3:Y:S08]  /*25050*/  @P1 LDC R2, c[0x0][0x44c] ;  /* 0x00011300ff021b82 */ /* 0x000ef00000000800 */
[----:B------:R-:W4:Y:S01]  /*25060*/  @P1 LDC R3, c[0x0][0x450] ;  /* 0x00011400ff031b82 */ /* 0x000f220000000800 */
[----:B--2---:R-:W-:-:S04]  /*25070*/  VIADD R0, R7, 0x7f ;  /* 0x0000007f07007836 */ /* 0x004fc80000000000 */
[----:B---3--:R-:W-:-:S05]  /*25080*/  @P1 IMAD.HI.U32 R2, R0, R2, RZ ;  /* 0x0000000200021227 */ /* 0x008fca00078e00ff */
[----:B----4-:R-:W-:Y:S02]  /*25090*/  @P1 SHF.R.U32.HI R0, RZ, R3, R2 ;  /* 0x00000003ff001219 */ /* 0x010fe40000011602 */
[----:B------:R-:W2:Y:S03]  /*250a0*/  LDC.64 R2, c[0x0][0x9e0] ;  /* 0x00027800ff027b82 */ /* 0x000ea60000000a00 */
[----:B------:R-:W-:Y:S01]  /*250b0*/  IMAD.IADD R0, R20, 0x1, R0 ;  /* 0x0000000114007824 */ /* 0x000fe200078e0200 */
[----:B--2---:R-:W-:-:S03]  /*250c0*/  ISETP.GE.AND P2, PT, R3, 0x1, PT ;  /* 0x000000010300780c */ /* 0x004fc60003f46270 */
[----:B------:R-:W-:-:S10]  /*250d0*/  IMAD.IADD R2, R0, 0x1, R2 ;  /* 0x0000000100027824 */ /* 0x000fd400078e0202 */
[----:B------:R-:W-:Y:S05]  /*250e0*/  @!P2 BRA `(.L_x_2101) ;  /* 0x000000000048a947 */ /* 0x000fea0003800000 */
[C---:B------:R-:W-:Y:S01]  /*250f0*/  ISETP.GT.AND P0, PT, R0.reuse, RZ, PT ;  /* 0x000000ff0000720c */ /* 0x040fe20003f04270 */
[----:B------:R-:W-:Y:S01]  /*25100*/  BSSY B0, `(.L_x_2102) ;  /* 0x000000e000007945 */ /* 0x000fe20003800000 */
[----:B-1----:R-:W-:-:S11]  /*25110*/  VIADD R6, R0, 0xffffffff ;  /* 0xffffffff00067836 */ /* 0x002fd60000000000 */
        /* <DEDUP_REMOVED lines=8> */
.L_x_2103:
[----:B------:R-:W-:-:S13]  /*251a0*/  ISETP.NE.AND P0, PT, R3, 0x1, PT ;  /* 0x000000010300780c */ /* 0x000fda0003f05270 */
[----:B------:R-:W1:Y:S02]  /*251b0*/  @P0 LDC.64 R4, c[0x0][0x9e8] ;  /* 0x00027a00ff040b82 */ /* 0x000e640000000a00 */
[----:B-1----:R-:W-:-:S05]  /*251c0*/  @P0 IMAD.HI.U32 R4, R6, R4, RZ ;  /* 0x0000000406040227 */ /* 0x002fca00078e00ff */
[----:B------:R-:W-:-:S07]  /*251d0*/  @P0 SHF.R.U32.HI R6, RZ, R5, R4 ;  /* 0x00000005ff060219 */ /* 0x000fce0000011604 */
.L_x_2104:
[----:B------:R-:W-:Y:S05]  /*251e0*/  BSYNC B0 ;  /* 0x0000000000007941 */ /* 0x000fea0003800000 */
.L_x_2102:
[----:B------:R-:W-:-:S05]  /*251f0*/  IMAD R6, R6, R3, R3 ;  /* 0x0000000306067224 */ /* 0x000fca00078e0203 */
[----:B------:R-:W-:-:S07]  /*25200*/  VIMNMX R2, R2, R6, PT ;  /* 0x0000000602027248 */ /* 0x000fce0003fe0100 */
.L_x_2101:
[----:B------:R-:W-:Y:S01]  /*25210*/  VIADD R2, R2, 0x3f ;  /* 0x0000003f02027836 */ /* 0x000fe20000000000 */
[----:B-1----:R-:W1:Y:S01]  /*25220*/  @P1 LDC R4, c[0x0][0x450] ;  /* 0x00011400ff041b82 */ /* 0x002e620000000800 */
[----:B------:R-:W-:-:S03]  /*25230*/  ULDC UR4, c[0x0][0x9dc] ;  /* 0x0002770000047ab9 */ /* 0x000fc60000000800 */
[----:B------:R-:W-:-:S04]  /*25240*/  SHF.R.S32.HI R0, RZ, 0x1f, R2 ;  /* 0x0000001fff007819 */ /* 0x000fc80000011402 */
[----:B------:R-:W-:Y:S01]  /*25250*/  LEA.HI R0, R0, R2, RZ, 0x6 ;  /* 0x0000000200007211 */ /* 0x000fe200078f30ff */
[----:B------:R-:W-:-:S03]  /*25260*/  IMAD.MOV.U32 R2, RZ, RZ, R7 ;  /* 0x000000ffff027224 */ /* 0x000fc600078e0007 */
[----:B------:R-:W-:-:S04]  /*25270*/  SHF.R.S32.HI R0, RZ, 0x6, R0 ;  /* 0x00000006ff007819 */ /* 0x000fc80000011400 */
[----:B------:R-:W-:Y:S02]  /*25280*/  VIMNMX R6, R21, R0, PT ;  /* 0x0000000015067248 */ /* 0x000fe40003fe0100 */
[----:B------:R-:W2:Y:S03]  /*25290*/  @P1 LDC R0, c[0x0][0x44c] ;  /* 0x00011300ff001b82 */ /* 0x000ea60000000800 */
[----:B------:R3:W-:Y:S01]  /*252a0*/  STL [R1+0x34], R6 ;  /* 0x0000340601007387 */ /* 0x0007e20000100800 */
[----:B--2---:R-:W-:-:S05]  /*252b0*/  @P1 IMAD.HI.U32 R0, R7, R0, RZ ;  /* 0x0000000007001227 */ /* 0x004fca00078e00ff */
[----:B-1----:R-:W-:-:S05]  /*252c0*/  @P1 SHF.R.U32.HI R2, RZ, R4, R0 ;  /* 0x00000004ff021219 */ /* 0x002fca0000011600 */
[----:B------:R-:W-:-:S04]  /*252d0*/  IMAD.IADD R2, R17, 0x1, R2 ;  /* 0x0000000111027824 */ /* 0x000fc800078e0202 */
[----:B------:R-:W-:Y:S01]  /*252e0*/  VIADD R0, R2, -UR4 ;  /* 0x8000000402007c36 */ /* 0x000fe20008000000 */
[----:B---3--:R-:W-:Y:S06]  /*252f0*/  @!P2 BRA `(.L_x_2105) ;  /* 0x000000000044a947 */ /* 0x008fec0003800000 */
        /* <DEDUP_REMOVED lines=10> */
.L_x_2107:
[----:B------:R-:W-:-:S13]  /*253a0*/  ISETP.NE.AND P0, PT, R3, 0x1, PT ;  /* 0x000000010300780c */ /* 0x000fda0003f05270 */
[----:B------:R-:W1:Y:S02]  /*253b0*/  @P0 LDC.64 R4, c[0x0][0x9e8] ;  /* 0x00027a00ff040b82 */ /* 0x000e640000000a00 */
[----:B-1----:R-:W-:-:S05]  /*253c0*/  @P0 IMAD.HI.U32 R4, R2, R4, RZ ;  /* 0x0000000402040227 */ /* 0x002fca00078e00ff */
[----:B------:R-:W-:-:S07]  /*253d0*/  @P0 SHF.R.U32.HI R2, RZ, R5, R4 ;  /* 0x00000005ff020219 */ /* 0x000fce0000011604 */
.L_x_2108:
[----:B------:R-:W-:Y:S05]  /*253e0*/  BSYNC B0 ;  /* 0x0000000000007941 */ /* 0x000fea0003800000 */
.L_x_2106:
[----:B------:R-:W-:-:S05]  /*253f0*/  IMAD R2, R2, R3, RZ ;  /* 0x0000000302027224 */ /* 0x000fca00078e02ff */
[----:B------:R-:W-:-:S07]  /*25400*/  VIMNMX R0, R0, R2, !PT ;  /* 0x0000000200007248 */ /* 0x000fce0007fe0100 */
.L_x_2105:
[----:B------:R-:W-:Y:S01]  /*25410*/  SHF.R.S32.HI R2, RZ, 0x1f, R0 ;  /* 0x0000001fff027819 */ /* 0x000fe20000011400 */
[----:B------:R-:W-:Y:S03]  /*25420*/  BSSY B7, `(.L_x_2109) ;  /* 0x00004e4000077945 */ /* 0x000fe60003800000 */
[----:B------:R-:W-:-:S04]  /*25430*/  LEA.HI R2, R2, R0, RZ, 0x6 ;  /* 0x0000000002027211 */ /* 0x000fc800078f30ff */
[----:B------:R-:W-:-:S04]  /*25440*/  SHF.R.S32.HI R2, RZ, 0x6, R2 ;  /* 0x00000006ff027819 */ /* 0x000fc80000011402 */
[----:B------:R-:W-:-:S04]  /*25450*/  VIMNMX R3, RZ, R2, !PT ;  /* 0x00000002ff037248 */ /* 0x000fc80007fe0100 */
[----:B------:R-:W-:Y:S01]  /*25460*/  ISETP.GT.AND P0, PT, R6, R3, PT ;  /* 0x000000030600720c */ /* 0x000fe20003f04270 */
[----:B------:R1:W-:-:S12]  /*25470*/  STL [R1+0x2c], R3 ;  /* 0x00002c0301007387 */ /* 0x0003d80000100800 */
[----:B-1----:R-:W-:Y:S05]  /*25480*/  @P0 BRA `(.L_x_2110) ;  /* 0x0000000000480947 */ /* 0x002fea0003800000 */
[----:B------:R-:W1:Y:S02]  /*25490*/  S2R R3, SR_TID.X ;  /* 0x0000000000037919 */ /* 0x000e640000002100 */
[----:B-1----:R-:W-:-:S04]  /*254a0*/  LOP3.LUT R3, R3, 0x7f, RZ, 0xc0, !PT ;  /* 0x0000007f03037812 */ /* 0x002fc800078ec0ff */
[----:B------:R-:W-:-:S13]  /*254b0*/  ISETP.NE.AND P0, PT, R3, RZ, PT ;  /* 0x000000ff0300720c */ /* 0x000fda0003f05270 */
[----:B------:R-:W-:Y:S05]  /*254c0*/  @P0 BRA `(.L_x_2111) ;  /* 0x0000004c00640947 */ /* 0x000fea0003800000 */
[----:B------:R-:W1:Y:S01]  /*254d0*/  S2R R3, SR_LANEID ;  /* 0x0000000000037919 */ /* 0x000e620000000000 */
[----:B------:R-:W-:Y:S01]  /*254e0*/  VOTEU.ANY UR4, UPT, PT ;  /* 0x0000000000047886 */ /* 0x000fe200038e0100 */
[----:B------:R-:W2:Y:S01]  /*254f0*/  LDC.64 R4, c[0x0][0xc60] ;  /* 0x00031800ff047b82 */ /* 0x000ea20000000a00 */
[----:B------:R-:W1:Y:S01]  /*25500*/  FLO.U32 R0, UR4 ;  /* 0x0000000400007d00 */ /* 0x000e6200080e0000 */
[----:B------:R-:W-:-:S07]  /*25510*/  ULDC.64 UR6, c[0x0][0x208] ;  /* 0x0000820000067ab9 */ /* 0x000fce0000000a00 */
[----:B------:R-:W2:Y:S01]  /*25520*/  POPC R2, UR4 ;  /* 0x0000000400027d09 */ /* 0x000ea20008000000 */
[----:B-1----:R-:W-:-:S13]  /*25530*/  ISETP.EQ.U32.AND P0, PT, R0, R3, PT ;  /* 0x000000030000720c */ /* 0x002fda0003f02070 */
[----:B--2---:R-:W2:Y:S01]  /*25540*/  @P0 ATOMG.E.ADD.STRONG.GPU PT, R5, desc[UR6][R4.64], R2 ;  /* 0x00000002040509a8 */ /* 0x004ea200081ee1c6 */
[----:B------:R-:W1:Y:S02]  /*25550*/  S2R R3, SR_LTMASK ;  /* 0x0000000000037919 */ /* 0x000e640000003900 */
[----:B-1----:R-:W-:-:S06]  /*25560*/  LOP3.LUT R3, R3, UR4, RZ, 0xc0, !PT ;  /* 0x0000000403037c12 */ /* 0x002fcc000f8ec0ff */
[----:B------:R-:W1:Y:S01]  /*25570*/  POPC R3, R3 ;  /* 0x0000000300037309 */ /* 0x000e620000000000 */
[----:B--2---:R-:W1:Y:S02]  /*25580*/  SHFL.IDX PT, R0, R5, R0, 0x1f ;  /* 0x00001f0005007589 */ /* 0x004e6400000e0000 */
[----:B-1----:R-:W-:Y:S01]  /*25590*/  IADD3 R16, R0, UR38, R3 ;  /* 0x0000002600107c10 */ /* 0x002fe2000fffe003 */
[----:B------:R-:W-:Y:S06]  /*255a0*/  BRA `(.L_x_2111) ;  /* 0x0000004c002c7947 */ /* 0x000fec0003800000 */
.L_x_2110:
[----:B------:R-:W2:Y:S01]  /*255b0*/  LDL R17, [R1] ;  /* 0x0000000001117983 */ /* 0x000ea20000100800 */
        /* <DEDUP_REMOVED lines=14> */
[----:B0-----:R-:W-:Y:S02]  /*256a0*/  IMAD.U32 R11, RZ, RZ, UR5 ;  /* 0x00000005ff0b7e24 */ /* 0x001fe4000f8e00ff */
[----:B------:R-:W-:Y:S02]  /*256b0*/  IMAD.MOV.U32 R8, RZ, RZ, 0x70 ;  /* 0x00000070ff087424 */ /* 0x000fe400078e00ff */
[----:B------:R-:W-:Y:S02]  /*256c0*/  IMAD.MOV.U32 R12, RZ, RZ, 0x1 ;  /* 0x00000001ff0c7424 */ /* 0x000fe400078e00ff */
[----:B------:R-:W-:-:S07]  /*256d0*/  IMAD.MOV.U32 R13, RZ, RZ, RZ ;  /* 0x000000ffff0d7224 */ /* 0x000fce00078e00ff */
[----:B------:R-:W-:-:S07]  /*256e0*/  LEPC R20, `(.L_x_2113) ;  /* 0x000000001014794e */ /* 0x000fce0000000000 */
[----:B-1----:R-:W-:Y:S05]  /*256f0*/  CALL.ABS.NOINC R2 ;  /* 0x0000000002007343 */ /* 0x002fea0003c00000 */
.L_x_2113:
[----:B------:R-:W-:Y:S05]  /*25700*/  BSYNC B6 ;  /* 0x0000000000067941 */ /* 0x000fea0003800000 */
.L_x_2112:
        /* <DEDUP_REMOVED lines=14> */
[----:B0-----:R-:W-:Y:S02]  /*257f0*/  IMAD.U32 R11, RZ, RZ, UR5 ;  /* 0x00000005ff0b7e24 */ /* 0x001fe4000f8e00ff */
[----:B------:R-:W-:Y:S02]  /*25800*/  IMAD.MOV.U32 R8, RZ, RZ, 0x70 ;  /* 0x00000070ff087424 */ /* 0x000fe400078e00ff */
[----:B------:R-:W-:Y:S02]  /*25810*/  IMAD.MOV.U32 R12, RZ, RZ, 0x1 ;  /* 0x00000001ff0c7424 */ /* 0x000fe400078e00ff */
[----:B-1----:R-:W-:-:S07]  /*25820*/  IMAD.MOV.U32 R13, RZ, RZ, RZ ;  /* 0x000000ffff0d7224 */ /* 0x002fce00078e00ff */
[----:B------:R-:W-:-:S07]  /*25830*/  LEPC R20, `(.L_x_2116) ;  /* 0x000000001014794e */ /* 0x000fce0000000000 */
[----:B--2---:R-:W-:Y:S05]  /*25840*/  CALL.ABS.NOINC R2 ;  /* 0x0000000002007343 */ /* 0x004fea0003c00000 */
.L_x_2116:
        /* <DEDUP_REMOVED lines=15> */
.L_x_2115:
[----:B------:R-:W-:Y:S05]  /*25940*/  BSYNC B6 ;  /* 0x0000000000067941 */ /* 0x000fea0003800000 */
.L_x_2114:
[----:B------:R-:W-:Y:S01]  /*25950*/  ULDC.64 UR4, c[0x0][0x9f8] ;  /* 0x00027e0000047ab9 */ /* 0x000fe20000000a00 */
[----:B------:R-:W2:Y:S01]  /*25960*/  LDL R17, [R1+0x34] ;  /* 0x0000340001117983 */ /* 0x000ea20000100800 */
[----:B------:R-:W-:Y:S01]  /*25970*/  ISETP.NE.U32.AND P0, PT, RZ, UR4, PT ;  /* 0x00000004ff007c0c */ /* 0x000fe2000bf05070 */
[----:B------:R-:W-:Y:S01]  /*25980*/  IMAD.MOV.U32 R7, RZ, RZ, R19 ;  /* 0x000000ffff077224 */ /* 0x000fe200078e0013 */
[----:B------:R-:W-:Y:S02]  /*25990*/  ULDC.64 UR6, c[0x0][0x208] ;  /* 0x0000820000067ab9 */ /* 0x000fe40000000a00 */
[----:B------:R-:W-:Y:S01]  /*259a0*/  ISETP.NE.AND.EX P0, PT, RZ, UR5, PT, P0 ;  /* 0x00000005ff007c0c */ /* 0x000fe2000bf05300 */
[----:B------:R-:W-:-:S12]  /*259b0*/  ULDC.64 UR4, c[0x0][0xa08] ;  /* 0x0002820000047ab9 */ /* 0x000fd80000000a00 */
[----:B------:R-:W1:Y:S02]  /*259c0*/  @P0 LDC.64 R2, c[0x0][0x9f8] ;  /* 0x00027e00ff020b82 */ /* 0x000e640000000a00 */
[----:B-1----:R-:W-:-:S05]  /*259d0*/  @P0 IMAD.WIDE R2, R19, 0x4, R2 ;  /* 0x0000000413020825 */ /* 0x002fca00078e0202 */
[----:B------:R1:W3:Y:S02]  /*259e0*/  @P0 LDG.E R7, desc[UR6][R2.64] ;  /* 0x0000000602070981 */ /* 0x0002e4000c1e1900 */
[----:B-1----:R-:W1:Y:S02]  /*259f0*/  LDC.64 R2, c[0x0][0x418] ;  /* 0x00010600ff027b82 */ /* 0x002e640000000a00 */
[----:B-1----:R-:W-:Y:S01]  /*25a00*/  LOP3.LUT P0, RZ, R2, UR4, RZ, 0xfc, !PT ;  /* 0x0000000402ff7c12 */ /* 0x002fe2000f80fcff */
[----:B------:R-:W-:-:S03]  /*25a10*/  UMOV UR4, 0xffffffff ;  /* 0xffffffff00047882 */ /* 0x000fc60000000000 */
[----:B------:R-:W-:Y:S01]  /*25a20*/  LOP3.LUT P0, RZ, R3, UR5, RZ, 0xfc, P0 ;  /* 0x0000000503ff7c12 */ /* 0x000fe2000800fcff */
[----:B--2---:R-:W-:Y:S01]  /*25a30*/  VIADD R0, R17, 0xffffffff ;  /* 0xffffffff11007836 */ /* 0x004fe20000000000 */
[----:B---3--:R-:W-:Y:S01]  /*25a40*/  SHF.R.S32.HI R8, RZ, 0x1f, R7 ;  /* 0x0000001fff087819 */ /* 0x008fe20000011407 */
[----:B------:R1:W-:Y:S01]  /*25a50*/  STL [R1+0xc], R7 ;  /* 0x00000c0701007387 */ /* 0x0003e20000100800 */
[----:B------:R-:W-:-:S03]  /*25a60*/  SEL R17, R7, RZ, !P0 ;  /* 0x000000ff07117207 */ /* 0x000fc60004000000 */
[----:B------:R1:W-:Y:S01]  /*25a70*/  STL [R1+0x24], R8 ;  /* 0x0000240801007387 */ /* 0x0003e20000100800 */
[----:B------:R-:W-:Y:S05]  /*25a80*/  BRA.DIV UR4, `(.L_x_2117) ;  /* 0x0000006e04747947 */ /* 0x000fea000b800000 */
[----:B------:R-:W2:Y:S02]  /*25a90*/  S2R R4, SR_TID.X ;  /* 0x0000000000047919 */ /* 0x000ea40000002100 */
[----:B--2---:R-:W-:-:S04]  /*25aa0*/  SHF.R.U32.HI R4, RZ, 0x5, R4 ;  /* 0x00000005ff047819 */ /* 0x004fc80000011604 */
[----:B------:R-:W-:-:S05]  /*25ab0*/  LOP3.LUT R4, R4, 0x3, RZ, 0xc0, !PT ;  /* 0x0000000304047812 */ /* 0x000fca00078ec0ff */
[----:B------:R2:W3:Y:S02]  /*25ac0*/  SHFL.IDX PT, R14, R4, RZ, 0x1f ;  /* 0x00001fff040e7589 */ /* 0x0004e400000e0000 */
.L_x_2295:
[----:B--2---:R-:W2:Y:S01]  /*25ad0*/  LDL.LU R4, [R1+0x20] ;  /* 0x0000200001047983 */ /* 0x004ea20000300800 */
[----:B------:R-:W-:Y:S02]  /*25ae0*/  PLOP3.LUT P1, PT, PT, PT, PT, 0x8, 0x0 ;  /* 0x000000000000781c */ /* 0x000fe40003f2e170 */
[----:B---3--:R-:W-:Y:S01]  /*25af0*/  ISETP.NE.AND P0, PT, R14, RZ, PT ;  /* 0x000000ff0e00720c */ /* 0x008fe20003f05270 */
[----:B------:R3:W-:Y:S01]  /*25b00*/  STL [R1+0x8], R0 ;  /* 0x0000080001007387 */ /* 0x0007e20000100800 */
[----:B--2---:R-:W-:-:S09]  /*25b10*/  LOP3.LUT R4, R4, 0xfffffffe, RZ, 0xc0, !PT ;  /* 0xfffffffe04047812 */ /* 0x004fd200078ec0ff */
[----:B------:R-:W-:-:S05]  /*25b20*/  @P1 LOP3.LUT R4, R4, 0x1, RZ, 0xfc, !PT ;  /* 0x0000000104041812 */ /* 0x000fca00078efcff */
[----:B------:R3:W-:Y:S01]  /*25b30*/  STL [R1+0x20], R4 ;  /* 0x0000200401007387 */ /* 0x0007e20000100800 */
[----:B------:R-:W-:Y:S05]  /*25b40*/  @P0 BRA `(.L_x_2118) ;  /* 0x00000004005c0947 */ /* 0x000fea0003800000 */
[----:B------:R-:W-:-:S03]  /*25b50*/  UMOV UR4, 0xffffffff ;  /* 0xffffffff00047882 */ /* 0x000fc60000000000 */
[----:B------:R-:W-:Y:S05]  /*25b60*/  BRA.DIV UR4, `(.L_x_2119) ;  /* 0x0000006e04707947 */ /* 0x000fea000b800000 */
[----:B------:R-:W-:-:S13]  /*25b70*/  ELECT P6, URZ, PT ;  /* 0x00000000003f782f */ /* 0x000fda00038c0000 */
.L_x_2298:
[----:B------:R-:W-:Y:S05]  /*25b80*/  @!P6 BRA `(.L_x_2118) ;  /* 0x00000004004ce947 */ /* 0x000fea0003800000 */
[----:B------:R-:W-:-:S04]  /*25b90*/  ISETP.NE.U32.AND P0, PT, R2, RZ, PT ;  /* 0x000000ff0200720c */ /* 0x000fc80003f05070 */
[----:B------:R-:W-:-:S13]  /*25ba0*/  ISETP.NE.AND.EX P0, PT, R3, RZ, PT, P0 ;  /* 0x000000ff0300720c */ /* 0x000fda0003f05300 */
[----:B------:R-:W-:Y:S05]  /*25bb0*/  @!P0 BRA `(.L_x_2120) ;  /* 0x0000000000548947 */ /* 0x000fea0003800000 */
[----:B------:R-:W2:Y:S01]  /*25bc0*/  LDC R6, c[0x0][0x43c] ;  /* 0x00010f00ff067b82 */ /* 0x000ea20000000800 */
[----:B------:R-:W-:Y:S01]  /*25bd0*/  IMAD.MOV.U32 R9, RZ, RZ, R0 ;  /* 0x000000ffff097224 */ /* 0x000fe200078e0000 */
[----:B------:R-:W-:Y:S01]  /*25be0*/  ULDC.64 UR4, c[0x0][0x428] ;  /* 0x00010a0000047ab9 */ /* 0x000fe20000000a00 */
[----:B------:R-:W-:Y:S02]  /*25bf0*/  ULDC.64 UR6, c[0x0][0x208] ;  /* 0x0000820000067ab9 */ /* 0x000fe40000000a00 */
[----:B---3--:R-:W-:Y:S01]  /*25c00*/  IMAD.MOV.U32 R0, RZ, RZ, R9 ;  /* 0x000000ffff007224 */ /* 0x008fe200078e0009 */
[----:B--2---:R-:W-:-:S13]  /*25c10*/  ISETP.NE.AND P0, PT, R6, 0x1, PT ;  /* 0x000000010600780c */ /* 0x004fda0003f05270 */
[----:B------:R-:W2:Y:S02]  /*25c20*/  @P0 LDC.64 R4, c[0x0][0x440] ;  /* 0x00011000ff040b82 */ /* 0x000ea40000000a00 */
[----:B--2---:R-:W-:-:S05]  /*25c30*/  @P0 IMAD.HI.U32 R4, R9, R4, RZ ;  /* 0x0000000409040227 */ /* 0x004fca00078e00ff */
        /* <DEDUP_REMOVED lines=13> */
.L_x_2120:
[----:B-1----:R-:W4:Y:S04]  /*25d10*/  LDL R7, [R1] ;  /* 0x0000000001077983 */ /* 0x002f280000100800 */
[----:B---3--:R-:W4:Y:S04]  /*25d20*/  LDL R0, [R1+0x4] ;  /* 0x0000040001007983 */ /* 0x008f280000100800 */
[----:B--2---:R-:W2:Y:S01]  /*25d30*/  LDL R2, [R1+0x10] ;  /* 0x0000100001027983 */ /* 0x004ea20000100800 */
[----:B----4-:R-:W-:Y:S01]  /*25d40*/  IMAD R0, R0, 0x8, R7 ;  /* 0x0000000800007824 */ /* 0x010fe200078e0207 */
[----:B--2---:R-:W-:-:S04]  /*25d50*/  SHF.L.U32 R2, R2, 0x1f, RZ ;  /* 0x0000001f02027819 */ /* 0x004fc800000006ff */
[----:B------:R-:W1:Y:S02]  /*25d60*/  SYNCS.PHASECHK.TRANS64.TRYWAIT P0, [R0+URZ+0x30840], R2 ;  /* 0x03084002000075a7 */ /* 0x000e64000800017f */
[----:B-1----:R-:W-:Y:S05]  /*25d70*/  @!P0 BRA `(.L_x_2121) ;  /* 0x0000006c000c8947 */ /* 0x002fea0003800000 */
.L_x_2299:
[----:B------:R-:W2:Y:S02]  /*25d80*/  S2R R3, SR_TID.X ;  /* 0x0000000000037919 */ /* 0x000ea40000002100 */
[----:B--2---:R-:W-:-:S04]  /*25d90*/  LOP3.LUT R3, R3, 0x7f, RZ, 0xc0, !PT ;  /* 0x0000007f03037812 */ /* 0x004fc800078ec0ff */
[----:B------:R-:W-:-:S13]  /*25da0*/  ISETP.NE.AND P0, PT, R3, RZ, PT ;  /* 0x000000ff0300720c */ /* 0x000fda0003f05270 */
[----:B------:R-:W-:Y:S05]  /*25db0*/  @P0 BRA `(.L_x_2122) ;  /* 0x00000000001c0947 */ /* 0x000fea0003800000 */
[----:B------:R-:W2:Y:S01]  /*25dc0*/  S2R R3, SR_TID.X ;  /* 0x0000000000037919 */ /* 0x000ea20000002100 */
[----:B-1----:R-:W-:-:S04]  /*25dd0*/  IMAD.MOV.U32 R2, RZ, RZ, 0x8000 ;  /* 0x00008000ff027424 */ /* 0x002fc800078e00ff */
[----:B------:R3:W-:Y:S01]  /*25de0*/  SYNCS.ARRIVE.TRANS64 RZ, [R0+URZ+0x30830], R2 ;  /* 0x0308300200ff79a7 */ /* 0x0007e2000800003f */
[----:B--2---:R-:W-:-:S04]  /*25df0*/  LOP3.LUT R3, R3, 0x1f, RZ, 0xc0, !PT ;  /* 0x0000001f03037812 */ /* 0x004fc800078ec0ff */
[----:B------:R-:W-:-:S13]  /*25e00*/  ISETP.NE.AND P0, PT, R3, RZ, PT ;  /* 0x000000ff0300720c */ /* 0x000fda0003f05270 */
[----:B---3--:R-:W-:Y:S05]  /*25e10*/  @!P0 BRA `(.L_x_2122) ;  /* 0x0000000000048947 */ /* 0x008fea0003800000 */
[----:B------:R-:W-:Y:S01]  /*25e20*/  BPT.TRAP 0x1 ;  /* 0x000000040000795c */ /* 0x000fe20000300000 */
.L_x_2122:
[----:B-1----:R-:W2:Y:S04]  /*25e30*/  LDL R2, [R1+0x14] ;  /* 0x0000140001027983 */ /* 0x002ea80000100800 */
        /* <DEDUP_REMOVED lines=25> */
[----:B-1----:R-:W-:Y:S01]  /*25fd0*/  UMOV UR8, UR15 ;  /* 0x0000000f00087c82 */ /* 0x002fe20008000000 */
[----:B------:R-:W-:Y:S01]  /*25fe0*/  UMOV UR10, UR17 ;  /* 0x00000011000a7c82 */ /* 0x000fe20008000000 */
[----:B------:R-:W-:Y:S01]  /*25ff0*/  UMOV UR15, 0x80 ;  /* 0x00000080000f7882 */ /* 0x000fe20000000000 */
[----:B------:R1:W-:Y:S02]  /*26000*/  UTMALDG.4D [UR8], [UR4], desc[UR6] ;  /* 0x00000608040075b4 */ /* 0x0003e40008019000 */
[----:B-1----:R-:W-:Y:S01]  /*26010*/  UMOV UR8, UR16 ;  /* 0x0000001000087c82 */ /* 0x002fe20008000000 */
[----:B------:R-:W-:Y:S01]  /*26020*/  UMOV UR10, UR15 ;  /* 0x0000000f000a7c82 */ /* 0x000fe20008000000 */
[----:B------:R-:W-:Y:S01]  /*26030*/  UMOV UR15, 0xc0 ;  /* 0x000000c0000f7882 */ /* 0x000fe20000000000 */
[----:B------:R1:W-:Y:S02]  /*26040*/  UTMALDG.4D [UR8], [UR4], desc[UR6] ;  /* 0x00000608040075b4 */ /* 0x0003e40008019000 */
[----:B-1----:R-:W-:Y:S01]  /*26050*/  UMOV UR8, UR14 ;  /* 0x0000000e00087c82 */ /* 0x002fe20008000000 */
[----:B------:R-:W-:-:S02]  /*26060*/  UMOV UR10, UR15 ;  /* 0x0000000f000a7c82 */ /* 0x000fc40008000000 */
[----:B------:R4:W-:Y:S01]  /*26070*/  UTMALDG.4D [UR8], [UR4], desc[UR6] ;  /* 0x00000608040075b4 */ /* 0x0009e20008019000 */
[----:B--2---:R-:W-:-:S04]  /*26080*/  LOP3.LUT R2, R2, 0xfffffffe, RZ, 0xc0, !PT ;  /* 0xfffffffe02027812 */ /* 0x004fc800078ec0ff */
[----:B------:R-:W-:-:S05]  /*26090*/  @P0 LOP3.LUT R2, R2, 0x1, RZ, 0xfc, !PT ;  /* 0x0000000102020812 */ /* 0x000fca00078efcff */
[----:B------:R4:W-:Y:S01]  /*260a0*/  STL [R1+0x20], R2 ;  /* 0x0000200201007387 */ /* 0x0009e20000100800 */
[----:B------:R-:W-:Y:S01]  /*260b0*/  NOP ;  /* 0x0000000000007918 */ /* 0x000fe20000000000 */
.L_x_2118:
[----:B---3--:R-:W2:Y:S04]  /*260c0*/  LDL R4, [R1] ;  /* 0x0000000001047983 */ /* 0x008ea80000100800 */
[----:B------:R-:W3:Y:S01]  /*260d0*/  LDL.LU R3, [R1+0x40] ;  /* 0x0000400001037983 */ /* 0x000ee20000300800 */
[----:B------:R-:W-:Y:S05]  /*260e0*/  WARPSYNC.ALL ;  /* 0x0000000000007948 */ /* 0x000fea0003800000 */
[----:B----4-:R-:W-:Y:S01]  /*260f0*/  ULDC.64 UR4, c[0x0][0x298] ;  /* 0x0000a60000047ab9 */ /* 0x010fe20000000a00 */
[----:B------:R-:W-:Y:S01]  /*26100*/  BSSY B6, `(.L_x_2123) ;  /* 0x000001c000067945 */ /* 0x000fe20003800000 */
[----:B------:R-:W-:Y:S01]  /*26110*/  BAR.SYNC.DEFER_BLOCKING 0x8, 0x180 ;  /* 0x0206000000007b1d */ /* 0x000fe20000010000 */
[----:B---3--:R-:W-:-:S05]  /*26120*/  SHF.R.S32.HI R0, RZ, 0x1f, R3 ;  /* 0x0000001fff007819 */ /* 0x008fca0000011403 */
[----:B------:R-:W-:Y:S02]  /*26130*/  IMAD R2, R0, UR4, RZ ;  /* 0x0000000400027c24 */ /* 0x000fe4000f8e02ff */
[----:B--2---:R-:W-:Y:S02]  /*26140*/  VIADD R0, R4, 0x10400 ;  /* 0x0001040004007836 */ /* 0x004fe40000000000 */
[C---:B------:R-:W-:Y:S02]  /*26150*/  IMAD R2, R3.reuse, UR5, R2 ;  /* 0x0000000503027c24 */ /* 0x040fe4000f8e0202 */
[----:B------:R-:W-:Y:S01]  /*26160*/  IMAD.WIDE.U32 R4, R3, UR4, RZ ;  /* 0x0000000403047c25 */ /* 0x000fe2000f8e00ff */
[----:B------:R-:W-:-:S03]  /*26170*/  LOP3.LUT P0, RZ, R0, 0x3ff, RZ, 0xc0, !PT ;  /* 0x000003ff00ff7812 */ /* 0x000fc6000780c0ff */
[----:B------:R-:W-:Y:S01]  /*26180*/  IMAD.IADD R0, R5, 0x1, R2 ;  /* 0x0000000105007824 */ /* 0x000fe200078e0202 */
[----:B------:R2:W-:Y:S04]  /*26190*/  STL.64 [R1+0x40], R4 ;  /* 0x0000400401007387 */ /* 0x0005e80000100a00 */
[----:B------:R2:W-:Y:S05]  /*261a0*/  STL [R1+0x4c], R0 ;  /* 0x00004c0001007387 */ /* 0x0005ea0000100800 */
[----:B------:R-:W-:Y:S05]  /*261b0*/  @!P0 BRA `(.L_x_2124) ;  /* 0x0000000000408947 */ /* 0x000fea0003800000 */
[----:B------:R-:W-:Y:S01]  /*261c0*/  MOV R2, 0x0 ;  /* 0x0000000000027802 */ /* 0x000fe20000000f00 */
[----:B------:R-:W-:Y:S01]  /*261d0*/  ULDC.64 UR4, c[0x4][0xa8] ;  /* 0x01002a0000047ab9 */ /* 0x000fe20000000a00 */
[----:B------:R-:W-:Y:S01]  /*261e0*/  ULDC.64 UR6, c[0x4][0xb0] ;  /* 0x01002c0000067ab9 */ /* 0x000fe20000000a00 */
[----:B------:R-:W-:Y:S01]  /*261f0*/  ULDC.64 UR8, c[0x4][0x20] ;  /* 0x0100080000087ab9 */ /* 0x000fe20000000a00 */
[----:B--2---:R-:W-:Y:S02]  /*26200*/  IMAD.U32 R4, RZ, RZ, UR4 ;  /* 0x00000004ff047e24 */ /* 0x004fe4000f8e00ff */
[----:B------:R-:W2:Y:S01]  /*26210*/  LDC.64 R2, c[0x4][R2] ;  /* 0x0100000002027b82 */ /* 0x000ea20000000a00 */
[----:B------:R-:W-:Y:S02]  /*26220*/  IMAD.U32 R5, RZ, RZ, UR5 ;  /* 0x00000005ff057e24 */ /* 0x000fe4000f8e00ff */
[----:B------:R-:W-:Y:S02]  /*26230*/  IMAD.U32 R6, RZ, RZ, UR6 ;  /* 0x00000006ff067e24 */ /* 0x000fe4000f8e00ff */
[----:B-1----:R-:W-:-:S02]  /*26240*/  IMAD.U32 R7, RZ, RZ, UR7 ;  /* 0x00000007ff077e24 */ /* 0x002fc4000f8e00ff */
[----:B------:R-:W-:Y:S02]  /*26250*/  IMAD.U32 R10, RZ, RZ, UR8 ;  /* 0x00000008ff0a7e24 */ /* 0x000fe4000f8e00ff */
[----:B0-----:R-:W-:Y:S02]  /*26260*/  IMAD.U32 R11, RZ, RZ, UR9 ;  /* 0x00000009ff0b7e24 */ /* 0x001fe4000f8e00ff */
[----:B------:R-:W-:Y:S02]  /*26270*/  IMAD.MOV.U32 R8, RZ, RZ, 0x70 ;  /* 0x00000070ff087424 */ /* 0x000fe400078e00ff */
[----:B------:R-:W-:Y:S02]  /*26280*/  IMAD.MOV.U32 R12, RZ, RZ, 0x1 ;  /* 0x00000001ff0c7424 */ /* 0x000fe400078e00ff */
[----:B------:R-:W-:-:S07]  /*26290*/  IMAD.MOV.U32 R13, RZ, RZ, RZ ;  /* 0x000000ffff0d7224 */ /* 0x000fce00078e00ff */
[----:B------:R-:W-:-:S07]  /*262a0*/  LEPC R20, `(.L_x_2124) ;  /* 0x000000001014794e */ /* 0x000fce0000000000 */
[----:B--2---:R-:W-:Y:S05]  /*262b0*/  CALL.ABS.NOINC R2 ;  /* 0x0000000002007343 */ /* 0x004fea0003c00000 */
.L_x_2124:
[----:B------:R-:W-:Y:S05]  /*262c0*/  BSYNC B6 ;  /* 0x0000000000067941 */ /* 0x000fea0003800000 */
.L_x_2123:
[----:B--2---:R-:W2:Y:S01]  /*262d0*/  LDL.LU R0, [R1+0x4c] ;  /* 0x00004c0001007983 */ /* 0x004ea20000300800 */
[----:B-1----:R-:W1:Y:S01]  /*262e0*/  LDC R7, c[0x0][0x448] ;  /* 0x00011200ff077b82 */ /* 0x002e620000000800 */
[----:B------:R-:W-:Y:S02]  /*262f0*/  ULDC.64 UR4, c[0x0][0x2d8] ;  /* 0x0000b60000047ab9 */ /* 0x000fe40000000a00 */
[----:B------:R-:W2:Y:S04]  /*26300*/  LDL.LU.64 R2, [R1+0x40] ;  /* 0x0000400001027983 */ /* 0x000ea80000300a00 */
[----:B------:R-:W3:Y:S01]  /*26310*/  LDL R8, [R1+0x30] ;  /* 0x0000300001087983 */ /* 0x000ee20000100800 */
[----:B------:R-:W4:Y:S01]  /*26320*/  S2R R5, SR_TID.X ;  /* 0x0000000000057919 */ /* 0x000f220000002100 */
[----:B------:R-:W0:Y:S01]  /*26330*/  S2R R9, SR_TID.X ;  /* 0x0000000000097919 */ /* 0x000e220000002100 */
[----:B----4-:R-:W-:-:S04]  /*26340*/  LOP3.LUT R5, R5, 0x7f, RZ, 0xc0, !PT ;  /* 0x0000007f05057812 */ /* 0x010fc800078ec0ff */
[----:B------:R-:W-:Y:S01]  /*26350*/  SHF.R.U32.HI R5, RZ, 0x3, R5 ;  /* 0x00000003ff057819 */ /* 0x000fe20000011605 */
[----:B0-----:R-:W-:-:S05]  /*26360*/  IMAD.SHL.U32 R9, R9, 0x10, RZ ;  /* 0x0000001009097824 */ /* 0x001fca00078e00ff */
[----:B------:R-:W-:Y:S01]  /*26370*/  LOP3.LUT R9, R5, 0x70, R9, 0xf8, !PT ;  /* 0x0000007005097812 */ /* 0x000fe200078ef809 */
[----:B--2---:R-:W-:Y:S01]  /*26380*/  IMAD.MOV.U32 R3, RZ, RZ, R0 ;  /* 0x000000ffff037224 */ /* 0x004fe200078e0000 */
[----:B------:R-:W-:-:S05]  /*26390*/  SHF.R.S32.HI R0, RZ, 0x1f, R18 ;  /* 0x0000001fff007819 */ /* 0x000fca0000011412 */
[----:B------:R-:W-:Y:S02]  /*263a0*/  IMAD R0, R0, UR4, RZ ;  /* 0x0000000400007c24 */ /* 0x000fe4000f8e02ff */
[----:B------:R-:W-:-:S04]  /*263b0*/  IMAD.WIDE.U32 R2, R18, UR4, R2 ;  /* 0x0000000412027c25 */ /* 0x000fc8000f8e0002 */
[----:B------:R-:W-:Y:S01]  /*263c0*/  IMAD R0, R18, UR5, R0 ;  /* 0x0000000512007c24 */ /* 0x000fe2000f8e0200 */
[----:B------:R-:W-:Y:S02]  /*263d0*/  ULDC.64 UR4, c[0x0][0xa00] ;  /* 0x0002800000047ab9 */ /* 0x000fe40000000a00 */
[----:B------:R-:W-:Y:S01]  /*263e0*/  ISETP.NE.U32.AND P0, PT, RZ, UR4, PT ;  /* 0x00000004ff007c0c */ /* 0x000fe2000bf05070 */
[----:B------:R-:W-:Y:S01]  /*263f0*/  IMAD.IADD R3, R3, 0x1, R0 ;  /* 0x0000000103037824 */ /* 0x000fe200078e0200 */
[----:B------:R-:W-:Y:S02]  /*26400*/  SHF.R.S32.HI R0, RZ, 0x1f, R19 ;  /* 0x0000001fff007819 */ /* 0x000fe40000011413 */
[----:B------:R-:W-:Y:S01]  /*26410*/  ISETP.NE.AND.EX P0, PT, RZ, UR5, PT, P0 ;  /* 0x00000005ff007c0c */ /* 0x000fe2000bf05300 */
[----:B------:R-:W-:-:S03]  /*26420*/  ULDC.64 UR4, c[0x0][0x2e0] ;  /* 0x0000b80000047ab9 */ /* 0x000fc60000000a00 */
[----:B------:R-:W-:Y:S02]  /*26430*/  SEL R4, R0, RZ, !P0 ;  /* 0x000000ff00047207 */ /* 0x000fe40004000000 */
[----:B------:R-:W-:Y:S02]  /*26440*/  SEL R0, R19, RZ, !P0 ;  /* 0x000000ff13007207 */ /* 0x000fe40004000000 */
[----:B-1----:R-:W-:-:S13]  /*26450*/  ISETP.NE.AND P0, PT, R7, 0x1, PT ;  /* 0x000000010700780c */ /* 0x002fda0003f05270 */
[----:B------:R-:W0:Y:S08]  /*26460*/  @P0 LDC R5, c[0x0][0x44c] ;  /* 0x00011300ff050b82 */ /* 0x000e300000000800 */
[----:B------:R-:W1:Y:S01]  /*26470*/  @P0 LDC R6, c[0x0][0x450] ;  /* 0x00011400ff060b82 */ /* 0x000e620000000800 */
[----:B------:R-:W-:Y:S02]  /*26480*/  IMAD R4, R4, UR4, RZ ;  /* 0x0000000404047c24 */ /* 0x000fe4000f8e02ff */
[----:B------:R-:W-:-:S04]  /*26490*/  IMAD.WIDE.U32 R2, R0, UR4, R2 ;  /* 0x0000000400027c25 */ /* 0x000fc8000f8e0002 */
[----:B------:R-:W-:Y:S01]  /*264a0*/  IMAD R0, R0, UR5, R4 ;  /* 0x0000000500007c24 */ /* 0x000fe2000f8e0204 */
[----:B------:R-:W-:Y:S01]  /*264b0*/  ULDC.64 UR4, c[0x0][0x2d0] ;  /* 0x0000b40000047ab9 */ /* 0x000fe20000000a00 */
[----:B---3--:R-:W-:Y:S02]  /*264c0*/  IMAD.IADD R4, R9, 0x1, R8 ;  /* 0x0000000109047824 */ /* 0x008fe400078e0208 */
        /* <DEDUP_REMOVED lines=21> */
[----:B------:R-:W-:Y:S01]  /*26620*/  LOP3.LUT R11, R9, 0x80, RZ, 0xfc, !PT ;  /* 0x00000080090b7812 */ /* 0x000fe200078efcff */
        /* <DEDUP_REMOVED lines=15> */
[----:B------:R-:W2:Y:S04]  /*26720*/  LDL.LU R6, [R1+0x3c] ;  /* 0x00003c0001067983 */ /* 0x000ea80000300800 */
[----:B------:R-:W3:Y:S01]  /*26730*/  LDL.LU R11, [R1+0x30] ;  /* 0x00003000010b7983 */ /* 0x000ee20000300800 */
[----:B------:R-:W0:Y:S02]  /*26740*/  S2R R8, SR_TID.X ;  /* 0x0000000000087919 */ /* 0x000e240000002100 */
[----:B0-----:R-:W-:-:S04]  /*26750*/  LOP3.LUT R8, R8, 0x7f, RZ, 0xc0, !PT ;  /* 0x0000007f08087812 */ /* 0x001fc800078ec0ff */
[----:B------:R-:W-:Y:S01]  /*26760*/  SHF.R.U32.HI R8, RZ, 0x3, R8 ;  /* 0x00000003ff087819 */ /* 0x000fe20000011608 */
[----:B------:R-:W-:Y:S01]  /*26770*/  ULDC.64 UR4, c[0x0][0x208] ;  /* 0x0000820000047ab9 */ /* 0x000fe20000000a00 */
[----:B--2---:R-:W-:Y:S02]  /*26780*/  IMAD R2, R6, R7, RZ ;  /* 0x0000000706027224 */ /* 0x004fe400078e02ff */
[----:B------:R-:W0:Y:S01]  /*26790*/  SHFL.IDX PT, R7, R4, RZ, 0x181f ;  /* 0x00181fff04077589 */ /* 0x000e2200000e0000 */
[----:B---3--:R-:W-:-:S03]  /*267a0*/  IMAD.IADD R0, R8, 0x1, R11 ;  /* 0x0000000108007824 */ /* 0x008fc600078e020b */
[----:B------:R-:W1:Y:S02]  /*267b0*/  SHFL.IDX PT, R6, R3, RZ, 0x181f ;  /* 0x00181fff03067589 */ /* 0x000e6400000e0000 */
[----:B------:R-:W-:-:S13]  /*267c0*/  ISETP.GE.AND P5, PT, R0, R2, PT ;  /* 0x000000020000720c */ /* 0x000fda0003fa6270 */
[----:B0-----:R-:W-:-:S05]  /*267d0*/  @!P5 LEA R7, P4, R10, R7, 0x1 ;  /* 0x000000070a07d211 */ /* 0x001fca00078808ff */
[----:B-1----:R-:W-:-:S05]  /*267e0*/  @!P5 IMAD.X R6, RZ, RZ, R6, P4 ;  /* 0x000000ffff06d224 */ /* 0x002fca00020e0606 */
[----:B------:R-:W-:-:S04]  /*267f0*/  @!P5 LOP3.LUT R7, R7, R6, RZ, 0x3c, !PT ;  /* 0x000000060707d212 */ /* 0x000fc800078e3cff */
[----:B------:R-:W-:-:S04]  /*26800*/  @!P5 LOP3.LUT R6, R7, R6, RZ, 0x3c, !PT ;  /* 0x000000060706d212 */ /* 0x000fc800078e3cff */
[----:B------:R-:W-:Y:S01]  /*26810*/  @!P5 LOP3.LUT R7, R7, R6, RZ, 0x3c, !PT ;  /* 0x000000060707d212 */ /* 0x000fe200078e3cff */
[----:B------:R-:W-:-:S04]  /*26820*/  VIADD R5, R0, 0x10 ;  /* 0x0000001000057836 */ /* 0x000fc80000000000 */
        /* <DEDUP_REMOVED lines=78> */
.L_x_2316:
        /* <DEDUP_REMOVED lines=14> */
.L_x_2127:
[----:B------:R-:W-:Y:S05]  /*26df0*/  BSYNC B0 ;  /* 0x0000000000007941 */ /* 0x000fea0003800000 */
.L_x_2126:
[----:B0--3--:R-:W3:Y:S01]  /*26e00*/  LDL R9, [R1] ;  /* 0x0000000001097983 */ /* 0x009ee20000100800 */
[----:B------:R-:W-:Y:S01]  /*26e10*/  PLOP3.LUT P0, PT, PT, PT, PT, 0x80, 0x0 ;  /* 0x000000000000781c */ /* 0x000fe20003f0f070 */
[----:B------:R-:W-:Y:S01]  /*26e20*/  NOP ;  /* 0x0000000000007918 */ /* 0x000fe20000000000 */
[----:B---3--:R-:W-:-:S11]  /*26e30*/  VIADD R11, R9, 0x30800 ;  /* 0x00030800090b7836 */ /* 0x008fd60000000000 */
.L_x_2128:
[----:B------:R-:W3:Y:S01]  /*26e40*/  LDL R2, [R1] ;  /* 0x0000000001027983 */ /* 0x000ee20000100800 */
        /* <DEDUP_REMOVED lines=18> */
.L_x_2317:
[----:B------:R-:W-:Y:S05]  /*26f70*/  BSYNC B0 ;  /* 0x0000000000007941 */ /* 0x000fea0003800000 */
.L_x_2129:
[----:B------:R-:W2:Y:S04]  /*26f80*/  LDL R3, [R1+0x34] ;  /* 0x0000340001037983 */ /* 0x000ea80000100800 */
[----:B0-----:R-:W3:Y:S01]  /*26f90*/  LDL R2, [R1+0x2c] ;  /* 0x00002c0001027983 */ /* 0x001ee20000100800 */
[----:B------:R-:W-:Y:S01]  /*26fa0*/  BSSY B0, `(.L_x_2131) ;  /* 0x00002b1000007945 */ /* 0x000fe20003800000 */
[----:B--2---:R-:W-:-:S05]  /*26fb0*/  VIADD R0, R3, 0xfffffffe ;  /* 0xfffffffe03007836 */ /* 0x004fca0000000000 */
[----:B---3--:R-:W-:-:S13]  /*26fc0*/  ISETP.GE.AND P0, PT, R0, R2, PT ;  /* 0x000000020000720c */ /* 0x008fda0003f06270 */
[----:B------:R-:W-:Y:S05]  /*26fd0*/  @!P0 BRA `(.L_x_2132) ;  /* 0x0000002800b48947 */ /* 0x000fea0003800000 */
[----:B------:R-:W-:Y:S01]  /*26fe0*/  IMAD.MOV R8, RZ, RZ, -R3 ;  /* 0x000000ffff087224 */ /* 0x000fe200078e0a03 */
[----:B------:R-:W-:Y:S01]  /*26ff0*/  LOP3.LUT R2, RZ, R2, RZ, 0x33, !PT ;  /* 0x00000002ff027212 */ /* 0x000fe200078e33ff */
[----:B------:R-:W-:Y:S03]  /*27000*/  BSSY B2, `(.L_x_2133) ;  /* 0x00000e9000027945 */ /* 0x000fe60003800000 */
[----:B------:R-:W-:-:S05]  /*27010*/  VIADDMNMX R8, R8, 0x1, R2, !PT ;  /* 0x0000000108087846 */ /* 0x000fca0007800102 */
[----:B------:R-:W-:-:S05]  /*27020*/  IMAD.IADD R2, R3, 0x1, R8 ;  /* 0x0000000103027824 */ /* 0x000fca00078e0208 */
[----:B------:R-:W-:-:S04]  /*27030*/  LOP3.LUT R2, R2, 0x1, RZ, 0xc0, !PT ;  /* 0x0000000102027812 */ /* 0x000fc800078ec0ff */
[----:B------:R-:W-:-:S13]  /*27040*/  ISETP.NE.U32.AND P0, PT, R2, 0x1, PT ;  /* 0x000000010200780c */ /* 0x000fda0003f05070 */
[----:B------:R-:W-:Y:S05]  /*27050*/  @P0 BRA `(.L_x_2134) ;  /* 0x0000000c008c0947 */ /* 0x000fea0003800000 */
[----:B-1----:R-:W2:Y:S04]  /*27060*/  LDL R5, [R1+0x20] ;  /* 0x0000200001057983 */ /* 0x002ea80000100800 */
        /* <DEDUP_REMOVED lines=35> */
.L_x_2137:
[----:B------:R-:W2:Y:S01]  /*272a0*/  LDL R2, [R1] ;  /* 0x0000000001027983 */ /* 0x000ea20000100800 */
[----:B------:R-:W-:Y:S01]  /*272b0*/  BSSY B3, `(.L_x_2138) ;  /* 0x0000005000037945 */ /* 0x000fe20003800000 */
[----:B--2---:R-:W-:Y:S01]  /*272c0*/  IMAD R3, R7, 0x8, R2 ;  /* 0x0000000807037824 */ /* 0x004fe200078e0202 */
[----:B------:R-:W-:-:S04]  /*272d0*/  SHF.L.U32 R2, R9, 0x1f, RZ ;  /* 0x0000001f09027819 */ /* 0x000fc800000006ff */
[----:B------:R-:W1:Y:S02]  /*272e0*/  SYNCS.PHASECHK.TRANS64.TRYWAIT P0, [R3+URZ+0x30840], R2 ;  /* 0x03084002030075a7 */ /* 0x000e64000800017f */
[----:B-1----:R-:W-:Y:S05]  /*272f0*/  @!P0 BRA `(.L_x_2139) ;  /* 0x0000006000e48947 */ /* 0x002fea0003800000 */
.L_x_2318:
[----:B------:R-:W-:Y:S05]  /*27300*/  BSYNC B3 ;  /* 0x0000000000037941 */ /* 0x000fea0003800000 */
.L_x_2138:
        /* <DEDUP_REMOVED lines=12> */
.L_x_2141:
[----:B------:R-:W-:Y:S05]  /*273d0*/  BSYNC B3 ;  /* 0x0000000000037941 */ /* 0x000fea0003800000 */
.L_x_2140:
        /* <DEDUP_REMOVED lines=13> */
.L_x_2142:
        /* <DEDUP_REMOVED lines=16> */
.L_x_2143:
        /* <DEDUP_REMOVED lines=16> */
.L_x_2144:
        /* <DEDUP_REMOVED lines=16> */
.L_x_2145:
        /* <DEDUP_REMOVED lines=17> */
.L_x_2319:
[----:B------:R-:W-:Y:S05]  /*278c0*/  BSYNC B3 ;  /* 0x0000000000037941 */ /* 0x000fea0003800000 */
.L_x_2146:
        /* <DEDUP_REMOVED lines=14> */
.L_x_2149:
[----:B------:R-:W-:Y:S05]  /*279b0*/  BSYNC B3 ;  /* 0x0000000000037941 */ /* 0x000fea0003800000 */
.L_x_2148:
        /* <DEDUP_REMOVED lines=15> */
.L_x_2150:
        /* <DEDUP_REMOVED lines=15> */
.L_x_2151:
        /* <DEDUP_REMOVED lines=15> */
.L_x_2152:
        /* <DEDUP_REMOVED lines=15> */
.L_x_2153:
        /* <DEDUP_REMOVED lines=12> */
.L_x_2136:
[----:B------:R-:W-:Y:S05]  /*27e40*/  BSYNC B1 ;  /* 0x0000000000017941 */ /* 0x000fea0003800000 */
.L_x_2135:
[----:B0-----:R-:W2:Y:S04]  /*27e50*/  LDL R0, [R1+0x34] ;  /* 0x0000340001007983 */ /* 0x001ea80000100800 */
[----:B------:R0:W-:Y:S04]  /*27e60*/  STL [R1+0x4], R7 ;  /* 0x0000040701007387 */ /* 0x0001e80000100800 */
[----:B------:R0:W-:Y:S02]  /*27e70*/  STL [R1+0x10], R9 ;  /* 0x0000100901007387 */ /* 0x0001e40000100800 */
[----:B0-2---:R-:W-:-:S07]  /*27e80*/  VIADD R0, R0, 0xfffffffd ;  /* 0xfffffffd00007836 */ /* 0x005fce0000000000 */
.L_x_2134:
[----:B------:R-:W-:Y:S05]  /*27e90*/  BSYNC B2 ;  /* 0x0000000000027941 */ /* 0x000fea0003800000 */
.L_x_2133:
[----:B------:R-:W2:Y:S01]  /*27ea0*/  LDL.LU R2, [R1+0x34] ;  /* 0x0000340001027983 */ /* 0x000ea20000300800 */
[----:B------:R-:W-:Y:S01]  /*27eb0*/  VIADD R8, R8, 0xfffffffe ;  /* 0xfffffffe08087836 */ /* 0x000fe20000000000 */
[----:B--2---:R-:W-:-:S04]  /*27ec0*/  LOP3.LUT R2, RZ, R2, RZ, 0x33, !PT ;  /* 0x00000002ff027212 */ /* 0x004fc800078e33ff */
[----:B------:R-:W-:-:S13]  /*27ed0*/  ISETP.NE.AND P0, PT, R8, R2, PT ;  /* 0x000000020800720c */ /* 0x000fda0003f05270 */
[----:B------:R-:W-:Y:S05]  /*27ee0*/  @!P0 BRA `(.L_x_2132) ;  /* 0x0000001800f08947 */ /* 0x000fea0003800000 */
[----:B------:R-:W-:-:S07]  /*27ef0*/  IMAD.MOV.U32 R9, RZ, RZ, R17 ;  /* 0x000000ffff097224 */ /* 0x000fce00078e0011 */
.L_x_2192:
        /* <DEDUP_REMOVED lines=11> */
[----:B0-----:R-:W-:Y:S06]  /*27fb0*/  @!P1 BRA `(.L_x_2155) ;  /* 0x0000000c003c9947 */ /* 0x001fec0003800000 */
        /* <DEDUP_REMOVED lines=25> */
.L_x_2156:
[----:B------:R-:W2:Y:S01]  /*28150*/  LDL R2, [R1] ;  /* 0x0000000001027983 */ /* 0x000ea20000100800 */
[----:B------:R-:W-:Y:S01]  /*28160*/  BSSY B2, `(.L_x_2157) ;  /* 0x0000005000027945 */ /* 0x000fe20003800000 */
[----:B--2---:R-:W-:Y:S01]  /*28170*/  IMAD R3, R4, 0x8, R2 ;  /* 0x0000000804037824 */ /* 0x004fe200078e0202 */
[----:B------:R-:W-:-:S04]  /*28180*/  SHF.L.U32 R2, R5, 0x1f, RZ ;  /* 0x0000001f05027819 */ /* 0x000fc800000006ff */
[----:B------:R-:W1:Y:S02]  /*28190*/  SYNCS.PHASECHK.TRANS64.TRYWAIT P0, [R3+URZ+0x30840], R2 ;  /* 0x03084002030075a7 */ /* 0x000e64000800017f */
[----:B-1----:R-:W-:Y:S05]  /*281a0*/  @!P0 BRA `(.L_x_2158) ;  /* 0x0000005400608947 */ /* 0x002fea0003800000 */
.L_x_2320:
[----:B------:R-:W-:Y:S05]  /*281b0*/  BSYNC B2 ;  /* 0x0000000000027941 */ /* 0x000fea0003800000 */
.L_x_2157:
        /* <DEDUP_REMOVED lines=12> */
.L_x_2160:
[----:B------:R-:W-:Y:S05]  /*28280*/  BSYNC B2 ;  /* 0x0000000000027941 */ /* 0x000fea0003800000 */
.L_x_2159:
        /* <DEDUP_REMOVED lines=13> */
.L_x_2161:
        /* <DEDUP_REMOVED lines=16> */
.L_x_2162:
        /* <DEDUP_REMOVED lines=16> */
.L_x_2163:
        /* <DEDUP_REMOVED lines=16> */
.L_x_2164:
        /* <DEDUP_REMOVED lines=17> */
.L_x_2321:
[----:B------:R-:W-:Y:S05]  /*28770*/  BSYNC B2 ;  /* 0x0000000000027941 */ /* 0x000fea0003800000 */
.L_x_2165:
        /* <DEDUP_REMOVED lines=11> */
.L_x_2168:
[----:B------:R-:W-:Y:S05]  /*28830*/  BSYNC B2 ;  /* 0x0000000000027941 */ /* 0x000fea0003800000 */
.L_x_2167:
        /* <DEDUP_REMOVED lines=14> */
.L_x_2169:
        /* <DEDUP_REMOVED lines=15> */
.L_x_2170:
        /* <DEDUP_REMOVED lines=15> */
.L_x_2171:
        /* <DEDUP_REMOVED lines=15> */
.L_x_2172:
        /* <DEDUP_REMOVED lines=12> */
.L_x_2155:
[----:B------:R-:W-:Y:S05]  /*28cb0*/  BSYNC B1 ;  /* 0x0000000000017941 */ /* 0x000fea0003800000 */
.L_x_2154:
        /* <DEDUP_REMOVED lines=37> */
.L_x_2175:
[----:B------:R-:W3:Y:S01]  /*28f10*/  LDL R2, [R1] ;  /* 0x0000000001027983 */ /* 0x000ee20000100800 */
[----:B------:R-:W-:Y:S01]  /*28f20*/  SHF.L.U32 R3, R10, 0x1f, RZ ;  /* 0x0000001f0a037819 */ /* 0x000fe200000006ff */
[----:B------:R-:W-:Y:S01]  /*28f30*/  BSSY B2, `(.L_x_2176) ;  /* 0x0000004000027945 */ /* 0x000fe20003800000 */
[----:B---3--:R-:W-:-:S04]  /*28f40*/  IMAD R2, R12, 0x8, R2 ;  /* 0x000000080c027824 */ /* 0x008fc800078e0202 */
[----:B------:R-:W3:Y:S02]  /*28f50*/  SYNCS.PHASECHK.TRANS64.TRYWAIT P0, [R2+URZ+0x30840], R3 ;  /* 0x03084003020075a7 */ /* 0x000ee4000800017f */
[----:B---3--:R-:W-:Y:S05]  /*28f60*/  @!P0 BRA `(.L_x_2177) ;  /* 0x0000004800188947 */ /* 0x008fea0003800000 */
.L_x_2322:
[----:B------:R-:W-:Y:S05]  /*28f70*/  BSYNC B2 ;  /* 0x0000000000027941 */ /* 0x000fea0003800000 */
.L_x_2176:
        /* <DEDUP_REMOVED lines=12> */
.L_x_2179:
[----:B------:R-:W-:Y:S05]  /*29040*/  BSYNC B2 ;  /* 0x0000000000027941 */ /* 0x000fea0003800000 */
.L_x_2178:
        /* <DEDUP_REMOVED lines=15> */
.L_x_2180:
        /* <DEDUP_REMOVED lines=16> */
.L_x_2181:
        /* <DEDUP_REMOVED lines=16> */
.L_x_2182:
        /* <DEDUP_REMOVED lines=16> */
.L_x_2183:
        /* <DEDUP_REMOVED lines=15> */
.L_x_2323:
[----:B------:R-:W-:Y:S05]  /*29530*/  BSYNC B2 ;  /* 0x0000000000027941 */ /* 0x000fea0003800000 */
.L_x_2184:
[----:B------:R-:W-:Y:S01]  /*29540*/  BSSY B2, `(.L_x_2186) ;  /* 0x000000b000027945 */ /* 0x000fe20003800000 */
[----:B------:R-:W-:Y:S02]  /*29550*/  IMAD.MOV.U32 R12, RZ, RZ, 0x0 ;  /* 0x00000000ff0c7424 */ /* 0x000fe400078e00ff */
[----:B------:R-:W-:Y:S01]  /*29560*/  IMAD.MOV.U32 R13, RZ, RZ, 0x14f00000 ;  /* 0x14f00000ff0d7424 */ /* 0x000fe200078e00ff */
[----:B------:R-:W-:Y:S06]  /*29570*/  @P1 BRA `(.L_x_2187) ;  /* 0x00000000001c1947 */ /* 0x000fec0003800000 */
[----:B------:R-:W1:Y:S01]  /*29580*/  S2R R8, SR_TID.X ;  /* 0x0000000000087919 */ /* 0x000e620000002100 */
[----:B------:R-:W-:-:S04]  /*29590*/  IMAD.MOV.U32 R3, RZ, RZ, 0x8000 ;  /* 0x00008000ff037424 */ /* 0x000fc800078e00ff */
[----:B------:R2:W-:Y:S01]  /*295a0*/  SYNCS.ARRIVE.TRANS64 RZ, [R2+URZ+0x50], R3 ;  /* 0x0000500302ff79a7 */ /* 0x0005e2000800003f */
[----:B-1----:R-:W-:-:S04]  /*295b0*/  LOP3.LUT R8, R8, 0x1f, RZ, 0xc0, !PT ;  /* 0x0000001f08087812 */ /* 0x002fc800078ec0ff */
[----:B------:R-:W-:-:S13]  /*295c0*/  ISETP.NE.AND P0, PT, R8, RZ, PT ;  /* 0x000000ff0800720c */ /* 0x000fda0003f05270 */
[----:B--2---:R-:W-:Y:S05]  /*295d0*/  @!P0 BRA `(.L_x_2187) ;  /* 0x0000000000048947 */ /* 0x004fea0003800000 */
[----:B------:R-:W-:Y:S01]  /*295e0*/  BPT.TRAP 0x1 ;  /* 0x000000040000795c */ /* 0x000fe20000300000 */
.L_x_2187:
[----:B------:R-:W-:Y:S05]  /*295f0*/  BSYNC B2 ;  /* 0x0000000000027941 */ /* 0x000fea0003800000 */
.L_x_2186:
        /* <DEDUP_REMOVED lines=13> */
.L_x_2188:
        /* <DEDUP_REMOVED lines=15> */
.L_x_2189:
        /* <DEDUP_REMOVED lines=15> */
.L_x_2190:
        /* <DEDUP_REMOVED lines=15> */
.L_x_2191:
        /* <DEDUP_REMOVED lines=12> */
.L_x_2174:
[----:B------:R-:W-:Y:S05]  /*29a60*/  BSYNC B1 ;  /* 0x0000000000017941 */ /* 0x000fea0003800000 */
.L_x_2173:
[----:B------:R-:W3:Y:S01]  /*29a70*/  LDL R2, [R1+0x2c] ;  /* 0x00002c0001027983 */ /* 0x000ee20000100800 */
[----:B------:R-:W-:Y:S01]  /*29a80*/  VIADD R0, R0, 0xfffffffe ;  /* 0xfffffffe00007836 */ /* 0x000fe20000000000 */
[----:B---3--:R-:W-:-:S13]  /*29a90*/  ISETP.GT.AND P0, PT, R6, R2, PT ;  /* 0x000000020600720c */ /* 0x008fda0003f04270 */
[----:B------:R-:W-:Y:S05]  /*29aa0*/  @P0 BRA `(.L_x_2192) ;  /* 0xffffffe400140947 */ /* 0x000fea000383ffff */
.L_x_2132:
[----:B------:R-:W-:Y:S05]  /*29ab0*/  BSYNC B0 ;  /* 0x0000000000007941 */ /* 0x000fea0003800000 */
.L_x_2131:
[----:B------:R-:W3:Y:S01]  /*29ac0*/  S2R R3, SR_TID.X ;  /* 0x0000000000037919 */ /* 0x000ee20000002100 */
[----:B------:R-:W-:Y:S01]  /*29ad0*/  BSSY B0, `(.L_x_2193) ;  /* 0x0000011000007945 */ /* 0x000fe20003800000 */
[----:B---3--:R-:W-:-:S04]  /*29ae0*/  LOP3.LUT R3, R3, 0x7f, RZ, 0xc0, !PT ;  /* 0x0000007f03037812 */ /* 0x008fc800078ec0ff */
[----:B------:R-:W-:-:S13]  /*29af0*/  ISETP.NE.AND P0, PT, R3, RZ, PT ;  /* 0x000000ff0300720c */ /* 0x000fda0003f05270 */
[----:B------:R-:W-:Y:S05]  /*29b00*/  @P0 BRA `(.L_x_2194) ;  /* 0x0000000000340947 */ /* 0x000fea0003800000 */
[----:B------:R-:W3:Y:S01]  /*29b10*/  S2R R2, SR_LANEID ;  /* 0x0000000000027919 */ /* 0x000ee20000000000 */
[----:B------:R-:W-:Y:S01]  /*29b20*/  VOTEU.ANY UR4, UPT, PT ;  /* 0x0000000000047886 */ /* 0x000fe200038e0100 */
[----:B-1----:R-:W1:Y:S01]  /*29b30*/  LDC.64 R4, c[0x0][0xc60] ;  /* 0x00031800ff047b82 */ /* 0x002e620000000a00 */
[----:B------:R-:W3:Y:S01]  /*29b40*/  FLO.U32 R0, UR4 ;  /* 0x0000000400007d00 */ /* 0x000ee200080e0000 */
[----:B------:R-:W-:Y:S01]  /*29b50*/  ULDC.64 UR6, c[0x0][0x208] ;  /* 0x0000820000067ab9 */ /* 0x000fe20000000a00 */
[----:B---3--:R-:W-:-:S06]  /*29b60*/  ISETP.EQ.U32.AND P0, PT, R0, R2, PT ;  /* 0x000000020000720c */ /* 0x008fcc0003f02070 */
[----:B------:R-:W1:Y:S07]  /*29b70*/  POPC R2, UR4 ;  /* 0x0000000400027d09 */ /* 0x000e6e0008000000 */
[----:B-1----:R-:W3:Y:S04]  /*29b80*/  @P0 ATOMG.E.ADD.STRONG.GPU PT, R2, desc[UR6][R4.64], R2 ;  /* 0x00000002040209a8 */ /* 0x002ee800081ee1c6 */
[----:B---3--:R1:W3:Y:S02]  /*29b90*/  SHFL.IDX PT, R2, R2, R0, 0x1f ;  /* 0x00001f0002027589 */ /* 0x0082e400000e0000 */
[----:B-1----:R-:W1:Y:S02]  /*29ba0*/  S2R R0, SR_LTMASK ;  /* 0x0000000000007919 */ /* 0x002e640000003900 */
[----:B-1----:R-:W-:-:S06]  /*29bb0*/  LOP3.LUT R0, R0, UR4, RZ, 0xc0, !PT ;  /* 0x0000000400007c12 */ /* 0x002fcc000f8ec0ff */
[----:B------:R-:W3:Y:S02]  /*29bc0*/  POPC R0, R0 ;  /* 0x0000000000007309 */ /* 0x000ee40000000000 */
[----:B---3--:R-:W-:-:S07]  /*29bd0*/  IADD3 R16, R2, UR38, R0 ;  /* 0x0000002602107c10 */ /* 0x008fce000fffe000 */
.L_x_2194:
[----:B------:R-:W-:Y:S05]  /*29be0*/  BSYNC B0 ;  /* 0x0000000000007941 */ /* 0x000fea0003800000 */
.L_x_2193:
        /* <DEDUP_REMOVED lines=13> */
.L_x_2324:
[----:B------:R-:W-:Y:S05]  /*29cc0*/  BSYNC B1 ;  /* 0x0000000000017941 */ /* 0x000fea0003800000 */
.L_x_2197:
        /* <DEDUP_REMOVED lines=9> */
.L_x_2200:
[----:B------:R-:W-:Y:S05]  /*29d60*/  BSYNC B1 ;  /* 0x0000000000017941 */ /* 0x000fea0003800000 */
.L_x_2199:
[----:B-1----:R-:W4:Y:S04]  /*29d70*/  LDL.LU R5, [R1+0x14] ;  /* 0x0000140001057983 */ /* 0x002f280000300800 */
        /* <DEDUP_REMOVED lines=13> */
.L_x_2201:
        /* <DEDUP_REMOVED lines=10> */
[----:B------:R-:W-:Y:S01]  /*29ef0*/  PLOP3.LUT P0, PT, PT, PT, PT, 0x80, 0x0 ;  /* 0x000000000000781c */ /* 0x000fe20003f0f070 */
[----:B------:R-:W-:Y:S01]  /*29f00*/  VIADD R4, R2, 0x2400 ;  /* 0x0000240002047836 */ /* 0x000fe20000000000 */
[----:B------:R-:W-:Y:S01]  /*29f10*/  UMOV UR6, 0x0 ;  /* 0x0000000000067882 */ /* 0x000fe20000000000 */
[----:B------:R-:W-:Y:S01]  /*29f20*/  UMOV UR7, 0x14f00000 ;  /* 0x14f0000000077882 */ /* 0x000fe20000000000 */
[----:B------:R-:W-:-:S09]  /*29f30*/  UMOV UR10, 0x40 ;  /* 0x00000040000a7882 */ /* 0x000fd20000000000 */
.L_x_2202:
        /* <DEDUP_REMOVED lines=15> */
.L_x_2203:
        /* <DEDUP_REMOVED lines=15> */
.L_x_2204:
        /* <DEDUP_REMOVED lines=10> */
.L_x_2196:
[----:B------:R-:W-:Y:S05]  /*2a1c0*/  BSYNC B0 ;  /* 0x0000000000007941 */ /* 0x000fea0003800000 */
.L_x_2195:
[----:B-1----:R-:W3:Y:S04]  /*2a1d0*/  LDL.LU R5, [R1+0x4] ;  /* 0x0000040001057983 */ /* 0x002ee80000300800 */
        /* <DEDUP_REMOVED lines=8> */
.L_x_2111:
[----:B------:R-:W-:Y:S05]  /*2a260*/  BSYNC B7 ;  /* 0x0000000000077941 */ /* 0x000fea0003800000 */
.L_x_2109:
[----:B-1----:R-:W3:Y:S02]  /*2a270*/  LDL R0, [R1+0x20] ;  /* 0x0000200001007983 */ /* 0x002ee40000100800 */
[----:B---3--:R-:W-:-:S13]  /*2a280*/  LOP3.LUT P0, RZ, R0, 0x2, RZ, 0xc0, !PT ;  /* 0x0000000200ff7812 */ /* 0x008fda000780c0ff */
        /* <DEDUP_REMOVED lines=8> */
[----:B------:R3:W-:Y:S01]  /*2a310*/  STL [R1], R0 ;  /* 0x0000000001007387 */ /* 0x0007e20000100800 */
[----:B------:R-:W-:Y:S06]  /*2a320*/  BAR.ARV 0x4, 0x180 ;  /* 0x0106000000007b1d */ /* 0x000fec0000002000 */
[----:B------:R-:W-:Y:S05]  /*2a330*/  BRA `(.L_x_2206) ;  /* 0x0000000800e47947 */ /* 0x000fea0003800000 */
.L_x_2205:
[----:B------:R-:W1:Y:S01]  /*2a340*/  S2R R6, SR_TID.X ;  /* 0x0000000000067919 */ /* 0x000e620000002100 */
[----:B------:R-:W-:Y:S01]  /*2a350*/  UMOV UR4, 0xffffffff ;  /* 0xffffffff00047882 */ /* 0x000fe20000000000 */
[----:B-1----:R-:W-:-:S04]  /*2a360*/  LOP3.LUT R6, R6, 0x1f, RZ, 0xc0, !PT ;  /* 0x0000001f06067812 */ /* 0x002fc800078ec0ff */
        /* <DEDUP_REMOVED lines=8> */
[----:B------:R1:W3:Y:S01]  /*2a3f0*/  @!P1 LDG.E R2, desc[UR6][R2.64] ;  /* 0x0000000602029981 */ /* 0x0002e2000c1e1900 */
[C---:B------:R-:W-:Y:S02]  /*2a400*/  ISETP.GE.U32.AND P2, PT, R6.reuse, 0x2, PT ;  /* 0x000000020600780c */ /* 0x040fe40003f46070 */
[C---:B------:R-:W-:Y:S01]  /*2a410*/  ISETP.GE.U32.AND P3, PT, R6.reuse, 0x4, PT ;  /* 0x000000040600780c */ /* 0x040fe20003f66070 */
[----:B------:R-:W-:Y:S01]  /*2a420*/  SHFL.IDX PT, R0, R16, RZ, 0x1f ;  /* 0x00001fff10007589 */ /* 0x000fe200000e0000 */
[C---:B------:R-:W-:Y:S02]  /*2a430*/  ISETP.GE.U32.AND P4, PT, R6.reuse, 0x8, PT ;  /* 0x000000080600780c */ /* 0x040fe40003f86070 */
[C---:B------:R-:W-:Y:S01]  /*2a440*/  ISETP.GE.U32.AND P5, PT, R6.reuse, 0x10, PT ;  /* 0x000000100600780c */ /* 0x040fe20003fa6070 */
[----:B------:R-:W-:Y:S01]  /*2a450*/  SHFL.IDX PT, R5, R16, 0x1, 0x1f ;  /* 0x00201f0010057f89 */ /* 0x000fe200000e0000 */
[----:B-1----:R-:W-:Y:S02]  /*2a460*/  IMAD.MOV.U32 R3, RZ, RZ, RZ ;  /* 0x000000ffff037224 */ /* 0x002fe400078e00ff */
[----:B---3--:R-:W-:Y:S01]  /*2a470*/  @!P1 IMAD.MOV.U32 R3, RZ, RZ, R2 ;  /* 0x000000ffff039224 */ /* 0x008fe200078e0002 */
        /* <DEDUP_REMOVED lines=16> */
[----:B------:R1:W3:Y:S02]  /*2a580*/  SHFL.IDX PT, R16, R2, 0x1f, 0x1f ;  /* 0x03e01f0002107f89 */ /* 0x0002e400000e0000 */
.L_x_2334:
[----:B------:R-:W-:Y:S02]  /*2a590*/  ULDC UR4, c[0x0][0xc38] ;  /* 0x00030e0000047ab9 */ /* 0x000fe40000000800 */
[----:B------:R-:W-:-:S04]  /*2a5a0*/  IMAD.U32 R4, RZ, RZ, UR4 ;  /* 0x00000004ff047e24 */ /* 0x000fc8000f8e00ff */
[----:B---3--:R-:W-:-:S04]  /*2a5b0*/  IMAD R16, R16, R4, RZ ;  /* 0x0000000410107224 */ /* 0x008fc800078e02ff */
[----:B------:R-:W-:-:S05]  /*2a5c0*/  IMAD.IADD R5, R5, 0x1, R16 ;  /* 0x0000000105057824 */ /* 0x000fca00078e0210 */
[----:B------:R-:W-:-:S13]  /*2a5d0*/  ISETP.GT.AND P6, PT, R5, R0, PT ;  /* 0x000000000500720c */ /* 0x000fda0003fc4270 */
[----:B------:R-:W-:Y:S05]  /*2a5e0*/  @P6 BRA `(.L_x_2208) ;  /* 0x0000000000a06947 */ /* 0x000fea0003800000 */
.L_x_2213:
[----:B-1----:R-:W1:Y:S01]  /*2a5f0*/  LDC R2, c[0x0][0xc3c] ;  /* 0x00030f00ff027b82 */ /* 0x002e620000000800 */
[----:B------:R-:W-:-:S05]  /*2a600*/  VIADD R19, R19, 0x1f ;  /* 0x0000001f13137836 */ /* 0x000fca0000000000 */
[----:B-1----:R-:W-:-:S13]  /*2a610*/  ISETP.GE.AND P6, PT, R19, R2, PT ;  /* 0x000000021300720c */ /* 0x002fda0003fc6270 */
[----:B------:R-:W-:Y:S05]  /*2a620*/  @P6 BRA `(.L_x_2209) ;  /* 0x0000000400dc6947 */ /* 0x000fea0003800000 */
[----:B------:R-:W1:Y:S01]  /*2a630*/  S2R R3, SR_TID.X ;  /* 0x0000000000037919 */ /* 0x000e620000002100 */
[----:B------:R-:W-:Y:S01]  /*2a640*/  BSSY B0, `(.L_x_2210) ;  /* 0x000000a000007945 */ /* 0x000fe20003800000 */
[----:B-1----:R-:W-:-:S05]  /*2a650*/  LOP3.LUT R3, R3, 0x1f, RZ, 0xc0, !PT ;  /* 0x0000001f03037812 */ /* 0x002fca00078ec0ff */
[----:B------:R-:W-:Y:S02]  /*2a660*/  IMAD.IADD R4, R19, 0x1, R3 ;  /* 0x0000000113047824 */ /* 0x000fe400078e0203 */
[----:B------:R-:W-:-:S03]  /*2a670*/  IMAD.MOV.U32 R3, RZ, RZ, RZ ;  /* 0x000000ffff037224 */ /* 0x000fc600078e00ff */
[----:B------:R-:W-:-:S13]  /*2a680*/  ISETP.GE.OR P6, PT, R4, R2, !P0 ;  /* 0x000000020400720c */ /* 0x000fda00047c6670 */
[----:B------:R-:W-:Y:S05]  /*2a690*/  @P6 BRA `(.L_x_2211) ;  /* 0x0000000000106947 */ /* 0x000fea0003800000 */
[----:B------:R-:W1:Y:S01]  /*2a6a0*/  LDC.64 R2, c[0x0][0xc80] ;  /* 0x00032000ff027b82 */ /* 0x000e620000000a00 */
[----:B------:R-:W-:Y:S01]  /*2a6b0*/  ULDC.64 UR4, c[0x0][0x208] ;  /* 0x0000820000047ab9 */ /* 0x000fe20000000a00 */
[----:B-1----:R-:W-:-:S06]  /*2a6c0*/  IMAD.WIDE R2, R4, 0x4, R2 ;  /* 0x0000000404027825 */ /* 0x002fcc00078e0202 */
[----:B------:R1:W5:Y:S02]  /*2a6d0*/  LDG.E R3, desc[UR4][R2.64] ;  /* 0x0000000402037981 */ /* 0x000364000c1e1900 */
.L_x_2211:
[----:B------:R-:W-:Y:S05]  /*2a6e0*/  BSYNC B0 ;  /* 0x0000000000007941 */ /* 0x000fea0003800000 */
.L_x_2210:
        /* <DEDUP_REMOVED lines=18> */
.L_x_2342:
[----:B------:R-:W-:Y:S02]  /*2a810*/  ULDC UR4, c[0x0][0xc38] ;  /* 0x00030e0000047ab9 */ /* 0x000fe40000000800 */
[----:B------:R-:W-:-:S04]  /*2a820*/  IMAD.U32 R4, RZ, RZ, UR4 ;  /* 0x00000004ff047e24 */ /* 0x000fc8000f8e00ff */
[----:B---3--:R-:W-:-:S04]  /*2a830*/  IMAD R16, R16, R4, RZ ;  /* 0x0000000410107224 */ /* 0x008fc800078e02ff */
[----:B------:R-:W-:-:S05]  /*2a840*/  IMAD.IADD R5, R16, 0x1, R5 ;  /* 0x0000000110057824 */ /* 0x000fca00078e0205 */
[----:B------:R-:W-:-:S13]  /*2a850*/  ISETP.GT.AND P6, PT, R5, R0, PT ;  /* 0x000000000500720c */ /* 0x000fda0003fc4270 */
[----:B------:R-:W-:Y:S05]  /*2a860*/  @!P6 BRA `(.L_x_2213) ;  /* 0xfffffffc0060e947 */ /* 0x000fea000383ffff */
.L_x_2208:
        /* <DEDUP_REMOVED lines=8> */
.L_x_2346:
[----:B------:R-:W-:Y:S01]  /*2a8f0*/  ISETP.NE.AND P0, PT, R5, RZ, PT ;  /* 0x000000ff0500720c */ /* 0x000fe20003f05270 */
[----:B------:R-:W-:-:S12]  /*2a900*/  IMAD.MOV.U32 R5, RZ, RZ, RZ ;  /* 0x000000ffff057224 */ /* 0x000fd800078e00ff */
[----:B------:R-:W-:Y:S05]  /*2a910*/  @!P0 BRA `(.L_x_2215) ;  /* 0x0000000000148947 */ /* 0x000fea0003800000 */
[----:B------:R-:W-:Y:S01]  /*2a920*/  UMOV UR4, 0xffffffff ;  /* 0xffffffff00047882 */ /* 0x000fe20000000000 */
[----:B------:R-:W-:Y:S02]  /*2a930*/  VIADD R12, R6, 0xffffffff ;  /* 0xffffffff060c7836 */ /* 0x000fe40000000000 */
[----:B------:R-:W-:Y:S05]  /*2a940*/  BRA.DIV UR4, `(.L_x_2216) ;  /* 0x0000003a043c7947 */ /* 0x000fea000b800000 */
[----:B-1----:R1:W0:Y:S02]  /*2a950*/  SHFL.IDX PT, R2, R2, R12, 0x1f ;  /* 0x00001f0c02027589 */ /* 0x00222400000e0000 */
.L_x_2349:
[----:B0-----:R-:W-:-:S07]  /*2a960*/  IMAD.MOV.U32 R5, RZ, RZ, R2 ;  /* 0x000000ffff057224 */ /* 0x001fce00078e0002 */
.L_x_2215:
[----:B-1-3--:R-:W1:Y:S01]  /*2a970*/  LDC.64 R2, c[0x0][0xc90] ;  /* 0x00032400ff027b82 */ /* 0x00ae620000000a00 */
[----:B------:R-:W-:Y:S01]  /*2a980*/  IMAD.IADD R19, R6, 0x1, R19 ;  /* 0x0000000106137824 */ /* 0x000fe200078e0213 */
[----:B------:R-:W-:-:S03]  /*2a990*/  ULDC.64 UR4, c[0x0][0x208] ;  /* 0x0000820000047ab9 */ /* 0x000fc60000000a00 */
[----:B-1----:R-:W-:-:S05]  /*2a9a0*/  IMAD.WIDE R2, R19, 0x4, R2 ;  /* 0x0000000413027825 */ /* 0x002fca00078e0202 */
[----:B--2---:R-:W4:Y:S01]  /*2a9b0*/  LDG.E R7, desc[UR4][R2.64] ;  /* 0x0000000402077981 */ /* 0x004f22000c1e1900 */
[----:B------:R-:W-:-:S04]  /*2a9c0*/  IMAD R16, R5, R4, R16 ;  /* 0x0000000405107224 */ /* 0x000fc800078e0210 */
[----:B------:R-:W-:Y:S02]  /*2a9d0*/  IMAD.IADD R0, R0, 0x1, -R16 ;  /* 0x0000000100007824 */ /* 0x000fe400078e0a10 */
[----:B----4-:R-:W-:-:S05]  /*2a9e0*/  IMAD R6, R17, R7, RZ ;  /* 0x0000000711067224 */ /* 0x010fca00078e02ff */
[----:B0-----:R-:W-:-:S04]  /*2a9f0*/  IABS R8, R6 ;  /* 0x0000000600087213 */ /* 0x001fc80000000000 */
        /* <DEDUP_REMOVED lines=58> */
.L_x_2209:
[----:B------:R-:W-:Y:S01]  /*2ada0*/  UMOV UR4, URZ ;  /* 0x0000003f00047c82 */ /* 0x000fe20008000000 */
[----:B------:R-:W-:Y:S01]  /*2adb0*/  UMOV UR5, URZ ;  /* 0x0000003f00057c82 */ /* 0x000fe20008000000 */
[----:B------:R-:W-:Y:S01]  /*2adc0*/  ULDC UR6, c[0x0][0xc3c] ;  /* 0x00030f0000067ab9 */ /* 0x000fe20000000800 */
[----:B------:R-:W-:Y:S02]  /*2add0*/  IMAD.MOV.U32 R16, RZ, RZ, R0 ;  /* 0x000000ffff107224 */ /* 0x000fe400078e0000 */
[----:B------:R-:W-:Y:S02]  /*2ade0*/  IMAD.U32 R17, RZ, RZ, UR4 ;  /* 0x00000004ff117e24 */ /* 0x000fe4000f8e00ff */
[----:B------:R-:W-:Y:S02]  /*2adf0*/  IMAD.U32 R18, RZ, RZ, UR5 ;  /* 0x00000005ff127e24 */ /* 0x000fe4000f8e00ff */
[----:B------:R-:W-:-:S07]  /*2ae00*/  IMAD.U32 R19, RZ, RZ, UR6 ;  /* 0x00000006ff137e24 */ /* 0x000fce000f8e00ff */
.L_x_2217:
[----:B------:R1:W3:Y:S01]  /*2ae10*/  LDL R3, [R1] ;  /* 0x0000000001037983 */ /* 0x0002e20000100800 */
[----:B------:R-:W4:Y:S01]  /*2ae20*/  S2R R0, SR_TID.X ;  /* 0x0000000000007919 */ /* 0x000f220000002100 */
[----:B------:R-:W-:Y:S05]  /*2ae30*/  WARPSYNC.ALL ;  /* 0x0000000000007948 */ /* 0x000fea0003800000 */
[----:B----4-:R-:W-:Y:S01]  /*2ae40*/  LOP3.LUT R0, R0, 0x1f, RZ, 0xc0, !PT ;  /* 0x0000001f00007812 */ /* 0x010fe200078ec0ff */
[----:B------:R-:W-:Y:S03]  /*2ae50*/  BAR.SYNC.DEFER_BLOCKING 0x4, 0x180 ;  /* 0x0106000000007b1d */ /* 0x000fe60000010000 */
[----:B------:R-:W-:-:S13]  /*2ae60*/  ISETP.NE.AND P0, PT, R0, RZ, PT ;  /* 0x000000ff0000720c */ /* 0x000fda0003f05270 */
[----:B------:R-:W3:Y:S01]  /*2ae70*/  @!P0 S2R R0, SR_CgaCtaId ;  /* 0x0000000000008919 */ /* 0x000ee20000008800 */
[----:B------:R-:W-:-:S04]  /*2ae80*/  @!P0 MOV R2, 0x400 ;  /* 0x0000040000028802 */ /* 0x000fc80000000f00 */
[----:B---3--:R-:W-:-:S05]  /*2ae90*/  @!P0 LEA R3, R0, R2, 0x18 ;  /* 0x0000000200038211 */ /* 0x008fca00078ec0ff */
[----:B------:R1:W-:Y:S04]  /*2aea0*/  @!P0 STS.128 [R3+0x308d0], R16 ;  /* 0x0308d01003008388 */ /* 0x0003e80000000c00 */
[----:B------:R1:W-:Y:S01]  /*2aeb0*/  @!P0 STL [R1], R3 ;  /* 0x0000000301008387 */ /* 0x0003e20000100800 */
[----:B------:R-:W-:Y:S06]  /*2aec0*/  BAR.ARV 0x5, 0x180 ;  /* 0x0146000000007b1d */ /* 0x000fec0000002000 */
.L_x_2206:
[----:B------:R-:W-:Y:S02]  /*2aed0*/  ULDC UR4, c[0x0][0xc3c] ;  /* 0x00030f0000047ab9 */ /* 0x000fe40000000800 */
[----:B----4-:R-:W-:-:S13]  /*2aee0*/  ISETP.GE.AND P0, PT, R19, UR4, PT ;  /* 0x0000000413007c0c */ /* 0x010fda000bf06270 */
[----:B------:R-:W-:Y:S05]  /*2aef0*/  @!P0 BRA `(.L_x_2218) ;  /* 0xffffff7c004c8947 */ /* 0x000fea000383ffff */
[----:B------:R-:W-:Y:S05]  /*2af00*/  BSYNC B8 ;  /* 0x0000000000087941 */ /* 0x000fea0003800000 */
.L_x_2045:
[----:B---3--:R-:W3:Y:S01]  /*2af10*/  LDL.LU R0, [R1+0x48] ;  /* 0x0000480001007983 */ /* 0x008ee20000300800 */
[----:B------:R-:W-:Y:S01]  /*2af20*/  BSSY B0, `(.L_x_2219) ;  /* 0x000000b000007945 */ /* 0x000fe20003800000 */
[----:B------:R-:W4:Y:S01]  /*2af30*/  S2R R5, SR_CgaCtaId ;  /* 0x0000000000057919 */ /* 0x000f220000008800 */
[----:B---3--:R-:W-:-:S05]  /*2af40*/  VIADD R0, R0, 0x1 ;  /* 0x0000000100007836 */ /* 0x008fca0000000000 */
[----:B0-----:R-:W-:-:S04]  /*2af50*/  LEA.HI R2, R0, R0, RZ, 0x1 ;  /* 0x0000000000027211 */ /* 0x001fc800078f08ff */
[----:B-1----:R-:W-:-:S05]  /*2af60*/  LOP3.LUT R3, R2, 0xfffffffe, RZ, 0xc0, !PT ;  /* 0xfffffffe02037812 */ /* 0x002fca00078ec0ff */
[----:B------:R-:W-:Y:S01]  /*2af70*/  IMAD.IADD R3, R0, 0x1, -R3 ;  /* 0x0000000100037824 */ /* 0x000fe200078e0a03 */
[----:B------:R-:W-:-:S04]  /*2af80*/  MOV R0, 0x400 ;  /* 0x0000040000007802 */ /* 0x000fc80000000f00 */
[----:B----4-:R-:W-:Y:S02]  /*2af90*/  LEA R0, R5, R0, 0x18 ;  /* 0x0000000005007211 */ /* 0x010fe400078ec0ff */
[----:B------:R-:W-:-:S04]  /*2afa0*/  SHF.L.U32 R3, R3, 0x1f, RZ ;  /* 0x0000001f03037819 */ /* 0x000fc800000006ff */
[----:B------:R-:W0:Y:S02]  /*2afb0*/  SYNCS.PHASECHK.TRANS64.TRYWAIT P0, [R0+URZ+0x30820], R3 ;  /* 0x03082003000075a7 */ /* 0x000e24000800017f */
[----:B0-----:R-:W-:Y:S05]  /*2afc0*/  @!P0 BRA `(.L_x_2220) ;  /* 0x0000003000c48947 */ /* 0x001fea0003800000 */
.L_x_2350:
[----:B------:R-:W-:Y:S05]  /*2afd0*/  BSYNC B0 ;  /* 0x0000000000007941 */ /* 0x000fea0003800000 */
.L_x_2219:
[----:B------:R-:W-:-:S03]  /*2afe0*/  UMOV UR4, 0xffffffff ;  /* 0xffffffff00047882 */ /* 0x000fc60000000000 */
[----:B------:R-:W-:Y:S05]  /*2aff0*/  BRA.DIV UR4, `(.L_x_2221) ;  /* 0x0000003204cc7947 */ /* 0x000fea000b800000 */
[----:B------:R-:W1:Y:S02]  /*2b000*/  S2R R2, SR_TID.X ;  /* 0x0000000000027919 */ /* 0x000e640000002100 */
[----:B-1----:R-:W-:-:S04]  /*2b010*/  SHF.R.U32.HI R2, RZ, 0x5, R2 ;  /* 0x00000005ff027819 */ /* 0x002fc80000011602 */
[----:B------:R-:W-:-:S05]  /*2b020*/  LOP3.LUT R2, R2, 0x3, RZ, 0xc0, !PT ;  /* 0x0000000302027812 */ /* 0x000fca00078ec0ff */
[----:B------:R1:W3:Y:S02]  /*2b030*/  SHFL.IDX PT, R14, R2, RZ, 0x1f ;  /* 0x00001fff020e7589 */ /* 0x0002e400000e0000 */
.L_x_2353:
[----:B---3--:R-:W-:-:S13]  /*2b040*/  ISETP.NE.AND P0, PT, R14, RZ, PT ;  /* 0x000000ff0e00720c */ /* 0x008fda0003f05270 */
[----:B------:R-:W-:Y:S05]  /*2b050*/  @P0 BRA `(.L_x_1746) ;  /* 0x00000000009c0947 */ /* 0x000fea0003800000 */
[----:B------:R-:W-:-:S03]  /*2b060*/  UMOV UR4, 0xffffffff ;  /* 0xffffffff00047882 */ /* 0x000fc60000000000 */
[----:B------:R-:W-:Y:S05]  /*2b070*/  BRA.DIV UR4, `(.L_x_2222) ;  /* 0x0000003204e07947 */ /* 0x000fea000b800000 */
[----:B------:R-:W-:-:S13]  /*2b080*/  ELECT P6, URZ, PT ;  /* 0x00000000003f782f */ /* 0x000fda00038c0000 */
.L_x_2356:
[----:B------:R-:W-:Y:S05]  /*2b090*/  @!P6 BRA `(.L_x_1746) ;  /* 0x00000000008ce947 */ /* 0x000fea0003800000 */
[----:B-1----:R-:W3:Y:S02]  /*2b0a0*/  LDL R2, [R1+0x94] ;  /* 0x0000940001027983 */ /* 0x002ee40000100800 */
[----:B---3--:R-:W-:-:S13]  /*2b0b0*/  R2UR UR4, R2 ;  /* 0x00000000020472ca */ /* 0x008fda00000e0000 */
[----:B------:R-:W-:-:S06]  /*2b0c0*/  ULOP3.LUT UR4, UR4, 0x2, URZ, 0xfc, !UPT ;  /* 0x0000000204047892 */ /* 0x000fcc000f8efc3f */
[----:B------:R-:W-:-:S05]  /*2b0d0*/  IMAD.U32 R2, RZ, RZ, UR4 ;  /* 0x00000004ff027e24 */ /* 0x000fca000f8e00ff */
[----:B------:R-:W-:-:S13]  /*2b0e0*/  ISETP.NE.AND P2, PT, R2, 0x3, PT ;  /* 0x000000030200780c */ /* 0x000fda0003f45270 */
[----:B------:R-:W-:Y:S05]  /*2b0f0*/  @!P2 BRA `(.L_x_2223) ;  /* 0x000000000004a947 */ /* 0x000fea0003800000 */
[----:B------:R-:W-:Y:S01]  /*2b100*/  BPT.TRAP 0x1 ;  /* 0x000000040000795c */ /* 0x000fe20000300000 */
.L_x_2223:
        /* <DEDUP_REMOVED lines=14> */
.L_x_2357:
[----:B------:R-:W1:Y:S02]  /*2b1f0*/  SYNCS.PHASECHK.TRANS64.TRYWAIT P0, [R7+URZ], R2 ;  /* 0x00000002070075a7 */ /* 0x000e64000800017f */
[----:B-1----:R-:W-:Y:S05]  /*2b200*/  @!P0 BRA `(.L_x_2225) ;  /* 0x0000003000b08947 */ /* 0x002fea0003800000 */
.L_x_2358:
[----:B------:R-:W-:Y:S05]  /*2b210*/  @!P2 BRA `(.L_x_2226) ;  /* 0x000000000004a947 */ /* 0x000fea0003800000 */
[----:B------:R-:W-:Y:S01]  /*2b220*/  BPT.TRAP 0x1 ;  /* 0x000000040000795c */ /* 0x000fe20000300000 */
.L_x_2226:
[----:B------:R-:W2:Y:S01]  /*2b230*/  LDL.LU R4, [R1+0x4] ;  /* 0x0000040001047983 */ /* 0x000ea20000300800 */
[----:B------:R-:W-:-:S04]  /*2b240*/  VIADD R0, R0, 0x30860 ;  /* 0x0003086000007836 */ /* 0x000fc80000000000 */
[----:B--2---:R-:W-:-:S04]  /*2b250*/  IMAD R4, R4, 0x8, R0 ;  /* 0x0000000804047824 */ /* 0x004fc800078e0200 */
[----:B------:R-:W2:Y:S02]  /*2b260*/  SYNCS.PHASECHK.TRANS64.TRYWAIT P0, [R4+URZ], R5 ;  /* 0x00000005040075a7 */ /* 0x000ea4000800017f */
[----:B--2---:R-:W-:Y:S05]  /*2b270*/  @!P0 BRA `(.L_x_2227) ;  /* 0x0000003000a88947 */ /* 0x004fea0003800000 */
.L_x_2359:
[----:B------:R-:W-:-:S07]  /*2b280*/  IMAD R3, R3, 0x8, R0 ;  /* 0x0000000803037824 */ /* 0x000fce00078e0200 */
.L_x_2228:
[----:B---3--:R3:W4:Y:S02]  /*2b290*/  SYNCS.PHASECHK.TRANS64.TRYWAIT P0, [R3+URZ], R2 ;  /* 0x00000002030075a7 */ /* 0x008724000800017f */
[----:B----4-:R-:W-:Y:S05]  /*2b2a0*/  @!P0 NANOSLEEP.SYNCS 0x989680 ;  /* 0x009896800000895d */ /* 0x010fea0003900000 */
[----:B------:R-:W4:Y:S02]  /*2b2b0*/  @!P0 SYNCS.PHASECHK.TRANS64 P0, [R3+URZ], R2 ;  /* 0x00000002030085a7 */ /* 0x000f24000800007f */
[----:B----4-:R-:W-:Y:S05]  /*2b2c0*/  @!P0 BRA `(.L_x_2228) ;  /* 0xfffffffc00f08947 */ /* 0x010fea000383ffff */
.L_x_1746:
[----:B------:R-:W-:Y:S05]  /*2b2d0*/  BSYNC B9 ;  /* 0x0000000000097941 */ /* 0x000fea0003800000 */
.L_x_1743:
[----:B------:R-:W-:Y:S05]  /*2b2e0*/  EXIT ;  /* 0x000000000000794d */ /* 0x000fea0003800000 */
.L_x_1772:
[----:B0-----:R0:W1:Y:S02]  /*2b2f0*/  SYNCS.PHASECHK.TRANS64.TRYWAIT P5, [R98+URZ+0x30890], R107 ;  /* 0x0308906b620075a7 */ /* 0x00106400080a017f */
[----:B-1----:R-:W-:Y:S05]  /*2b300*/  @!P5 NANOSLEEP.SYNCS 0x989680 ;  /* 0x009896800000d95d */ /* 0x002fea0003900000 */
[----:B------:R-:W1:Y:S02]  /*2b310*/  @!P5 SYNCS.PHASECHK.TRANS64 P5, [R98+URZ+0x30890], R107 ;  /* 0x0308906b6200d5a7 */ /* 0x000e6400080a007f */
[----:B-1----:R-:W-:Y:S05]  /*2b320*/  @!P5 BRA `(.L_x_1772) ;  /* 0xfffffffc00f0d947 */ /* 0x002fea000383ffff */
[----:B------:R-:W-:Y:S05]  /*2b330*/  BRA `(.L_x_2229) ;  /* 0xfffffd8400547947 */ /* 0x000fea000383ffff */
.L_x_1810:
[----:B-1----:R1:W3:Y:S02]  /*2b340*/  SYNCS.PHASECHK.TRANS64.TRYWAIT P5, [R98+URZ+0x30890], R107 ;  /* 0x0308906b620075a7 */ /* 0x0022e400080a017f */
[----:B---3--:R-:W-:Y:S05]  /*2b350*/  @!P5 NANOSLEEP.SYNCS 0x989680 ;  /* 0x009896800000d95d */ /* 0x008fea0003900000 */
[----:B------:R-:W3:Y:S02]  /*2b360*/  @!P5 SYNCS.PHASECHK.TRANS64 P5, [R98+URZ+0x30890], R107 ;  /* 0x0308906b6200d5a7 */ /* 0x000ee400080a007f */
[----:B---3--:R-:W-:Y:S05]  /*2b370*/  @!P5 BRA `(.L_x_1810) ;  /* 0xfffffffc00f0d947 */ /* 0x008fea000383ffff */
[----:B------:R-:W-:Y:S05]  /*2b380*/  BRA `(.L_x_2230) ;  /* 0xfffffda800c87947 */ /* 0x000fea000383ffff */
.L_x_1827:
[----:B0-----:R0:W1:Y:S02]  /*2b390*/  SYNCS.PHASECHK.TRANS64.TRYWAIT P0, [R98+URZ+0x30890], R107 ;  /* 0x0308906b620075a7 */ /* 0x001064000800017f */
[----:B-1----:R-:W-:Y:S05]  /*2b3a0*/  @!P0 NANOSLEEP.SYNCS 0x989680 ;  /* 0x009896800000895d */ /* 0x002fea0003900000 */
[----:B------:R-:W1:Y:S02]  /*2b3b0*/  @!P0 SYNCS.PHASECHK.TRANS64 P0, [R98+URZ+0x30890], R107 ;  /* 0x0308906b620085a7 */ /* 0x000e64000800007f */
[----:B-1----:R-:W-:Y:S05]  /*2b3c0*/  @!P0 BRA `(.L_x_1827) ;  /* 0xfffffffc00f08947 */ /* 0x002fea000383ffff */
[----:B------:R-:W-:Y:S05]  /*2b3d0*/  BRA `(.L_x_2231) ;  /* 0xfffffdcc00b87947 */ /* 0x000fea000383ffff */
.L_x_1833:
[----:B-1----:R1:W2:Y:S02]  /*2b3e0*/  SYNCS.PHASECHK.TRANS64.TRYWAIT P1, [R98+URZ+0x308b0], R107 ;  /* 0x0308b06b620075a7 */ /* 0x0022a4000802017f */
[----:B--2---:R-:W-:Y:S05]  /*2b3f0*/  @!P1 NANOSLEEP.SYNCS 0x989680 ;  /* 0x009896800000995d */ /* 0x004fea0003900000 */
[----:B------:R-:W2:Y:S02]  /*2b400*/  @!P1 SYNCS.PHASECHK.TRANS64 P1, [R98+URZ+0x308b0], R107 ;  /* 0x0308b06b620095a7 */ /* 0x000ea4000802007f */
[----:B--2---:R-:W-:Y:S05]  /*2b410*/  @!P1 BRA `(.L_x_1833) ;  /* 0xfffffffc00f09947 */ /* 0x004fea000383ffff */
[----:B------:R-:W-:Y:S05]  /*2b420*/  BRA `(.L_x_2232) ;  /* 0xfffffdd000a07947 */ /* 0x000fea000383ffff */
.L_x_1861:
        /* <DEDUP_REMOVED lines=8> */
.L_x_2234:
[----:B------:R-:W-:Y:S05]  /*2b4b0*/  BSYNC B1 ;  /* 0x0000000000017941 */ /* 0x000fea0003800000 */
.L_x_2233:
        /* <DEDUP_REMOVED lines=8> */
.L_x_2235:
[----:B------:R-:W-:Y:S02]  /*2b540*/  IMAD.MOV.U32 R13, RZ, RZ, R7 ;  /* 0x000000ffff0d7224 */ /* 0x000fe400078e0007 */
[----:B------:R-:W-:-:S07]  /*2b550*/  IMAD.MOV.U32 R4, RZ, RZ, R14 ;  /* 0x000000ffff047224 */ /* 0x000fce00078e000e */
[----:B------:R-:W-:Y:S05]  /*2b560*/  WARPSYNC.COLLECTIVE R15, `(.L_x_2236) ;  /* 0x000000000f087348 */ /* 0x000fea0003c00000 */
[----:B------:R0:W1:Y:S02]  /*2b570*/  SHFL.IDX P6, R14, R13, R12, R11 ;  /* 0x0000000c0d0e7389 */ /* 0x00006400000c000b */
[----:B01----:R-:W-:Y:S01]  /*2b580*/  ENDCOLLECTIVE ;  /* 0x000000000000791b */ /* 0x003fe20003800000 */
.L_x_2236:
[----:B------:R-:W-:Y:S02]  /*2b590*/  IMAD.MOV.U32 R13, RZ, RZ, R0 ;  /* 0x000000ffff0d7224 */ /* 0x000fe400078e0000 */
[----:B------:R-:W-:-:S07]  /*2b5a0*/  IMAD.MOV.U32 R9, RZ, RZ, R14 ;  /* 0x000000ffff097224 */ /* 0x000fce00078e000e */
[----:B------:R-:W-:Y:S05]  /*2b5b0*/  WARPSYNC.COLLECTIVE R15, `(.L_x_2237) ;  /* 0x000000000f087348 */ /* 0x000fea0003c00000 */
[----:B------:R0:W1:Y:S02]  /*2b5c0*/  SHFL.IDX P6, R14, R13, R12, R11 ;  /* 0x0000000c0d0e7389 */ /* 0x00006400000c000b */
[----:B01----:R-:W-:Y:S01]  /*2b5d0*/  ENDCOLLECTIVE ;  /* 0x000000000000791b */ /* 0x003fe20003800000 */
.L_x_2237:
[----:B------:R-:W-:Y:S05]  /*2b5e0*/  BRA `(.L_x_2238) ;  /* 0xfffffde400b87947 */ /* 0x000fea000383ffff */
.L_x_1864:
[----:B------:R-:W-:Y:S01]  /*2b5f0*/  BSSY B1, `(.L_x_2239) ;  /* 0x0000008000017945 */ /* 0x000fe20003800000 */
[----:B------:R-:W-:Y:S02]  /*2b600*/  IMAD.MOV.U32 R13, RZ, RZ, R6 ;  /* 0x000000ffff0d7224 */ /* 0x000fe400078e0006 */
[----:B------:R-:W-:Y:S02]  /*2b610*/  IMAD.MOV.U32 R12, RZ, RZ, 0x1 ;  /* 0x00000001ff0c7424 */ /* 0x000fe400078e00ff */
[----:B------:R-:W-:Y:S02]  /*2b620*/  IMAD.MOV.U32 R11, RZ, RZ, 0x181f ;  /* 0x0000181fff0b7424 */ /* 0x000fe400078e00ff */
[----:B------:R-:W-:-:S07]  /*2b630*/  IMAD.MOV.U32 R15, RZ, RZ, -0x1 ;  /* 0xffffffffff0f7424 */ /* 0x000fce00078e00ff */
[----:B0---4-:R-:W-:Y:S05]  /*2b640*/  WARPSYNC.COLLECTIVE R15, `(.L_x_2240) ;  /* 0x000000000f087348 */ /* 0x011fea0003c00000 */
[----:B----4-:R1:W2:Y:S02]  /*2b650*/  SHFL.IDX P6, R14, R13, R12, R11 ;  /* 0x0000000c0d0e7389 */ /* 0x0102a400000c000b */
[----:B012---:R-:W-:Y:S01]  /*2b660*/  ENDCOLLECTIVE ;  /* 0x000000000000791b */ /* 0x007fe20003800000 */
.L_x_2240:
[----:B------:R-:W-:Y:S05]  /*2b670*/  BSYNC B1 ;  /* 0x0000000000017941 */ /* 0x000fea0003800000 */
.L_x_2239:
[----:B------:R-:W-:Y:S02]  /*2b680*/  IMAD.MOV.U32 R13, RZ, RZ, R3 ;  /* 0x000000ffff0d7224 */ /* 0x000fe400078e0003 */
[----:B------:R-:W-:Y:S02]  /*2b690*/  IMAD.MOV.U32 R12, RZ, RZ, 0x1 ;  /* 0x00000001ff0c7424 */ /* 0x000fe400078e00ff */
[----:B------:R-:W-:Y:S02]  /*2b6a0*/  IMAD.MOV.U32 R11, RZ, RZ, 0x181f ;  /* 0x0000181fff0b7424 */ /* 0x000fe400078e00ff */
[----:B------:R-:W-:Y:S02]  /*2b6b0*/  IMAD.MOV.U32 R15, RZ, RZ, -0x1 ;  /* 0xffffffffff0f7424 */ /* 0x000fe400078e00ff */
[----:B------:R-:W-:-:S07]  /*2b6c0*/  IMAD.MOV.U32 R5, RZ, RZ, R14 ;  /* 0x000000ffff057224 */ /* 0x000fce00078e000e */
[----:B------:R-:W-:Y:S05]  /*2b6d0*/  WARPSYNC.COLLECTIVE R15, `(.L_x_2241) ;  /* 0x000000000f087348 */ /* 0x000fea0003c00000 */
[----:B------:R0:W1:Y:S02]  /*2b6e0*/  SHFL.IDX P6, R14, R13, R12, R11 ;  /* 0x0000000c0d0e7389 */ /* 0x00006400000c000b */
[----:B01----:R-:W-:Y:S01]  /*2b6f0*/  ENDCOLLECTIVE ;  /* 0x000000000000791b */ /* 0x003fe20003800000 */
.L_x_2241:
[----:B------:R-:W-:Y:S02]  /*2b700*/  IMAD.MOV.U32 R13, RZ, RZ, R7 ;  /* 0x000000ffff0d7224 */ /* 0x000fe400078e0007 */
[----:B------:R-:W-:-:S07]  /*2b710*/  IMAD.MOV.U32 R4, RZ, RZ, R14 ;  /* 0x000000ffff047224 */ /* 0x000fce00078e000e */
[----:B------:R-:W-:Y:S05]  /*2b720*/  WARPSYNC.COLLECTIVE R15, `(.L_x_2242) ;  /* 0x000000000f087348 */ /* 0x000fea0003c00000 */
[----:B------:R0:W1:Y:S02]  /*2b730*/  SHFL.IDX P6, R14, R13, R12, R11 ;  /* 0x0000000c0d0e7389 */ /* 0x00006400000c000b */
[----:B01----:R-:W-:Y:S01]  /*2b740*/  ENDCOLLECTIVE ;  /* 0x000000000000791b */ /* 0x003fe20003800000 */
.L_x_2242:
[----:B------:R-:W-:Y:S02]  /*2b750*/  IMAD.MOV.U32 R13, RZ, RZ, R0 ;  /* 0x000000ffff0d7224 */ /* 0x000fe400078e0000 */
[----:B------:R-:W-:-:S07]  /*2b760*/  IMAD.MOV.U32 R9, RZ, RZ, R14 ;  /* 0x000000ffff097224 */ /* 0x000fce00078e000e */
[----:B------:R-:W-:Y:S05]  /*2b770*/  WARPSYNC.COLLECTIVE R15, `(.L_x_2243) ;  /* 0x000000000f087348 */ /* 0x000fea0003c00000 */
[----:B------:R0:W1:Y:S02]  /*2b780*/  SHFL.IDX P6, R14, R13, R12, R11 ;  /* 0x0000000c0d0e7389 */ /* 0x00006400000c000b */
[----:B01----:R-:W-:Y:S01]  /*2b790*/  ENDCOLLECTIVE ;  /* 0x000000000000791b */ /* 0x003fe20003800000 */
.L_x_2243:
[----:B------:R-:W-:Y:S05]  /*2b7a0*/  BRA `(.L_x_2244) ;  /* 0xfffffde800c47947 */ /* 0x000fea000383ffff */
.L_x_1867:
[----:B------:R-:W-:Y:S01]  /*2b7b0*/  BSSY B1, `(.L_x_2245) ;  /* 0x0000008000017945 */ /* 0x000fe20003800000 */
[----:B------:R-:W-:Y:S02]  /*2b7c0*/  IMAD.MOV.U32 R13, RZ, RZ, R6 ;  /* 0x000000ffff0d7224 */ /* 0x000fe400078e0006 */
[----:B------:R-:W-:Y:S02]  /*2b7d0*/  IMAD.MOV.U32 R12, RZ, RZ, 0x2 ;  /* 0x00000002ff0c7424 */ /* 0x000fe400078e00ff */
[----:B------:R-:W-:Y:S02]  /*2b7e0*/  IMAD.MOV.U32 R11, RZ, RZ, 0x181f ;  /* 0x0000181fff0b7424 */ /* 0x000fe400078e00ff */
[----:B------:R-:W-:-:S07]  /*2b7f0*/  IMAD.MOV.U32 R15, RZ, RZ, -0x1 ;  /* 0xffffffffff0f7424 */ /* 0x000fce00078e00ff */
[----:B-1--4-:R-:W-:Y:S05]  /*2b800*/  WARPSYNC.COLLECTIVE R15, `(.L_x_2246) ;  /* 0x000000000f087348 */ /* 0x012fea0003c00000 */
[----:B----4-:R0:W2:Y:S02]  /*2b810*/  SHFL.IDX P6, R14, R13, R12, R11 ;  /* 0x0000000c0d0e7389 */ /* 0x0100a400000c000b */
[----:B012---:R-:W-:Y:S01]  /*2b820*/  ENDCOLLECTIVE ;  /* 0x000000000000791b */ /* 0x007fe20003800000 */
.L_x_2246:
[----:B------:R-:W-:Y:S05]  /*2b830*/  BSYNC B1 ;  /* 0x0000000000017941 */ /* 0x000fea0003800000 */
.L_x_2245:
        /* <DEDUP_REMOVED lines=8> */
.L_x_2247:
[----:B------:R-:W-:Y:S02]  /*2b8c0*/  IMAD.MOV.U32 R13, RZ, RZ, R7 ;  /* 0x000000ffff0d7224 */ /* 0x000fe400078e0007 */
[----:B------:R-:W-:-:S07]  /*2b8d0*/  IMAD.MOV.U32 R4, RZ, RZ, R14 ;  /* 0x000000ffff047224 */ /* 0x000fce00078e000e */
[----:B------:R-:W-:Y:S05]  /*2b8e0*/  WARPSYNC.COLLECTIVE R15, `(.L_x_2248) ;  /* 0x000000000f087348 */ /* 0x000fea0003c00000 */
[----:B------:R0:W1:Y:S02]  /*2b8f0*/  SHFL.IDX P6, R14, R13, R12, R11 ;  /* 0x0000000c0d0e7389 */ /* 0x00006400000c000b */
[----:B01----:R-:W-:Y:S01]  /*2b900*/  ENDCOLLECTIVE ;  /* 0x000000000000791b */ /* 0x003fe20003800000 */
.L_x_2248:
[----:B------:R-:W-:Y:S02]  /*2b910*/  IMAD.MOV.U32 R13, RZ, RZ, R0 ;  /* 0x000000ffff0d7224 */ /* 0x000fe400078e0000 */
[----:B------:R-:W-:-:S07]  /*2b920*/  IMAD.MOV.U32 R9, RZ, RZ, R14 ;  /* 0x000000ffff097224 */ /* 0x000fce00078e000e */
[----:B------:R-:W-:Y:S05]  /*2b930*/  WARPSYNC.COLLECTIVE R15, `(.L_x_2249) ;  /* 0x000000000f087348 */ /* 0x000fea0003c00000 */
[----:B------:R0:W1:Y:S02]  /*2b940*/  SHFL.IDX P6, R14, R13, R12, R11 ;  /* 0x0000000c0d0e7389 */ /* 0x00006400000c000b */
[----:B01----:R-:W-:Y:S01]  /*2b950*/  ENDCOLLECTIVE ;  /* 0x000000000000791b */ /* 0x003fe20003800000 */
.L_x_2249:
[----:B------:R-:W-:Y:S05]  /*2b960*/  BRA `(.L_x_2250) ;  /* 0xfffffdec00c87947 */ /* 0x000fea000383ffff */
.L_x_1870:
[----:B------:R-:W-:Y:S01]  /*2b970*/  BSSY B1, `(.L_x_2251) ;  /* 0x0000008000017945 */ /* 0x000fe20003800000 */
[----:B------:R-:W-:Y:S02]  /*2b980*/  IMAD.MOV.U32 R13, RZ, RZ, R6 ;  /* 0x000000ffff0d7224 */ /* 0x000fe400078e0006 */
[----:B------:R-:W-:Y:S02]  /*2b990*/  IMAD.MOV.U32 R12, RZ, RZ, 0x3 ;  /* 0x00000003ff0c7424 */ /* 0x000fe400078e00ff */
[----:B------:R-:W-:Y:S02]  /*2b9a0*/  IMAD.MOV.U32 R11, RZ, RZ, 0x181f ;  /* 0x0000181fff0b7424 */ /* 0x000fe400078e00ff */
[----:B------:R-:W-:-:S07]  /*2b9b0*/  IMAD.MOV.U32 R15, RZ, RZ, -0x1 ;  /* 0xffffffffff0f7424 */ /* 0x000fce00078e00ff */
[----:B-1--4-:R-:W-:Y:S05]  /*2b9c0*/  WARPSYNC.COLLECTIVE R15, `(.L_x_2252) ;  /* 0x000000000f087348 */ /* 0x012fea0003c00000 */
[----:B------:R0:W2:Y:S02]  /*2b9d0*/  SHFL.IDX P6, R14, R13, R12, R11 ;  /* 0x0000000c0d0e7389 */ /* 0x0000a400000c000b */
[----:B012-4-:R-:W-:Y:S01]  /*2b9e0*/  ENDCOLLECTIVE ;  /* 0x000000000000791b */ /* 0x017fe20003800000 */
.L_x_2252:
[----:B------:R-:W-:Y:S05]  /*2b9f0*/  BSYNC B1 ;  /* 0x0000000000017941 */ /* 0x000fea0003800000 */
.L_x_2251:
        /* <DEDUP_REMOVED lines=8> */
.L_x_2253:
[----:B------:R-:W-:Y:S02]  /*2ba80*/  IMAD.MOV.U32 R13, RZ, RZ, R7 ;  /* 0x000000ffff0d7224 */ /* 0x000fe400078e0007 */
[----:B------:R-:W-:-:S07]  /*2ba90*/  IMAD.MOV.U32 R8, RZ, RZ, R14 ;  /* 0x000000ffff087224 */ /* 0x000fce00078e000e */
[----:B------:R-:W-:Y:S05]  /*2baa0*/  WARPSYNC.COLLECTIVE R15, `(.L_x_2254) ;  /* 0x000000000f087348 */ /* 0x000fea0003c00000 */
[----:B------:R0:W1:Y:S02]  /*2bab0*/  SHFL.IDX P6, R14, R13, R12, R11 ;  /* 0x0000000c0d0e7389 */ /* 0x00006400000c000b */
[----:B01----:R-:W-:Y:S01]  /*2bac0*/  ENDCOLLECTIVE ;  /* 0x000000000000791b */ /* 0x003fe20003800000 */
.L_x_2254:
[----:B------:R-:W-:Y:S02]  /*2bad0*/  IMAD.MOV.U32 R13, RZ, RZ, R0 ;  /* 0x000000ffff0d7224 */ /* 0x000fe400078e0000 */
[----:B------:R-:W-:-:S07]  /*2bae0*/  IMAD.MOV.U32 R79, RZ, RZ, R14 ;  /* 0x000000ffff4f7224 */ /* 0x000fce00078e000e */
[----:B------:R-:W-:Y:S05]  /*2baf0*/  WARPSYNC.COLLECTIVE R15, `(.L_x_2255) ;  /* 0x000000000f087348 */ /* 0x000fea0003c00000 */
[----:B------:R0:W1:Y:S02]  /*2bb00*/  SHFL.IDX P6, R14, R13, R12, R11 ;  /* 0x0000000c0d0e7389 */ /* 0x00006400000c000b */
[----:B01----:R-:W-:Y:S01]  /*2bb10*/  ENDCOLLECTIVE ;  /* 0x000000000000791b */ /* 0x003fe20003800000 */
.L_x_2255:
[----:B------:R-:W-:Y:S01]  /*2bb20*/  IMAD.MOV.U32 R78, RZ, RZ, R14 ;  /* 0x000000ffff4e7224 */ /* 0x000fe200078e000e */
[----:B------:R-:W-:Y:S06]  /*2bb30*/  BRA `(.L_x_2256) ;  /* 0xfffffdf000d07947 */ /* 0x000fec000383ffff */
.L_x_1874:
[----:B0-----:R0:W1:Y:S02]  /*2bb40*/  SYNCS.PHASECHK.TRANS64.TRYWAIT P0, [R16+URZ+0x30800], R121 ;  /* 0x03080079100075a7 */ /* 0x001064000800017f */
[----:B-1----:R-:W-:Y:S05]  /*2bb50*/  @!P0 NANOSLEEP.SYNCS 0x989680 ;  /* 0x009896800000895d */ /* 0x002fea0003900000 */
[----:B------:R-:W1:Y:S02]  /*2bb60*/  @!P0 SYNCS.PHASECHK.TRANS64 P0, [R16+URZ+0x30800], R121 ;  /* 0x03080079100085a7 */ /* 0x000e64000800007f */
[----:B-1----:R-:W-:Y:S05]  /*2bb70*/  @!P0 BRA `(.L_x_1874) ;  /* 0xfffffffc00f08947 */ /* 0x002fea000383ffff */
[----:B------:R-:W-:Y:S05]  /*2bb80*/  BRA `(.L_x_2257) ;  /* 0xfffffdf800347947 */ /* 0x000fea000383ffff */
.L_x_1906:
        /* <DEDUP_REMOVED lines=8> */
.L_x_2259:
[----:B------:R-:W-:Y:S05]  /*2bc10*/  BSYNC B1 ;  /* 0x0000000000017941 */ /* 0x000fea0003800000 */
.L_x_2258:
        /* <DEDUP_REMOVED lines=8> */
.L_x_2260:
[----:B------:R-:W-:Y:S02]  /*2bca0*/  IMAD.MOV.U32 R13, RZ, RZ, R7 ;  /* 0x000000ffff0d7224 */ /* 0x000fe400078e0007 */
[----:B------:R-:W-:-:S07]  /*2bcb0*/  IMAD.MOV.U32 R4, RZ, RZ, R14 ;  /* 0x000000ffff047224 */ /* 0x000fce00078e000e */
[----:B------:R-:W-:Y:S05]  /*2bcc0*/  WARPSYNC.COLLECTIVE R15, `(.L_x_2261) ;  /* 0x000000000f087348 */ /* 0x000fea0003c00000 */
[----:B------:R0:W1:Y:S02]  /*2bcd0*/  SHFL.IDX P6, R14, R13, R12, R11 ;  /* 0x0000000c0d0e7389 */ /* 0x00006400000c000b */
[----:B01----:R-:W-:Y:S01]  /*2bce0*/  ENDCOLLECTIVE ;  /* 0x000000000000791b */ /* 0x003fe20003800000 */
.L_x_2261:
[----:B------:R-:W-:Y:S02]  /*2bcf0*/  IMAD.MOV.U32 R13, RZ, RZ, R0 ;  /* 0x000000ffff0d7224 */ /* 0x000fe400078e0000 */
[----:B------:R-:W-:-:S07]  /*2bd00*/  IMAD.MOV.U32 R9, RZ, RZ, R14 ;  /* 0x000000ffff097224 */ /* 0x000fce00078e000e */
[----:B------:R-:W-:Y:S05]  /*2bd10*/  WARPSYNC.COLLECTIVE R15, `(.L_x_2262) ;  /* 0x000000000f087348 */ /* 0x000fea0003c00000 */
[----:B------:R0:W1:Y:S02]  /*2bd20*/  SHFL.IDX P6, R14, R13, R12, R11 ;  /* 0x0000000c0d0e7389 */ /* 0x00006400000c000b */
[----:B01----:R-:W-:Y:S01]  /*2bd30*/  ENDCOLLECTIVE ;  /* 0x000000000000791b */ /* 0x003fe20003800000 */
.L_x_2262:
[----:B------:R-:W-:Y:S05]  /*2bd40*/  BRA `(.L_x_2263) ;  /* 0xfffffe2c00107947 */ /* 0x000fea000383ffff */
.L_x_1909:
        /* <DEDUP_REMOVED lines=8> */
.L_x_2265:
[----:B------:R-:W-:Y:S05]  /*2bdd0*/  BSYNC B1 ;  /* 0x0000000000017941 */ /* 0x000fea0003800000 */
.L_x_2264:
        /* <DEDUP_REMOVED lines=8> */
.L_x_2266:
[----:B------:R-:W-:Y:S02]  /*2be60*/  IMAD.MOV.U32 R13, RZ, RZ, R7 ;  /* 0x000000ffff0d7224 */ /* 0x000fe400078e0007 */
[----:B------:R-:W-:-:S07]  /*2be70*/  IMAD.MOV.U32 R4, RZ, RZ, R14 ;  /* 0x000000ffff047224 */ /* 0x000fce00078e000e */
[----:B------:R-:W-:Y:S05]  /*2be80*/  WARPSYNC.COLLECTIVE R15, `(.L_x_2267) ;  /* 0x000000000f087348 */ /* 0x000fea0003c00000 */
[----:B------:R0:W1:Y:S02]  /*2be90*/  SHFL.IDX P6, R14, R13, R12, R11 ;  /* 0x0000000c0d0e7389 */ /* 0x00006400000c000b */
[----:B01----:R-:W-:Y:S01]  /*2bea0*/  ENDCOLLECTIVE ;  /* 0x000000000000791b */ /* 0x003fe20003800000 */
.L_x_2267:
[----:B------:R-:W-:Y:S02]  /*2beb0*/  IMAD.MOV.U32 R13, RZ, RZ, R0 ;  /* 0x000000ffff0d7224 */ /* 0x000fe400078e0000 */
[----:B------:R-:W-:-:S07]  /*2bec0*/  IMAD.MOV.U32 R9, RZ, RZ, R14 ;  /* 0x000000ffff097224 */ /* 0x000fce00078e000e */
[----:B------:R-:W-:Y:S05]  /*2bed0*/  WARPSYNC.COLLECTIVE R15, `(.L_x_2268) ;  /* 0x000000000f087348 */ /* 0x000fea0003c00000 */
[----:B------:R0:W1:Y:S02]  /*2bee0*/  SHFL.IDX P6, R14, R13, R12, R11 ;  /* 0x0000000c0d0e7389 */ /* 0x00006400000c000b */
[----:B01----:R-:W-:Y:S01]  /*2bef0*/  ENDCOLLECTIVE ;  /* 0x000000000000791b */ /* 0x003fe20003800000 */
.L_x_2268:
[----:B------:R-:W-:Y:S05]  /*2bf00*/  BRA `(.L_x_2269) ;  /* 0xfffffe2c00e47947 */ /* 0x000fea000383ffff */
.L_x_1912:
        /* <DEDUP_REMOVED lines=8> */
.L_x_2271:
[----:B------:R-:W-:Y:S05]  /*2bf90*/  BSYNC B1 ;  /* 0x0000000000017941 */ /* 0x000fea0003800000 */
.L_x_2270:
        /* <DEDUP_REMOVED lines=8> */
.L_x_2272:
[----:B------:R-:W-:Y:S02]  /*2c020*/  IMAD.MOV.U32 R13, RZ, RZ, R7 ;  /* 0x000000ffff0d7224 */ /* 0x000fe400078e0007 */
[----:B------:R-:W-:-:S07]  /*2c030*/  IMAD.MOV.U32 R4, RZ, RZ, R14 ;  /* 0x000000ffff047224 */ /* 0x000fce00078e000e */
[----:B------:R-:W-:Y:S05]  /*2c040*/  WARPSYNC.COLLECTIVE R15, `(.L_x_2273) ;  /* 0x000000000f087348 */ /* 0x000fea0003c00000 */
[----:B------:R0:W1:Y:S02]  /*2c050*/  SHFL.IDX P6, R14, R13, R12, R11 ;  /* 0x0000000c0d0e7389 */ /* 0x00006400000c000b */
[----:B01----:R-:W-:Y:S01]  /*2c060*/  ENDCOLLECTIVE ;  /* 0x000000000000791b */ /* 0x003fe20003800000 */
.L_x_2273:
[----:B------:R-:W-:Y:S02]  /*2c070*/  IMAD.MOV.U32 R13, RZ, RZ, R0 ;  /* 0x000000ffff0d7224 */ /* 0x000fe400078e0000 */
[----:B------:R-:W-:-:S07]  /*2c080*/  IMAD.MOV.U32 R9, RZ, RZ, R14 ;  /* 0x000000ffff097224 */ /* 0x000fce00078e000e */
[----:B------:R-:W-:Y:S05]  /*2c090*/  WARPSYNC.COLLECTIVE R15, `(.L_x_2274) ;  /* 0x000000000f087348 */ /* 0x000fea0003c00000 */
[----:B------:R0:W1:Y:S02]  /*2c0a0*/  SHFL.IDX P6, R14, R13, R12, R11 ;  /* 0x0000000c0d0e7389 */ /* 0x00006400000c000b */
[----:B01----:R-:W-:Y:S01]  /*2c0b0*/  ENDCOLLECTIVE ;  /* 0x000000000000791b */ /* 0x003fe20003800000 */
.L_x_2274:
[----:B------:R-:W-:Y:S05]  /*2c0c0*/  BRA `(.L_x_2275) ;  /* 0xfffffe3000b07947 */ /* 0x000fea000383ffff */
.L_x_1915:
        /* <DEDUP_REMOVED lines=8> */
.L_x_2277:
[----:B------:R-:W-:Y:S05]  /*2c150*/  BSYNC B1 ;  /* 0x0000000000017941 */ /* 0x000fea0003800000 */
.L_x_2276:
        /* <DEDUP_REMOVED lines=8> */
.L_x_2278:
[----:B------:R-:W-:Y:S02]  /*2c1e0*/  IMAD.MOV.U32 R13, RZ, RZ, R7 ;  /* 0x000000ffff0d7224 */ /* 0x000fe400078e0007 */
[----:B------:R-:W-:-:S07]  /*2c1f0*/  IMAD.MOV.U32 R20, RZ, RZ, R14 ;  /* 0x000000ffff147224 */ /* 0x000fce00078e000e */
[----:B------:R-:W-:Y:S05]  /*2c200*/  WARPSYNC.COLLECTIVE R15, `(.L_x_2279) ;  /* 0x000000000f087348 */ /* 0x000fea0003c00000 */
[----:B------:R0:W1:Y:S02]  /*2c210*/  SHFL.IDX P6, R14, R13, R12, R11 ;  /* 0x0000000c0d0e7389 */ /* 0x00006400000c000b */
[----:B01----:R-:W-:Y:S01]  /*2c220*/  ENDCOLLECTIVE ;  /* 0x000000000000791b */ /* 0x003fe20003800000 */
.L_x_2279:
[----:B------:R-:W-:Y:S02]  /*2c230*/  IMAD.MOV.U32 R13, RZ, RZ, R0 ;  /* 0x000000ffff0d7224 */ /* 0x000fe400078e0000 */
[----:B------:R-:W-:-:S07]  /*2c240*/  IMAD.MOV.U32 R77, RZ, RZ, R14 ;  /* 0x000000ffff4d7224 */ /* 0x000fce00078e000e */
[----:B------:R-:W-:Y:S05]  /*2c250*/  WARPSYNC.COLLECTIVE R15, `(.L_x_2280) ;  /* 0x000000000f087348 */ /* 0x000fea0003c00000 */
[----:B------:R0:W1:Y:S02]  /*2c260*/  SHFL.IDX P6, R14, R13, R12, R11 ;  /* 0x0000000c0d0e7389 */ /* 0x00006400000c000b */
[----:B01----:R-:W-:Y:S01]  /*2c270*/  ENDCOLLECTIVE ;  /* 0x000000000000791b */ /* 0x003fe20003800000 */
.L_x_2280:
[----:B------:R-:W-:Y:S01]  /*2c280*/  IMAD.MOV.U32 R76, RZ, RZ, R14 ;  /* 0x000000ffff4c7224 */ /* 0x000fe200078e000e */
[----:B------:R-:W-:Y:S06]  /*2c290*/  BRA `(.L_x_2281) ;  /* 0xfffffe3400807947 */ /* 0x000fec000383ffff */
.L_x_1919:
[----:B0-----:R0:W1:Y:S02]  /*2c2a0*/  SYNCS.PHASECHK.TRANS64.TRYWAIT P0, [R16+URZ+0x30800], R139 ;  /* 0x0308008b100075a7 */ /* 0x001064000800017f */
[----:B-1----:R-:W-:Y:S05]  /*2c2b0*/  @!P0 NANOSLEEP.SYNCS 0x989680 ;  /* 0x009896800000895d */ /* 0x002fea0003900000 */
[----:B------:R-:W1:Y:S02]  /*2c2c0*/  @!P0 SYNCS.PHASECHK.TRANS64 P0, [R16+URZ+0x30800], R139 ;  /* 0x0308008b100085a7 */ /* 0x000e64000800007f */
[----:B-1----:R-:W-:Y:S05]  /*2c2d0*/  @!P0 BRA `(.L_x_1919) ;  /* 0xfffffffc00f08947 */ /* 0x002fea000383ffff */
[----:B------:R-:W-:Y:S05]  /*2c2e0*/  BRA `(.L_x_2282) ;  /* 0xfffffe3800a87947 */ /* 0x000fea000383ffff */
.L_x_1937:
[----:B0-----:R0:W2:Y:S02]  /*2c2f0*/  SYNCS.PHASECHK.TRANS64.TRYWAIT P2, [R5+URZ+0x30830], R0 ;  /* 0x03083000050075a7 */ /* 0x0010a4000804017f */
[----:B--2---:R-:W-:Y:S05]  /*2c300*/  @!P2 NANOSLEEP.SYNCS 0x989680 ;  /* 0x009896800000a95d */ /* 0x004fea0003900000 */
[----:B------:R-:W2:Y:S02]  /*2c310*/  @!P2 SYNCS.PHASECHK.TRANS64 P2, [R5+URZ+0x30830], R0 ;  /* 0x030830000500a5a7 */ /* 0x000ea4000804007f */
[----:B--2---:R-:W-:Y:S05]  /*2c320*/  @!P2 BRA `(.L_x_1937) ;  /* 0xfffffffc00f0a947 */ /* 0x004fea000383ffff */
[----:B------:R-:W-:Y:S05]  /*2c330*/  BRA `(.L_x_1936) ;  /* 0xfffffe7400287947 */ /* 0x000fea000383ffff */
.L_x_1957:
[----:B-1----:R1:W2:Y:S02]  /*2c340*/  SYNCS.PHASECHK.TRANS64.TRYWAIT P4, [R232+URZ+0x30830], R152 ;  /* 0x03083098e80075a7 */ /* 0x0022a4000808017f */
[----:B--2---:R-:W-:Y:S05]  /*2c350*/  @!P4 NANOSLEEP.SYNCS 0x989680 ;  /* 0x009896800000c95d */ /* 0x004fea0003900000 */
[----:B------:R-:W2:Y:S02]  /*2c360*/  @!P4 SYNCS.PHASECHK.TRANS64 P4, [R232+URZ+0x30830], R152 ;  /* 0x03083098e800c5a7 */ /* 0x000ea4000808007f */
[----:B--2---:R-:W-:Y:S05]  /*2c370*/  @!P4 BRA `(.L_x_1957) ;  /* 0xfffffffc00f0c947 */ /* 0x004fea000383ffff */
[----:B------:R-:W-:Y:S05]  /*2c380*/  BRA `(.L_x_1956) ;  /* 0xfffffe9c00b07947 */ /* 0x000fea000383ffff */
.L_x_1962:
[----:B-1----:R1:W2:Y:S02]  /*2c390*/  SYNCS.PHASECHK.TRANS64.TRYWAIT P4, [R0+URZ+0x30850], R2 ;  /* 0x03085002000075a7 */ /* 0x0022a4000808017f */
[----:B--2---:R-:W-:Y:S05]  /*2c3a0*/  @!P4 NANOSLEEP.SYNCS 0x989680 ;  /* 0x009896800000c95d */ /* 0x004fea0003900000 */
[----:B------:R-:W2:Y:S02]  /*2c3b0*/  @!P4 SYNCS.PHASECHK.TRANS64 P4, [R0+URZ+0x30850], R2 ;  /* 0x030850020000c5a7 */ /* 0x000ea4000808007f */
[----:B--2---:R-:W-:Y:S05]  /*2c3c0*/  @!P4 BRA `(.L_x_1962) ;  /* 0xfffffffc00f0c947 */ /* 0x004fea000383ffff */
[----:B------:R-:W-:Y:S05]  /*2c3d0*/  BRA `(.L_x_1961) ;  /* 0xfffffeac00f87947 */ /* 0x000fea000383ffff */
.L_x_1983:
[----:B-1----:R1:W2:Y:S02]  /*2c3e0*/  SYNCS.PHASECHK.TRANS64.TRYWAIT P2, [R4+URZ+0x30830], R5 ;  /* 0x03083005040075a7 */ /* 0x0022a4000804017f */
[----:B--2---:R-:W-:Y:S05]  /*2c3f0*/  @!P2 NANOSLEEP.SYNCS 0x989680 ;  /* 0x009896800000a95d */ /* 0x004fea0003900000 */
[----:B------:R-:W2:Y:S02]  /*2c400*/  @!P2 SYNCS.PHASECHK.TRANS64 P2, [R4+URZ+0x30830], R5 ;  /* 0x030830050400a5a7 */ /* 0x000ea4000804007f */
[----:B--2---:R-:W-:Y:S05]  /*2c410*/  @!P2 BRA `(.L_x_1983) ;  /* 0xfffffffc00f0a947 */ /* 0x004fea000383ffff */
[----:B------:R-:W-:Y:S05]  /*2c420*/  BRA `(.L_x_1982) ;  /* 0xfffffecc00187947 */ /* 0x000fea000383ffff */
.L_x_1988:
[----:B-1----:R1:W2:Y:S02]  /*2c430*/  SYNCS.PHASECHK.TRANS64.TRYWAIT P2, [R23+URZ+0x30850], R0 ;  /* 0x03085000170075a7 */ /* 0x0022a4000804017f */
[----:B--2---:R-:W-:Y:S05]  /*2c440*/  @!P2 NANOSLEEP.SYNCS 0x989680 ;  /* 0x009896800000a95d */ /* 0x004fea0003900000 */
[----:B------:R-:W2:Y:S02]  /*2c450*/  @!P2 SYNCS.PHASECHK.TRANS64 P2, [R23+URZ+0x30850], R0 ;  /* 0x030850001700a5a7 */ /* 0x000ea4000804007f */
[----:B--2---:R-:W-:Y:S05]  /*2c460*/  @!P2 BRA `(.L_x_1988) ;  /* 0xfffffffc00f0a947 */ /* 0x004fea000383ffff */
[----:B------:R-:W-:Y:S05]  /*2c470*/  BRA `(.L_x_1987) ;  /* 0xfffffedc00607947 */ /* 0x000fea000383ffff */
.L_x_1996:
[----:B-1----:R1:W2:Y:S02]  /*2c480*/  SYNCS.PHASECHK.TRANS64.TRYWAIT P2, [R4+URZ+0x30830], R5 ;  /* 0x03083005040075a7 */ /* 0x0022a4000804017f */
[----:B--2---:R-:W-:Y:S05]  /*2c490*/  @!P2 NANOSLEEP.SYNCS 0x989680 ;  /* 0x009896800000a95d */ /* 0x004fea0003900000 */
[----:B------:R-:W2:Y:S02]  /*2c4a0*/  @!P2 SYNCS.PHASECHK.TRANS64 P2, [R4+URZ+0x30830], R5 ;  /* 0x030830050400a5a7 */ /* 0x000ea4000804007f */
[----:B--2---:R-:W-:Y:S05]  /*2c4b0*/  @!P2 BRA `(.L_x_1996) ;  /* 0xfffffffc00f0a947 */ /* 0x004fea000383ffff */
[----:B------:R-:W-:Y:S05]  /*2c4c0*/  BRA `(.L_x_1995) ;  /* 0xfffffeec00107947 */ /* 0x000fea000383ffff */
.L_x_2001:
[----:B-1----:R1:W2:Y:S02]  /*2c4d0*/  SYNCS.PHASECHK.TRANS64.TRYWAIT P2, [R0+URZ+0x30850], R2 ;  /* 0x03085002000075a7 */ /* 0x0022a4000804017f */
[----:B--2---:R-:W-:Y:S05]  /*2c4e0*/  @!P2 NANOSLEEP.SYNCS 0x989680 ;  /* 0x009896800000a95d */ /* 0x004fea0003900000 */
[----:B------:R-:W2:Y:S02]  /*2c4f0*/  @!P2 SYNCS.PHASECHK.TRANS64 P2, [R0+URZ+0x30850], R2 ;  /* 0x030850020000a5a7 */ /* 0x000ea4000804007f */
[----:B--2---:R-:W-:Y:S05]  /*2c500*/  @!P2 BRA `(.L_x_2001) ;  /* 0xfffffffc00f0a947 */ /* 0x004fea000383ffff */
[----:B------:R-:W-:Y:S05]  /*2c510*/  BRA `(.L_x_2000) ;  /* 0xfffffefc00587947 */ /* 0x000fea000383ffff */
.L_x_2015:
[----:B-1----:R1:W2:Y:S02]  /*2c520*/  SYNCS.PHASECHK.TRANS64.TRYWAIT P0, [R11+URZ+0x30850], R2 ;  /* 0x030850020b0075a7 */ /* 0x0022a4000800017f */
[----:B--2---:R-:W-:Y:S05]  /*2c530*/  @!P0 NANOSLEEP.SYNCS 0x989680 ;  /* 0x009896800000895d */ /* 0x004fea0003900000 */
[----:B------:R-:W2:Y:S02]  /*2c540*/  @!P0 SYNCS.PHASECHK.TRANS64 P0, [R11+URZ+0x30850], R2 ;  /* 0x030850020b0085a7 */ /* 0x000ea4000800007f */
[----:B--2---:R-:W-:Y:S05]  /*2c550*/  @!P0 BRA `(.L_x_2015) ;  /* 0xfffffffc00f08947 */ /* 0x004fea000383ffff */
[----:B------:R-:W-:Y:S05]  /*2c560*/  BRA `(.L_x_2014) ;  /* 0xffffff1c00947947 */ /* 0x000fea000383ffff */
.L_x_2059:
[----:B------:R-:W1:Y:S01]  /*2c570*/  S2R R5, SR_TID.X ;  /* 0x0000000000057919 */ /* 0x000e620000002100 */
[----:B------:R-:W-:Y:S01]  /*2c580*/  BSSY B1, `(.L_x_2283) ;  /* 0x000000a000017945 */ /* 0x000fe20003800000 */
[----:B------:R-:W-:Y:S02]  /*2c590*/  IMAD.MOV.U32 R12, RZ, RZ, RZ ;  /* 0x000000ffff0c7224 */ /* 0x000fe400078e00ff */
[----:B0-----:R-:W-:Y:S02]  /*2c5a0*/  IMAD.MOV.U32 R11, RZ, RZ, 0x1f ;  /* 0x0000001fff0b7424 */ /* 0x001fe400078e00ff */
[----:B------:R-:W-:Y:S01]  /*2c5b0*/  IMAD.MOV.U32 R15, RZ, RZ, -0x1 ;  /* 0xffffffffff0f7424 */ /* 0x000fe200078e00ff */
[----:B-1----:R-:W-:-:S04]  /*2c5c0*/  SHF.R.U32.HI R5, RZ, 0x5, R5 ;  /* 0x00000005ff057819 */ /* 0x002fc80000011605 */
[----:B------:R-:W-:-:S05]  /*2c5d0*/  LOP3.LUT R5, R5, 0x3, RZ, 0xc0, !PT ;  /* 0x0000000305057812 */ /* 0x000fca00078ec0ff */
[----:B------:R-:W-:-:S07]  /*2c5e0*/  IMAD.MOV.U32 R13, RZ, RZ, R5 ;  /* 0x000000ffff0d7224 */ /* 0x000fce00078e0005 */
[----:B------:R-:W-:Y:S05]  /*2c5f0*/  WARPSYNC.COLLECTIVE R15, `(.L_x_2284) ;  /* 0x000000000f087348 */ /* 0x000fea0003c00000 */
[----:B------:R0:W1:Y:S02]  /*2c600*/  SHFL.IDX P6, R14, R13, R12, R11 ;  /* 0x0000000c0d0e7389 */ /* 0x00006400000c000b */
[----:B01----:R-:W-:Y:S01]  /*2c610*/  ENDCOLLECTIVE ;  /* 0x000000000000791b */ /* 0x003fe20003800000 */
.L_x_2284:
[----:B------:R-:W-:Y:S05]  /*2c620*/  BSYNC B1 ;  /* 0x0000000000017941 */ /* 0x000fea0003800000 */
.L_x_2283:
[----:B------:R-:W-:Y:S05]  /*2c630*/  BRA `(.L_x_2285) ;  /* 0xffffff7000347947 */ /* 0x000fea000383ffff */
.L_x_2061:
[----:B------:R-:W-:Y:S01]  /*2c640*/  BSSY B1, `(.L_x_2286) ;  /* 0x0000006000017945 */ /* 0x000fe20003800000 */
[----:B------:R-:W-:-:S07]  /*2c650*/  IMAD.MOV.U32 R15, RZ, RZ, -0x1 ;  /* 0xffffffffff0f7424 */ /* 0x000fce00078e00ff */
[----:B01----:R-:W-:Y:S05]  /*2c660*/  WARPSYNC.COLLECTIVE R15, `(.L_x_2287) ;  /* 0x000000000f0c7348 */ /* 0x003fea0003c00000 */
[----:B------:R-:W-:Y:S02]  /*2c670*/  ELECT P6, UR62, PT ;  /* 0x00000000003e782f */ /* 0x000fe400038c0000 */
[----:B------:R-:W-:Y:S01]  /*2c680*/  MOV R14, UR62 ;  /* 0x0000003e000e7c02 */ /* 0x000fe20008000f00 */
[----:B01----:R-:W-:Y:S10]  /*2c690*/  ENDCOLLECTIVE ;  /* 0x000000000000791b */ /* 0x003ff40003800000 */
.L_x_2287:
[----:B------:R-:W-:Y:S05]  /*2c6a0*/  BSYNC B1 ;  /* 0x0000000000017941 */ /* 0x000fea0003800000 */
.L_x_2286:
[----:B------:R-:W-:Y:S05]  /*2c6b0*/  BRA `(.L_x_2060) ;  /* 0xffffff70002c7947 */ /* 0x000fea000383ffff */
.L_x_2063:
[----:B-1----:R-:W2:Y:S02]  /*2c6c0*/  LDL R6, [R1] ;  /* 0x0000000001067983 */ /* 0x002ea40000100800 */
[----:B--2---:R1:W2:Y:S02]  /*2c6d0*/  SYNCS.PHASECHK.TRANS64.TRYWAIT P0, [R6+URZ+0x30820], R5 ;  /* 0x03082005060075a7 */ /* 0x0042a4000800017f */
[----:B--2---:R-:W-:Y:S05]  /*2c6e0*/  @!P0 NANOSLEEP.SYNCS 0x989680 ;  /* 0x009896800000895d */ /* 0x004fea0003900000 */
[----:B------:R-:W2:Y:S02]  /*2c6f0*/  @!P0 SYNCS.PHASECHK.TRANS64 P0, [R6+URZ+0x30820], R5 ;  /* 0x03082005060085a7 */ /* 0x000ea4000800007f */
[----:B--2---:R-:W-:Y:S05]  /*2c700*/  @!P0 BRA `(.L_x_2063) ;  /* 0xfffffffc00ec8947 */ /* 0x004fea000383ffff */
[----:B------:R-:W-:Y:S05]  /*2c710*/  BRA `(.L_x_2288) ;  /* 0xffffff70003c7947 */ /* 0x000fea000383ffff */
.L_x_2067:
[----:B-1----:R1:W2:Y:S02]  /*2c720*/  SYNCS.PHASECHK.TRANS64.TRYWAIT P0, [R8+URZ+0x308a0], R10 ;  /* 0x0308a00a080075a7 */ /* 0x0022a4000800017f */
[----:B--2---:R-:W-:Y:S05]  /*2c730*/  @!P0 NANOSLEEP.SYNCS 0x989680 ;  /* 0x009896800000895d */ /* 0x004fea0003900000 */
[----:B------:R-:W2:Y:S02]  /*2c740*/  @!P0 SYNCS.PHASECHK.TRANS64 P0, [R8+URZ+0x308a0], R10 ;  /* 0x0308a00a080085a7 */ /* 0x000ea4000800007f */
[----:B--2---:R-:W-:Y:S05]  /*2c750*/  @!P0 BRA `(.L_x_2067) ;  /* 0xfffffffc00f08947 */ /* 0x004fea000383ffff */
[----:B------:R-:W-:Y:S05]  /*2c760*/  BRA `(.L_x_2289) ;  /* 0xffffff7000607947 */ /* 0x000fea000383ffff */
.L_x_2075:
[----:B0-----:R0:W2:Y:S02]  /*2c770*/  SYNCS.PHASECHK.TRANS64.TRYWAIT P0, [R8+URZ+0x308c0], R10 ;  /* 0x0308c00a080075a7 */ /* 0x0010a4000800017f */
[----:B--2---:R-:W-:Y:S05]  /*2c780*/  @!P0 NANOSLEEP.SYNCS 0x989680 ;  /* 0x009896800000895d */ /* 0x004fea0003900000 */
[----:B------:R-:W2:Y:S02]  /*2c790*/  @!P0 SYNCS.PHASECHK.TRANS64 P0, [R8+URZ+0x308c0], R10 ;  /* 0x0308c00a080085a7 */ /* 0x000ea4000800007f */
[----:B--2---:R-:W-:Y:S05]  /*2c7a0*/  @!P0 BRA `(.L_x_2075) ;  /* 0xfffffffc00f08947 */ /* 0x004fea000383ffff */
[----:B------:R-:W-:Y:S05]  /*2c7b0*/  BRA `(.L_x_2290) ;  /* 0xffffff7400a87947 */ /* 0x000fea000383ffff */
.L_x_2085:
[----:B-1----:R1:W2:Y:S02]  /*2c7c0*/  SYNCS.PHASECHK.TRANS64.TRYWAIT P1, [R8+URZ+0x308a0], R7 ;  /* 0x0308a007080075a7 */ /* 0x0022a4000802017f */
[----:B--2---:R-:W-:Y:S05]  /*2c7d0*/  @!P1 NANOSLEEP.SYNCS 0x989680 ;  /* 0x009896800000995d */ /* 0x004fea0003900000 */
[----:B------:R-:W2:Y:S02]  /*2c7e0*/  @!P1 SYNCS.PHASECHK.TRANS64 P1, [R8+URZ+0x308a0], R7 ;  /* 0x0308a007080095a7 */ /* 0x000ea4000802007f */
[----:B--2---:R-:W-:Y:S05]  /*2c7f0*/  @!P1 BRA `(.L_x_2085) ;  /* 0xfffffffc00f09947 */ /* 0x004fea000383ffff */
[----:B------:R-:W-:Y:S05]  /*2c800*/  BRA `(.L_x_2291) ;  /* 0xffffff7c00407947 */ /* 0x000fea000383ffff */
.L_x_2093:
[----:B--2---:R2:W3:Y:S02]  /*2c810*/  SYNCS.PHASECHK.TRANS64.TRYWAIT P1, [R8+URZ+0x308c0], R7 ;  /* 0x0308c007080075a7 */ /* 0x0044e4000802017f */
[----:B---3--:R-:W-:Y:S05]  /*2c820*/  @!P1 NANOSLEEP.SYNCS 0x989680 ;  /* 0x009896800000995d */ /* 0x008fea0003900000 */
[----:B------:R-:W3:Y:S02]  /*2c830*/  @!P1 SYNCS.PHASECHK.TRANS64 P1, [R8+URZ+0x308c0], R7 ;  /* 0x0308c007080095a7 */ /* 0x000ee4000802007f */
[----:B---3--:R-:W-:Y:S05]  /*2c840*/  @!P1 BRA `(.L_x_2093) ;  /* 0xfffffffc00f09947 */ /* 0x008fea000383ffff */
[----:B------:R-:W-:Y:S05]  /*2c850*/  BRA `(.L_x_2292) ;  /* 0xffffff8000807947 */ /* 0x000fea000383ffff */
.L_x_2117:
[----:B------:R-:W2:Y:S01]  /*2c860*/  S2R R4, SR_TID.X ;  /* 0x0000000000047919 */ /* 0x000ea20000002100 */
[----:B------:R-:W-:Y:S01]  /*2c870*/  BSSY B0, `(.L_x_2293) ;  /* 0x000000a000007945 */ /* 0x000fe20003800000 */
[----:B------:R-:W-:Y:S02]  /*2c880*/  IMAD.MOV.U32 R12, RZ, RZ, RZ ;  /* 0x000000ffff0c7224 */ /* 0x000fe400078e00ff */
[----:B0-----:R-:W-:Y:S02]  /*2c890*/  IMAD.MOV.U32 R11, RZ, RZ, 0x1f ;  /* 0x0000001fff0b7424 */ /* 0x001fe400078e00ff */
[----:B------:R-:W-:Y:S01]  /*2c8a0*/  IMAD.MOV.U32 R15, RZ, RZ, -0x1 ;  /* 0xffffffffff0f7424 */ /* 0x000fe200078e00ff */
[----:B--2---:R-:W-:-:S04]  /*2c8b0*/  SHF.R.U32.HI R4, RZ, 0x5, R4 ;  /* 0x00000005ff047819 */ /* 0x004fc80000011604 */
[----:B------:R-:W-:-:S05]  /*2c8c0*/  LOP3.LUT R4, R4, 0x3, RZ, 0xc0, !PT ;  /* 0x0000000304047812 */ /* 0x000fca00078ec0ff */
[----:B------:R-:W-:-:S07]  /*2c8d0*/  IMAD.MOV.U32 R13, RZ, RZ, R4 ;  /* 0x000000ffff0d7224 */ /* 0x000fce00078e0004 */
[----:B-1----:R-:W-:Y:S05]  /*2c8e0*/  WARPSYNC.COLLECTIVE R15, `(.L_x_2294) ;  /* 0x000000000f087348 */ /* 0x002fea0003c00000 */
[----:B------:R0:W2:Y:S02]  /*2c8f0*/  SHFL.IDX P6, R14, R13, R12, R11 ;  /* 0x0000000c0d0e7389 */ /* 0x0000a400000c000b */
[----:B012---:R-:W-:Y:S01]  /*2c900*/  ENDCOLLECTIVE ;  /* 0x000000000000791b */ /* 0x007fe20003800000 */
.L_x_2294:
[----:B------:R-:W-:Y:S05]  /*2c910*/  BSYNC B0 ;  /* 0x0000000000007941 */ /* 0x000fea0003800000 */
.L_x_2293:
[----:B------:R-:W-:Y:S05]  /*2c920*/  BRA `(.L_x_2295) ;  /* 0xffffff9000687947 */ /* 0x000fea000383ffff */
.L_x_2119:
[----:B------:R-:W-:Y:S01]  /*2c930*/  BSSY B0, `(.L_x_2296) ;  /* 0x0000006000007945 */ /* 0x000fe20003800000 */
[----:B------:R-:W-:-:S07]  /*2c940*/  IMAD.MOV.U32 R15, RZ, RZ, -0x1 ;  /* 0xffffffffff0f7424 */ /* 0x000fce00078e00ff */
[----:B01-3--:R-:W-:Y:S05]  /*2c950*/  WARPSYNC.COLLECTIVE R15, `(.L_x_2297) ;  /* 0x000000000f0c7348 */ /* 0x00bfea0003c00000 */
[----:B------:R-:W-:Y:S02]  /*2c960*/  ELECT P6, UR62, PT ;  /* 0x00000000003e782f */ /* 0x000fe400038c0000 */
[----:B------:R-:W-:Y:S01]  /*2c970*/  MOV R14, UR62 ;  /* 0x0000003e000e7c02 */ /* 0x000fe20008000f00 */
[----:B01-3--:R-:W-:Y:S10]  /*2c980*/  ENDCOLLECTIVE ;  /* 0x000000000000791b */ /* 0x00bff40003800000 */
.L_x_2297:
[----:B------:R-:W-:Y:S05]  /*2c990*/  BSYNC B0 ;  /* 0x0000000000007941 */ /* 0x000fea0003800000 */
.L_x_2296:
[----:B------:R-:W-:Y:S05]  /*2c9a0*/  BRA `(.L_x_2298) ;  /* 0xffffff9000747947 */ /* 0x000fea000383ffff */
.L_x_2121:
[----:B-1----:R1:W2:Y:S02]  /*2c9b0*/  SYNCS.PHASECHK.TRANS64.TRYWAIT P0, [R0+URZ+0x30840], R2 ;  /* 0x03084002000075a7 */ /* 0x0022a4000800017f */
[----:B--2---:R-:W-:Y:S05]  /*2c9c0*/  @!P0 NANOSLEEP.SYNCS 0x989680 ;  /* 0x009896800000895d */ /* 0x004fea0003900000 */
[----:B------:R-:W2:Y:S02]  /*2c9d0*/  @!P0 SYNCS.PHASECHK.TRANS64 P0, [R0+URZ+0x30840], R2 ;  /* 0x03084002000085a7 */ /* 0x000ea4000800007f */
[----:B--2---:R-:W-:Y:S05]  /*2c9e0*/  @!P0 BRA `(.L_x_2121) ;  /* 0xfffffffc00f08947 */ /* 0x004fea000383ffff */
[----:B------:R-:W-:Y:S05]  /*2c9f0*/  BRA `(.L_x_2299) ;  /* 0xffffff9000e07947 */ /* 0x000fea000383ffff */
.L_x_2125:
[----:B------:R-:W2:Y:S01]  /*2ca00*/  LDL.LU R11, [R1+0x3c] ;  /* 0x00003c00010b7983 */ /* 0x000ea20000300800 */
[----:B------:R-:W-:Y:S02]  /*2ca10*/  IMAD.MOV.U32 R13, RZ, RZ, R3 ;  /* 0x000000ffff0d7224 */ /* 0x000fe400078e0003 */
[----:B------:R-:W-:Y:S01]  /*2ca20*/  IMAD.MOV.U32 R12, RZ, RZ, RZ ;  /* 0x000000ffff0c7224 */ /* 0x000fe200078e00ff */
[----:B------:R-:W0:Y:S01]  /*2ca30*/  S2R R5, SR_TID.X ;  /* 0x0000000000057919 */ /* 0x000e220000002100 */
[----:B------:R-:W-:Y:S01]  /*2ca40*/  IMAD.MOV.U32 R15, RZ, RZ, -0x1 ;  /* 0xffffffffff0f7424 */ /* 0x000fe200078e00ff */
[----:B0-----:R-:W-:-:S04]  /*2ca50*/  LOP3.LUT R5, R5, 0x7f, RZ, 0xc0, !PT ;  /* 0x0000007f05057812 */ /* 0x001fc800078ec0ff */
        /* <DEDUP_REMOVED lines=9> */
.L_x_2300:
[----:B------:R-:W-:Y:S02]  /*2caf0*/  IMAD.MOV.U32 R13, RZ, RZ, R4 ;  /* 0x000000ffff0d7224 */ /* 0x000fe400078e0004 */
[----:B------:R-:W-:-:S07]  /*2cb00*/  IMAD.MOV.U32 R6, RZ, RZ, R14 ;  /* 0x000000ffff067224 */ /* 0x000fce00078e000e */
[----:B------:R-:W-:Y:S05]  /*2cb10*/  WARPSYNC.COLLECTIVE R15, `(.L_x_2301) ;  /* 0x000000000f087348 */ /* 0x000fea0003c00000 */
[----:B------:R0:W1:Y:S02]  /*2cb20*/  SHFL.IDX P6, R14, R13, R12, R11 ;  /* 0x0000000c0d0e7389 */ /* 0x00006400000c000b */
[----:B01----:R-:W-:Y:S01]  /*2cb30*/  ENDCOLLECTIVE ;  /* 0x000000000000791b */ /* 0x003fe20003800000 */
.L_x_2301:
        /* <DEDUP_REMOVED lines=20> */
.L_x_2302:
[----:B------:R-:W-:Y:S02]  /*2cc80*/  IMAD.MOV.U32 R13, RZ, RZ, R4 ;  /* 0x000000ffff0d7224 */ /* 0x000fe400078e0004 */
[----:B------:R-:W-:-:S07]  /*2cc90*/  IMAD.MOV.U32 R6, RZ, RZ, R14 ;  /* 0x000000ffff067224 */ /* 0x000fce00078e000e */
[----:B------:R-:W-:Y:S05]  /*2cca0*/  WARPSYNC.COLLECTIVE R15, `(.L_x_2303) ;  /* 0x000000000f087348 */ /* 0x000fea0003c00000 */
[----:B------:R0:W1:Y:S02]  /*2ccb0*/  SHFL.IDX P6, R14, R13, R12, R11 ;  /* 0x0000000c0d0e7389 */ /* 0x00006400000c000b */
[----:B01----:R-:W-:Y:S01]  /*2ccc0*/  ENDCOLLECTIVE ;  /* 0x000000000000791b */ /* 0x003fe20003800000 */
.L_x_2303:
        /* <DEDUP_REMOVED lines=20> */
.L_x_2304:
[----:B------:R-:W-:Y:S02]  /*2ce10*/  IMAD.MOV.U32 R13, RZ, RZ, R4 ;  /* 0x000000ffff0d7224 */ /* 0x000fe400078e0004 */
[----:B------:R-:W-:-:S07]  /*2ce20*/  IMAD.MOV.U32 R6, RZ, RZ, R14 ;  /* 0x000000ffff067224 */ /* 0x000fce00078e000e */
[----:B------:R-:W-:Y:S05]  /*2ce30*/  WARPSYNC.COLLECTIVE R15, `(.L_x_2305) ;  /* 0x000000000f087348 */ /* 0x000fea0003c00000 */
[----:B------:R0:W1:Y:S02]  /*2ce40*/  SHFL.IDX P6, R14, R13, R12, R11 ;  /* 0x0000000c0d0e7389 */ /* 0x00006400000c000b */
[----:B01----:R-:W-:Y:S01]  /*2ce50*/  ENDCOLLECTIVE ;  /* 0x000000000000791b */ /* 0x003fe20003800000 */
.L_x_2305:
        /* <DEDUP_REMOVED lines=20> */
.L_x_2306:
[----:B------:R-:W-:Y:S02]  /*2cfa0*/  IMAD.MOV.U32 R13, RZ, RZ, R4 ;  /* 0x000000ffff0d7224 */ /* 0x000fe400078e0004 */
[----:B------:R-:W-:-:S07]  /*2cfb0*/  IMAD.MOV.U32 R6, RZ, RZ, R14 ;  /* 0x000000ffff067224 */ /* 0x000fce00078e000e */
[----:B------:R-:W-:Y:S05]  /*2cfc0*/  WARPSYNC.COLLECTIVE R15, `(.L_x_2307) ;  /* 0x000000000f087348 */ /* 0x000fea0003c00000 */
[----:B------:R0:W1:Y:S02]  /*2cfd0*/  SHFL.IDX P6, R14, R13, R12, R11 ;  /* 0x0000000c0d0e7389 */ /* 0x00006400000c000b */
[----:B01----:R-:W-:Y:S01]  /*2cfe0*/  ENDCOLLECTIVE ;  /* 0x000000000000791b */ /* 0x003fe20003800000 */
.L_x_2307:
        /* <DEDUP_REMOVED lines=20> */
.L_x_2308:
[----:B------:R-:W-:Y:S02]  /*2d130*/  IMAD.MOV.U32 R13, RZ, RZ, R4 ;  /* 0x000000ffff0d7224 */ /* 0x000fe400078e0004 */
[----:B------:R-:W-:-:S07]  /*2d140*/  IMAD.MOV.U32 R6, RZ, RZ, R14 ;  /* 0x000000ffff067224 */ /* 0x000fce00078e000e */
[----:B------:R-:W-:Y:S05]  /*2d150*/  WARPSYNC.COLLECTIVE R15, `(.L_x_2309) ;  /* 0x000000000f087348 */ /* 0x000fea0003c00000 */
[----:B------:R0:W1:Y:S02]  /*2d160*/  SHFL.IDX P6, R14, R13, R12, R11 ;  /* 0x0000000c0d0e7389 */ /* 0x00006400000c000b */
[----:B01----:R-:W-:Y:S01]  /*2d170*/  ENDCOLLECTIVE ;  /* 0x000000000000791b */ /* 0x003fe20003800000 */
.L_x_2309:
        /* <DEDUP_REMOVED lines=20> */
.L_x_2310:
[----:B------:R-:W-:Y:S02]  /*2d2c0*/  IMAD.MOV.U32 R13, RZ, RZ, R4 ;  /* 0x000000ffff0d7224 */ /* 0x000fe400078e0004 */
[----:B------:R-:W-:-:S07]  /*2d2d0*/  IMAD.MOV.U32 R6, RZ, RZ, R14 ;  /* 0x000000ffff067224 */ /* 0x000fce00078e000e */
[----:B------:R-:W-:Y:S05]  /*2d2e0*/  WARPSYNC.COLLECTIVE R15, `(.L_x_2311) ;  /* 0x000000000f087348 */ /* 0x000fea0003c00000 */
[----:B------:R0:W1:Y:S02]  /*2d2f0*/  SHFL.IDX P6, R14, R13, R12, R11 ;  /* 0x0000000c0d0e7389 */ /* 0x00006400000c000b */
[----:B01----:R-:W-:Y:S01]  /*2d300*/  ENDCOLLECTIVE ;  /* 0x000000000000791b */ /* 0x003fe20003800000 */
.L_x_2311:
        /* <DEDUP_REMOVED lines=18> */
.L_x_2312:
[----:B------:R-:W-:-:S05]  /*2d430*/  VIADD R7, R0, 0x60 ;  /* 0x0000006000077836 */ /* 0x000fca0000000000 */
[----:B------:R-:W-:Y:S01]  /*2d440*/  ISETP.GE.AND P5, PT, R7, R2, PT ;  /* 0x000000020700720c */ /* 0x000fe20003fa6270 */
[----:B------:R-:W-:Y:S02]  /*2d450*/  IMAD.MOV.U32 R13, RZ, RZ, R4 ;  /* 0x000000ffff0d7224 */ /* 0x000fe400078e0004 */
[----:B------:R-:W-:-:S10]  /*2d460*/  IMAD.MOV.U32 R8, RZ, RZ, R14 ;  /* 0x000000ffff087224 */ /* 0x000fd400078e000e */
[----:B------:R-:W-:Y:S05]  /*2d470*/  WARPSYNC.COLLECTIVE R15, `(.L_x_2313) ;  /* 0x000000000f087348 */ /* 0x000fea0003c00000 */
[----:B------:R0:W1:Y:S02]  /*2d480*/  SHFL.IDX P6, R14, R13, R12, R11 ;  /* 0x0000000c0d0e7389 */ /* 0x00006400000c000b */
[----:B01----:R-:W-:Y:S01]  /*2d490*/  ENDCOLLECTIVE ;  /* 0x000000000000791b */ /* 0x003fe20003800000 */
.L_x_2313:
        /* <DEDUP_REMOVED lines=18> */
.L_x_2314:
[----:B------:R-:W-:Y:S02]  /*2d5c0*/  IMAD.MOV.U32 R13, RZ, RZ, R4 ;  /* 0x000000ffff0d7224 */ /* 0x000fe400078e0004 */
[----:B------:R-:W-:-:S07]  /*2d5d0*/  IMAD.MOV.U32 R5, RZ, RZ, R14 ;  /* 0x000000ffff057224 */ /* 0x000fce00078e000e */
[----:B------:R-:W-:Y:S05]  /*2d5e0*/  WARPSYNC.COLLECTIVE R15, `(.L_x_2315) ;  /* 0x000000000f087348 */ /* 0x000fea0003c00000 */
[----:B------:R0:W1:Y:S02]  /*2d5f0*/  SHFL.IDX P6, R14, R13, R12, R11 ;  /* 0x0000000c0d0e7389 */ /* 0x00006400000c000b */
[----:B01----:R-:W-:Y:S01]  /*2d600*/  ENDCOLLECTIVE ;  /* 0x000000000000791b */ /* 0x003fe20003800000 */
.L_x_2315:
[----:B------:R-:W-:Y:S01]  /*2d610*/  IMAD.MOV.U32 R3, RZ, RZ, R14 ;  /* 0x000000ffff037224 */ /* 0x000fe200078e000e */
[----:B------:R-:W-:Y:S06]  /*2d620*/  BRA `(.L_x_2316) ;  /* 0xffffff9400b87947 */ /* 0x000fec000383ffff */
.L_x_2130:
[----:B0-----:R-:W2:Y:S02]  /*2d630*/  LDL R2, [R1] ;  /* 0x0000000001027983 */ /* 0x001ea40000100800 */
[----:B--2---:R0:W2:Y:S02]  /*2d640*/  SYNCS.PHASECHK.TRANS64.TRYWAIT P0, [R2+URZ+0x30820], R0 ;  /* 0x03082000020075a7 */ /* 0x0040a4000800017f */
[----:B--2---:R-:W-:Y:S05]  /*2d650*/  @!P0 NANOSLEEP.SYNCS 0x989680 ;  /* 0x009896800000895d */ /* 0x004fea0003900000 */
[----:B------:R-:W2:Y:S02]  /*2d660*/  @!P0 SYNCS.PHASECHK.TRANS64 P0, [R2+URZ+0x30820], R0 ;  /* 0x03082000020085a7 */ /* 0x000ea4000800007f */
[----:B--2---:R-:W-:Y:S05]  /*2d670*/  @!P0 BRA `(.L_x_2130) ;  /* 0xfffffffc00ec8947 */ /* 0x004fea000383ffff */
[----:B------:R-:W-:Y:S05]  /*2d680*/  BRA `(.L_x_2317) ;  /* 0xffffff9800387947 */ /* 0x000fea000383ffff */
.L_x_2139:
[----:B-1----:R1:W2:Y:S02]  /*2d690*/  SYNCS.PHASECHK.TRANS64.TRYWAIT P0, [R3+URZ+0x30840], R2 ;  /* 0x03084002030075a7 */ /* 0x0022a4000800017f */
[----:B--2---:R-:W-:Y:S05]  /*2d6a0*/  @!P0 NANOSLEEP.SYNCS 0x989680 ;  /* 0x009896800000895d */ /* 0x004fea0003900000 */
[----:B------:R-:W2:Y:S02]  /*2d6b0*/  @!P0 SYNCS.PHASECHK.TRANS64 P0, [R3+URZ+0x30840], R2 ;  /* 0x03084002030085a7 */ /* 0x000ea4000800007f */
[----:B--2---:R-:W-:Y:S05]  /*2d6c0*/  @!P0 BRA `(.L_x_2139) ;  /* 0xfffffffc00f08947 */ /* 0x004fea000383ffff */
[----:B------:R-:W-:Y:S05]  /*2d6d0*/  BRA `(.L_x_2318) ;  /* 0xffffff9c00087947 */ /* 0x000fea000383ffff */
.L_x_2147:
[----:B0-----:R0:W1:Y:S02]  /*2d6e0*/  SYNCS.PHASECHK.TRANS64.TRYWAIT P0, [R3+URZ+0x60], R2 ;  /* 0x00006002030075a7 */ /* 0x001064000800017f */
[----:B-1----:R-:W-:Y:S05]  /*2d6f0*/  @!P0 NANOSLEEP.SYNCS 0x989680 ;  /* 0x009896800000895d */ /* 0x002fea0003900000 */
[----:B------:R-:W1:Y:S02]  /*2d700*/  @!P0 SYNCS.PHASECHK.TRANS64 P0, [R3+URZ+0x60], R2 ;  /* 0x00006002030085a7 */ /* 0x000e64000800007f */
[----:B-1----:R-:W-:Y:S05]  /*2d710*/  @!P0 BRA `(.L_x_2147) ;  /* 0xfffffffc00f08947 */ /* 0x002fea000383ffff */
[----:B------:R-:W-:Y:S05]  /*2d720*/  BRA `(.L_x_2319) ;  /* 0xffffffa000647947 */ /* 0x000fea000383ffff */
.L_x_2158:
[----:B-1----:R1:W2:Y:S02]  /*2d730*/  SYNCS.PHASECHK.TRANS64.TRYWAIT P0, [R3+URZ+0x30840], R2 ;  /* 0x03084002030075a7 */ /* 0x0022a4000800017f */
[----:B--2---:R-:W-:Y:S05]  /*2d740*/  @!P0 NANOSLEEP.SYNCS 0x989680 ;  /* 0x009896800000895d */ /* 0x004fea0003900000 */
[----:B------:R-:W2:Y:S02]  /*2d750*/  @!P0 SYNCS.PHASECHK.TRANS64 P0, [R3+URZ+0x30840], R2 ;  /* 0x03084002030085a7 */ /* 0x000ea4000800007f */
[----:B--2---:R-:W-:Y:S05]  /*2d760*/  @!P0 BRA `(.L_x_2158) ;  /* 0xfffffffc00f08947 */ /* 0x004fea000383ffff */
[----:B------:R-:W-:Y:S05]  /*2d770*/  BRA `(.L_x_2320) ;  /* 0xffffffa8008c7947 */ /* 0x000fea000383ffff */
.L_x_2166:
[----:B0-----:R0:W1:Y:S02]  /*2d780*/  SYNCS.PHASECHK.TRANS64.TRYWAIT P0, [R2+URZ+0x60], R3 ;  /* 0x00006003020075a7 */ /* 0x001064000800017f */
[----:B-1----:R-:W-:Y:S05]  /*2d790*/  @!P0 NANOSLEEP.SYNCS 0x989680 ;  /* 0x009896800000895d */ /* 0x002fea0003900000 */
[----:B------:R-:W1:Y:S02]  /*2d7a0*/  @!P0 SYNCS.PHASECHK.TRANS64 P0, [R2+URZ+0x60], R3 ;  /* 0x00006003020085a7 */ /* 0x000e64000800007f */
[----:B-1----:R-:W-:Y:S05]  /*2d7b0*/  @!P0 BRA `(.L_x_2166) ;  /* 0xfffffffc00f08947 */ /* 0x002fea000383ffff */
[----:B------:R-:W-:Y:S05]  /*2d7c0*/  BRA `(.L_x_2321) ;  /* 0xffffffac00e87947 */ /* 0x000fea000383ffff */
.L_x_2177:
[----:B---3--:R3:W4:Y:S02]  /*2d7d0*/  SYNCS.PHASECHK.TRANS64.TRYWAIT P0, [R2+URZ+0x30840], R3 ;  /* 0x03084003020075a7 */ /* 0x008724000800017f */
[----:B----4-:R-:W-:Y:S05]  /*2d7e0*/  @!P0 NANOSLEEP.SYNCS 0x989680 ;  /* 0x009896800000895d */ /* 0x010fea0003900000 */
[----:B------:R-:W4:Y:S02]  /*2d7f0*/  @!P0 SYNCS.PHASECHK.TRANS64 P0, [R2+URZ+0x30840], R3 ;  /* 0x03084003020085a7 */ /* 0x000f24000800007f */
[----:B----4-:R-:W-:Y:S05]  /*2d800*/  @!P0 BRA `(.L_x_2177) ;  /* 0xfffffffc00f08947 */ /* 0x010fea000383ffff */
[----:B------:R-:W-:Y:S05]  /*2d810*/  BRA `(.L_x_2322) ;  /* 0xffffffb400d47947 */ /* 0x000fea000383ffff */
.L_x_2185:
[----:B0-----:R0:W1:Y:S02]  /*2d820*/  SYNCS.PHASECHK.TRANS64.TRYWAIT P0, [R2+URZ+0x60], R5 ;  /* 0x00006005020075a7 */ /* 0x001064000800017f */
[----:B-1----:R-:W-:Y:S05]  /*2d830*/  @!P0 NANOSLEEP.SYNCS 0x989680 ;  /* 0x009896800000895d */ /* 0x002fea0003900000 */
[----:B------:R-:W1:Y:S02]  /*2d840*/  @!P0 SYNCS.PHASECHK.TRANS64 P0, [R2+URZ+0x60], R5 ;  /* 0x00006005020085a7 */ /* 0x000e64000800007f */
[----:B-1----:R-:W-:Y:S05]  /*2d850*/  @!P0 BRA `(.L_x_2185) ;  /* 0xfffffffc00f08947 */ /* 0x002fea000383ffff */
[----:B------:R-:W-:Y:S05]  /*2d860*/  BRA `(.L_x_2323) ;  /* 0xffffffbc00307947 */ /* 0x000fea000383ffff */
.L_x_2198:
[----:B---3--:R3:W4:Y:S02]  /*2d870*/  SYNCS.PHASECHK.TRANS64.TRYWAIT P0, [R0+URZ+0x30860], R2 ;  /* 0x03086002000075a7 */ /* 0x008724000800017f */
[----:B----4-:R-:W-:Y:S05]  /*2d880*/  @!P0 NANOSLEEP.SYNCS 0x989680 ;  /* 0x009896800000895d */ /* 0x010fea0003900000 */
[----:B------:R-:W4:Y:S02]  /*2d890*/  @!P0 SYNCS.PHASECHK.TRANS64 P0, [R0+URZ+0x30860], R2 ;  /* 0x03086002000085a7 */ /* 0x000f24000800007f */
[----:B----4-:R-:W-:Y:S05]  /*2d8a0*/  @!P0 BRA `(.L_x_2198) ;  /* 0xfffffffc00f08947 */ /* 0x010fea000383ffff */
[----:B------:R-:W-:Y:S05]  /*2d8b0*/  BRA `(.L_x_2324) ;  /* 0xffffffc400007947 */ /* 0x000fea000383ffff */
.L_x_2207:
[----:B------:R-:W-:Y:S01]  /*2d8c0*/  BSSY B0, `(.L_x_2325) ;  /* 0x0000008000007945 */ /* 0x000fe20003800000 */
[----:B------:R-:W-:Y:S02]  /*2d8d0*/  IMAD.MOV.U32 R13, RZ, RZ, R16 ;  /* 0x000000ffff0d7224 */ /* 0x000fe400078e0010 */
[----:B------:R-:W-:Y:S02]  /*2d8e0*/  IMAD.MOV.U32 R12, RZ, RZ, RZ ;  /* 0x000000ffff0c7224 */ /* 0x000fe400078e00ff */
[----:B0-----:R-:W-:Y:S02]  /*2d8f0*/  IMAD.MOV.U32 R11, RZ, RZ, 0x1f ;  /* 0x0000001fff0b7424 */ /* 0x001fe400078e00ff */
[----:B------:R-:W-:-:S07]  /*2d900*/  IMAD.MOV.U32 R15, RZ, RZ, -0x1 ;  /* 0xffffffffff0f7424 */ /* 0x000fce00078e00ff */
[----:B--2---:R-:W-:Y:S05]  /*2d910*/  WARPSYNC.COLLECTIVE R15, `(.L_x_2326) ;  /* 0x000000000f087348 */ /* 0x004fea0003c00000 */
[----:B------:R0:W1:Y:S02]  /*2d920*/  SHFL.IDX P6, R14, R13, R12, R11 ;  /* 0x0000000c0d0e7389 */ /* 0x00006400000c000b */
[----:B012---:R-:W-:Y:S01]  /*2d930*/  ENDCOLLECTIVE ;  /* 0x000000000000791b */ /* 0x007fe20003800000 */
.L_x_2326:
[----:B------:R-:W-:Y:S05]  /*2d940*/  BSYNC B0 ;  /* 0x0000000000007941 */ /* 0x000fea0003800000 */
.L_x_2325:
        /* <DEDUP_REMOVED lines=9> */
.L_x_2327:
        /* <DEDUP_REMOVED lines=19> */
.L_x_2328:
        /* <DEDUP_REMOVED lines=8> */
.L_x_2329:
        /* <DEDUP_REMOVED lines=8> */
.L_x_2330:
        /* <DEDUP_REMOVED lines=8> */
.L_x_2331:
        /* <DEDUP_REMOVED lines=8> */
.L_x_2332:
        /* <DEDUP_REMOVED lines=9> */
.L_x_2333:
[----:B------:R-:W-:Y:S01]  /*2dda0*/  IMAD.MOV.U32 R16, RZ, RZ, R14 ;  /* 0x000000ffff107224 */ /* 0x000fe200078e000e */
[----:B------:R-:W-:Y:S06]  /*2ddb0*/  BRA `(.L_x_2334) ;  /* 0xffffffc400f47947 */ /* 0x000fec000383ffff */
.L_x_2212:
[----:B------:R-:W-:Y:S01]  /*2ddc0*/  BSSY B0, `(.L_x_2335) ;  /* 0x0000008000007945 */ /* 0x000fe20003800000 */
[----:B-----5:R-:W-:Y:S02]  /*2ddd0*/  IMAD.MOV.U32 R13, RZ, RZ, R3 ;  /* 0x000000ffff0d7224 */ /* 0x020fe400078e0003 */
[----:B------:R-:W-:Y:S02]  /*2dde0*/  IMAD.MOV.U32 R12, RZ, RZ, 0x1 ;  /* 0x00000001ff0c7424 */ /* 0x000fe400078e00ff */
[----:B0-----:R-:W-:Y:S02]  /*2ddf0*/  IMAD.MOV.U32 R11, RZ, RZ, RZ ;  /* 0x000000ffff0b7224 */ /* 0x001fe400078e00ff */
[----:B------:R-:W-:-:S07]  /*2de00*/  IMAD.MOV.U32 R15, RZ, RZ, -0x1 ;  /* 0xffffffffff0f7424 */ /* 0x000fce00078e00ff */
[----:B-12---:R-:W-:Y:S05]  /*2de10*/  WARPSYNC.COLLECTIVE R15, `(.L_x_2336) ;  /* 0x000000000f087348 */ /* 0x006fea0003c00000 */
[----:B------:R0:W3:Y:S02]  /*2de20*/  SHFL.UP P6, R14, R13, R12, R11 ;  /* 0x0400000c0d0e7389 */ /* 0x0000e400000c000b */
[----:B0123--:R-:W-:Y:S01]  /*2de30*/  ENDCOLLECTIVE ;  /* 0x000000000000791b */ /* 0x00ffe20003800000 */
.L_x_2336:
[----:B------:R-:W-:Y:S05]  /*2de40*/  BSYNC B0 ;  /* 0x0000000000007941 */ /* 0x000fea0003800000 */
.L_x_2335:
        /* <DEDUP_REMOVED lines=10> */
.L_x_2337:
        /* <DEDUP_REMOVED lines=8> */
.L_x_2338:
        /* <DEDUP_REMOVED lines=8> */
.L_x_2339:
        /* <DEDUP_REMOVED lines=8> */
.L_x_2340:
        /* <DEDUP_REMOVED lines=9> */
.L_x_2341:
[----:B------:R-:W-:Y:S01]  /*2e100*/  IMAD.MOV.U32 R16, RZ, RZ, R14 ;  /* 0x000000ffff107224 */ /* 0x000fe200078e000e */
[----:B------:R-:W-:Y:S06]  /*2e110*/  BRA `(.L_x_2342) ;  /* 0xffffffc400bc7947 */ /* 0x000fec000383ffff */
.L_x_2214:
[----:B------:R-:W-:Y:S01]  /*2e120*/  BSSY B0, `(.L_x_2343) ;  /* 0x0000006000007945 */ /* 0x000fe20003800000 */
[----:B------:R-:W-:Y:S01]  /*2e130*/  PLOP3.LUT P6, PT, P6, PT, PT, 0x8, 0x0 ;  /* 0x000000000000781c */ /* 0x000fe200037ce170 */
[----:B------:R-:W-:-:S12]  /*2e140*/  IMAD.MOV.U32 R15, RZ, RZ, -0x1 ;  /* 0xffffffffff0f7424 */ /* 0x000fd800078e00ff */
[----:B012---:R-:W-:Y:S05]  /*2e150*/  WARPSYNC.COLLECTIVE R15, `(.L_x_2344) ;  /* 0x000000000f087348 */ /* 0x007fea0003c00000 */
[----:B------:R-:W-:Y:S01]  /*2e160*/  VOTE.ANY R14, PT, P6 ;  /* 0x00000000000e7806 */ /* 0x000fe200030e0100 */
[----:B012---:R-:W-:Y:S06]  /*2e170*/  ENDCOLLECTIVE ;  /* 0x000000000000791b */ /* 0x007fec0003800000 */
.L_x_2344:
[----:B------:R-:W-:Y:S05]  /*2e180*/  BSYNC B0 ;  /* 0x0000000000007941 */ /* 0x000fea0003800000 */
.L_x_2343:
        /* <DEDUP_REMOVED lines=9> */
.L_x_2345:
[----:B------:R-:W-:Y:S01]  /*2e220*/  IMAD.MOV.U32 R17, RZ, RZ, R14 ;  /* 0x000000ffff117224 */ /* 0x000fe200078e000e */
[----:B------:R-:W-:Y:S06]  /*2e230*/  BRA `(.L_x_2346) ;  /* 0xffffffc400ac7947 */ /* 0x000fec000383ffff */
.L_x_2216:
[----:B------:R-:W-:Y:S01]  /*2e240*/  BSSY B0, `(.L_x_2347) ;  /* 0x0000007000007945 */ /* 0x000fe20003800000 */
[----:B------:R-:W-:Y:S02]  /*2e250*/  IMAD.MOV.U32 R13, RZ, RZ, R2 ;  /* 0x000000ffff0d7224 */ /* 0x000fe400078e0002 */
[----:B0-----:R-:W-:Y:S02]  /*2e260*/  IMAD.MOV.U32 R11, RZ, RZ, 0x1f ;  /* 0x0000001fff0b7424 */ /* 0x001fe400078e00ff */
[----:B------:R-:W-:-:S07]  /*2e270*/  IMAD.MOV.U32 R15, RZ, RZ, -0x1 ;  /* 0xffffffffff0f7424 */ /* 0x000fce00078e00ff */
[----:B-1234-:R-:W-:Y:S05]  /*2e280*/  WARPSYNC.COLLECTIVE R15, `(.L_x_2348) ;  /* 0x000000000f087348 */ /* 0x01efea0003c00000 */
[----:B------:R0:W0:Y:S02]  /*2e290*/  SHFL.IDX P6, R14, R13, R12, R11 ;  /* 0x0000000c0d0e7389 */ /* 0x00002400000c000b */
[----:B01234-:R-:W-:Y:S01]  /*2e2a0*/  ENDCOLLECTIVE ;  /* 0x000000000000791b */ /* 0x01ffe20003800000 */
.L_x_2348:
[----:B------:R-:W-:Y:S05]  /*2e2b0*/  BSYNC B0 ;  /* 0x0000000000007941 */ /* 0x000fea0003800000 */
.L_x_2347:
[----:B------:R-:W-:Y:S01]  /*2e2c0*/  IMAD.MOV.U32 R2, RZ, RZ, R14 ;  /* 0x000000ffff027224 */ /* 0x000fe200078e000e */
[----:B------:R-:W-:Y:S06]  /*2e2d0*/  BRA `(.L_x_2349) ;  /* 0xffffffc400a07947 */ /* 0x000fec000383ffff */
.L_x_2220:
[----:B0-----:R0:W1:Y:S02]  /*2e2e0*/  SYNCS.PHASECHK.TRANS64.TRYWAIT P0, [R0+URZ+0x30820], R3 ;  /* 0x03082003000075a7 */ /* 0x001064000800017f */
[----:B-1----:R-:W-:Y:S05]  /*2e2f0*/  @!P0 NANOSLEEP.SYNCS 0x989680 ;  /* 0x009896800000895d */ /* 0x002fea0003900000 */
[----:B------:R-:W1:Y:S02]  /*2e300*/  @!P0 SYNCS.PHASECHK.TRANS64 P0, [R0+URZ+0x30820], R3 ;  /* 0x03082003000085a7 */ /* 0x000e64000800007f */
[----:B-1----:R-:W-:Y:S05]  /*2e310*/  @!P0 BRA `(.L_x_2220) ;  /* 0xfffffffc00f08947 */ /* 0x002fea000383ffff */
[----:B------:R-:W-:Y:S05]  /*2e320*/  BRA `(.L_x_2350) ;  /* 0xffffffcc00287947 */ /* 0x000fea000383ffff */
.L_x_2221:
        /* <DEDUP_REMOVED lines=8> */
[----:B0-2---:R-:W-:Y:S05]  /*2e3b0*/  WARPSYNC.COLLECTIVE R15, `(.L_x_2352) ;  /* 0x000000000f087348 */ /* 0x005fea0003c00000 */
[----:B------:R1:W3:Y:S02]  /*2e3c0*/  SHFL.IDX P6, R14, R13, R12, R11 ;  /* 0x0000000c0d0e7389 */ /* 0x0002e400000c000b */
[----:B0123--:R-:W-:Y:S01]  /*2e3d0*/  ENDCOLLECTIVE ;  /* 0x000000000000791b */ /* 0x00ffe20003800000 */
.L_x_2352:
[----:B------:R-:W-:Y:S05]  /*2e3e0*/  BSYNC B0 ;  /* 0x0000000000007941 */ /* 0x000fea0003800000 */
.L_x_2351:
[----:B------:R-:W-:Y:S05]  /*2e3f0*/  BRA `(.L_x_2353) ;  /* 0xffffffcc00107947 */ /* 0x000fea000383ffff */
.L_x_2222:
[----:B------:R-:W-:Y:S01]  /*2e400*/  BSSY B0, `(.L_x_2354) ;  /* 0x0000006000007945 */ /* 0x000fe20003800000 */
[----:B------:R-:W-:-:S07]  /*2e410*/  IMAD.MOV.U32 R15, RZ, RZ, -0x1 ;  /* 0xffffffffff0f7424 */ /* 0x000fce00078e00ff */
[----:B012---:R-:W-:Y:S05]  /*2e420*/  WARPSYNC.COLLECTIVE R15, `(.L_x_2355) ;  /* 0x000000000f0c7348 */ /* 0x007fea0003c00000 */
[----:B------:R-:W-:Y:S02]  /*2e430*/  ELECT P6, UR62, PT ;  /* 0x00000000003e782f */ /* 0x000fe400038c0000 */
[----:B------:R-:W-:Y:S01]  /*2e440*/  MOV R14, UR62 ;  /* 0x0000003e000e7c02 */ /* 0x000fe20008000f00 */
[----:B012---:R-:W-:Y:S10]  /*2e450*/  ENDCOLLECTIVE ;  /* 0x000000000000791b */ /* 0x007ff40003800000 */
.L_x_2355:
[----:B------:R-:W-:Y:S05]  /*2e460*/  BSYNC B0 ;  /* 0x0000000000007941 */ /* 0x000fea0003800000 */
.L_x_2354:
[----:B------:R-:W-:Y:S05]  /*2e470*/  BRA `(.L_x_2356) ;  /* 0xffffffcc00047947 */ /* 0x000fea000383ffff */
.L_x_2224:
[----:B0-----:R0:W1:Y:S02]  /*2e480*/  SYNCS.PHASECHK.TRANS64.TRYWAIT P0, [R6+URZ], R5 ;  /* 0x00000005060075a7 */ /* 0x001064000800017f */
[----:B-1----:R-:W-:Y:S05]  /*2e490*/  @!P0 NANOSLEEP.SYNCS 0x989680 ;  /* 0x009896800000895d */ /* 0x002fea0003900000 */
[----:B------:R-:W1:Y:S02]  /*2e4a0*/  @!P0 SYNCS.PHASECHK.TRANS64 P0, [R6+URZ], R5 ;  /* 0x00000005060085a7 */ /* 0x000e64000800007f */
[----:B-1----:R-:W-:Y:S05]  /*2e4b0*/  @!P0 BRA `(.L_x_2224) ;  /* 0xfffffffc00f08947 */ /* 0x002fea000383ffff */
[----:B------:R-:W-:Y:S05]  /*2e4c0*/  BRA `(.L_x_2357) ;  /* 0xffffffcc00487947 */ /* 0x000fea000383ffff */
.L_x_2225:
[----:B-1----:R1:W2:Y:S02]  /*2e4d0*/  SYNCS.PHASECHK.TRANS64.TRYWAIT P0, [R7+URZ], R2 ;  /* 0x00000002070075a7 */ /* 0x0022a4000800017f */
[----:B--2---:R-:W-:Y:S05]  /*2e4e0*/  @!P0 NANOSLEEP.SYNCS 0x989680 ;  /* 0x009896800000895d */ /* 0x004fea0003900000 */
[----:B------:R-:W2:Y:S02]  /*2e4f0*/  @!P0 SYNCS.PHASECHK.TRANS64 P0, [R7+URZ], R2 ;  /* 0x00000002070085a7 */ /* 0x000ea4000800007f */
[----:B--2---:R-:W-:Y:S05]  /*2e500*/  @!P0 BRA `(.L_x_2225) ;  /* 0xfffffffc00f08947 */ /* 0x004fea000383ffff */
[----:B------:R-:W-:Y:S05]  /*2e510*/  BRA `(.L_x_2358) ;  /* 0xffffffcc003c7947 */ /* 0x000fea000383ffff */
.L_x_2227:
[----:B--2---:R2:W3:Y:S02]  /*2e520*/  SYNCS.PHASECHK.TRANS64.TRYWAIT P0, [R4+URZ], R5 ;  /* 0x00000005040075a7 */ /* 0x0044e4000800017f */
[----:B---3--:R-:W-:Y:S05]  /*2e530*/  @!P0 NANOSLEEP.SYNCS 0x989680 ;  /* 0x009896800000895d */ /* 0x008fea0003900000 */
[----:B------:R-:W3:Y:S02]  /*2e540*/  @!P0 SYNCS.PHASECHK.TRANS64 P0, [R4+URZ], R5 ;  /* 0x00000005040085a7 */ /* 0x000ee4000800007f */
[----:B---3--:R-:W-:Y:S05]  /*2e550*/  @!P0 BRA `(.L_x_2227) ;  /* 0xfffffffc00f08947 */ /* 0x008fea000383ffff */
[----:B------:R-:W-:Y:S05]  /*2e560*/  BRA `(.L_x_2359) ;  /* 0xffffffcc00447947 */ /* 0x000fea000383ffff */
.L_x_2360:
        /* <DEDUP_REMOVED lines=9> */
.L_x_3430:


//--------------------- .text._ZN7cutlass13device_kernelIN5flash11enable_sm90INS1_16FlashAttnFwdSm90INS1_25CollectiveMainloopFwdSm90ILi2EN4cute5tupleIJNS5_1CILi1EEES8_S8_EEENS6_IJNS7_ILi128EEENS7_ILi80EEENS7_ILi256EEEEEELi256ENS_10bfloat16_tEfNS_4arch4Sm90ELb1ELb0ELb0ELb0ELb0ELb0ELb0ELb1ELb1ELb1ELb0ELb0EEENS1_21CollectiveEpilogueFwdINS6_IJSA_SC_SB_EEES9_SE_SG_Li256ELb0ELb1ELb0ELb0EEENS1_30DynamicPersistentTileSchedulerILi256ELi128ELb0ELb1ELb1EEEEEEEEEvNT_6ParamsE --------------------------
	.section	.text._ZN7cutlass13device_kernelIN5flash11enable_sm90INS1_16FlashAttnFwdSm90INS1_25CollectiveMainloopFwdSm90ILi2EN4cute5tupleIJNS5_1CILi1EEES8_S8_EEENS6_IJNS7_ILi128EEENS7_ILi80EEENS7_ILi256EEEEEELi256ENS_10bfloat16_tEfNS_4arch4Sm90ELb1ELb0ELb0ELb0ELb0ELb0ELb0ELb1ELb1ELb1ELb0ELb0EEENS1_21CollectiveEpilogueFwdINS6_IJSA_SC_SB_EEES9_SE_SG_Li256ELb0ELb1ELb0ELb0EEENS1_30DynamicPersistentTileSchedulerILi256ELi128ELb0ELb1ELb1EEEEEEEEEvNT_6ParamsE,"ax",@progbits
	.align	128
.text._ZN7cutlass13device_kernelIN5flash11enable_sm90INS1_16FlashAttnFwdSm90INS1_25CollectiveMainloopFwdSm90ILi2EN4cute5tupleIJNS5_1CILi1EEES8_S8_EEENS6_IJNS7_ILi128EEENS7_ILi80EEENS7_ILi256EEEEEELi256ENS_10bfloat16_tEfNS_4arch4Sm90ELb1ELb0ELb0ELb0ELb0ELb0ELb0ELb1ELb1ELb1ELb0ELb0EEENS1_21CollectiveEpilogueFwdINS6_IJSA_SC_SB_EEES9_SE_SG_Li256ELb0ELb1ELb0ELb0EEENS1_30DynamicPersistentTileSchedulerILi256ELi128ELb0ELb1ELb1EEEEEEEEEvNT_6ParamsE:
        .type           _ZN7cutlass13device_kernelIN5flash11enable_sm90INS1_16FlashAttnFwdSm90INS1_25CollectiveMainloopFwdSm90ILi2EN4cute5tupleIJNS5_1CILi1EEES8_S8_EEENS6_IJNS7_ILi128EEENS7_ILi80EEENS7_ILi256EEEEEELi256ENS_10bfloat16_tEfNS_4arch4Sm90ELb1ELb0ELb0ELb0ELb0ELb0ELb0ELb1ELb1ELb1ELb0ELb0EEENS1_21CollectiveEpilogueFwdINS6_IJSA_SC_SB_EEES9_SE_SG_Li256ELb0ELb1ELb0ELb0EEENS1_30DynamicPersistentTileSchedulerILi256ELi128ELb0ELb1ELb1EEEEEEEEEvNT_6ParamsE,@function
        .size           _ZN7cutlass13device_kernelIN5flash11enable_sm90INS1_16FlashAttnFwdSm90INS1_25CollectiveMainloopFwdSm90ILi2EN4cute5tupleIJNS5_1CILi1EEES8_S8_EEENS6_IJNS7_ILi128EEENS7_ILi80EEENS7_ILi256EEEEEELi256ENS_10bfloat16_tEfNS_4arch4Sm90ELb1ELb0ELb0ELb0ELb0ELb0ELb0ELb1ELb1ELb1ELb0ELb0EEENS1_21CollectiveEpilogueFwdINS6_IJSA_SC_SB_EEES9_SE_SG_Li256ELb0ELb1ELb0ELb0EEENS1_30DynamicPersistentTileSchedulerILi256ELi128ELb0ELb1ELb1EEEEEEEEEvNT_6ParamsE,(.L_x_3431 - _ZN7cutlass13device_kernelIN5flash11enable_sm90INS1_16FlashAttnFwdSm90INS1_25CollectiveMainloopFwdSm90ILi2EN4cute5tupleIJNS5_1CILi1EEES8_S8_EEENS6_IJNS7_ILi128EEENS7_ILi80EEENS7_ILi256EEEEEELi256ENS_10bfloat16_tEfNS_4arch4Sm90ELb1ELb0ELb0ELb0ELb0ELb0ELb0ELb1ELb1ELb1ELb0ELb0EEENS1_21CollectiveEpilogueFwdINS6_IJSA_SC_SB_EEES9_SE_SG_Li256ELb0ELb1ELb0ELb0EEENS1_30DynamicPersistentTileSchedulerILi256ELi128ELb0ELb1ELb1EEEEEEEEEvNT_6ParamsE)
        .other          _ZN7cutlass13device_kernelIN5flash11enable_sm90INS1_16FlashAttnFwdSm90INS1_25CollectiveMainloopFwdSm90ILi2EN4cute5tupleIJNS5_1CILi1EEES8_S8_EEENS6_IJNS7_ILi128EEENS7_ILi80EEENS7_ILi256EEEEEELi256ENS_10bfloat16_tEfNS_4arch4Sm90ELb1ELb0ELb0ELb0ELb0ELb0ELb0ELb1ELb1ELb1ELb0ELb0EEENS1_21CollectiveEpilogueFwdINS6_IJSA_SC_SB_EEES9_SE_SG_Li256ELb0ELb1ELb0ELb0EEENS1_30DynamicPersistentTileSchedulerILi256ELi128ELb0ELb1ELb1EEEEEEEEEvNT_6ParamsE,@"STO_CUDA_ENTRY STV_DEFAULT"
_ZN7cutlass13device_kernelIN5flash11enable_sm90INS1_16FlashAttnFwdSm90INS1_25CollectiveMainloopFwdSm90ILi2EN4cute5tupleIJNS5_1CILi1EEES8_S8_EEENS6_IJNS7_ILi128EEENS7_ILi80EEENS7_ILi256EEEEEELi256ENS_10bfloat16_tEfNS_4arch4Sm90ELb1ELb0ELb0ELb0ELb0ELb0ELb0ELb1ELb1ELb1ELb0ELb0EEENS1_21CollectiveEpilogueFwdINS6_IJSA_SC_SB_EEES9_SE_SG_Li256ELb0ELb1ELb0ELb0EEENS1_30DynamicPersistentTileSchedulerILi256ELi128ELb0ELb1ELb1EEEEEEEEEvNT_6ParamsE:
        /* <DEDUP_REMOVED lines=18> */
.L_x_2362:
[----:B------:R-:W-:Y:S05]  /*0120*/  BSYNC B0 ;  /* 0x0000000000007941 */ /* 0x000fea0003800000 */
.L_x_2361:
        /* <DEDUP_REMOVED lines=41> */
.L_x_2363:
        /* <DEDUP_REMOVED lines=22> */
.L_x_2364:
        /* <DEDUP_REMOVED lines=18> */
.L_x_2365:
        /* <DEDUP_REMOVED lines=22> */
.L_x_2366:
        /* <DEDUP_REMOVED lines=22> */
.L_x_2367:
        /* <DEDUP_REMOVED lines=8> */
.L_x_2369:
        /* <DEDUP_REMOVED lines=12> */
[----:B0-----:R-:W0:Y:S02]  /*0a40*/  S2R R2, SR_TID.X ;  /* 0x0000000000027919 */ /* 0x001e240000002100 */
[----:B0-----:R-:W-:Y:S01]  /*0a50*/  VIADD R230, R2, 0xffffff80 ;  /* 0xffffff8002e67836 */ /* 0x001fe20000000000 */
[----:B--2---:R-:W-:-:S04]  /*0a60*/  R2UR UR5, R3 ;  /* 0x00000000030572ca */ /* 0x004fc800000e0000 */
[----:B------:R-:W-:-:S04]  /*0a70*/  SHF.R.S32.HI R3, RZ, 0x1f, R230 ;  /* 0x0000001fff037819 */ /* 0x000fc800000114e6 */
[CC--:B------:R-:W-:Y:S02]  /*0a80*/  LEA.HI R5, R3.reuse, R230.reuse, RZ, 0x7 ;  /* 0x000000e603057211 */ /* 0x0c0fe400078f38ff */
[-C--:B------:R-:W-:Y:S02]  /*0a90*/  LEA.HI R0, R3, R230.reuse, RZ, 0x4 ;  /* 0x000000e603007211 */ /* 0x080fe400078f20ff */
[----:B------:R-:W-:Y:S02]  /*0aa0*/  LOP3.LUT R221, R5, 0xffffff80, RZ, 0xc0, !PT ;  /* 0xffffff8005dd7812 */ /* 0x000fe400078ec0ff */
[----:B------:R-:W-:Y:S01]  /*0ab0*/  SHF.R.S32.HI R9, RZ, 0x4, R0 ;  /* 0x00000004ff097819 */ /* 0x000fe20000011400 */
[----:B------:R-:W-:Y:S01]  /*0ac0*/  ULOP3.LUT UR6, UR5, 0x1, URZ, 0xfc, !UPT ;  /* 0x0000000105067892 */ /* 0x000fe2000f8efc3f */
[CC--:B------:R-:W-:Y:S01]  /*0ad0*/  LEA.HI R2, R3.reuse, R230.reuse, RZ, 0x5 ;  /* 0x000000e603027211 */ /* 0x0c0fe200078f28ff */
[----:B------:R-:W-:Y:S01]  /*0ae0*/  IMAD.IADD R221, R230, 0x1, -R221 ;  /* 0x00000001e6dd7824 */ /* 0x000fe200078e0add */
[C---:B------:R-:W-:Y:S01]  /*0af0*/  LOP3.LUT R7, R0.reuse, 0x3fffff0, RZ, 0xc0, !PT ;  /* 0x03fffff000077812 */ /* 0x040fe200078ec0ff */
[----:B------:R-:W-:Y:S01]  /*0b00*/  UMOV UR5, URZ ;  /* 0x0000003f00057c82 */ /* 0x000fe20008000000 */
[----:B------:R-:W-:Y:S01]  /*0b10*/  LEA.HI R0, R0, R9, RZ, 0x1 ;  /* 0x0000000900007211 */ /* 0x000fe200078f08ff */
[----:B------:R-:W-:Y:S01]  /*0b20*/  IMAD.SHL.U32 R2, R2, 0x20, RZ ;  /* 0x0000002002027824 */ /* 0x000fe200078e00ff */
[----:B------:R-:W-:Y:S01]  /*0b30*/  SHF.R.S32.HI R4, RZ, 0x1f, R221 ;  /* 0x0000001fff047819 */ /* 0x000fe200000114dd */
[----:B------:R-:W-:Y:S01]  /*0b40*/  IMAD.IADD R7, R230, 0x1, -R7 ;  /* 0x00000001e6077824 */ /* 0x000fe200078e0a07 */
[----:B------:R-:W-:Y:S01]  /*0b50*/  LOP3.LUT R0, R0, 0x1ffffffe, RZ, 0xc0, !PT ;  /* 0x1ffffffe00007812 */ /* 0x000fe200078ec0ff */
[----:B------:R-:W-:Y:S01]  /*0b60*/  IMAD.U32 R225, RZ, RZ, UR6 ;  /* 0x00000006ffe17e24 */ /* 0x000fe2000f8e00ff */
[----:B------:R-:W-:Y:S01]  /*0b70*/  LEA.HI R6, R4, R221, RZ, 0x2 ;  /* 0x000000dd04067211 */ /* 0x000fe200078f10ff */
[----:B------:R-:W-:Y:S01]  /*0b80*/  IMAD.U32 R220, RZ, RZ, UR5 ;  /* 0x00000005ffdc7e24 */ /* 0x000fe2000f8e00ff */
[----:B------:R-:W-:Y:S01]  /*0b90*/  LEA.HI R10, R3, R230, RZ, 0x2 ;  /* 0x000000e6030a7211 */ /* 0x000fe200078f10ff */
[----:B------:R-:W-:Y:S01]  /*0ba0*/  IMAD.IADD R0, R9, 0x1, -R0 ;  /* 0x0000000109007824 */ /* 0x000fe200078e0a00 */
[--C-:B------:R-:W-:Y:S01]  /*0bb0*/  SHF.R.S32.HI R8, RZ, 0x2, R6.reuse ;  /* 0x00000002ff087819 */ /* 0x100fe20000011406 */
[----:B------:R-:W-:Y:S01]  /*0bc0*/  IMAD.U32 R16, RZ, RZ, UR5 ;  /* 0x00000005ff107e24 */ /* 0x000fe2000f8e00ff */
[----:B------:R-:W-:-:S02]  /*0bd0*/  SHF.R.S32.HI R11, RZ, 0x1f, R6 ;  /* 0x0000001fff0b7819 */ /* 0x000fc40000011406 */
[----:B------:R-:W-:Y:S02]  /*0be0*/  SHF.R.S32.HI R222, RZ, 0x7, R5 ;  /* 0x00000007ffde7819 */ /* 0x000fe40000011405 */
[----:B------:R-:W-:Y:S02]  /*0bf0*/  LOP3.LUT R2, R2, 0xfffffc00, RZ, 0xc0, !PT ;  /* 0xfffffc0002027812 */ /* 0x000fe400078ec0ff */
[----:B------:R-:W-:Y:S02]  /*0c00*/  LOP3.LUT R9, R10, 0xfffffffc, RZ, 0xc0, !PT ;  /* 0xfffffffc0a097812 */ /* 0x000fe400078ec0ff */
[----:B------:R-:W-:Y:S01]  /*0c10*/  LEA.HI R11, R11, R8, RZ, 0x3 ;  /* 0x000000080b0b7211 */ /* 0x000fe200078f18ff */
[----:B------:R-:W-:Y:S01]  /*0c20*/  IMAD R7, R7, 0x40, R2 ;  /* 0x0000004007077824 */ /* 0x000fe200078e0202 */
[----:B------:R-:W-:Y:S01]  /*0c30*/  LEA.HI R5, R5, R222, RZ, 0x1 ;  /* 0x000000de05057211 */ /* 0x000fe200078f08ff */
[----:B------:R-:W-:Y:S01]  /*0c40*/  IMAD.IADD R2, R230, 0x1, -R9 ;  /* 0x00000001e6027824 */ /* 0x000fe200078e0a09 */
[----:B------:R-:W-:Y:S01]  /*0c50*/  LEA.HI R3, R3, R230, RZ, 0x3 ;  /* 0x000000e603037211 */ /* 0x000fe200078f18ff */
[----:B------:R-:W-:Y:S01]  /*0c60*/  IMAD R224, R0, 0x8, R7 ;  /* 0x0000000800e07824 */ /* 0x000fe200078e0207 */
[----:B------:R-:W-:-:S02]  /*0c70*/  LOP3.LUT R11, R11, 0xfffffff8, RZ, 0xc0, !PT ;  /* 0xfffffff80b0b7812 */ /* 0x000fc400078ec0ff */
[----:B------:R-:W-:Y:S02]  /*0c80*/  LEA.HI R4, R4, R221, RZ, 0x5 ;  /* 0x000000dd04047211 */ /* 0x000fe400078f28ff */
[----:B------:R-:W-:Y:S01]  /*0c90*/  LOP3.LUT R9, R5, 0x3fffffe, RZ, 0xc0, !PT ;  /* 0x03fffffe05097812 */ /* 0x000fe200078ec0ff */
[----:B------:R-:W-:Y:S01]  /*0ca0*/  IMAD.IADD R11, R8, 0x1, -R11 ;  /* 0x00000001080b7824 */ /* 0x000fe200078e0a0b */
[----:B------:R-:W-:Y:S02]  /*0cb0*/  LOP3.LUT R5, R3, 0xfffffff8, RZ, 0xc0, !PT ;  /* 0xfffffff803057812 */ /* 0x000fe400078ec0ff */
[----:B------:R-:W-:Y:S01]  /*0cc0*/  SHF.R.S32.HI R4, RZ, 0x5, R4 ;  /* 0x00000005ff047819 */ /* 0x000fe20000011404 */
[----:B------:R-:W-:Y:S01]  /*0cd0*/  IMAD.IADD R9, R222, 0x1, -R9 ;  /* 0x00000001de097824 */ /* 0x000fe200078e0a09 */
[----:B------:R-:W-:Y:S01]  /*0ce0*/  LEA.HI R8, R2, R2, RZ, 0x1 ;  /* 0x0000000202087211 */ /* 0x000fe200078f08ff */
[----:B------:R-:W-:Y:S01]  /*0cf0*/  IMAD.IADD R216, R230, 0x1, -R5 ;  /* 0x00000001e6d87824 */ /* 0x000fe200078e0a05 */
[----:B------:R-:W-:Y:S01]  /*0d00*/  LOP3.LUT R6, R6, 0x7ffffffc, RZ, 0xc0, !PT ;  /* 0x7ffffffc06067812 */ /* 0x000fe200078ec0ff */
[----:B------:R-:W-:Y:S01]  /*0d10*/  IMAD R4, R4, 0x10, R11 ;  /* 0x0000001004047824 */ /* 0x000fe200078e020b */
[----:B------:R-:W-:Y:S01]  /*0d20*/  LOP3.LUT R11, R8, 0x1ffffffe, RZ, 0xc0, !PT ;  /* 0x1ffffffe080b7812 */ /* 0x000fe200078ec0ff */
[----:B------:R-:W-:Y:S01]  /*0d30*/  IMAD.SHL.U32 R18, R216, 0x8, RZ ;  /* 0x00000008d8127824 */ /* 0x000fe200078e00ff */
[----:B------:R-:W-:Y:S01]  /*0d40*/  SHF.R.S32.HI R219, RZ, 0x3, R3 ;  /* 0x00000003ffdb7819 */ /* 0x000fe20000011403 */
[----:B------:R-:W-:-:S02]  /*0d50*/  IMAD R223, R9, 0x40, R4 ;  /* 0x0000004009df7824 */ /* 0x000fc400078e0204 */
[C---:B------:R-:W-:Y:S01]  /*0d60*/  VIADD R214, R18.reuse, 0x40 ;  /* 0x0000004012d67836 */ /* 0x040fe20000000000 */
[----:B------:R-:W-:Y:S01]  /*0d70*/  SHF.R.S32.HI R229, RZ, 0x1f, R18 ;  /* 0x0000001fffe57819 */ /* 0x000fe20000011412 */
[C---:B------:R-:W-:Y:S02]  /*0d80*/  VIADD R213, R18.reuse, 0x80 ;  /* 0x0000008012d57836 */ /* 0x040fe40000000000 */
[----:B------:R-:W-:Y:S01]  /*0d90*/  VIADD R215, R18, 0xc0 ;  /* 0x000000c012d77836 */ /* 0x000fe20000000000 */
[----:B------:R-:W-:Y:S01]  /*0da0*/  SHF.R.S32.HI R228, RZ, 0x1f, R214 ;  /* 0x0000001fffe47819 */ /* 0x000fe200000114d6 */
[----:B------:R-:W-:Y:S01]  /*0db0*/  IMAD.IADD R212, R2, 0x1, -R11 ;  /* 0x0000000102d47824 */ /* 0x000fe200078e0a0b */
[----:B------:R-:W-:Y:S01]  /*0dc0*/  SHF.R.S32.HI R227, RZ, 0x1f, R213 ;  /* 0x0000001fffe37819 */ /* 0x000fe200000114d5 */
[----:B------:R-:W-:Y:S01]  /*0dd0*/  IMAD.IADD R23, R221, 0x1, -R6 ;  /* 0x00000001dd177824 */ /* 0x000fe200078e0a06 */
[----:B------:R-:W-:Y:S01]  /*0de0*/  SHF.R.S32.HI R226, RZ, 0x1f, R215 ;  /* 0x0000001fffe27819 */ /* 0x000fe200000114d7 */
[----:B------:R-:W-:-:S07]  /*0df0*/  IMAD R212, R212, 0x8, R223 ;  /* 0x00000008d4d47824 */ /* 0x000fce00078e02df */
.L_x_2420:
        /* <DEDUP_REMOVED lines=21> */
.L_x_2370:
[----:B------:R-:W-:Y:S01]  /*0f50*/  ULDC UR8, c[0x0][0xc54] ;  /* 0x0003150000087ab9 */ /* 0x000fe20000000800 */
[----:B------:R-:W-:Y:S01]  /*0f60*/  UMOV UR4, UR9 ;  /* 0x0000000900047c82 */ /* 0x000fe20008000000 */
[----:B------:R-:W-:-:S11]  /*0f70*/  UISETP.NE.AND UP0, UPT, UR8, 0x1, UPT ;  /* 0x000000010800788c */ /* 0x000fd6000bf05270 */
[----:B------:R-:W-:Y:S02]  /*0f80*/  @UP0 ULDC.64 UR10, c[0x0][0xc58] ;  /* 0x00031600000a0ab9 */ /* 0x000fe40000000a00 */
[----:B------:R-:W-:-:S04]  /*0f90*/  UIMAD.WIDE.U32 UR6, UR9, UR10, URZ ;  /* 0x0000000a090672a5 */ /* 0x000fc8000f8e003f */
[----:B------:R-:W-:-:S04]  /*0fa0*/  @UP0 USHF.R.U32.HI UR4, URZ, UR11, UR7 ;  /* 0x0000000b3f040299 */ /* 0x000fc80008011607 */
[----:B------:R-:W-:-:S12]  /*0fb0*/  UIMAD UR6, UR4, UR8, URZ ;  /* 0x00000008040672a4 */ /* 0x000fd8000f8e023f */
.L_x_2371:
[----:B------:R-:W-:Y:S01]  /*0fc0*/  ULDC.64 UR10, c[0x0][0x418] ;  /* 0x00010600000a7ab9 */ /* 0x000fe20000000a00 */
[----:B------:R-:W-:Y:S01]  /*0fd0*/  ULOP3.LUT UR4, URZ, UR4, URZ, 0x33, !UPT ;  /* 0x000000043f047292 */ /* 0x000fe2000f8e333f */
[----:B------:R-:W-:Y:S01]  /*0fe0*/  PLOP3.LUT P0, PT, PT, PT, PT, 0x80, 0x0 ;  /* 0x000000000000781c */ /* 0x000fe20003f0f070 */
[----:B------:R-:W-:Y:S01]  /*0ff0*/  UISETP.NE.U32.AND UP0, UPT, UR10, URZ, UPT ;  /* 0x0000003f0a00728c */ /* 0x000fe2000bf05070 */
[----:B------:R-:W-:Y:S01]  /*1000*/  CS2R R2, SRZ ;  /* 0x0000000000027805 */ /* 0x000fe2000001ff00 */
[----:B------:R-:W-:Y:S01]  /*1010*/  UIADD3 UR10, UR9, -UR6, URZ ;  /* 0x80000006090a7290 */ /* 0x000fe2000fffe03f */
[----:B------:R-:W-:Y:S01]  /*1020*/  IMAD.MOV.U32 R0, RZ, RZ, RZ ;  /* 0x000000ffff007224 */ /* 0x000fe200078e00ff */
[----:B------:R-:W-:Y:S01]  /*1030*/  ULDC UR7, c[0x0][0x448] ;  /* 0x0001120000077ab9 */ /* 0x000fe20000000800 */
[----:B------:R-:W-:Y:S01]  /*1040*/  ULDC UR6, c[0x0][0xc3c] ;  /* 0x00030f0000067ab9 */ /* 0x000fe20000000800 */
[----:B------:R-:W-:Y:S01]  /*1050*/  UISETP.NE.AND UP2, UPT, UR7, 0x1, UPT ;  /* 0x000000010700788c */ /* 0x000fe2000bf45270 */
[----:B------:R-:W-:Y:S01]  /*1060*/  CS2R R176, SRZ ;  /* 0x0000000000b07805 */ /* 0x000fe2000001ff00 */
[----:B------:R-:W-:Y:S01]  /*1070*/  UIADD3 UR4, UR4, UR6, URZ ;  /* 0x0000000604047290 */ /* 0x000fe2000fffe03f */
[----:B------:R-:W-:Y:S01]  /*1080*/  CS2R R174, SRZ ;  /* 0x0000000000ae7805 */ /* 0x000fe2000001ff00 */
[----:B------:R-:W-:Y:S01]  /*1090*/  UISETP.NE.AND.EX UP0, UPT, UR11, URZ, UPT, UP0 ;  /* 0x0000003f0b00728c */ /* 0x000fe2000bf05300 */
[----:B------:R-:W-:Y:S01]  /*10a0*/  CS2R R148, SRZ ;  /* 0x0000000000947805 */ /* 0x000fe2000001ff00 */
[----:B------:R-:W-:Y:S01]  /*10b0*/  USHF.L.U32 UR14, UR4, 0x7, URZ ;  /* 0x00000007040e7899 */ /* 0x000fe2000800063f */
[----:B------:R-:W-:Y:S01]  /*10c0*/  CS2R R172, SRZ ;  /* 0x0000000000ac7805 */ /* 0x000fe2000001ff00 */
[----:B------:R-:W-:Y:S01]  /*10d0*/  ULDC UR9, c[0x0][0x424] ;  /* 0x0001090000097ab9 */ /* 0x000fe20000000800 */
[----:B------:R-:W-:Y:S01]  /*10e0*/  ULDC UR8, c[0x0][0x288] ;  /* 0x0000a20000087ab9 */ /* 0x000fe20000000800 */
[----:B------:R-:W-:Y:S01]  /*10f0*/  UIADD3 UR4, UR14, 0x7f, URZ ;  /* 0x0000007f0e047890 */ /* 0x000fe2000fffe03f */
[----:B------:R-:W-:Y:S01]  /*1100*/  CS2R R144, SRZ ;  /* 0x0000000000907805 */ /* 0x000fe2000001ff00 */
[----:B------:R-:W-:Y:S01]  /*1110*/  @UP2 ULDC UR6, c[0x0][0x44c] ;  /* 0x0001130000062ab9 */ /* 0x000fe20000000800 */
[----:B------:R-:W-:Y:S01]  /*1120*/  IMAD.U32 R22, RZ, RZ, UR14 ;  /* 0x0000000eff167e24 */ /* 0x000fe2000f8e00ff */
[----:B------:R-:W-:Y:S01]  /*1130*/  UIADD3 UR8, -UR8, 0x50, URZ ;  /* 0x0000005008087890 */ /* 0x000fe2000fffe13f */
[----:B------:R-:W-:Y:S01]  /*1140*/  CS2R R120, SRZ ;  /* 0x0000000000787805 */ /* 0x000fe2000001ff00 */
[----:B------:R-:W-:Y:S01]  /*1150*/  UIMAD.WIDE.U32 UR6, UR4, UR6, URZ ;  /* 0x00000006040672a5 */ /* 0x000fe2000f8e003f */
[----:B------:R-:W-:Y:S01]  /*1160*/  CS2R R140, SRZ ;  /* 0x00000000008c7805 */ /* 0x000fe2000001ff00 */
[----:B------:R-:W-:Y:S01]  /*1170*/  USEL UR14, UR9, 0x1, UP0 ;  /* 0x00000001090e7887 */ /* 0x000fe20008000000 */
[----:B------:R-:W-:Y:S01]  /*1180*/  CS2R R116, SRZ ;  /* 0x0000000000747805 */ /* 0x000fe2000001ff00 */
[----:B------:R-:W-:Y:S01]  /*1190*/  ULDC UR12, c[0x0][0x2f0] ;  /* 0x0000bc00000c7ab9 */ /* 0x000fe20000000800 */
[----:B------:R-:W-:Y:S01]  /*11a0*/  @UP2 ULDC UR9, c[0x0][0x450] ;  /* 0x0001140000092ab9 */ /* 0x000fe20000000800 */
[----:B------:R-:W-:Y:S01]  /*11b0*/  UIMAD UR8, UR14, UR12, UR8 ;  /* 0x0000000c0e0872a4 */ /* 0x000fe2000f8e0208 */
[----:B------:R-:W-:Y:S01]  /*11c0*/  CS2R R112, SRZ ;  /* 0x0000000000707805 */ /* 0x000fe2000001ff00 */
[----:B------:R-:W-:Y:S01]  /*11d0*/  @UP2 USHF.R.U32.HI UR4, URZ, UR9, UR7 ;  /* 0x000000093f042299 */ /* 0x000fe20008011607 */
[----:B------:R-:W-:Y:S01]  /*11e0*/  IMAD.U32 R19, RZ, RZ, UR14 ;  /* 0x0000000eff137e24 */ /* 0x000fe2000f8e00ff */
[----:B------:R-:W-:Y:S01]  /*11f0*/  UIMAD UR6, UR14, UR12, 0x4f ;  /* 0x0000004f0e0674a4 */ /* 0x000fe2000f8e020c */
[----:B------:R-:W-:Y:S01]  /*1200*/  CS2R R136, SRZ ;  /* 0x0000000000887805 */ /* 0x000fe2000001ff00 */
[----:B------:R-:W-:Y:S01]  /*1210*/  UIADD3 UR8, UR8, UR4, URZ ;  /* 0x0000000408087290 */ /* 0x000fe2000fffe03f */
[----:B------:R-:W-:Y:S01]  /*1220*/  CS2R R108, SRZ ;  /* 0x00000000006c7805 */ /* 0x000fe2000001ff00 */
[----:B------:R-:W-:Y:S01]  /*1230*/  UIMAD.WIDE UR6, UR6, 0x66666667, URZ ;  /* 0x66666667060678a5 */ /* 0x000fe2000f8e023f */
[----:B------:R-:W-:Y:S01]  /*1240*/  CS2R R104, SRZ ;  /* 0x0000000000687805 */ /* 0x000fe2000001ff00 */
[----:B------:R-:W-:Y:S01]  /*1250*/  UIMAD.WIDE UR8, UR8, 0x66666667, URZ ;  /* 0x66666667080878a5 */ /* 0x000fe2000f8e023f */
[----:B------:R-:W-:Y:S01]  /*1260*/  CS2R R132, SRZ ;  /* 0x0000000000847805 */ /* 0x000fe2000001ff00 */
[----:B------:R-:W-:Y:S01]  /*1270*/  ULDC UR13, c[0x0][0xc54] ;  /* 0x00031500000d7ab9 */ /* 0x000fe20000000800 */
[----:B------:R-:W-:Y:S01]  /*1280*/  USHF.R.U32.HI UR4, URZ, 0x1f, UR7 ;  /* 0x0000001f3f047899 */ /* 0x000fe20008011607 */
[----:B------:R-:W-:Y:S01]  /*1290*/  CS2R R100, SRZ ;  /* 0x0000000000647805 */ /* 0x000fe2000001ff00 */
[----:B------:R-:W-:Y:S01]  /*12a0*/  UIMAD UR12, UR5, UR13, UR10 ;  /* 0x0000000d050c72a4 */ /* 0x000fe2000f8e020a */
[----:B------:R-:W-:Y:S01]  /*12b0*/  CS2R R96, SRZ ;  /* 0x0000000000607805 */ /* 0x000fe2000001ff00 */
[----:B------:R-:W-:Y:S01]  /*12c0*/  USHF.R.U32.HI UR5, URZ, 0x1f, UR9 ;  /* 0x0000001f3f057899 */ /* 0x000fe20008011609 */
[----:B------:R-:W-:Y:S01]  /*12d0*/  CS2R R128, SRZ ;  /* 0x0000000000807805 */ /* 0x000fe2000001ff00 */
[----:B------:R-:W-:Y:S01]  /*12e0*/  ULDC UR11, c[0x0][0xc48] ;  /* 0x00031200000b7ab9 */ /* 0x000fe20000000800 */
[----:B------:R-:W-:Y:S01]  /*12f0*/  ULEA.HI.SX32 UR7, UR7, UR4, 0x1b ;  /* 0x0000000407077291 */ /* 0x000fe2000f8fda3f */
[----:B------:R-:W-:Y:S01]  /*1300*/  CS2R R92, SRZ ;  /* 0x00000000005c7805 */ /* 0x000fe2000001ff00 */
[----:B------:R-:W-:Y:S01]  /*1310*/  UISETP.NE.AND UP1, UPT, UR11, 0x1, UPT ;  /* 0x000000010b00788c */ /* 0x000fe2000bf25270 */
[----:B------:R-:W-:Y:S01]  /*1320*/  CS2R R88, SRZ ;  /* 0x0000000000587805 */ /* 0x000fe2000001ff00 */
[----:B------:R-:W-:Y:S01]  /*1330*/  ULEA.HI.SX32 UR9, UR9, UR5, 0x1b ;  /* 0x0000000509097291 */ /* 0x000fe2000f8fda3f */
[----:B------:R-:W-:Y:S01]  /*1340*/  CS2R R124, SRZ ;  /* 0x00000000007c7805 */ /* 0x000fe2000001ff00 */
[----:B------:R-:W-:Y:S01]  /*1350*/  UMOV UR14, UR12 ;  /* 0x0000000c000e7c82 */ /* 0x000fe20008000000 */
[----:B------:R-:W-:Y:S01]  /*1360*/  CS2R R84, SRZ ;  /* 0x0000000000547805 */ /* 0x000fe2000001ff00 */
[----:B------:R-:W-:Y:S01]  /*1370*/  UISETP.LT.AND UP0, UPT, UR7, UR9, UPT ;  /* 0x000000090700728c */ /* 0x000fe2000bf01270 */
[----:B------:R-:W-:Y:S01]  /*1380*/  CS2R R80, SRZ ;  /* 0x0000000000507805 */ /* 0x000fe2000001ff00 */
[----:B------:R-:W-:Y:S01]  /*1390*/  IMAD.MOV.U32 R198, RZ, RZ, RZ ;  /* 0x000000ffffc67224 */ /* 0x000fe200078e00ff */
[----:B------:R-:W-:Y:S01]  /*13a0*/  CS2R R76, SRZ ;  /* 0x00000000004c7805 */ /* 0x000fe2000001ff00 */
[----:B------:R-:W-:Y:S01]  /*13b0*/  USEL UR61, UR7, UR9, UP0 ;  /* 0x00000009073d7287 */ /* 0x000fe20008000000 */
[----:B------:R-:W-:Y:S01]  /*13c0*/  CS2R R72, SRZ ;  /* 0x0000000000487805 */ /* 0x000fe2000001ff00 */
[----:B------:R-:W-:Y:S01]  /*13d0*/  @UP1 ULDC UR10, c[0x0][0xc4c] ;  /* 0x00031300000a1ab9 */ /* 0x000fe20000000800 */
[----:B------:R-:W-:Y:S01]  /*13e0*/  @UP1 ULDC UR6, c[0x0][0xc50] ;  /* 0x0003140000061ab9 */ /* 0x000fe20000000800 */
[----:B------:R-:W-:Y:S01]  /*13f0*/  UIMAD.WIDE.U32 UR4, UR12, UR10, URZ ;  /* 0x0000000a0c0472a5 */ /* 0x000fe2000f8e003f */
[----:B------:R-:W-:Y:S01]  /*1400*/  CS2R R196, SRZ ;  /* 0x0000000000c47805 */ /* 0x000fe2000001ff00 */
[----:B------:R-:W-:Y:S01]  /*1410*/  UISETP.GE.AND UP0, UPT, UR61, 0x1, UPT ;  /* 0x000000013d00788c */ /* 0x000fe2000bf06270 */
[----:B------:R-:W-:Y:S01]  /*1420*/  CS2R R68, SRZ ;  /* 0x0000000000447805 */ /* 0x000fe2000001ff00 */
[----:B------:R-:W-:Y:S01]  /*1430*/  @UP1 USHF.R.U32.HI UR14, URZ, UR6, UR5 ;  /* 0x000000063f0e1299 */ /* 0x000fe20008011605 */
[----:B------:R-:W-:-:S02]  /*1440*/  CS2R R64, SRZ ;  /* 0x0000000000407805 */ /* 0x000fc4000001ff00 */
[----:B------:R-:W-:Y:S02]  /*1450*/  CS2R R60, SRZ ;  /* 0x00000000003c7805 */ /* 0x000fe4000001ff00 */
[----:B------:R-:W-:Y:S02]  /*1460*/  CS2R R56, SRZ ;  /* 0x0000000000387805 */ /* 0x000fe4000001ff00 */
[----:B------:R-:W-:Y:S01]  /*1470*/  PLOP3.LUT P1, PT, PT, PT, UP0, 0x80, 0x0 ;  /* 0x000000000000781c */ /* 0x000fe20003f2f008 */
[----:B------:R-:W-:Y:S02]  /*1480*/  UIADD3 UR4, -UR14, URZ, URZ ;  /* 0x0000003f0e047290 */ /* 0x000fe4000fffe13f */
[----:B------:R-:W-:Y:S01]  /*1490*/  IMAD.U32 R218, RZ, RZ, UR14 ;  /* 0x0000000effda7e24 */ /* 0x000fe2000f8e00ff */
[----:B------:R-:W-:Y:S02]  /*14a0*/  CS2R R194, SRZ ;  /* 0x0000000000c27805 */ /* 0x000fe4000001ff00 */
[----:B------:R-:W-:Y:S01]  /*14b0*/  CS2R R52, SRZ ;  /* 0x0000000000347805 */ /* 0x000fe2000001ff00 */
[----:B------:R-:W-:Y:S01]  /*14c0*/  UIMAD UR4, UR11, UR4, UR12 ;  /* 0x000000040b0472a4 */ /* 0x000fe2000f8e020c */
        /* <DEDUP_REMOVED lines=30> */
[----:B------:R-:W-:Y:S01]  /*16b0*/  CS2R R26, SRZ ;  /* 0x00000000001a7805 */ /* 0x000fe2000001ff00 */
[----:B------:R-:W-:Y:S01]  /*16c0*/  IMAD.MOV.U32 R30, RZ, RZ, RZ ;  /* 0x000000ffff1e7224 */ /* 0x000fe200078e00ff */
[----:B------:R-:W-:Y:S01]  /*16d0*/  CS2R R28, SRZ ;  /* 0x00000000001c7805 */ /* 0x000fe2000001ff00 */
[----:B------:R-:W-:Y:S01]  /*16e0*/  IMAD.MOV.U32 R17, RZ, RZ, RZ ;  /* 0x000000ffff117224 */ /* 0x000fe200078e00ff */
[----:B------:R-:W-:Y:S01]  /*16f0*/  CS2R R24, SRZ ;  /* 0x0000000000187805 */ /* 0x000fe2000001ff00 */
[----:B------:R-:W-:Y:S06]  /*1700*/  @!P1 BRA `(.L_x_2372) ;  /* 0x000000cc003c9947 */ /* 0x000fec0003800000 */
[----:B------:R-:W0:Y:S01]  /*1710*/  SHFL.IDX PT, R0, R222, RZ, 0x1f ;  /* 0x00001fffde007589 */ /* 0x000e2200000e0000 */
[----:B------:R-:W1:Y:S01]  /*1720*/  S2UR UR7, SR_CgaCtaId ;  /* 0x00000000000779c3 */ /* 0x000e620000008800 */
[----:B------:R-:W-:Y:S01]  /*1730*/  UMOV UR6, 0x400 ;  /* 0x0000040000067882 */ /* 0x000fe20000000000 */
[----:B0-----:R-:W-:Y:S01]  /*1740*/  R2UR UR4, R0 ;  /* 0x00000000000472ca */ /* 0x001fe200000e0000 */
[----:B-1----:R-:W-:-:S04]  /*1750*/  ULEA UR8, UR7, UR6, 0x18 ;  /* 0x0000000607087291 */ /* 0x002fc8000f8ec03f */
[----:B------:R-:W-:Y:S02]  /*1760*/  UIADD3 UR6, UR8, 0x14400, URZ ;  /* 0x0001440008067890 */ /* 0x000fe4000fffe03f */
[----:B------:R-:W-:Y:S02]  /*1770*/  IMAD.U32 R17, RZ, RZ, UR8 ;  /* 0x00000008ff117e24 */ /* 0x000fe4000f8e00ff */
        /* <DEDUP_REMOVED lines=25> */
.L_x_2373:
[----:B------:R-:W-:Y:S02]  /*1910*/  R2UR UR7, R220 ;  /* 0x00000000dc0772ca */ /* 0x000fe400000e0000 */
[----:B------:R-:W-:Y:S02]  /*1920*/  R2UR UR6, R17 ;  /* 0x00000000110672ca */ /* 0x000fe400000e0000 */
[----:B------:R-:W-:-:S09]  /*1930*/  R2UR UR5, R225 ;  /* 0x00000000e10572ca */ /* 0x000fd200000e0000 */
[----:B------:R-:W-:-:S04]  /*1940*/  ULEA.HI UR4, UR7, UR7, URZ, 0x1 ;  /* 0x0000000707047291 */ /* 0x000fc8000f8f083f */
[----:B------:R-:W-:Y:S01]  /*1950*/  ULOP3.LUT UR4, UR4, 0xfffffffe, URZ, 0xc0, !UPT ;  /* 0xfffffffe04047892 */ /* 0x000fe2000f8ec03f */
[----:B------:R-:W-:-:S03]  /*1960*/  IMAD.U32 R2, RZ, RZ, UR5 ;  /* 0x00000005ff027e24 */ /* 0x000fc6000f8e00ff */
[----:B------:R-:W-:Y:S02]  /*1970*/  UIADD3 UR4, UR7, -UR4, URZ ;  /* 0x8000000407047290 */ /* 0x000fe4000fffe03f */
[----:B------:R-:W-:-:S04]  /*1980*/  ISETP.NE.AND P0, PT, R2, 0x3, PT ;  /* 0x000000030200780c */ /* 0x000fc80003f05270 */
[----:B------:R-:W-:-:S05]  /*1990*/  IMAD.U32 R0, RZ, RZ, UR4 ;  /* 0x00000004ff007e24 */ /* 0x000fca000f8e00ff */
[----:B------:R-:W-:-:S04]  /*19a0*/  SHF.L.U32 R0, R0, 0x1f, RZ ;  /* 0x0000001f00007819 */ /* 0x000fc800000006ff */
[----:B------:R-:W0:Y:S02]  /*19b0*/  SYNCS.PHASECHK.TRANS64.TRYWAIT P1, [UR6+0x38800], R0 ;  /* 0x03880000ff0075a7 */ /* 0x000e240008020146 */
[----:B0-----:R-:W-:Y:S05]  /*19c0*/  @!P1 BRA `(.L_x_2374) ;  /* 0x0000014800c49947 */ /* 0x001fea0003800000 */
.L_x_2535:
[----:B------:R-:W-:Y:S05]  /*19d0*/  @!P0 BRA `(.L_x_2375) ;  /* 0x0000000000048947 */ /* 0x000fea0003800000 */
[----:B------:R-:W-:Y:S01]  /*19e0*/  BPT.TRAP 0x1 ;  /* 0x000000040000795c */ /* 0x000fe20000300000 */
.L_x_2375:
[----:B------:R-:W-:Y:S01]  /*19f0*/  R2UR UR5, R16 ;  /* 0x00000000100572ca */ /* 0x000fe200000e0000 */
[----:B0-----:R-:W-:Y:S01]  /*1a00*/  IMAD.U32 R0, RZ, RZ, UR60 ;  /* 0x0000003cff007e24 */ /* 0x001fe2000f8e00ff */
[----:B------:R-:W-:-:S11]  /*1a10*/  R2UR UR4, R17 ;  /* 0x00000000110472ca */ /* 0x000fd600000e0000 */
[----:B------:R-:W-:Y:S02]  /*1a20*/  IMAD.U32 R3, RZ, RZ, UR5 ;  /* 0x00000005ff037e24 */ /* 0x000fe4000f8e00ff */
[----:B------:R-:W-:-:S03]  /*1a30*/  LEA R0, R0, UR4, 0x3 ;  /* 0x0000000400007c11 */ /* 0x000fc6000f8e18ff */
[----:B------:R-:W-:-:S04]  /*1a40*/  SHF.L.U32 R3, R3, 0x1f, RZ ;  /* 0x0000001f03037819 */ /* 0x000fc800000006ff */
[----:B------:R0:W1:Y:S01]  /*1a50*/  SYNCS.PHASECHK.TRANS64.TRYWAIT P2, [R0+URZ+0x38830], R3 ;  /* 0x03883003000075a7 */ /* 0x000062000804017f */
[----:B------:R-:W-:Y:S05]  /*1a60*/  @!P0 BRA `(.L_x_2376) ;  /* 0x0000000000048947 */ /* 0x000fea0003800000 */
[----:B------:R-:W-:Y:S01]  /*1a70*/  BPT.TRAP 0x1 ;  /* 0x000000040000795c */ /* 0x000fe20000300000 */
.L_x_2376:
[----:B------:R-:W2:Y:S02]  /*1a80*/  S2R R2, SR_TID.X ;  /* 0x0000000000027919 */ /* 0x000ea40000002100 */
[----:B--2---:R-:W-:Y:S01]  /*1a90*/  LOP3.LUT P1, RZ, R2, 0x7f, RZ, 0xc0, !PT ;  /* 0x0000007f02ff7812 */ /* 0x004fe2000782c0ff */
[----:B-1----:R-:W-:-:S12]  /*1aa0*/  @P2 BRA `(.L_x_2377) ;  /* 0x0000000000082947 */ /* 0x002fd80003800000 */
[----:B------:R-:W1:Y:S02]  /*1ab0*/  SYNCS.PHASECHK.TRANS64.TRYWAIT P2, [R0+URZ+0x38830], R3 ;  /* 0x03883003000075a7 */ /* 0x000e64000804017f */
[----:B-1----:R-:W-:Y:S05]  /*1ac0*/  @!P2 BRA `(.L_x_2378) ;  /* 0x0000014800a0a947 */ /* 0x002fea0003800000 */
.L_x_2377:
[----:B------:R-:W-:Y:S05]  /*1ad0*/  WARPSYNC.ALL ;  /* 0x0000000000007948 */ /* 0x000fea0003800000 */
[----:B------:R-:W-:Y:S01]  /*1ae0*/  R2UR UR4, R17 ;  /* 0x00000000110472ca */ /* 0x000fe200000e0000 */
[----:B------:R-:W-:Y:S01]  /*1af0*/  ULOP3.LUT UR5, UR36, 0x10000, URZ, 0xfc, !UPT ;  /* 0x0001000024057892 */ /* 0x000fe2000f8efc3f */
[----:B------:R-:W-:Y:S01]  /*1b00*/  WARPGROUP.ARRIVE ;  /* 0x00000000000079c5 */ /* 0x000fe20000000000 */
[----:B------:R-:W-:Y:S01]  /*1b10*/  UMOV UR9, 0x40000040 ;  /* 0x4000004000097882 */ /* 0x000fe20000000000 */
[----:B------:R-:W-:Y:S01]  /*1b20*/  UMOV UR11, 0x40000040 ;  /* 0x40000040000b7882 */ /* 0x000fe20000000000 */
[----:B------:R-:W-:Y:S01]  /*1b30*/  UMOV UR15, UR9 ;  /* 0x00000009000f7c82 */ /* 0x000fe20008000000 */
[----:B------:R-:W-:Y:S01]  /*1b40*/  IMAD.U32 R13, RZ, RZ, UR9 ;  /* 0x00000009ff0d7e24 */ /* 0x000fe2000f8e00ff */
[----:B------:R-:W-:Y:S01]  /*1b50*/  UIADD3 UR7, UR5, 0x2, URZ ;  /* 0x0000000205077890 */ /* 0x000fe2000fffe03f */
[----:B01----:R-:W-:Y:S01]  /*1b60*/  @!P1 VIADD R0, R0, 0x38840 ;  /* 0x0003884000009836 */ /* 0x003fe20000000000 */
[----:B------:R-:W-:Y:S01]  /*1b70*/  UMOV UR8, UR5 ;  /* 0x0000000500087c82 */ /* 0x000fe20008000000 */
[----:B------:R-:W-:Y:S01]  /*1b80*/  UMOV UR17, 0x40000040 ;  /* 0x4000004000117882 */ /* 0x000fe20000000000 */
[----:B------:R-:W-:Y:S01]  /*1b90*/  UMOV UR14, UR8 ;  /* 0x00000008000e7c82 */ /* 0x000fe20008000000 */
[----:B------:R-:W-:Y:S01]  /*1ba0*/  IMAD.U32 R12, RZ, RZ, UR8 ;  /* 0x00000008ff0c7e24 */ /* 0x000fe2000f8e00ff */
[----:B------:R-:W-:Y:S01]  /*1bb0*/  UIADD3 UR4, UR4, 0x24400, URZ ;  /* 0x0002440004047890 */ /* 0x000fe2000fffe03f */
[----:B------:R-:W-:Y:S01]  /*1bc0*/  IMAD.U32 R11, RZ, RZ, UR17 ;  /* 0x00000011ff0b7e24 */ /* 0x000fe2000f8e00ff */
[----:B------:R-:W-:Y:S01]  /*1bd0*/  UMOV UR16, UR7 ;  /* 0x0000000700107c82 */ /* 0x000fe20008000000 */
[----:B------:R-:W-:Y:S01]  /*1be0*/  UMOV UR19, 0x40000040 ;  /* 0x4000004000137882 */ /* 0x000fe20000000000 */
[----:B------:R-:W-:Y:S01]  /*1bf0*/  USHF.R.U32.HI UR4, URZ, 0x4, UR4 ;  /* 0x000000043f047899 */ /* 0x000fe20008011604 */
[----:B------:R-:W-:Y:S01]  /*1c00*/  IMAD.U32 R10, RZ, RZ, UR16 ;  /* 0x00000010ff0a7e24 */ /* 0x000fe2000f8e00ff */
[----:B------:R-:W-:Y:S01]  /*1c10*/  UIADD3 UR7, UR5, 0x4, URZ ;  /* 0x0000000405077890 */ /* 0x000fe2000fffe03f */
[----:B------:R-:W-:Y:S01]  /*1c20*/  @!P1 PRMT R0, RZ, 0x654, R0 ;  /* 0x00000654ff009816 */ /* 0x000fe20000000000 */
[----:B------:R-:W-:Y:S01]  /*1c30*/  ULOP3.LUT UR4, UR4, 0x3fff, URZ, 0xc0, !UPT ;  /* 0x00003fff04047892 */ /* 0x000fe2000f8ec03f */
[----:B------:R-:W-:Y:S01]  /*1c40*/  CS2R R150, SRZ ;  /* 0x0000000000967805 */ /* 0x000fe2000001ff00 */
[----:B------:R-:W-:Y:S01]  /*1c50*/  UMOV UR13, 0x40000040 ;  /* 0x40000040000d7882 */ /* 0x000fe20000000000 */
[----:B------:R-:W-:Y:S01]  /*1c60*/  UIADD3 UR20, UR5, 0x404, URZ ;  /* 0x0000040405147890 */ /* 0x000fe2000fffe03f */
[----:B------:R-:W-:Y:S01]  /*1c70*/  CS2R R148, SRZ ;  /* 0x0000000000947805 */ /* 0x000fe2000001ff00 */
[----:B------:R-:W-:Y:S01]  /*1c80*/  ULOP3.LUT UR6, UR4, 0x10000, URZ, 0xfc, !UPT ;  /* 0x0001000004067892 */ /* 0x000fe2000f8efc3f */
[----:B------:R-:W-:Y:S01]  /*1c90*/  CS2R R146, SRZ ;  /* 0x0000000000927805 */ /* 0x000fe2000001ff00 */
[----:B------:R-:W-:Y:S01]  /*1ca0*/  UMOV UR21, 0x40000040 ;  /* 0x4000004000157882 */ /* 0x000fe20000000000 */
[----:B------:R-:W-:Y:S01]  /*1cb0*/  UMOV UR23, 0x40000040 ;  /* 0x4000004000177882 */ /* 0x000fe20000000000 */
[----:B------:R-:W-:Y:S01]  /*1cc0*/  UIMAD UR4, UR60, 0xa00, UR6 ;  /* 0x00000a003c0478a4 */ /* 0x000fe2000f8e0206 */
[----:B------:R-:W-:Y:S01]  /*1cd0*/  CS2R R144, SRZ ;  /* 0x0000000000907805 */ /* 0x000fe2000001ff00 */
[----:B------:R-:W-:Y:S01]  /*1ce0*/  IMAD.U32 R15, RZ, RZ, UR6 ;  /* 0x00000006ff0f7e24 */ /* 0x000fe2000f8e00ff */
[----:B------:R-:W-:Y:S01]  /*1cf0*/  UIADD3 UR24, UR5, 0x406, URZ ;  /* 0x0000040605187890 */ /* 0x000fe2000fffe03f */
[----:B------:R-:W-:Y:S01]  /*1d00*/  CS2R R142, SRZ ;  /* 0x00000000008e7805 */ /* 0x000fe2000001ff00 */
[----:B------:R-:W-:Y:S01]  /*1d10*/  UIADD3 UR6, UR4, 0x200, URZ ;  /* 0x0000020004067890 */ /* 0x000fe2000fffe03f */
[----:B------:R-:W-:Y:S01]  /*1d20*/  CS2R R140, SRZ ;  /* 0x00000000008c7805 */ /* 0x000fe2000001ff00 */
[----:B------:R-:W-:Y:S01]  /*1d30*/  UMOV UR10, UR4 ;  /* 0x00000004000a7c82 */ /* 0x000fe20008000000 */
[----:B------:R-:W-:Y:S01]  /*1d40*/  UIADD3 UR12, UR4, 0x2, URZ ;  /* 0x00000002040c7890 */ /* 0x000fe2000fffe03f */
[----:B------:R-:W-:Y:S01]  /*1d50*/  HGMMA.64x16x16.F32.BF16 R56, gdesc[UR8], RZ, !UPT, gsb0 ;  /* 0x00200000083879f0 */ /* 0x000fe2000c0018ff */
[----:B------:R-:W-:Y:S01]  /*1d60*/  UIADD3 UR10, UR4, 0x80, URZ ;  /* 0x00000080040a7890 */ /* 0x000fe2000fffe03f */
[----:B------:R-:W-:Y:S01]  /*1d70*/  CS2R R138, SRZ ;  /* 0x00000000008a7805 */ /* 0x000fe2000001ff00 */
[----:B------:R-:W-:Y:S01]  /*1d80*/  UMOV UR8, UR14 ;  /* 0x0000000e00087c82 */ /* 0x000fe20008000000 */
[----:B------:R-:W-:Y:S01]  /*1d90*/  UMOV UR9, UR15 ;  /* 0x0000000f00097c82 */ /* 0x000fe20008000000 */
[----:B------:R-:W-:Y:S01]  /*1da0*/  UMOV UR11, 0x40000040 ;  /* 0x40000040000b7882 */ /* 0x000fe20000000000 */
[----:B------:R-:W-:Y:S01]  /*1db0*/  UMOV UR18, UR12 ;  /* 0x0000000c00127c82 */ /* 0x000fe20008000000 */
[----:B------:R-:W-:Y:S01]  /*1dc0*/  UIADD3 UR12, UR4, 0x4, URZ ;  /* 0x00000004040c7890 */ /* 0x000fe2000fffe03f */
[----:B------:R-:W-:Y:S01]  /*1dd0*/  CS2R R136, SRZ ;  /* 0x0000000000887805 */ /* 0x000fe2000001ff00 */
[----:B------:R-:W-:Y:S01]  /*1de0*/  UIADD3 UR22, UR4, 0x284, URZ ;  /* 0x0000028404167890 */ /* 0x000fe2000fffe03f */
[----:B------:R-:W-:Y:S01]  /*1df0*/  CS2R R134, SRZ ;  /* 0x0000000000867805 */ /* 0x000fe2000001ff00 */
[----:B------:R-:W-:Y:S01]  /*1e00*/  UIADD3 UR26, UR4, 0x286, URZ ;  /* 0x00000286041a7890 */ /* 0x000fe2000fffe03f */
[----:B------:R-:W-:Y:S01]  /*1e10*/  CS2R R132, SRZ ;  /* 0x0000000000847805 */ /* 0x000fe2000001ff00 */
[----:B------:R-:W-:Y:S01]  /*1e20*/  UMOV UR25, 0x40000040 ;  /* 0x4000004000197882 */ /* 0x000fe20000000000 */
[----:B------:R-:W-:Y:S01]  /*1e30*/  UMOV UR27, 0x40000040 ;  /* 0x40000040001b7882 */ /* 0x000fe20000000000 */
        /* <DEDUP_REMOVED lines=37> */
[----:B------:R-:W-:-:S02]  /*2090*/  WARPGROUP.DEPBAR.LE gsb0, 0x0 ;  /* 0x00008000000079c5 */ /* 0x000fc40000010000 */
[----:B------:R-:W-:Y:S01]  /*20a0*/  WARPGROUP.ARRIVE ;  /* 0x00000000000079c5 */ /* 0x000fe20000000000 */
[----:B------:R-:W-:Y:S01]  /*20b0*/  UIADD3 UR54, UR4, 0x784, URZ ;  /* 0x0000078404367890 */ /* 0x000fe2000fffe03f */
[----:B------:R-:W-:Y:S01]  /*20c0*/  CS2R R106, SRZ ;  /* 0x00000000006a7805 */ /* 0x000fe2000001ff00 */
[----:B------:R-:W-:Y:S01]  /*20d0*/  UMOV UR53, 0x40000040 ;  /* 0x4000004000357882 */ /* 0x000fe20000000000 */
[----:B------:R-:W-:Y:S01]  /*20e0*/  UMOV UR55, 0x40000040 ;  /* 0x4000004000377882 */ /* 0x000fe20000000000 */
[----:B------:R-:W-:Y:S01]  /*20f0*/  UMOV UR57, 0x40000040 ;  /* 0x4000004000397882 */ /* 0x000fe20000000000 */
[----:B------:R-:W-:Y:S01]  /*2100*/  HGMMA.64x16x16.F32.BF16 R48, gdesc[UR8], RZ, !UPT, gsb0 ;  /* 0x00200000083079f0 */ /* 0x000fe2000c0018ff */
[----:B------:R-:W-:Y:S01]  /*2110*/  UIADD3 UR10, UR4, 0x100, URZ ;  /* 0x00000100040a7890 */ /* 0x000fe2000fffe03f */
[----:B------:R-:W-:Y:S01]  /*2120*/  IMAD.U32 R7, RZ, RZ, UR57 ;  /* 0x00000039ff077e24 */ /* 0x000fe2000f8e00ff */
[----:B------:R-:W-:Y:S01]  /*2130*/  UMOV UR8, UR14 ;  /* 0x0000000e00087c82 */ /* 0x000fe20008000000 */
[----:B------:R-:W-:Y:S01]  /*2140*/  UMOV UR9, UR15 ;  /* 0x0000000f00097c82 */ /* 0x000fe20008000000 */
[----:B------:R-:W-:Y:S01]  /*2150*/  UMOV UR11, 0x40000040 ;  /* 0x40000040000b7882 */ /* 0x000fe20000000000 */
[----:B------:R-:W-:Y:S01]  /*2160*/  UMOV UR59, 0x40000040 ;  /* 0x40000040003b7882 */ /* 0x000fe20000000000 */
        /* <DEDUP_REMOVED lines=153> */
[----:B------:R-:W-:Y:S01]  /*2b00*/  ULDC UR10, c[0x0][0x2f0] ;  /* 0x0000bc00000a7ab9 */ /* 0x000fe20000000800 */
[----:B------:R-:W-:Y:S01]  /*2b10*/  ULDC UR11, c[0x0][0x288] ;  /* 0x0000a200000b7ab9 */ /* 0x000fe20000000800 */
[----:B------:R-:W-:Y:S01]  /*2b20*/  IMAD.U32 R20, RZ, RZ, UR10 ;  /* 0x0000000aff147e24 */ /* 0x000fe2000f8e00ff */
        /* <DEDUP_REMOVED lines=24> */
[----:B------:R-:W-:Y:S01]  /*2cb0*/  R2UR UR15, R19 ;  /* 0x00000000130f72ca */ /* 0x000fe200000e0000 */
[----:B------:R-:W-:-:S06]  /*2cc0*/  UIADD3 UR14, UR61, -0x2, URZ ;  /* 0xfffffffe3d0e7890 */ /* 0x000fcc000fffe03f */
        /* <DEDUP_REMOVED lines=26> */
[----:B------:R-:W-:Y:S01]  /*2e70*/  VIADD R2, R212, UR19 ;  /* 0x00000013d4027c36 */ /* 0x000fe20008000000 */
        /* <DEDUP_REMOVED lines=189> */
[----:B------:R-:W-:Y:S02]  /*3a50*/  ULDC UR6, c[0x0][0x448] ;  /* 0x0001120000067ab9 */ /* 0x000fe40000000800 */
[----:B------:R-:W-:Y:S02]  /*3a60*/  UISETP.NE.AND UP0, UPT, UR6, 0x1, UPT ;  /* 0x000000010600788c */ /* 0x000fe4000bf05270 */
[----:B------:R-:W-:Y:S02]  /*3a70*/  UIADD3 UR6, UR5, 0xc06, URZ ;  /* 0x00000c0605067890 */ /* 0x000fe4000fffe03f */
[----:B------:R-:W-:Y:S02]  /*3a80*/  UIADD3 UR5, UR4, 0x984, URZ ;  /* 0x0000098404057890 */ /* 0x000fe4000fffe03f */
[----:B------:R-:W-:-:S03]  /*3a90*/  PLOP3.LUT P2, PT, PT, PT, UP0, 0x80, 0x0 ;  /* 0x000000000000781c */ /* 0x000fc60003f4f008 */
[----:B------:R-:W-:Y:S01]  /*3aa0*/  UMOV UR56, UR6 ;  /* 0x0000000600387c82 */ /* 0x000fe20008000000 */
[----:B------:R-:W-:Y:S01]  /*3ab0*/  UIMAD UR6, UR61, -0x50, URZ ;  /* 0xffffffb03d0678a4 */ /* 0x000fe2000f8e023f */
        /* <DEDUP_REMOVED lines=25> */
[----:B------:R-:W-:Y:S02]  /*3c50*/  @UP0 ULDC UR5, c[0x0][0x44c] ;  /* 0x0001130000050ab9 */ /* 0x000fe40000000800 */
[----:B------:R-:W-:Y:S01]  /*3c60*/  @P2 IMAD.HI.U32 R3, R2, UR5, RZ ;  /* 0x0000000502032c27 */ /* 0x000fe2000f8e00ff */
[----:B------:R-:W-:-:S04]  /*3c70*/  @UP0 ULDC UR5, c[0x0][0x450] ;  /* 0x0001140000050ab9 */ /* 0x000fc80000000800 */
[----:B------:R-:W-:Y:S01]  /*3c80*/  @P2 SHF.R.U32.HI R2, RZ, UR5, R3 ;  /* 0x00000005ff022c19 */ /* 0x000fe20008011603 */
[----:B------:R-:W-:Y:S02]  /*3c90*/  UIMAD UR5, UR15, UR10, UR6 ;  /* 0x0000000a0f0572a4 */ /* 0x000fe4000f8e0206 */
[----:B------:R-:W-:Y:S02]  /*3ca0*/  UIADD3 UR6, UR6, 0x51, URZ ;  /* 0x0000005106067890 */ /* 0x000fe4000fffe03f */
[----:B------:R-:W0:Y:S01]  /*3cb0*/  SHFL.IDX PT, R5, R2, 0x1, 0x1c1f ;  /* 0x003c1f0002057f89 */ /* 0x000e2200000e0000 */
[----:B------:R-:W-:Y:S02]  /*3cc0*/  UIADD3 UR5, UR5, 0x50, URZ ;  /* 0x0000005005057890 */ /* 0x000fe4000fffe03f */
[----:B------:R-:W-:Y:S01]  /*3cd0*/  UIMAD UR10, UR15, UR10, -UR11 ;  /* 0x0000000a0f0a72a4 */ /* 0x000fe2000f8e0a0b */
[----:B------:R-:W-:Y:S01]  /*3ce0*/  IMAD.U32 R4, RZ, RZ, UR6 ;  /* 0x00000006ff047e24 */ /* 0x000fe2000f8e00ff */
[----:B------:R-:W-:Y:S01]  /*3cf0*/  UIADD3 UR6, UR4, 0x986, URZ ;  /* 0x0000098604067890 */ /* 0x000fe2000fffe03f */
[----:B------:R-:W1:Y:S01]  /*3d00*/  SHFL.IDX PT, R2, R2, RZ, 0x1c1f ;  /* 0x001c1fff02027589 */ /* 0x000e6200000e0000 */
[----:B------:R-:W-:Y:S01]  /*3d10*/  IMAD.U32 R14, RZ, RZ, UR5 ;  /* 0x00000005ff0e7e24 */ /* 0x000fe2000f8e00ff */
[----:B------:R-:W-:Y:S01]  /*3d20*/  UMOV UR5, UR23 ;  /* 0x0000001700057c82 */ /* 0x000fe20008000000 */
[----:B------:R-:W-:-:S04]  /*3d30*/  IMAD R3, R23, -0x2, R4 ;  /* 0xfffffffe17037824 */ /* 0x000fc800078e0204 */
[----:B------:R-:W-:Y:S02]  /*3d40*/  IMAD R4, R20, UR15, R3 ;  /* 0x0000000f14047c24 */ /* 0x000fe4000f8e0203 */
[----:B------:R-:W-:-:S03]  /*3d50*/  IMAD R3, R23, -0x2, R14 ;  /* 0xfffffffe17037824 */ /* 0x000fc600078e020e */
[----:B0-----:R-:W-:Y:S01]  /*3d60*/  IADD3 R14, R5, -UR11, R4 ;  /* 0x8000000b050e7c10 */ /* 0x001fe2000fffe004 */
[----:B------:R-:W-:Y:S01]  /*3d70*/  VIADD R4, R4, -UR11 ;  /* 0x8000000b04047c36 */ /* 0x000fe20008000000 */
[----:B------:R-:W-:Y:S02]  /*3d80*/  @UP0 ULDC UR11, c[0x0][0x450] ;  /* 0x00011400000b0ab9 */ /* 0x000fe40000000800 */
[----:B------:R-:W-:Y:S02]  /*3d90*/  VIMNMX R14, R3, R14, PT ;  /* 0x0000000e030e7248 */ /* 0x000fe40003fe0100 */
[----:B-1----:R-:W-:Y:S02]  /*3da0*/  VIADDMNMX R3, R2, R4, R3, PT ;  /* 0x0000000402037246 */ /* 0x002fe40003800103 */
[C---:B------:R-:W-:Y:S02]  /*3db0*/  ISETP.GT.AND P3, PT, R14.reuse, RZ, PT ;  /* 0x000000ff0e00720c */ /* 0x040fe40003f64270 */
[----:B------:R-:W-:-:S02]  /*3dc0*/  ISETP.GT.AND P4, PT, R14, 0x1, PT ;  /* 0x000000010e00780c */ /* 0x000fc40003f84270 */
[----:B------:R-:W-:Y:S01]  /*3dd0*/  ISETP.GT.AND P5, PT, R14, 0x8, PT ;  /* 0x000000080e00780c */ /* 0x000fe20003fa4270 */
        /* <DEDUP_REMOVED lines=14> */
[----:B------:R-:W-:Y:S01]  /*3ec0*/  ISETP.GT.AND P3, PT, R14, 0x9, PT ;  /* 0x000000090e00780c */ /* 0x000fe20003f64270 */
[----:B------:R-:W-:Y:S01]  /*3ed0*/  HGMMA.64x16x16.F32.BF16 R48, gdesc[UR56], R48, gsb0 ;  /* 0x00200000383079f0 */ /* 0x000fe20008001830 */
[----:B------:R-:W-:Y:S01]  /*3ee0*/  UIADD3 UR58, UR4, 0x886, URZ ;  /* 0x00000886043a7890 */ /* 0x000fe2000fffe03f */
[----:B------:R-:W-:Y:S01]  /*3ef0*/  FSEL R62, R62, -INF , P5 ;  /* 0xff8000003e3e7808 */ /* 0x000fe20002800000 */
[----:B------:R-:W-:Y:S01]  /*3f00*/  UMOV UR56, UR22 ;  /* 0x0000001600387c82 */ /* 0x000fe20008000000 */
[----:B------:R-:W-:Y:S01]  /*3f10*/  UMOV UR57, UR23 ;  /* 0x0000001700397c82 */ /* 0x000fe20008000000 */
[----:B------:R-:W-:Y:S01]  /*3f20*/  UMOV UR59, 0x40000040 ;  /* 0x40000040003b7882 */ /* 0x000fe20000000000 */
[----:B------:R-:W-:Y:S02]  /*3f30*/  FMNMX.FTZ R5, R58, R59, !PT ;  /* 0x0000003b3a057209 */ /* 0x000fe40007810000 */
[----:B------:R-:W-:Y:S02]  /*3f40*/  ISETP.GT.AND P4, PT, R14, 0x10, PT ;  /* 0x000000100e00780c */ /* 0x000fe40003f84270 */
[----:B------:R-:W-:-:S02]  /*3f50*/  FSEL R63, R63, -INF , P3 ;  /* 0xff8000003f3f7808 */ /* 0x000fc40001800000 */
[----:B------:R-:W-:Y:S02]  /*3f60*/  FMNMX.FTZ R20, R62, R5, !PT ;  /* 0x000000053e147209 */ /* 0x000fe40007810000 */
[----:B------:R-:W-:Y:S02]  /*3f70*/  ISETP.GT.AND P3, PT, R14, 0x11, PT ;  /* 0x000000110e00780c */ /* 0x000fe40003f64270 */
[----:B------:R-:W-:Y:S02]  /*3f80*/  FMNMX.FTZ R5, R63, R20, !PT ;  /* 0x000000143f057209 */ /* 0x000fe40007810000 */
[----:B------:R-:W-:-:S04]  /*3f90*/  ISETP.GT.AND P5, PT, R3, 0x8, PT ;  /* 0x000000080300780c */ /* 0x000fc80003fa4270 */
[----:B------:R-:W-:Y:S02]  /*3fa0*/  FSEL R60, R60, -INF , P5 ;  /* 0xff8000003c3c7808 */ /* 0x000fe40002800000 */
[----:B------:R-:W-:Y:S01]  /*3fb0*/  ISETP.GT.AND P5, PT, R3, 0x18, PT ;  /* 0x000000180300780c */ /* 0x000fe20003fa4270 */
[----:B------:R-:W-:Y:S02]  /*3fc0*/  WARPGROUP.DEPBAR.LE gsb0, 0x0 ;  /* 0x00008000000079c5 */ /* 0x000fe40000010000 */
[----:B------:R-:W-:Y:S01]  /*3fd0*/  WARPGROUP.ARRIVE ;  /* 0x00000000000079c5 */ /* 0x000fe20000000000 */
[----:B------:R-:W-:Y:S02]  /*3fe0*/  FSEL R50, R50, -INF , P4 ;  /* 0xff80000032327808 */ /* 0x000fe40002000000 */
[----:B------:R-:W-:Y:S02]  /*3ff0*/  ISETP.GT.AND P4, PT, R14, 0x18, PT ;  /* 0x000000180e00780c */ /* 0x000fe40003f84270 */
[----:B------:R-:W-:Y:S01]  /*4000*/  FSEL R51, R51, -INF , P3 ;  /* 0xff80000033337808 */ /* 0x000fe20001800000 */
[----:B------:R-:W-:Y:S01]  /*4010*/  HGMMA.64x16x16.F32.BF16 R40, gdesc[UR56], R40, gsb0 ;  /* 0x00200000382879f0 */ /* 0x000fe20008001828 */
[----:B------:R-:W-:Y:S01]  /*4020*/  UIADD3 UR58, UR4, 0x906, URZ ;  /* 0x00000906043a7890 */ /* 0x000fe2000fffe03f */
[----:B------:R-:W-:Y:S01]  /*4030*/  FMNMX.FTZ R20, R50, R5, !PT ;  /* 0x0000000532147209 */ /* 0x000fe20007810000 */
[----:B------:R-:W-:Y:S01]  /*4040*/  UMOV UR56, UR22 ;  /* 0x0000001600387c82 */ /* 0x000fe20008000000 */
[----:B------:R-:W-:Y:S01]  /*4050*/  UMOV UR57, UR23 ;  /* 0x0000001700397c82 */ /* 0x000fe20008000000 */
[----:B------:R-:W-:Y:S01]  /*4060*/  UMOV UR59, 0x40000040 ;  /* 0x40000040003b7882 */ /* 0x000fe20000000000 */
[----:B------:R-:W-:Y:S01]  /*4070*/  UMOV UR4, UR22 ;  /* 0x0000001600047c82 */ /* 0x000fe20008000000 */
[----:B------:R-:W-:-:S02]  /*4080*/  ISETP.GT.AND P3, PT, R14, 0x19, PT ;  /* 0x000000190e00780c */ /* 0x000fc40003f64270 */
[----:B------:R-:W-:Y:S02]  /*4090*/  FSEL R54, R54, -INF , P4 ;  /* 0xff80000036367808 */ /* 0x000fe40002000000 */
[----:B------:R-:W-:Y:S02]  /*40a0*/  FMNMX.FTZ R5, R51, R20, !PT ;  /* 0x0000001433057209 */ /* 0x000fe40007810000 */
[----:B------:R-:W-:Y:S02]  /*40b0*/  ISETP.GT.AND P4, PT, R14, 0x20, PT ;  /* 0x000000200e00780c */ /* 0x000fe40003f84270 */
[----:B------:R-:W-:Y:S02]  /*40c0*/  FSEL R55, R55, -INF , P3 ;  /* 0xff80000037377808 */ /* 0x000fe40001800000 */
[----:B------:R-:W-:Y:S02]  /*40d0*/  FMNMX.FTZ R20, R54, R5, !PT ;  /* 0x0000000536147209 */ /* 0x000fe40007810000 */
[----:B------:R-:W-:-:S02]  /*40e0*/  ISETP.GT.AND P3, PT, R14, 0x21, PT ;  /* 0x000000210e00780c */ /* 0x000fc40003f64270 */
[----:B------:R-:W-:Y:S02]  /*40f0*/  FMNMX.FTZ R5, R55, R20, !PT ;  /* 0x0000001437057209 */ /* 0x000fe40007810000 */
[----:B------:R-:W-:Y:S01]  /*4100*/  FSEL R52, R52, -INF , P5 ;  /* 0xff80000034347808 */ /* 0x000fe20002800000 */
[----:B------:R-:W-:Y:S02]  /*4110*/  WARPGROUP.DEPBAR.LE gsb0, 0x0 ;  /* 0x00008000000079c5 */ /* 0x000fe40000010000 */
[----:B------:R-:W-:Y:S01]  /*4120*/  WARPGROUP.ARRIVE ;  /* 0x00000000000079c5 */ /* 0x000fe20000000000 */
[----:B------:R-:W-:Y:S02]  /*4130*/  FSEL R42, R42, -INF , P4 ;  /* 0xff8000002a2a7808 */ /* 0x000fe40002000000 */
[----:B------:R-:W-:Y:S02]  /*4140*/  ISETP.GT.AND P4, PT, R14, 0x28, PT ;  /* 0x000000280e00780c */ /* 0x000fe40003f84270 */
[----:B------:R-:W-:Y:S01]  /*4150*/  FSEL R43, R43, -INF , P3 ;  /* 0xff8000002b2b7808 */ /* 0x000fe20001800000 */
[----:B------:R-:W-:Y:S01]  /*4160*/  HGMMA.64x16x16.F32.BF16 R32, gdesc[UR56], R32, gsb0 ;  /* 0x00200000382079f0 */ /* 0x000fe20008001820 */
[----:B------:R-:W-:-:S02]  /*4170*/  FMNMX.FTZ R20, R42, R5, !PT ;  /* 0x000000052a147209 */ /* 0x000fc40007810000 */
[----:B------:R-:W-:Y:S02]  /*4180*/  ISETP.GT.AND P3, PT, R14, 0x29, PT ;  /* 0x000000290e00780c */ /* 0x000fe40003f64270 */
[----:B------:R-:W-:Y:S02]  /*4190*/  FSEL R46, R46, -INF , P4 ;  /* 0xff8000002e2e7808 */ /* 0x000fe40002000000 */
[----:B------:R-:W-:Y:S02]  /*41a0*/  FMNMX.FTZ R5, R43, R20, !PT ;  /* 0x000000142b057209 */ /* 0x000fe40007810000 */
[----:B------:R-:W-:Y:S02]  /*41b0*/  ISETP.GT.AND P4, PT, R14, 0x30, PT ;  /* 0x000000300e00780c */ /* 0x000fe40003f84270 */
[----:B------:R-:W-:Y:S02]  /*41c0*/  FSEL R47, R47, -INF , P3 ;  /* 0xff8000002f2f7808 */ /* 0x000fe40001800000 */
[----:B------:R-:W-:-:S02]  /*41d0*/  FMNMX.FTZ R20, R46, R5, !PT ;  /* 0x000000052e147209 */ /* 0x000fc40007810000 */
[----:B------:R-:W-:Y:S02]  /*41e0*/  ISETP.GT.AND P3, PT, R14, 0x31, PT ;  /* 0x000000310e00780c */ /* 0x000fe40003f64270 */
[----:B------:R-:W-:Y:S01]  /*41f0*/  FMNMX.FTZ R5, R47, R20, !PT ;  /* 0x000000142f057209 */ /* 0x000fe20007810000 */
[----:B------:R-:W-:Y:S02]  /*4200*/  WARPGROUP.DEPBAR.LE gsb0, 0x0 ;  /* 0x00008000000079c5 */ /* 0x000fe40000010000 */
[----:B------:R-:W-:Y:S01]  /*4210*/  WARPGROUP.ARRIVE ;  /* 0x00000000000079c5 */ /* 0x000fe20000000000 */
[----:B------:R-:W-:Y:S02]  /*4220*/  FSEL R34, R34, -INF , P4 ;  /* 0xff80000022227808 */ /* 0x000fe40002000000 */
[----:B------:R-:W-:Y:S02]  /*4230*/  ISETP.GT.AND P4, PT, R14, 0x38, PT ;  /* 0x000000380e00780c */ /* 0x000fe40003f84270 */
[----:B------:R-:W-:Y:S01]  /*4240*/  FSEL R35, R35, -INF , P3 ;  /* 0xff80000023237808 */ /* 0x000fe20001800000 */
[----:B------:R-:W-:Y:S01]  /*4250*/  HGMMA.64x16x16.F32.BF16 R24, gdesc[UR4], R24, gsb0 ;  /* 0x00200000041879f0 */ /* 0x000fe20008001818 */
[----:B------:R-:W-:Y:S01]  /*4260*/  FMNMX.FTZ R20, R34, R5, !PT ;  /* 0x0000000522147209 */ /* 0x000fe20007810000 */
[----:B------:R-:W-:Y:S01]  /*4270*/  ULDC UR5, c[0x0][0x988] ;  /* 0x0002620000057ab9 */ /* 0x000fe20000000800 */
[----:B------:R-:W-:Y:S01]  /*4280*/  ISETP.GT.AND P3, PT, R14, 0x39, PT ;  /* 0x000000390e00780c */ /* 0x000fe20003f64270 */
[----:B------:R-:W-:Y:S01]  /*4290*/  @UP0 ULDC UR6, c[0x0][0x44c] ;  /* 0x0001130000060ab9 */ /* 0x000fe20000000800 */
[----:B------:R-:W-:Y:S01]  /*42a0*/  FSEL R38, R38, -INF , P4 ;  /* 0xff80000026267808 */ /* 0x000fe20002000000 */
[----:B------:R-:W-:Y:S01]  /*42b0*/  UIMAD.WIDE.U32 UR6, UR19, UR6, URZ ;  /* 0x00000006130672a5 */ /* 0x000fe2000f8e003f */
[----:B------:R-:W-:Y:S01]  /*42c0*/  FMNMX.FTZ R5, R35, R20, !PT ;  /* 0x0000001423057209 */ /* 0x000fe20007810000 */
[----:B------:R-:W-:Y:S01]  /*42d0*/  UMOV UR4, UR19 ;  /* 0x0000001300047c82 */ /* 0x000fe20008000000 */
[----:B------:R-:W-:Y:S01]  /*42e0*/  ISETP.GT.AND P4, PT, R14, 0x40, PT ;  /* 0x000000400e00780c */ /* 0x000fe20003f84270 */
[----:B------:R-:W-:Y:S01]  /*42f0*/  @UP0 USHF.R.U32.HI UR4, URZ, UR11, UR7 ;  /* 0x0000000b3f040299 */ /* 0x000fe20008011607 */
[----:B------:R-:W-:-:S02]  /*4300*/  FSEL R39, R39, -INF , P3 ;  /* 0xff80000027277808 */ /* 0x000fc40001800000 */
[----:B------:R-:W-:Y:S01]  /*4310*/  FMNMX.FTZ R20, R38, R5, !PT ;  /* 0x0000000526147209 */ /* 0x000fe20007810000 */
[----:B------:R-:W-:Y:S01]  /*4320*/  UIADD3 UR6, UR10, UR4, URZ ;  /* 0x000000040a067290 */ /* 0x000fe2000fffe03f */
[----:B------:R-:W-:Y:S02]  /*4330*/  ISETP.GT.AND P3, PT, R14, 0x41, PT ;  /* 0x000000410e00780c */ /* 0x000fe40003f64270 */
[----:B------:R-:W-:Y:S01]  /*4340*/  FMNMX.FTZ R5, R39, R20, !PT ;  /* 0x0000001427057209 */ /* 0x000fe20007810000 */
[----:B------:R-:W-:-:S04]  /*4350*/  UIMAD.WIDE UR6, UR6, 0x66666667, URZ ;  /* 0x66666667060678a5 */ /* 0x000fc8000f8e023f */
[----:B------:R-:W-:-:S04]  /*4360*/  USHF.R.U32.HI UR4, URZ, 0x1f, UR7 ;  /* 0x0000001f3f047899 */ /* 0x000fc80008011607 */
[----:B------:R-:W-:-:S04]  /*4370*/  ULEA.HI.SX32 UR4, UR7, UR4, 0x1b ;  /* 0x0000000407047291 */ /* 0x000fc8000f8fda3f */
[----:B------:R-:W-:-:S04]  /*4380*/  UISETP.LT.AND UP1, UPT, URZ, UR4, UPT ;  /* 0x000000043f00728c */ /* 0x000fc8000bf21270 */
[----:B------:R-:W-:-:S04]  /*4390*/  USEL UR15, URZ, UR4, !UP1 ;  /* 0x000000043f0f7287 */ /* 0x000fc8000c800000 */
[----:B------:R-:W-:Y:S02]  /*43a0*/  UISETP.GE.AND UP1, UPT, UR14, UR15, UPT ;  /* 0x0000000f0e00728c */ /* 0x000fe4000bf26270 */
[----:B------:R-:W-:Y:S01]  /*43b0*/  IMAD.U32 R231, RZ, RZ, UR15 ;  /* 0x0000000fffe77e24 */ /* 0x000fe2000f8e00ff */
[----:B------:R-:W-:Y:S02]  /*43c0*/  WARPGROUP.DEPBAR.LE gsb0, 0x0 ;  /* 0x00008000000079c5 */ /* 0x000fe40000010000 */
[----:B------:R-:W-:Y:S01]  /*43d0*/  FSEL R26, R26, -INF , P4 ;  /* 0xff8000001a1a7808 */ /* 0x000fe20002000000 */
[----:B------:R0:W-:Y:S01]  /*43e0*/  @!P1 SYNCS.ARRIVE.TRANS64.RED.A1T0 RZ, [R0+URZ], RZ ;  /* 0x000000ff00ff99a7 */ /* 0x0001e2000810043f */
[----:B------:R-:W-:Y:S02]  /*43f0*/  ISETP.GT.AND P4, PT, R14, 0x48, PT ;  /* 0x000000480e00780c */ /* 0x000fe40003f84270 */
[----:B------:R-:W-:Y:S02]  /*4400*/  FSEL R27, R27, -INF , P3 ;  /* 0xff8000001b1b7808 */ /* 0x000fe40001800000 */
[----:B------:R-:W-:-:S02]  /*4410*/  FMNMX.FTZ R20, R26, R5, !PT ;  /* 0x000000051a147209 */ /* 0x000fc40007810000 */
[----:B------:R-:W-:Y:S02]  /*4420*/  ISETP.GT.AND P3, PT, R14, 0x49, PT ;  /* 0x000000490e00780c */ /* 0x000fe40003f64270 */
[----:B------:R-:W-:Y:S02]  /*4430*/  FSEL R30, R30, -INF , P4 ;  /* 0xff8000001e1e7808 */ /* 0x000fe40002000000 */
[----:B------:R-:W-:Y:S02]  /*4440*/  FMNMX.FTZ R5, R27, R20, !PT ;  /* 0x000000141b057209 */ /* 0x000fe40007810000 */
[----:B------:R-:W-:Y:S02]  /*4450*/  FSEL R31, R31, -INF , P3 ;  /* 0xff8000001f1f7808 */ /* 0x000fe40001800000 */
[----:B------:R-:W-:Y:S02]  /*4460*/  FMNMX.FTZ R14, R30, R5, !PT ;  /* 0x000000051e0e7209 */ /* 0x000fe40007810000 */
[----:B------:R-:W-:-:S02]  /*4470*/  ISETP.GT.AND P3, PT, R3, RZ, PT ;  /* 0x000000ff0300720c */ /* 0x000fc40003f64270 */
[----:B------:R-:W-:Y:S02]  /*4480*/  FMNMX.FTZ R14, R31, R14, !PT ;  /* 0x0000000e1f0e7209 */ /* 0x000fe40007810000 */
[----:B------:R-:W-:Y:S02]  /*4490*/  ISETP.GT.AND P4, PT, R3, 0x1, PT ;  /* 0x000000010300780c */ /* 0x000fe40003f84270 */
[----:B------:R-:W-:Y:S01]  /*44a0*/  FSEL R56, R56, -INF , P3 ;  /* 0xff80000038387808 */ /* 0x000fe20001800000 */
[----:B------:R-:W1:Y:S01]  /*44b0*/  SHFL.BFLY PT, R5, R14, 0x2, 0x1f ;  /* 0x0c401f000e057f89 */ /* 0x000e6200000e0000 */
[----:B------:R-:W-:Y:S02]  /*44c0*/  FSEL R57, R57, -INF , P4 ;  /* 0xff80000039397808 */ /* 0x000fe40002000000 */
[C---:B------:R-:W-:Y:S02]  /*44d0*/  ISETP.GT.AND P3, PT, R3.reuse, 0x9, PT ;  /* 0x000000090300780c */ /* 0x040fe40003f64270 */
[----:B------:R-:W-:-:S02]  /*44e0*/  ISETP.GT.AND P4, PT, R3, 0x11, PT ;  /* 0x000000110300780c */ /* 0x000fc40003f84270 */
[----:B------:R-:W-:Y:S02]  /*44f0*/  FSEL R61, R61, -INF , P3 ;  /* 0xff8000003d3d7808 */ /* 0x000fe40001800000 */
[----:B------:R-:W-:Y:S02]  /*4500*/  ISETP.GT.AND P3, PT, R3, 0x10, PT ;  /* 0x000000100300780c */ /* 0x000fe40003f64270 */
[----:B------:R-:W-:Y:S02]  /*4510*/  FSEL R49, R49, -INF , P4 ;  /* 0xff80000031317808 */ /* 0x000fe40002000000 */
[----:B------:R-:W-:Y:S02]  /*4520*/  FSEL R48, R48, -INF , P3 ;  /* 0xff80000030307808 */ /* 0x000fe40001800000 */
[C---:B------:R-:W-:Y:S02]  /*4530*/  ISETP.GT.AND P3, PT, R3.reuse, 0x19, PT ;  /* 0x000000190300780c */ /* 0x040fe40003f64270 */
[----:B------:R-:W-:-:S02]  /*4540*/  ISETP.GT.AND P4, PT, R3, 0x20, PT ;  /* 0x000000200300780c */ /* 0x000fc40003f84270 */
[----:B------:R-:W-:Y:S02]  /*4550*/  FSEL R53, R53, -INF , P3 ;  /* 0xff80000035357808 */ /* 0x000fe40001800000 */
[C---:B------:R-:W-:Y:S02]  /*4560*/  ISETP.GT.AND P3, PT, R3.reuse, 0x21, PT ;  /* 0x000000210300780c */ /* 0x040fe40003f64270 */
[----:B------:R-:W-:Y:S02]  /*4570*/  FSEL R40, R40, -INF , P4 ;  /* 0xff80000028287808 */ /* 0x000fe40002000000 */
[----:B-1----:R-:W-:Y:S02]  /*4580*/  FMNMX.FTZ R20, R14, R5, !PT ;  /* 0x000000050e147209 */ /* 0x002fe40007810000 */
[----:B------:R-:W-:Y:S02]  /*4590*/  FMNMX.FTZ R5, R56, R57, !PT ;  /* 0x0000003938057209 */ /* 0x000fe40007810000 */
[----:B------:R-:W-:Y:S01]  /*45a0*/  ISETP.GT.AND P4, PT, R3, 0x28, PT ;  /* 0x000000280300780c */ /* 0x000fe20003f84270 */
[----:B------:R-:W1:Y:S01]  /*45b0*/  SHFL.BFLY PT, R21, R20, 0x1, 0x1f ;  /* 0x0c201f0014157f89 */ /* 0x000e6200000e0000 */
[----:B------:R-:W-:-:S02]  /*45c0*/  FMNMX.FTZ R2, R60, R5, !PT ;  /* 0x000000053c027209 */ /* 0x000fc40007810000 */
[----:B------:R-:W-:Y:S02]  /*45d0*/  FSEL R41, R41, -INF , P3 ;  /* 0xff80000029297808 */ /* 0x000fe40001800000 */
[----:B------:R-:W-:Y:S02]  /*45e0*/  FMNMX.FTZ R5, R61, R2, !PT ;  /* 0x000000023d057209 */ /* 0x000fe40007810000 */
[----:B------:R-:W-:Y:S02]  /*45f0*/  ISETP.GT.AND P3, PT, R3, 0x29, PT ;  /* 0x000000290300780c */ /* 0x000fe40003f64270 */
[----:B------:R-:W-:Y:S02]  /*4600*/  FMNMX.FTZ R2, R48, R5, !PT ;  /* 0x0000000530027209 */ /* 0x000fe40007810000 */
[----:B------:R-:W-:Y:S02]  /*4610*/  FSEL R44, R44, -INF , P4 ;  /* 0xff8000002c2c7808 */ /* 0x000fe40002000000 */
[----:B------:R-:W-:-:S02]  /*4620*/  FMNMX.FTZ R5, R49, R2, !PT ;  /* 0x0000000231057209 */ /* 0x000fc40007810000 */
[----:B------:R-:W-:Y:S02]  /*4630*/  FSEL R45, R45, -INF , P3 ;  /* 0xff8000002d2d7808 */ /* 0x000fe40001800000 */
[----:B------:R-:W-:Y:S02]  /*4640*/  FMNMX.FTZ R2, R52, R5, !PT ;  /* 0x0000000534027209 */ /* 0x000fe40007810000 */
[----:B------:R-:W-:Y:S02]  /*4650*/  ISETP.GT.AND P3, PT, R3, 0x30, PT ;  /* 0x000000300300780c */ /* 0x000fe40003f64270 */
[----:B------:R-:W-:Y:S02]  /*4660*/  FMNMX.FTZ R5, R53, R2, !PT ;  /* 0x0000000235057209 */ /* 0x000fe40007810000 */
[----:B------:R-:W-:Y:S02]  /*4670*/  ISETP.GT.AND P4, PT, R3, 0x31, PT ;  /* 0x000000310300780c */ /* 0x000fe40003f84270 */
[----:B------:R-:W-:-:S02]  /*4680*/  FMNMX.FTZ R2, R40, R5, !PT ;  /* 0x0000000528027209 */ /* 0x000fc40007810000 */
[----:B------:R-:W-:Y:S02]  /*4690*/  FSEL R32, R32, -INF , P3 ;  /* 0xff80000020207808 */ /* 0x000fe40001800000 */
[----:B------:R-:W-:Y:S02]  /*46a0*/  FMNMX.FTZ R5, R41, R2, !PT ;  /* 0x0000000229057209 */ /* 0x000fe40007810000 */
[----:B------:R-:W-:Y:S02]  /*46b0*/  ISETP.GT.AND P3, PT, R3, 0x38, PT ;  /* 0x000000380300780c */ /* 0x000fe40003f64270 */
[----:B------:R-:W-:Y:S02]  /*46c0*/  FMNMX.FTZ R2, R44, R5, !PT ;  /* 0x000000052c027209 */ /* 0x000fe40007810000 */
[----:B------:R-:W-:Y:S02]  /*46d0*/  FSEL R33, R33, -INF , P4 ;  /* 0xff80000021217808 */ /* 0x000fe40002000000 */
[----:B------:R-:W-:-:S02]  /*46e0*/  FMNMX.FTZ R5, R45, R2, !PT ;  /* 0x000000022d057209 */ /* 0x000fc40007810000 */
[----:B------:R-:W-:Y:S02]  /*46f0*/  ISETP.GT.AND P4, PT, R3, 0x39, PT ;  /* 0x000000390300780c */ /* 0x000fe40003f84270 */
[----:B------:R-:W-:Y:S02]  /*4700*/  FMNMX.FTZ R2, R32, R5, !PT ;  /* 0x0000000520027209 */ /* 0x000fe40007810000 */
[----:B------:R-:W-:Y:S02]  /*4710*/  FSEL R36, R36, -INF , P3 ;  /* 0xff80000024247808 */ /* 0x000fe40001800000 */
[----:B------:R-:W-:Y:S02]  /*4720*/  FMNMX.FTZ R5, R33, R2, !PT ;  /* 0x0000000221057209 */ /* 0x000fe40007810000 */
[----:B------:R-:W-:Y:S02]  /*4730*/  FSEL R37, R37, -INF , P4 ;  /* 0xff80000025257808 */ /* 0x000fe40002000000 */
[----:B------:R-:W-:-:S02]  /*4740*/  ISETP.GT.AND P3, PT, R3, 0x40, PT ;  /* 0x000000400300780c */ /* 0x000fc40003f64270 */
[----:B------:R-:W-:Y:S02]  /*4750*/  FMNMX.FTZ R2, R36, R5, !PT ;  /* 0x0000000524027209 */ /* 0x000fe40007810000 */
[----:B------:R-:W-:Y:S02]  /*4760*/  ISETP.GT.AND P4, PT, R3, 0x41, PT ;  /* 0x000000410300780c */ /* 0x000fe40003f84270 */
[----:B------:R-:W-:Y:S02]  /*4770*/  FSEL R24, R24, -INF , P3 ;  /* 0xff80000018187808 */ /* 0x000fe40001800000 */
[----:B------:R-:W-:Y:S02]  /*4780*/  FMNMX.FTZ R5, R37, R2, !PT ;  /* 0x0000000225057209 */ /* 0x000fe40007810000 */
[----:B------:R-:W-:Y:S02]  /*4790*/  ISETP.GT.AND P3, PT, R3, 0x48, PT ;  /* 0x000000480300780c */ /* 0x000fe40003f64270 */
[----:B------:R-:W-:-:S02]  /*47a0*/  FSEL R25, R25, -INF , P4 ;  /* 0xff80000019197808 */ /* 0x000fc40002000000 */
[----:B------:R-:W-:Y:S02]  /*47b0*/  FMNMX.FTZ R2, R24, R5, !PT ;  /* 0x0000000518027209 */ /* 0x000fe40007810000 */
[----:B------:R-:W-:Y:S02]  /*47c0*/  ISETP.GT.AND P4, PT, R3, 0x49, PT ;  /* 0x000000490300780c */ /* 0x000fe40003f84270 */
[----:B------:R-:W-:Y:S02]  /*47d0*/  FSEL R28, R28, -INF , P3 ;  /* 0xff8000001c1c7808 */ /* 0x000fe40001800000 */
[----:B------:R-:W-:Y:S02]  /*47e0*/  FMNMX.FTZ R3, R25, R2, !PT ;  /* 0x0000000219037209 */ /* 0x000fe40007810000 */
[----:B------:R-:W-:Y:S02]  /*47f0*/  FSEL R29, R29, -INF , P4 ;  /* 0xff8000001d1d7808 */ /* 0x000fe40002000000 */
[----:B------:R-:W-:-:S02]  /*4800*/  FMNMX.FTZ R2, R28, R3, !PT ;  /* 0x000000031c027209 */ /* 0x000fc40007810000 */
[----:B-1----:R-:W-:Y:S02]  /*4810*/  FMNMX.FTZ R4, R20, R21, !PT ;  /* 0x0000001514047209 */ /* 0x002fe40007810000 */
[----:B------:R-:W-:Y:S02]  /*4820*/  FMNMX.FTZ R2, R29, R2, !PT ;  /* 0x000000021d027209 */ /* 0x000fe40007810000 */
[C---:B------:R-:W-:Y:S01]  /*4830*/  FSETP.NEU.FTZ.AND P6, PT, R4.reuse, -INF , PT ;  /* 0xff8000000400780b */ /* 0x040fe20003fdd000 */
[----:B------:R-:W-:Y:S02]  /*4840*/  FMUL.FTZ R14, R4, UR5 ;  /* 0x00000005040e7c20 */ /* 0x000fe40008410000 */
[----:B------:R-:W1:Y:S03]  /*4850*/  SHFL.BFLY PT, R3, R2, 0x2, 0x1f ;  /* 0x0c401f0002037f89 */ /* 0x000e6600000e0000 */
[----:B------:R-:W-:-:S05]  /*4860*/  FSEL R14, R14, RZ, P6 ;  /* 0x000000ff0e0e7208 */ /* 0x000fca0003000000 */
        /* <DEDUP_REMOVED lines=14> */
[----:B------:R-:W2:Y:S01]  /*4950*/  MUFU.EX2 R59, R59 ;  /* 0x0000003b003b7308 */ /* 0x000ea20000000800 */
[--C-:B------:R-:W-:Y:S01]  /*4960*/  FFMA.FTZ R35, R35, UR5, -R14.reuse ;  /* 0x0000000523237c23 */ /* 0x100fe2000801080e */
[----:B-1----:R-:W-:Y:S01]  /*4970*/  FMNMX.FTZ R5, R2, R3, !PT ;  /* 0x0000000302057209 */ /* 0x002fe20007810000 */
[--C-:B------:R-:W-:Y:S01]  /*4980*/  FFMA.FTZ R38, R38, UR5, -R14.reuse ;  /* 0x0000000526267c23 */ /* 0x100fe2000801080e */
[--C-:B------:R-:W-:Y:S01]  /*4990*/  FFMA.FTZ R39, R39, UR5, -R14.reuse ;  /* 0x0000000527277c23 */ /* 0x100fe2000801080e */
[--C-:B------:R-:W-:Y:S01]  /*49a0*/  FFMA.FTZ R26, R26, UR5, -R14.reuse ;  /* 0x000000051a1a7c23 */ /* 0x100fe2000801080e */
[--C-:B------:R-:W-:Y:S01]  /*49b0*/  FFMA.FTZ R27, R27, UR5, -R14.reuse ;  /* 0x000000051b1b7c23 */ /* 0x100fe2000801080e */
[----:B------:R-:W1:Y:S01]  /*49c0*/  SHFL.BFLY PT, R2, R5, 0x1, 0x1f ;  /* 0x0c201f0005027f89 */ /* 0x000e6200000e0000 */
[----:B------:R-:W-:Y:S01]  /*49d0*/  MUFU.EX2 R62, R62 ;  /* 0x0000003e003e7308 */ /* 0x000fe20000000800 */
[--C-:B------:R-:W-:Y:S01]  /*49e0*/  FFMA.FTZ R30, R30, UR5, -R14.reuse ;  /* 0x000000051e1e7c23 */ /* 0x100fe2000801080e */
[----:B------:R-:W-:-:S06]  /*49f0*/  FFMA.FTZ R14, R31, UR5, -R14 ;  /* 0x000000051f0e7c23 */ /* 0x000fcc000801080e */
[----:B------:R-:W3:Y:S01]  /*4a00*/  MUFU.EX2 R63, R63 ;  /* 0x0000003f003f7308 */ /* 0x000ee20000000800 */
[----:B--2---:R-:W-:-:S07]  /*4a10*/  F2FP.BF16.F32.PACK_AB R209, R59, R58 ;  /* 0x0000003a3bd1723e */ /* 0x004fce00000010ff */
[----:B------:R-:W2:Y:S01]  /*4a20*/  MUFU.EX2 R50, R50 ;  /* 0x0000003200327308 */ /* 0x000ea20000000800 */
[----:B-1----:R-:W-:-:S07]  /*4a30*/  FMNMX.FTZ R3, R5, R2, !PT ;  /* 0x0000000205037209 */ /* 0x002fce0007810000 */
[----:B------:R-:W1:Y:S01]  /*4a40*/  MUFU.EX2 R51, R51 ;  /* 0x0000003300337308 */ /* 0x000e620000000800 */
[----:B------:R-:W-:Y:S01]  /*4a50*/  FADD.FTZ R5, R58, R59 ;  /* 0x0000003b3a057221 */ /* 0x000fe20000010000 */
[----:B---3--:R-:W-:Y:S02]  /*4a60*/  F2FP.BF16.F32.PACK_AB R211, R63, R62 ;  /* 0x0000003e3fd3723e */ /* 0x008fe400000010ff */
[----:B------:R-:W-:Y:S01]  /*4a70*/  CS2R R58, SRZ ;  /* 0x00000000003a7805 */ /* 0x000fe2000001ff00 */
[C---:B------:R-:W-:Y:S01]  /*4a80*/  FMUL.FTZ R2, R3.reuse, UR5 ;  /* 0x0000000503027c20 */ /* 0x040fe20008410000 */
[----:B------:R-:W-:Y:S02]  /*4a90*/  FSETP.NEU.FTZ.AND P3, PT, R3, -INF , PT ;  /* 0xff8000000300780b */ /* 0x000fe40003f7d000 */
[----:B------:R-:W3:Y:S02]  /*4aa0*/  MUFU.EX2 R54, R54 ;  /* 0x0000003600367308 */ /* 0x000ee40000000800 */
[----:B------:R-:W-:-:S02]  /*4ab0*/  FSEL R2, R2, RZ, P3 ;  /* 0x000000ff02027208 */ /* 0x000fc40001800000 */
[----:B------:R-:W-:-:S03]  /*4ac0*/  PLOP3.LUT P3, PT, PT, PT, UP1, 0x80, 0x0 ;  /* 0x000000000000781c */ /* 0x000fc60003f6f018 */
[--C-:B------:R-:W-:Y:S01]  /*4ad0*/  FFMA.FTZ R56, R56, UR5, -R2.reuse ;  /* 0x0000000538387c23 */ /* 0x100fe20008010802 */
        /* <DEDUP_REMOVED lines=12> */
[----:B----4-:R-:W-:Y:S01]  /*4ba0*/  FADD.FTZ R14, R62, R5 ;  /* 0x000000053e0e7221 */ /* 0x010fe20000010000 */
[--C-:B------:R-:W-:Y:S01]  /*4bb0*/  FFMA.FTZ R45, R45, UR5, -R2.reuse ;  /* 0x000000052d2d7c23 */ /* 0x100fe20008010802 */
[--C-:B------:R-:W-:Y:S01]  /*4bc0*/  FFMA.FTZ R32, R32, UR5, -R2.reuse ;  /* 0x0000000520207c23 */ /* 0x100fe20008010802 */
[----:B------:R-:W-:Y:S01]  /*4bd0*/  FFMA.FTZ R33, R33, UR5, -R2 ;  /* 0x0000000521217c23 */ /* 0x000fe20008010802 */
[----:B------:R-:W-:Y:S01]  /*4be0*/  FADD.FTZ R5, R63, R14 ;  /* 0x0000000e3f057221 */ /* 0x000fe20000010000 */
[--C-:B------:R-:W-:Y:S01]  /*4bf0*/  FFMA.FTZ R36, R36, UR5, -R2.reuse ;  /* 0x0000000524247c23 */ /* 0x100fe20008010802 */
[--C-:B------:R-:W-:Y:S01]  /*4c00*/  FFMA.FTZ R37, R37, UR5, -R2.reuse ;  /* 0x0000000525257c23 */ /* 0x100fe20008010802 */
[----:B------:R-:W4:Y:S01]  /*4c10*/  MUFU.EX2 R57, R57 ;  /* 0x0000003900397308 */ /* 0x000f220000000800 */
[----:B--2---:R-:W-:Y:S01]  /*4c20*/  FADD.FTZ R14, R50, R5 ;  /* 0x00000005320e7221 */ /* 0x004fe20000010000 */
[--C-:B------:R-:W-:Y:S01]  /*4c30*/  FFMA.FTZ R24, R24, UR5, -R2.reuse ;  /* 0x0000000518187c23 */ /* 0x100fe20008010802 */
[--C-:B------:R-:W-:Y:S01]  /*4c40*/  FFMA.FTZ R25, R25, UR5, -R2.reuse ;  /* 0x0000000519197c23 */ /* 0x100fe20008010802 */
[----:B------:R-:W-:Y:S01]  /*4c50*/  FFMA.FTZ R28, R28, UR5, -R2 ;  /* 0x000000051c1c7c23 */ /* 0x000fe20008010802 */
[----:B-1----:R-:W-:Y:S01]  /*4c60*/  FADD.FTZ R21, R51, R14 ;  /* 0x0000000e33157221 */ /* 0x002fe20000010000 */
[----:B------:R-:W-:Y:S01]  /*4c70*/  FFMA.FTZ R2, R29, UR5, -R2 ;  /* 0x000000051d027c23 */ /* 0x000fe20008010802 */
[----:B------:R-:W-:Y:S01]  /*4c80*/  F2FP.BF16.F32.PACK_AB R205, R51, R50 ;  /* 0x0000003233cd723e */ /* 0x000fe200000010ff */
[----:B------:R-:W1:Y:S01]  /*4c90*/  MUFU.EX2 R60, R60 ;  /* 0x0000003c003c7308 */ /* 0x000e620000000800 */
[----:B---3--:R-:W-:Y:S01]  /*4ca0*/  FADD.FTZ R20, R54, R21 ;  /* 0x0000001536147221 */ /* 0x008fe20000010000 */
[----:B------:R-:W-:-:S02]  /*4cb0*/  CS2R R62, SRZ ;  /* 0x00000000003e7805 */ /* 0x000fc4000001ff00 */
[----:B------:R-:W-:-:S04]  /*4cc0*/  CS2R R50, SRZ ;  /* 0x0000000000327805 */ /* 0x000fc8000001ff00 */
[----:B------:R-:W2:Y:S01]  /*4cd0*/  MUFU.EX2 R55, R55 ;  /* 0x0000003700377308 */ /* 0x000ea20000000800 */
[----:B----4-:R-:W-:Y:S01]  /*4ce0*/  FADD.FTZ R5, R56, R57 ;  /* 0x0000003938057221 */ /* 0x010fe20000010000 */
[----:B------:R-:W-:Y:S02]  /*4cf0*/  F2FP.BF16.F32.PACK_AB R208, R57, R56 ;  /* 0x0000003839d0723e */ /* 0x000fe400000010ff */
[----:B------:R-:W-:-:S04]  /*4d00*/  CS2R R56, SRZ ;  /* 0x0000000000387805 */ /* 0x000fc8000001ff00 */
[----:B------:R-:W3:Y:S01]  /*4d10*/  MUFU.EX2 R61, R61 ;  /* 0x0000003d003d7308 */ /* 0x000ee20000000800 */
[----:B-1----:R-:W-:-:S07]  /*4d20*/  FADD.FTZ R14, R60, R5 ;  /* 0x000000053c0e7221 */ /* 0x002fce0000010000 */
[----:B------:R-:W1:Y:S01]  /*4d30*/  MUFU.EX2 R42, R42 ;  /* 0x0000002a002a7308 */ /* 0x000e620000000800 */
[C---:B--2---:R-:W-:Y:S01]  /*4d40*/  FADD.FTZ R21, R55.reuse, R20 ;  /* 0x0000001437157221 */ /* 0x044fe20000010000 */
[----:B------:R-:W-:Y:S02]  /*4d50*/  F2FP.BF16.F32.PACK_AB R207, R55, R54 ;  /* 0x0000003637cf723e */ /* 0x000fe400000010ff */
[----:B------:R-:W-:-:S04]  /*4d60*/  CS2R R54, SRZ ;  /* 0x0000000000367805 */ /* 0x000fc8000001ff00 */
[----:B------:R-:W2:Y:S01]  /*4d70*/  MUFU.EX2 R48, R48 ;  /* 0x0000003000307308 */ /* 0x000ea20000000800 */
[C---:B---3--:R-:W-:Y:S01]  /*4d80*/  FADD.FTZ R5, R61.reuse, R14 ;  /* 0x0000000e3d057221 */ /* 0x048fe20000010000 */
[----:B------:R-:W-:Y:S02]  /*4d90*/  F2FP.BF16.F32.PACK_AB R210, R61, R60 ;  /* 0x0000003c3dd2723e */ /* 0x000fe400000010ff */
[----:B------:R-:W-:-:S04]  /*4da0*/  CS2R R60, SRZ ;  /* 0x00000000003c7805 */ /* 0x000fc8000001ff00 */
[----:B------:R-:W3:Y:S01]  /*4db0*/  MUFU.EX2 R43, R43 ;  /* 0x0000002b002b7308 */ /* 0x000ee20000000800 */
[----:B-1----:R-:W-:-:S07]  /*4dc0*/  FADD.FTZ R20, R42, R21 ;  /* 0x000000152a147221 */ /* 0x002fce0000010000 */
[----:B------:R-:W1:Y:S01]  /*4dd0*/  MUFU.EX2 R49, R49 ;  /* 0x0000003100317308 */ /* 0x000e620000000800 */
[----:B--2---:R-:W-:-:S07]  /*4de0*/  FADD.FTZ R14, R48, R5 ;  /* 0x00000005300e7221 */ /* 0x004fce0000010000 */
[----:B------:R-:W0:Y:S01]  /*4df0*/  MUFU.EX2 R46, R46 ;  /* 0x0000002e002e7308 */ /* 0x000e220000000800 */
[C---:B---3--:R-:W-:Y:S01]  /*4e00*/  FADD.FTZ R21, R43.reuse, R20 ;  /* 0x000000142b157221 */ /* 0x048fe20000010000 */
[----:B------:R-:W-:Y:S02]  /*4e10*/  F2FP.BF16.F32.PACK_AB R201, R43, R42 ;  /* 0x0000002a2bc9723e */ /* 0x000fe400000010ff */
[----:B------:R-:W-:-:S04]  /*4e20*/  CS2R R42, SRZ ;  /* 0x00000000002a7805 */ /* 0x000fc8000001ff00 */
[----:B------:R-:W2:Y:S01]  /*4e30*/  MUFU.EX2 R52, R52 ;  /* 0x0000003400347308 */ /* 0x000ea20000000800 */
[C---:B-1----:R-:W-:Y:S01]  /*4e40*/  FADD.FTZ R5, R49.reuse, R14 ;  /* 0x0000000e31057221 */ /* 0x042fe20000010000 */
[----:B------:R-:W-:Y:S02]  /*4e50*/  F2FP.BF16.F32.PACK_AB R204, R49, R48 ;  /* 0x0000003031cc723e */ /* 0x000fe400000010ff */
[----:B------:R-:W-:-:S04]  /*4e60*/  CS2R R48, SRZ ;  /* 0x0000000000307805 */ /* 0x000fc8000001ff00 */
[----:B------:R-:W1:Y:S01]  /*4e70*/  MUFU.EX2 R47, R47 ;  /* 0x0000002f002f7308 */ /* 0x000e620000000800 */
[----:B0-----:R-:W-:-:S07]  /*4e80*/  FADD.FTZ R0, R46, R21 ;  /* 0x000000152e007221 */ /* 0x001fce0000010000 */
[----:B------:R-:W0:Y:S01]  /*4e90*/  MUFU.EX2 R53, R53 ;  /* 0x0000003500357308 */ /* 0x000e220000000800 */
[----:B--2---:R-:W-:-:S07]  /*4ea0*/  FADD.FTZ R14, R52, R5 ;  /* 0x00000005340e7221 */ /* 0x004fce0000010000 */
[----:B------:R-:W2:Y:S01]  /*4eb0*/  MUFU.EX2 R34, R34 ;  /* 0x0000002200227308 */ /* 0x000ea20000000800 */
[C---:B-1----:R-:W-:Y:S01]  /*4ec0*/  FADD.FTZ R21, R47.reuse, R0 ;  /* 0x000000002f157221 */ /* 0x042fe20000010000 */
[----:B------:R-:W-:Y:S02]  /*4ed0*/  F2FP.BF16.F32.PACK_AB R203, R47, R46 ;  /* 0x0000002e2fcb723e */ /* 0x000fe400000010ff */
[----:B------:R-:W-:-:S04]  /*4ee0*/  CS2R R46, SRZ ;  /* 0x00000000002e7805 */ /* 0x000fc8000001ff00 */
[----:B------:R-:W1:Y:S01]  /*4ef0*/  MUFU.EX2 R40, R40 ;  /* 0x0000002800287308 */ /* 0x000e620000000800 */
[C---:B0-----:R-:W-:Y:S01]  /*4f00*/  FADD.FTZ R5, R53.reuse, R14 ;  /* 0x0000000e35057221 */ /* 0x041fe20000010000 */
[----:B------:R-:W-:Y:S02]  /*4f10*/  F2FP.BF16.F32.PACK_AB R206, R53, R52 ;  /* 0x0000003435ce723e */ /* 0x000fe400000010ff */
[----:B------:R-:W-:-:S04]  /*4f20*/  CS2R R52, SRZ ;  /* 0x0000000000347805 */ /* 0x000fc8000001ff00 */
[----:B------:R-:W0:Y:S01]  /*4f30*/  MUFU.EX2 R35, R35 ;  /* 0x0000002300237308 */ /* 0x000e220000000800 */
[----:B--2---:R-:W-:-:S07]  /*4f40*/  FADD.FTZ R14, R34, R21 ;  /* 0x00000015220e7221 */ /* 0x004fce0000010000 */
[----:B------:R-:W2:Y:S01]  /*4f50*/  MUFU.EX2 R41, R41 ;  /* 0x0000002900297308 */ /* 0x000ea20000000800 */
[----:B-1----:R-:W-:-:S07]  /*4f60*/  FADD.FTZ R0, R40, R5 ;  /* 0x0000000528007221 */ /* 0x002fce0000010000 */
[----:B------:R-:W1:Y:S01]  /*4f70*/  MUFU.EX2 R38, R38 ;  /* 0x0000002600267308 */ /* 0x000e620000000800 */
[C---:B0-----:R-:W-:Y:S01]  /*4f80*/  FADD.FTZ R21, R35.reuse, R14 ;  /* 0x0000000e23157221 */ /* 0x041fe20000010000 */
[----:B------:R-:W-:Y:S02]  /*4f90*/  F2FP.BF16.F32.PACK_AB R197, R35, R34 ;  /* 0x0000002223c5723e */ /* 0x000fe400000010ff */
[----:B------:R-:W-:-:S04]  /*4fa0*/  CS2R R34, SRZ ;  /* 0x0000000000227805 */ /* 0x000fc8000001ff00 */
[----:B------:R-:W0:Y:S01]  /*4fb0*/  MUFU.EX2 R44, R44 ;  /* 0x0000002c002c7308 */ /* 0x000e220000000800 */
[C---:B--2---:R-:W-:Y:S01]  /*4fc0*/  FADD.FTZ R5, R41.reuse, R0 ;  /* 0x0000000029057221 */ /* 0x044fe20000010000 */
[----:B------:R-:W-:Y:S02]  /*4fd0*/  F2FP.BF16.F32.PACK_AB R200, R41, R40 ;  /* 0x0000002829c8723e */ /* 0x000fe400000010ff */
[----:B------:R-:W-:-:S04]  /*4fe0*/  CS2R R40, SRZ ;  /* 0x0000000000287805 */ /* 0x000fc8000001ff00 */
[----:B------:R-:W2:Y:S01]  /*4ff0*/  MUFU.EX2 R39, R39 ;  /* 0x0000002700277308 */ /* 0x000ea20000000800 */
[----:B-1----:R-:W-:-:S07]  /*5000*/  FADD.FTZ R14, R38, R21 ;  /* 0x00000015260e7221 */ /* 0x002fce0000010000 */
[----:B------:R-:W1:Y:S01]  /*5010*/  MUFU.EX2 R45, R45 ;  /* 0x0000002d002d7308 */ /* 0x000e620000000800 */
[----:B0-----:R-:W-:-:S07]  /*5020*/  FADD.FTZ R0, R44, R5 ;  /* 0x000000052c007221 */ /* 0x001fce0000010000 */
[----:B------:R-:W0:Y:S01]  /*5030*/  MUFU.EX2 R26, R26 ;  /* 0x0000001a001a7308 */ /* 0x000e220000000800 */
[C---:B--2---:R-:W-:Y:S01]  /*5040*/  FADD.FTZ R21, R39.reuse, R14 ;  /* 0x0000000e27157221 */ /* 0x044fe20000010000 */
        /* <DEDUP_REMOVED lines=12> */
[----:B------:R-:W-:-:S06]  /*5110*/  F2FP.BF16.F32.PACK_AB R193, R27, R26 ;  /* 0x0000001a1bc1723e */ /* 0x000fcc00000010ff */
[----:B------:R-:W1:Y:S01]  /*5120*/  MUFU.EX2 R30, R30 ;  /* 0x0000001e001e7308 */ /* 0x000e620000000800 */
[C---:B0-----:R-:W-:Y:S01]  /*5130*/  FADD.FTZ R5, R33.reuse, R0 ;  /* 0x0000000021057221 */ /* 0x041fe20000010000 */
[----:B------:R-:W-:Y:S02]  /*5140*/  F2FP.BF16.F32.PACK_AB R196, R33, R32 ;  /* 0x0000002021c4723e */ /* 0x000fe400000010ff */
[----:B------:R-:W-:-:S04]  /*5150*/  CS2R R32, SRZ ;  /* 0x0000000000207805 */ /* 0x000fc8000001ff00 */
[----:B------:R-:W0:Y:S01]  /*5160*/  MUFU.EX2 R37, R37 ;  /* 0x0000002500257308 */ /* 0x000e220000000800 */
[----:B--2---:R-:W-:-:S07]  /*5170*/  FADD.FTZ R0, R36, R5 ;  /* 0x0000000524007221 */ /* 0x004fce0000010000 */
[----:B------:R-:W2:Y:S01]  /*5180*/  MUFU.EX2 R24, R24 ;  /* 0x0000001800187308 */ /* 0x000ea20000000800 */
[----:B-1----:R-:W-:-:S04]  /*5190*/  FADD.FTZ R14, R30, R21 ;  /* 0x000000151e0e7221 */ /* 0x002fc80000010000 */
[C---:B------:R-:W-:Y:S01]  /*51a0*/  FADD.FTZ R5, R195.reuse, R14 ;  /* 0x0000000ec3057221 */ /* 0x040fe20000010000 */
[----:B------:R-:W-:Y:S02]  /*51b0*/  F2FP.BF16.F32.PACK_AB R195, R195, R30 ;  /* 0x0000001ec3c3723e */ /* 0x000fe400000010ff */
[----:B------:R-:W-:Y:S01]  /*51c0*/  CS2R R30, SRZ ;  /* 0x00000000001e7805 */ /* 0x000fe2000001ff00 */
[----:B------:R-:W1:Y:S01]  /*51d0*/  MUFU.EX2 R25, R25 ;  /* 0x0000001900197308 */ /* 0x000e620000000800 */
[C---:B0-----:R-:W-:Y:S01]  /*51e0*/  FADD.FTZ R29, R37.reuse, R0 ;  /* 0x00000000251d7221 */ /* 0x041fe20000010000 */
[----:B------:R-:W-:Y:S02]  /*51f0*/  F2FP.BF16.F32.PACK_AB R198, R37, R36 ;  /* 0x0000002425c6723e */ /* 0x000fe400000010ff */
[----:B------:R-:W-:-:S04]  /*5200*/  CS2R R36, SRZ ;  /* 0x0000000000247805 */ /* 0x000fc8000001ff00 */
[----:B------:R-:W0:Y:S01]  /*5210*/  MUFU.EX2 R28, R28 ;  /* 0x0000001c001c7308 */ /* 0x000e220000000800 */
[----:B--2---:R-:W-:-:S07]  /*5220*/  FADD.FTZ R0, R24, R29 ;  /* 0x0000001d18007221 */ /* 0x004fce0000010000 */
[----:B------:R2:W3:Y:S01]  /*5230*/  MUFU.EX2 R21, R2 ;  /* 0x0000000200157308 */ /* 0x0004e20000000800 */
[C---:B-1----:R-:W-:Y:S01]  /*5240*/  FADD.FTZ R27, R25.reuse, R0 ;  /* 0x00000000191b7221 */ /* 0x042fe20000010000 */
[----:B------:R-:W-:Y:S01]  /*5250*/  F2FP.BF16.F32.PACK_AB R192, R25, R24 ;  /* 0x0000001819c0723e */ /* 0x000fe200000010ff */
[----:B------:R-:W-:Y:S01]  /*5260*/  IMAD.MOV.U32 R0, RZ, RZ, 0x3f800000 ;  /* 0x3f800000ff007424 */ /* 0x000fe200078e00ff */
[----:B------:R-:W-:Y:S01]  /*5270*/  CS2R R24, SRZ ;  /* 0x0000000000187805 */ /* 0x000fe2000001ff00 */
[----:B0-----:R-:W-:Y:S01]  /*5280*/  FADD.FTZ R14, R28, R27 ;  /* 0x0000001b1c0e7221 */ /* 0x001fe20000010000 */
[----:B--2---:R-:W-:Y:S01]  /*5290*/  IMAD.MOV.U32 R2, RZ, RZ, 0x3f800000 ;  /* 0x3f800000ff027424 */ /* 0x004fe200078e00ff */
[----:B------:R-:W-:Y:S02]  /*52a0*/  CS2R R26, SRZ ;  /* 0x00000000001a7805 */ /* 0x000fe4000001ff00 */
[C---:B---3--:R-:W-:Y:S01]  /*52b0*/  F2FP.BF16.F32.PACK_AB R194, R21.reuse, R28 ;  /* 0x0000001c15c2723e */ /* 0x048fe200000010ff */
[----:B------:R-:W-:Y:S01]  /*52c0*/  FADD.FTZ R14, R21, R14 ;  /* 0x0000000e150e7221 */ /* 0x000fe20000010000 */
[----:B------:R-:W-:Y:S01]  /*52d0*/  CS2R R28, SRZ ;  /* 0x00000000001c7805 */ /* 0x000fe2000001ff00 */
[----:B------:R-:W-:Y:S06]  /*52e0*/  @!P3 BRA `(.L_x_2379) ;  /* 0x000000400044b947 */ /* 0x000fec0003800000 */
[----:B------:R-:W-:Y:S01]  /*52f0*/  R2UR UR5, R232 ;  /* 0x00000000e80572ca */ /* 0x000fe200000e0000 */
[----:B------:R-:W-:Y:S01]  /*5300*/  IMAD.MOV.U32 R21, RZ, RZ, R4 ;  /* 0x000000ffff157224 */ /* 0x000fe200078e0004 */
[----:B------:R-:W-:Y:S01]  /*5310*/  R2UR UR4, R16 ;  /* 0x00000000100472ca */ /* 0x000fe200000e0000 */
[----:B------:R-:W-:Y:S01]  /*5320*/  IMAD.MOV.U32 R20, RZ, RZ, R3 ;  /* 0x000000ffff147224 */ /* 0x000fe200078e0003 */
[----:B------:R-:W-:Y:S01]  /*5330*/  UMOV UR61, UR60 ;  /* 0x0000003c003d7c82 */ /* 0x000fe20008000000 */
[----:B------:R-:W-:Y:S02]  /*5340*/  IMAD.MOV.U32 R2, RZ, RZ, 0x3f800000 ;  /* 0x3f800000ff027424 */ /* 0x000fe400078e00ff */
[----:B------:R-:W-:-:S06]  /*5350*/  IMAD.MOV.U32 R151, RZ, RZ, RZ ;  /* 0x000000ffff977224 */ /* 0x000fcc00078e00ff */
[----:B------:R-:W-:Y:S02]  /*5360*/  IMAD.U32 R233, RZ, RZ, UR5 ;  /* 0x00000005ffe97e24 */ /* 0x000fe4000f8e00ff */
[----:B------:R-:W-:-:S07]  /*5370*/  IMAD.U32 R234, RZ, RZ, UR4 ;  /* 0x00000004ffea7e24 */ /* 0x000fce000f8e00ff */
.L_x_2388:
        /* <DEDUP_REMOVED lines=9> */
.L_x_2380:
[----:B------:R-:W-:Y:S02]  /*5410*/  R2UR UR4, R17 ;  /* 0x00000000110472ca */ /* 0x000fe400000e0000 */
[----:B------:R-:W-:-:S11]  /*5420*/  R2UR UR5, R16 ;  /* 0x00000000100572ca */ /* 0x000fd600000e0000 */
[----:B------:R-:W-:Y:S02]  /*5430*/  ULEA UR4, UR60, UR4, 0x3 ;  /* 0x000000043c047291 */ /* 0x000fe4000f8e183f */
[----:B------:R-:W-:-:S04]  /*5440*/  IMAD.U32 R3, RZ, RZ, UR5 ;  /* 0x00000005ff037e24 */ /* 0x000fc8000f8e00ff */
[----:B------:R-:W-:Y:S01]  /*5450*/  IMAD.U32 R232, RZ, RZ, UR4 ;  /* 0x00000004ffe87e24 */ /* 0x000fe2000f8e00ff */
[----:B------:R-:W-:-:S04]  /*5460*/  SHF.L.U32 R3, R3, 0x1f, RZ ;  /* 0x0000001f03037819 */ /* 0x000fc800000006ff */
[----:B------:R0:W1:Y:S01]  /*5470*/  SYNCS.PHASECHK.TRANS64.TRYWAIT P3, [UR4+0x38830], R3 ;  /* 0x03883003ff0075a7 */ /* 0x0000620008060144 */
[----:B------:R-:W-:Y:S05]  /*5480*/  @!P0 BRA `(.L_x_2381) ;  /* 0x0000000000048947 */ /* 0x000fea0003800000 */
[----:B------:R-:W-:Y:S01]  /*5490*/  BPT.TRAP 0x1 ;  /* 0x000000040000795c */ /* 0x000fe20000300000 */
.L_x_2381:
[----:B-1----:R-:W-:Y:S05]  /*54a0*/  @P3 BRA `(.L_x_2382) ;  /* 0x00000000000c3947 */ /* 0x002fea0003800000 */
[----:B------:R-:W-:-:S13]  /*54b0*/  R2UR UR4, R232 ;  /* 0x00000000e80472ca */ /* 0x000fda00000e0000 */
[----:B------:R-:W1:Y:S02]  /*54c0*/  SYNCS.PHASECHK.TRANS64.TRYWAIT P3, [UR4+0x38830], R3 ;  /* 0x03883003ff0075a7 */ /* 0x000e640008060144 */
[----:B-1----:R-:W-:Y:S05]  /*54d0*/  @!P3 BRA `(.L_x_2383) ;  /* 0x000001100030b947 */ /* 0x002fea0003800000 */
.L_x_2382:
        /* <DEDUP_REMOVED lines=643> */
.L_x_2384:
        /* <DEDUP_REMOVED lines=8> */
.L_x_2385:
[----:B---3--:R-:W-:Y:S05]  /*7d90*/  @P3 BRA `(.L_x_2386) ;  /* 0x0000000000083947 */ /* 0x008fea0003800000 */
[----:B------:R-:W3:Y:S02]  /*7da0*/  SYNCS.PHASECHK.TRANS64.TRYWAIT P3, [UR4+0x38850], R0 ;  /* 0x03885000ff0075a7 */ /* 0x000ee40008060144 */
[----:B---3--:R-:W-:Y:S05]  /*7db0*/  @!P3 BRA `(.L_x_2387) ;  /* 0x000000e80014b947 */ /* 0x008fea0003800000 */
.L_x_2386:
[----:B------:R-:W-:Y:S01]  /*7dc0*/  R2UR UR5, R17 ;  /* 0x00000000110572ca */ /* 0x000fe200000e0000 */
[----:B------:R-:W-:Y:S01]  /*7dd0*/  WARPGROUP.ARRIVE ;  /* 0x00000000000079c5 */ /* 0x000fe20000000000 */
[----:B------:R-:W-:Y:S01]  /*7de0*/  UMOV UR7, 0x40000040 ;  /* 0x4000004000077882 */ /* 0x000fe20000000000 */
[----:B------:R-:W-:Y:S02]  /*7df0*/  R2UR UR14, R22 ;  /* 0x00000000160e72ca */ /* 0x000fe400000e0000 */
[----:B------:R-:W-:Y:S02]  /*7e00*/  R2UR UR11, R233 ;  /* 0x00000000e90b72ca */ /* 0x000fe400000e0000 */
[----:B------:R-:W-:-:S06]  /*7e10*/  R2UR UR15, R19 ;  /* 0x00000000130f72ca */ /* 0x000fcc00000e0000 */
[----:B------:R-:W-:-:S03]  /*7e20*/  UIADD3 UR5, UR5, 0x400, URZ ;  /* 0x0000040005057890 */ /* 0x000fc6000fffe03f */
[----:B01----:R-:W-:Y:S01]  /*7e30*/  VIADD R3, R212, UR14 ;  /* 0x0000000ed4037c36 */ /* 0x003fe20008000000 */
[----:B------:R-:W-:Y:S01]  /*7e40*/  USHF.R.U32.HI UR5, URZ, 0x4, UR5 ;  /* 0x000000043f057899 */ /* 0x000fe20008011605 */
[----:B------:R-:W-:-:S03]  /*7e50*/  ULDC UR14, c[0x0][0x288] ;  /* 0x0000a200000e7ab9 */ /* 0x000fc60000000800 */
[----:B------:R-:W-:-:S04]  /*7e60*/  ULOP3.LUT UR5, UR5, 0x3fff, URZ, 0xc0, !UPT ;  /* 0x00003fff05057892 */ /* 0x000fc8000f8ec03f */
[----:B------:R-:W-:-:S04]  /*7e70*/  ULOP3.LUT UR5, UR5, 0x2800000, URZ, 0xfc, !UPT ;  /* 0x0280000005057892 */ /* 0x000fc8000f8efc3f */
[----:B------:R-:W-:-:S03]  /*7e80*/  UIMAD UR10, UR61, 0xa00, UR5 ;  /* 0x00000a003d0a78a4 */ /* 0x000fc6000f8e0205 */
[----:B------:R-:W-:Y:S01]  /*7e90*/  @UP0 ULDC UR5, c[0x0][0x44c] ;  /* 0x0001130000050ab9 */ /* 0x000fe20000000800 */
[----:B------:R-:W-:Y:S01]  /*7ea0*/  UMOV UR61, UR60 ;  /* 0x0000003c003d7c82 */ /* 0x000fe20008000000 */
[----:B--2---:R-:W-:Y:S01]  /*7eb0*/  @P2 IMAD.HI.U32 R0, R3, UR5, RZ ;  /* 0x0000000503002c27 */ /* 0x004fe2000f8e00ff */
[----:B------:R-:W-:Y:S01]  /*7ec0*/  @UP0 ULDC UR5, c[0x0][0x450] ;  /* 0x0001140000050ab9 */ /* 0x000fe20000000800 */
[----:B------:R-:W-:Y:S02]  /*7ed0*/  UMOV UR6, UR10 ;  /* 0x0000000a00067c82 */ /* 0x000fe40008000000 */
[----:B------:R-:W-:Y:S01]  /*7ee0*/  HGMMA.64x256x16.F32.BF16 R24, R208, gdesc[UR4].tnspB, R24, gsb0 ;  /* 0x43e00004d0187df0 */ /* 0x000fe20008001818 */
[----:B------:R-:W-:Y:S01]  /*7ef0*/  UIADD3 UR6, UR10, 0x80, URZ ;  /* 0x000000800a067890 */ /* 0x000fe2000fffe03f */
[----:B------:R-:W-:Y:S01]  /*7f00*/  @P2 SHF.R.U32.HI R3, RZ, UR5, R0 ;  /* 0x00000005ff032c19 */ /* 0x000fe20008011600 */
[----:B------:R-:W-:Y:S01]  /*7f10*/  UMOV UR7, 0x40000040 ;  /* 0x4000004000077882 */ /* 0x000fe20000000000 */
[----:B------:R-:W-:Y:S01]  /*7f20*/  UMOV UR5, 0x1 ;  /* 0x0000000100057882 */ /* 0x000fe20000000000 */
[----:B------:R-:W-:Y:S01]  /*7f30*/  IMAD.MOV.U32 R0, RZ, RZ, -0x2 ;  /* 0xfffffffeff007424 */ /* 0x000fe200078e00ff */
[----:B------:R-:W-:-:S06]  /*7f40*/  UIMAD UR5, UR11, -0x50, UR5 ;  /* 0xffffffb00b0578a4 */ /* 0x000fcc000f8e0205 */
[----:B------:R-:W-:Y:S01]  /*7f50*/  IMAD R0, R23, R0, UR5 ;  /* 0x0000000517007e24 */ /* 0x000fe2000f8e0200 */
[----:B------:R-:W-:Y:S01]  /*7f60*/  ULDC UR5, c[0x0][0x988] ;  /* 0x0002620000057ab9 */ /* 0x000fe20000000800 */
[----:B------:R-:W-:Y:S02]  /*7f70*/  WARPGROUP.DEPBAR.LE gsb0, 0x0 ;  /* 0x00008000000079c5 */ /* 0x000fe40000010000 */
[----:B------:R-:W-:-:S12]  /*7f80*/  WARPGROUP.ARRIVE ;  /* 0x00000000000079c5 */ /* 0x000fd80000000000 */
        /* <DEDUP_REMOVED lines=11> */
[----:B------:R-:W0:Y:S01]  /*8040*/  LDC R203, c[0x0][0x2f0] ;  /* 0x0000bc00ffcb7b82 */ /* 0x000e220000000800 */
[----:B------:R-:W1:-:S15]  /*8050*/  SHFL.IDX PT, R201, R3, 0x1, 0x1c1f ;  /* 0x003c1f0003c97f89 */ /* 0x000e5e00000e0000 */
[----:B------:R-:W-:-:S06]  /*8060*/  NOP ;  /* 0x0000000000007918 */ /* 0x000fcc0000000000 */
[----:B------:R-:W-:Y:S01]  /*8070*/  HGMMA.64x256x16.F32.BF16 R24, R196, gdesc[UR4].tnspB, R24, gsb0 ;  /* 0x43e00004c4187df0 */ /* 0x000fe20008001818 */
[----:B------:R-:W2:Y:S01]  /*8080*/  SHFL.IDX PT, R3, R3, RZ, 0x1c1f ;  /* 0x001c1fff03037589 */ /* 0x000ea200000e0000 */
[----:B------:R-:W-:Y:S01]  /*8090*/  UIADD3 UR6, UR10, 0x200, URZ ;  /* 0x000002000a067890 */ /* 0x000fe2000fffe03f */
[----:B------:R-:W-:Y:S01]  /*80a0*/  UMOV UR7, 0x40000040 ;  /* 0x4000004000077882 */ /* 0x000fe20000000000 */
[----:B0-----:R-:W-:-:S05]  /*80b0*/  IMAD R0, R203, UR15, R0 ;  /* 0x0000000fcb007c24 */ /* 0x001fca000f8e0200 */
[--C-:B-1----:R-:W-:Y:S02]  /*80c0*/  IADD3 R2, R201, -UR14, R0.reuse ;  /* 0x8000000ec9027c10 */ /* 0x102fe4000fffe000 */
[----:B--2---:R-:W-:Y:S02]  /*80d0*/  IADD3 R0, R3, -UR14, R0 ;  /* 0x8000000e03007c10 */ /* 0x004fe4000fffe000 */
[C---:B------:R-:W-:Y:S02]  /*80e0*/  ISETP.GT.AND P3, PT, R2.reuse, RZ, PT ;  /* 0x000000ff0200720c */ /* 0x040fe40003f64270 */
[----:B------:R-:W-:Y:S02]  /*80f0*/  ISETP.GT.AND P4, PT, R2, 0x1, PT ;  /* 0x000000010200780c */ /* 0x000fe40003f84270 */
[----:B------:R-:W-:Y:S02]  /*8100*/  FSEL R186, R186, -INF , P3 ;  /* 0xff800000baba7808 */ /* 0x000fe40001800000 */
[----:B------:R-:W-:-:S02]  /*8110*/  ISETP.GT.AND P3, PT, R2, 0x8, PT ;  /* 0x000000080200780c */ /* 0x000fc40003f64270 */
[----:B------:R-:W-:Y:S02]  /*8120*/  FSEL R187, R187, -INF , P4 ;  /* 0xff800000bbbb7808 */ /* 0x000fe40002000000 */
[----:B------:R-:W-:Y:S02]  /*8130*/  FMNMX.FTZ R4, R186, R21, !PT ;  /* 0x00000015ba047209 */ /* 0x000fe40007810000 */
[----:B------:R-:W-:Y:S02]  /*8140*/  ISETP.GT.AND P4, PT, R2, 0x9, PT ;  /* 0x000000090200780c */ /* 0x000fe40003f84270 */
[----:B------:R-:W-:Y:S02]  /*8150*/  FSEL R190, R190, -INF , P3 ;  /* 0xff800000bebe7808 */ /* 0x000fe40001800000 */
[----:B------:R-:W-:Y:S02]  /*8160*/  FMNMX.FTZ R201, R187, R4, !PT ;  /* 0x00000004bbc97209 */ /* 0x000fe40007810000 */
        /* <DEDUP_REMOVED lines=48> */
[----:B------:R-:W-:-:S02]  /*8470*/  FSEL R159, R159, -INF , P4 ;  /* 0xff8000009f9f7808 */ /* 0x000fc40002000000 */
[----:B------:R-:W-:Y:S02]  /*8480*/  FMNMX.FTZ R2, R158, R201, !PT ;  /* 0x000000c99e027209 */ /* 0x000fe40007810000 */
[C---:B------:R-:W-:Y:S02]  /*8490*/  ISETP.GT.AND P3, PT, R0.reuse, RZ, PT ;  /* 0x000000ff0000720c */ /* 0x040fe40003f64270 */
[----:B------:R-:W-:Y:S02]  /*84a0*/  FMNMX.FTZ R2, R159, R2, !PT ;  /* 0x000000029f027209 */ /* 0x000fe40007810000 */
[C---:B------:R-:W-:Y:S02]  /*84b0*/  ISETP.GT.AND P4, PT, R0.reuse, 0x1, PT ;  /* 0x000000010000780c */ /* 0x040fe40003f84270 */
[----:B------:R-:W-:Y:S01]  /*84c0*/  ISETP.GT.AND P5, PT, R0, 0x8, PT ;  /* 0x000000080000780c */ /* 0x000fe20003fa4270 */
[----:B------:R-:W0:Y:S01]  /*84d0*/  SHFL.BFLY PT, R201, R2, 0x2, 0x1f ;  /* 0x0c401f0002c97f89 */ /* 0x000e2200000e0000 */
[----:B------:R-:W-:-:S02]  /*84e0*/  FSEL R185, R185, -INF , P4 ;  /* 0xff800000b9b97808 */ /* 0x000fc40002000000 */
[----:B------:R-:W-:Y:S02]  /*84f0*/  FSEL R188, R188, -INF , P5 ;  /* 0xff800000bcbc7808 */ /* 0x000fe40002800000 */
[C---:B------:R-:W-:Y:S02]  /*8500*/  ISETP.GT.AND P4, PT, R0.reuse, 0x11, PT ;  /* 0x000000110000780c */ /* 0x040fe40003f84270 */
[C---:B------:R-:W-:Y:S02]  /*8510*/  ISETP.GT.AND P5, PT, R0.reuse, 0x19, PT ;  /* 0x000000190000780c */ /* 0x040fe40003fa4270 */
[----:B------:R-:W-:Y:S02]  /*8520*/  FSEL R177, R177, -INF , P4 ;  /* 0xff800000b1b17808 */ /* 0x000fe40002000000 */
[----:B------:R-:W-:Y:S02]  /*8530*/  FSEL R181, R181, -INF , P5 ;  /* 0xff800000b5b57808 */ /* 0x000fe40002800000 */
[----:B------:R-:W-:-:S02]  /*8540*/  ISETP.GT.AND P4, PT, R0, 0x20, PT ;  /* 0x000000200000780c */ /* 0x000fc40003f84270 */
[----:B------:R-:W-:Y:S02]  /*8550*/  ISETP.GT.AND P5, PT, R0, 0x21, PT ;  /* 0x000000210000780c */ /* 0x000fe40003fa4270 */
[----:B------:R-:W-:Y:S02]  /*8560*/  R2UR UR14, R232 ;  /* 0x00000000e80e72ca */ /* 0x000fe400000e0000 */
[----:B------:R-:W-:Y:S02]  /*8570*/  FSEL R169, R169, -INF , P5 ;  /* 0xff800000a9a97808 */ /* 0x000fe40002800000 */
[----:B------:R-:W-:Y:S02]  /*8580*/  ISETP.GT.AND P5, PT, R0, 0x29, PT ;  /* 0x000000290000780c */ /* 0x000fe40003fa4270 */
[----:B0-----:R-:W-:Y:S02]  /*8590*/  FMNMX.FTZ R4, R2, R201, !PT ;  /* 0x000000c902047209 */ /* 0x001fe40007810000 */
[----:B------:R-:W-:-:S02]  /*85a0*/  FSEL R201, R184, -INF , P3 ;  /* 0xff800000b8c97808 */ /* 0x000fc40001800000 */
[C---:B------:R-:W-:Y:S01]  /*85b0*/  ISETP.GT.AND P3, PT, R0.reuse, 0x9, PT ;  /* 0x000000090000780c */ /* 0x040fe20003f64270 */
[----:B------:R-:W0:Y:S01]  /*85c0*/  SHFL.BFLY PT, R203, R4, 0x1, 0x1f ;  /* 0x0c201f0004cb7f89 */ /* 0x000e2200000e0000 */
[----:B------:R-:W-:Y:S02]  /*85d0*/  FMNMX.FTZ R2, R201, R20, !PT ;  /* 0x00000014c9027209 */ /* 0x000fe40007810000 */
[----:B------:R-:W-:Y:S02]  /*85e0*/  FSEL R189, R189, -INF , P3 ;  /* 0xff800000bdbd7808 */ /* 0x000fe40001800000 */
        /* <DEDUP_REMOVED lines=11> */
[----:B0-----:R-:W-:Y:S02]  /*86a0*/  FMNMX.FTZ R4, R4, R203, !PT ;  /* 0x000000cb04047209 */ /* 0x001fe40007810000 */
[----:B------:R-:W-:Y:S02]  /*86b0*/  FMNMX.FTZ R3, R181, R184, !PT ;  /* 0x000000b8b5037209 */ /* 0x000fe40007810000 */
[----:B------:R-:W-:Y:S01]  /*86c0*/  ISETP.GT.AND P3, PT, R0, 0x28, PT ;  /* 0x000000280000780c */ /* 0x000fe20003f64270 */
[----:B------:R-:W-:Y:S01]  /*86d0*/  FMUL.FTZ R168, R4, UR5 ;  /* 0x0000000504a87c20 */ /* 0x000fe20008410000 */
[----:B------:R-:W-:-:S02]  /*86e0*/  FMNMX.FTZ R184, R2, R3, !PT ;  /* 0x0000000302b87209 */ /* 0x000fc40007810000 */
[----:B------:R-:W-:Y:S02]  /*86f0*/  FSEL R172, R172, -INF , P3 ;  /* 0xff800000acac7808 */ /* 0x000fe40001800000 */
[----:B------:R-:W-:Y:S02]  /*8700*/  FMNMX.FTZ R3, R169, R184, !PT ;  /* 0x000000b8a9037209 */ /* 0x000fe40007810000 */
[----:B------:R-:W-:Y:S02]  /*8710*/  FSETP.NEU.FTZ.AND P4, PT, R4, -INF , PT ;  /* 0xff8000000400780b */ /* 0x000fe40003f9d000 */
[----:B------:R-:W-:Y:S02]  /*8720*/  FSEL R173, R173, -INF , P5 ;  /* 0xff800000adad7808 */ /* 0x000fe40002800000 */
[----:B------:R-:W-:Y:S02]  /*8730*/  ISETP.GT.AND P3, PT, R0, 0x30, PT ;  /* 0x000000300000780c */ /* 0x000fe40003f64270 */
[----:B------:R-:W-:-:S02]  /*8740*/  FMNMX.FTZ R184, R172, R3, !PT ;  /* 0x00000003acb87209 */ /* 0x000fc40007810000 */
[----:B------:R-:W-:Y:S02]  /*8750*/  FSEL R168, R168, RZ, P4 ;  /* 0x000000ffa8a87208 */ /* 0x000fe40002000000 */
[----:B------:R-:W-:Y:S02]  /*8760*/  ISETP.GT.AND P5, PT, R0, 0x31, PT ;  /* 0x000000310000780c */ /* 0x000fe40003fa4270 */
[----:B------:R-:W-:Y:S01]  /*8770*/  FSEL R160, R160, -INF , P3 ;  /* 0xff800000a0a07808 */ /* 0x000fe20001800000 */
[--C-:B------:R-:W-:Y:S01]  /*8780*/  FFMA.FTZ R209, R186, UR5, -R168.reuse ;  /* 0x00000005bad17c23 */ /* 0x100fe200080108a8 */
[----:B------:R-:W-:Y:S01]  /*8790*/  FMNMX.FTZ R3, R173, R184, !PT ;  /* 0x000000b8ad037209 */ /* 0x000fe20007810000 */
[--C-:B------:R-:W-:Y:S01]  /*87a0*/  FFMA.FTZ R184, R187, UR5, -R168.reuse ;  /* 0x00000005bbb87c23 */ /* 0x100fe200080108a8 */
[----:B------:R-:W-:Y:S01]  /*87b0*/  ISETP.GT.AND P3, PT, R0, 0x38, PT ;  /* 0x000000380000780c */ /* 0x000fe20003f64270 */
[--C-:B------:R-:W-:Y:S01]  /*87c0*/  FFMA.FTZ R211, R190, UR5, -R168.reuse ;  /* 0x00000005bed37c23 */ /* 0x100fe200080108a8 */
[----:B------:R-:W-:Y:S01]  /*87d0*/  FSEL R161, R161, -INF , P5 ;  /* 0xff800000a1a17808 */ /* 0x000fe20002800000 */
[--C-:B------:R-:W-:Y:S01]  /*87e0*/  FFMA.FTZ R190, R191, UR5, -R168.reuse ;  /* 0x00000005bfbe7c23 */ /* 0x100fe200080108a8 */
[----:B------:R-:W-:Y:S01]  /*87f0*/  FMNMX.FTZ R186, R160, R3, !PT ;  /* 0x00000003a0ba7209 */ /* 0x000fe20007810000 */
[--C-:B------:R-:W-:Y:S01]  /*8800*/  FFMA.FTZ R203, R174, UR5, -R168.reuse ;  /* 0x00000005aecb7c23 */ /* 0x100fe200080108a8 */
[----:B------:R-:W-:Y:S01]  /*8810*/  ISETP.GT.AND P5, PT, R0, 0x39, PT ;  /* 0x000000390000780c */ /* 0x000fe20003fa4270 */
[----:B------:R-:W-:Y:S01]  /*8820*/  MUFU.EX2 R209, R209 ;  /* 0x000000d100d17308 */ /* 0x000fe20000000800 */
[----:B------:R-:W-:Y:S01]  /*8830*/  FSEL R164, R164, -INF , P3 ;  /* 0xff800000a4a47808 */ /* 0x000fe20001800000 */
[--C-:B------:R-:W-:Y:S01]  /*8840*/  FFMA.FTZ R205, R178, UR5, -R168.reuse ;  /* 0x00000005b2cd7c23 */ /* 0x100fe200080108a8 */
[----:B------:R-:W-:Y:S01]  /*8850*/  FMNMX.FTZ R3, R161, R186, !PT ;  /* 0x000000baa1037209 */ /* 0x000fe20007810000 */
[--C-:B------:R-:W-:Y:S01]  /*8860*/  FFMA.FTZ R207, R182, UR5, -R168.reuse ;  /* 0x00000005b6cf7c23 */ /* 0x100fe200080108a8 */
[----:B------:R-:W-:Y:S01]  /*8870*/  FSEL R165, R165, -INF , P5 ;  /* 0xff800000a5a57808 */ /* 0x000fe20002800000 */
[--C-:B------:R-:W-:Y:S01]  /*8880*/  FFMA.FTZ R178, R183, UR5, -R168.reuse ;  /* 0x00000005b7b27c23 */ /* 0x100fe200080108a8 */
[----:B------:R-:W-:Y:S01]  /*8890*/  ISETP.GT.AND P3, PT, R0, 0x40, PT ;  /* 0x000000400000780c */ /* 0x000fe20003f64270 */
[----:B------:R-:W-:Y:S01]  /*88a0*/  MUFU.EX2 R184, R184 ;  /* 0x000000b800b87308 */ /* 0x000fe20000000800 */
[----:B------:R-:W-:Y:S01]  /*88b0*/  FMNMX.FTZ R186, R164, R3, !PT ;  /* 0x00000003a4ba7209 */ /* 0x000fe20007810000 */
[--C-:B------:R-:W-:Y:S01]  /*88c0*/  FFMA.FTZ R154, R154, UR5, -R168.reuse ;  /* 0x000000059a9a7c23 */ /* 0x100fe200080108a8 */
[----:B------:R-:W-:Y:S01]  /*88d0*/  ISETP.GT.AND P5, PT, R0, 0x41, PT ;  /* 0x000000410000780c */ /* 0x000fe20003fa4270 */
[--C-:B------:R-:W-:Y:S01]  /*88e0*/  FFMA.FTZ R155, R155, UR5, -R168.reuse ;  /* 0x000000059b9b7c23 */ /* 0x100fe200080108a8 */
[----:B------:R-:W-:Y:S01]  /*88f0*/  FSEL R152, R152, -INF , P3 ;  /* 0xff80000098987808 */ /* 0x000fe20001800000 */
[--C-:B------:R-:W-:Y:S01]  /*8900*/  FFMA.FTZ R158, R158, UR5, -R168.reuse ;  /* 0x000000059e9e7c23 */ /* 0x100fe200080108a8 */
[----:B------:R-:W-:Y:S01]  /*8910*/  FMNMX.FTZ R3, R165, R186, !PT ;  /* 0x000000baa5037209 */ /* 0x000fe20007810000 */
[----:B------:R-:W-:Y:S01]  /*8920*/  MUFU.EX2 R211, R211 ;  /* 0x000000d300d37308 */ /* 0x000fe20000000800 */
[----:B------:R-:W-:Y:S01]  /*8930*/  ISETP.GT.AND P3, PT, R0, 0x48, PT ;  /* 0x000000480000780c */ /* 0x000fe20003f64270 */
[----:B------:R-:W-:Y:S01]  /*8940*/  FFMA.FTZ R159, R159, UR5, -R168 ;  /* 0x000000059f9f7c23 */ /* 0x000fe200080108a8 */
[----:B------:R-:W-:-:S02]  /*8950*/  FSEL R153, R153, -INF , P5 ;  /* 0xff80000099997808 */ /* 0x000fc40002800000 */
[----:B------:R-:W-:Y:S02]  /*8960*/  FMNMX.FTZ R186, R152, R3, !PT ;  /* 0x0000000398ba7209 */ /* 0x000fe40007810000 */
[----:B------:R-:W-:Y:S01]  /*8970*/  ISETP.GT.AND P5, PT, R0, 0x49, PT ;  /* 0x000000490000780c */ /* 0x000fe20003fa4270 */
[----:B------:R-:W-:Y:S01]  /*8980*/  MUFU.EX2 R190, R190 ;  /* 0x000000be00be7308 */ /* 0x000fe20000000800 */
[----:B------:R-:W-:Y:S01]  /*8990*/  FSEL R187, R156, -INF , P3 ;  /* 0xff8000009cbb7808 */ /* 0x000fe20001800000 */
[----:B------:R-:W-:Y:S02]  /*89a0*/  WARPGROUP.DEPBAR.LE gsb0, 0x0 ;  /* 0x00008000000079c5 */ /* 0x000fe40000010000 */
[----:B------:R-:W-:Y:S01]  /*89b0*/  WARPGROUP.ARRIVE ;  /* 0x00000000000079c5 */ /* 0x000fe20000000000 */
[----:B------:R-:W-:Y:S01]  /*89c0*/  FMNMX.FTZ R186, R153, R186, !PT ;  /* 0x000000ba99ba7209 */ /* 0x000fe20007810000 */
[--C-:B------:R-:W-:Y:S01]  /*89d0*/  FFMA.FTZ R197, R162, UR5, -R168.reuse ;  /* 0x00000005a2c57c23 */ /* 0x100fe200080108a8 */
[----:B------:R-:W-:Y:S01]  /*89e0*/  FSEL R191, R157, -INF , P5 ;  /* 0xff8000009dbf7808 */ /* 0x000fe20002800000 */
[--C-:B------:R-:W-:Y:S01]  /*89f0*/  FFMA.FTZ R157, R171, UR5, -R168.reuse ;  /* 0x00000005ab9d7c23 */ /* 0x100fe200080108a8 */
[----:B------:R-:W-:Y:S01]  /*8a00*/  FMNMX.FTZ R186, R187, R186, !PT ;  /* 0x000000babbba7209 */ /* 0x000fe20007810000 */
[----:B------:R-:W-:Y:S01]  /*8a10*/  HGMMA.64x256x16.F32.BF16 R24, R192, gdesc[UR4].tnspB, R24, gsb0 ;  /* 0x43e00004c0187df0 */ /* 0x000fe20008001818 */
[--C-:B------:R-:W-:Y:S01]  /*8a20*/  FFMA.FTZ R162, R163, UR5, -R168.reuse ;  /* 0x00000005a3a27c23 */ /* 0x100fe200080108a8 */
[--C-:B------:R-:W-:Y:S01]  /*8a30*/  FFMA.FTZ R199, R166, UR5, -R168.reuse ;  /* 0x00000005a6c77c23 */ /* 0x100fe200080108a8 */
[----:B------:R-:W-:Y:S01]  /*8a40*/  FMNMX.FTZ R0, R191, R186, !PT ;  /* 0x000000babf007209 */ /* 0x000fe20007810000 */
[--C-:B------:R-:W-:Y:S01]  /*8a50*/  FFMA.FTZ R166, R167, UR5, -R168.reuse ;  /* 0x00000005a7a67c23 */ /* 0x100fe200080108a8 */
[--C-:B------:R-:W-:Y:S01]  /*8a60*/  FFMA.FTZ R156, R170, UR5, -R168.reuse ;  /* 0x00000005aa9c7c23 */ /* 0x100fe200080108a8 */
[--C-:B------:R-:W-:Y:S01]  /*8a70*/  FFMA.FTZ R170, R175, UR5, -R168.reuse ;  /* 0x00000005afaa7c23 */ /* 0x100fe200080108a8 */
[----:B------:R-:W-:Y:S01]  /*8a80*/  FFMA.FTZ R186, R179, UR5, -R168 ;  /* 0x00000005b3ba7c23 */ /* 0x000fe200080108a8 */
[----:B------:R-:W0:Y:S01]  /*8a90*/  SHFL.BFLY PT, R3, R0, 0x2, 0x1f ;  /* 0x0c401f0000037f89 */ /* 0x000e2200000e0000 */
[----:B------:R-:W-:Y:S01]  /*8aa0*/  MUFU.EX2 R205, R205 ;  /* 0x000000cd00cd7308 */ /* 0x000fe20000000800 */
[----:B------:R-:W-:-:S07]  /*8ab0*/  R2UR UR6, R231 ;  /* 0x00000000e70672ca */ /* 0x000fce00000e0000 */
[----:B------:R-:W-:Y:S06]  /*8ac0*/  MUFU.EX2 R186, R186 ;  /* 0x000000ba00ba7308 */ /* 0x000fec0000000800 */
[----:B------:R-:W-:Y:S01]  /*8ad0*/  UISETP.GT.AND UP1, UPT, UR11, UR6, UPT ;  /* 0x000000060b00728c */ /* 0x000fe2000bf24270 */
[----:B------:R-:W-:Y:S01]  /*8ae0*/  R2UR UR6, R16 ;  /* 0x00000000100672ca */ /* 0x000fe200000e0000 */
[----:B------:R-:W-:Y:S01]  /*8af0*/  MUFU.EX2 R207, R207 ;  /* 0x000000cf00cf7308 */ /* 0x000fe20000000800 */
[----:B0-----:R-:W-:-:S07]  /*8b00*/  FMNMX.FTZ R171, R0, R3, !PT ;  /* 0x0000000300ab7209 */ /* 0x001fce0007810000 */
[----:B------:R-:W-:Y:S01]  /*8b10*/  MUFU.EX2 R178, R178 ;  /* 0x000000b200b27308 */ /* 0x000fe20000000800 */
[----:B------:R-:W0:Y:S03]  /*8b20*/  SHFL.BFLY PT, R0, R171, 0x1, 0x1f ;  /* 0x0c201f00ab007f89 */ /* 0x000e2600000e0000 */
[----:B------:R-:W-:-:S04]  /*8b30*/  IMAD.U32 R234, RZ, RZ, UR6 ;  /* 0x00000006ffea7e24 */ /* 0x000fc8000f8e00ff */
[----:B------:R-:W-:Y:S08]  /*8b40*/  MUFU.EX2 R156, R156 ;  /* 0x0000009c009c7308 */ /* 0x000ff00000000800 */
[----:B------:R-:W-:Y:S08]  /*8b50*/  MUFU.EX2 R157, R157 ;  /* 0x0000009d009d7308 */ /* 0x000ff00000000800 */
[----:B------:R-:W-:Y:S01]  /*8b60*/  MUFU.EX2 R203, R203 ;  /* 0x000000cb00cb7308 */ /* 0x000fe20000000800 */
[----:B0-----:R-:W-:-:S02]  /*8b70*/  FMNMX.FTZ R3, R171, R0, !PT ;  /* 0x00000000ab037209 */ /* 0x001fc40007810000 */
[----:B------:R-:W-:Y:S02]  /*8b80*/  FSEL R0, R4, RZ, P4 ;  /* 0x000000ff04007208 */ /* 0x000fe40002000000 */
[C---:B------:R-:W-:Y:S01]  /*8b90*/  FSETP.NEU.FTZ.AND P3, PT, R3.reuse, -INF , PT ;  /* 0xff8000000300780b */ /* 0x040fe20003f7d000 */
[C---:B------:R-:W-:Y:S02]  /*8ba0*/  FMUL.FTZ R174, R3.reuse, UR5 ;  /* 0x0000000503ae7c20 */ /* 0x040fe40008410000 */
[----:B------:R-:W-:Y:S01]  /*8bb0*/  MUFU.EX2 R170, R170 ;  /* 0x000000aa00aa7308 */ /* 0x000fe20000000800 */
[----:B------:R-:W-:Y:S01]  /*8bc0*/  FADD.FTZ R0, -R0, R21 ;  /* 0x0000001500007221 */ /* 0x000fe20000010100 */
[----:B------:R-:W-:Y:S02]  /*8bd0*/  FSEL R21, R3, RZ, P3 ;  /* 0x000000ff03157208 */ /* 0x000fe40001800000 */
[----:B------:R-:W-:Y:S02]  /*8be0*/  FSEL R174, R174, RZ, P3 ;  /* 0x000000ffaeae7208 */ /* 0x000fe40001800000 */
[----:B------:R-:W-:Y:S01]  /*8bf0*/  PLOP3.LUT P3, PT, PT, PT, UP1, 0x80, 0x0 ;  /* 0x000000000000781c */ /* 0x000fe20003f6f018 */
[----:B------:R-:W-:Y:S01]  /*8c00*/  FADD.FTZ R21, -R21, R20 ;  /* 0x0000001415157221 */ /* 0x000fe20000010100 */
[----:B------:R-:W-:-:S02]  /*8c10*/  IMAD.U32 R20, RZ, RZ, UR14 ;  /* 0x0000000eff147e24 */ /* 0x000fc4000f8e00ff */
[--C-:B------:R-:W-:Y:S01]  /*8c20*/  FFMA.FTZ R200, R2, UR5, -R174.reuse ;  /* 0x0000000502c87c23 */ /* 0x100fe200080108ae */
[----:B------:R-:W-:Y:S01]  /*8c30*/  FMUL.FTZ R2, R0, UR5 ;  /* 0x0000000500027c20 */ /* 0x000fe20008410000 */
[--C-:B------:R-:W-:Y:S01]  /*8c40*/  FFMA.FTZ R163, R201, UR5, -R174.reuse ;  /* 0x00000005c9a37c23 */ /* 0x100fe200080108ae */
[----:B------:R-:W-:Y:S01]  /*8c50*/  FMUL.FTZ R0, R21, UR5 ;  /* 0x0000000515007c20 */ /* 0x000fe20008410000 */
[--C-:B------:R-:W-:Y:S01]  /*8c60*/  FFMA.FTZ R208, R185, UR5, -R174.reuse ;  /* 0x00000005b9d07c23 */ /* 0x100fe200080108ae */
[--C-:B------:R-:W-:Y:S01]  /*8c70*/  FFMA.FTZ R210, R188, UR5, -R174.reuse ;  /* 0x00000005bcd27c23 */ /* 0x100fe200080108ae */
[--C-:B------:R-:W-:Y:S01]  /*8c80*/  FFMA.FTZ R167, R189, UR5, -R174.reuse ;  /* 0x00000005bda77c23 */ /* 0x100fe200080108ae */
[----:B------:R-:W0:Y:S01]  /*8c90*/  MUFU.EX2 R2, R2 ;  /* 0x0000000200027308 */ /* 0x000e220000000800 */
[--C-:B------:R-:W-:Y:S01]  /*8ca0*/  FFMA.FTZ R204, R176, UR5, -R174.reuse ;  /* 0x00000005b0cc7c23 */ /* 0x100fe200080108ae */
[----:B------:R-:W-:Y:S01]  /*8cb0*/  FFMA.FTZ R175, R177, UR5, -R174 ;  /* 0x00000005b1af7c23 */ /* 0x000fe200080108ae */
[----:B------:R-:W-:-:S02]  /*8cc0*/  @!P1 VIADD R20, R20, 0x38840 ;  /* 0x0003884014149836 */ /* 0x000fc40000000000 */
[--C-:B------:R-:W-:Y:S01]  /*8cd0*/  FFMA.FTZ R21, R173, UR5, -R174.reuse ;  /* 0x00000005ad157c23 */ /* 0x100fe200080108ae */
[--C-:B------:R-:W-:Y:S01]  /*8ce0*/  FFMA.FTZ R206, R180, UR5, -R174.reuse ;  /* 0x00000005b4ce7c23 */ /* 0x100fe200080108ae */
[----:B------:R-:W-:Y:S01]  /*8cf0*/  FFMA.FTZ R202, R172, UR5, -R174 ;  /* 0x00000005acca7c23 */ /* 0x000fe200080108ae */
[----:B------:R-:W-:Y:S01]  /*8d00*/  IMAD.U32 R172, RZ, RZ, UR4 ;  /* 0x00000004ffac7e24 */ /* 0x000fe2000f8e00ff */
[----:B------:R-:W-:Y:S01]  /*8d10*/  MUFU.EX2 R163, R163 ;  /* 0x000000a300a37308 */ /* 0x000fe20000000800 */
[----:B------:R-:W-:Y:S01]  /*8d20*/  @!P1 PRMT R20, RZ, 0x654, R20 ;  /* 0x00000654ff149816 */ /* 0x000fe20000000014 */
[--C-:B------:R-:W-:Y:S01]  /*8d30*/  FFMA.FTZ R171, R181, UR5, -R174.reuse ;  /* 0x00000005b5ab7c23 */ /* 0x100fe200080108ae */
[--C-:B------:R-:W-:Y:S01]  /*8d40*/  FFMA.FTZ R196, R160, UR5, -R174.reuse ;  /* 0x00000005a0c47c23 */ /* 0x100fe200080108ae */
[----:B------:R-:W-:Y:S02]  /*8d50*/  @!P1 VIADD R160, R172, 0x38860 ;  /* 0x00038860aca09836 */ /* 0x000fe40000000000 */
[--C-:B------:R-:W-:Y:S01]  /*8d60*/  FFMA.FTZ R161, R161, UR5, -R174.reuse ;  /* 0x00000005a1a17c23 */ /* 0x100fe200080108ae */
[--C-:B------:R-:W-:Y:S01]  /*8d70*/  FFMA.FTZ R169, R169, UR5, -R174.reuse ;  /* 0x00000005a9a97c23 */ /* 0x100fe200080108ae */
[----:B------:R-:W-:Y:S01]  /*8d80*/  FFMA.FTZ R198, R164, UR5, -R174 ;  /* 0x00000005a4c67c23 */ /* 0x000fe200080108ae */
[----:B------:R-:W1:Y:S01]  /*8d90*/  MUFU.EX2 R0, R0 ;  /* 0x0000000000007308 */ /* 0x000e620000000800 */
[----:B0-----:R-:W-:Y:S01]  /*8da0*/  FFMA.FTZ R177, R2, R5, R209 ;  /* 0x0000000502b17223 */ /* 0x001fe200000100d1 */
[----:B------:R-:W-:Y:S01]  /*8db0*/  @!P1 PRMT R160, RZ, 0x654, R160 ;  /* 0x00000654ffa09816 */ /* 0x000fe200000000a0 */
[--C-:B------:R-:W-:Y:S01]  /*8dc0*/  FFMA.FTZ R165, R165, UR5, -R174.reuse ;  /* 0x00000005a5a57c23 */ /* 0x100fe200080108ae */
[----:B------:R-:W-:Y:S01]  /*8dd0*/  F2FP.BF16.F32.PACK_AB R201, R157, R156 ;  /* 0x0000009c9dc9723e */ /* 0x000fe200000010ff */
[----:B------:R-:W-:Y:S01]  /*8de0*/  FFMA.FTZ R187, R187, UR5, -R174 ;  /* 0x00000005bbbb7c23 */ /* 0x000fe200080108ae */
[----:B------:R-:W-:Y:S01]  /*8df0*/  UIADD3 UR4, UR11, -0x1, URZ ;  /* 0xffffffff0b047890 */ /* 0x000fe2000fffe03f */
[----:B------:R-:W-:Y:S01]  /*8e00*/  F2FP.BF16.F32.PACK_AB R209, R184, R209 ;  /* 0x000000d1b8d1723e */ /* 0x000fe200000010ff */
[----:B------:R-:W0:Y:S04]  /*8e10*/  MUFU.EX2 R208, R208 ;  /* 0x000000d000d07308 */ /* 0x000e280000000800 */
[----:B------:R-:W-:-:S04]  /*8e20*/  IMAD.U32 R233, RZ, RZ, UR4 ;  /* 0x00000004ffe97e24 */ /* 0x000fc8000f8e00ff */
[----:B------:R-:W-:Y:S01]  /*8e30*/  MUFU.EX2 R210, R210 ;  /* 0x000000d200d27308 */ /* 0x000fe20000000800 */
[----:B-1----:R-:W-:Y:S01]  /*8e40*/  FFMA.FTZ R173, R0, R14, R163 ;  /* 0x0000000e00ad7223 */ /* 0x002fe200000100a3 */
[----:B------:R-:W-:-:S06]  /*8e50*/  FADD.FTZ R14, R184, R177 ;  /* 0x000000b1b80e7221 */ /* 0x000fcc0000010000 */
[----:B------:R-:W-:Y:S01]  /*8e60*/  MUFU.EX2 R167, R167 ;  /* 0x000000a700a77308 */ /* 0x000fe20000000800 */
[C---:B0-----:R-:W-:Y:S01]  /*8e70*/  FADD.FTZ R173, R208.reuse, R173 ;  /* 0x000000add0ad7221 */ /* 0x041fe20000010000 */
[----:B------:R-:W-:-:S06]  /*8e80*/  F2FP.BF16.F32.PACK_AB R208, R208, R163 ;  /* 0x000000a3d0d0723e */ /* 0x000fcc00000010ff */
        /* <DEDUP_REMOVED lines=16> */
[----:B------:R-:W0:Y:S08]  /*8f90*/  MUFU.EX2 R155, R155 ;  /* 0x0000009b009b7308 */ /* 0x000e300000000800 */
[----:B------:R-:W-:Y:S01]  /*8fa0*/  MUFU.EX2 R158, R158 ;  /* 0x0000009e009e7308 */ /* 0x000fe20000000800 */
[----:B------:R-:W-:-:S02]  /*8fb0*/  WARPGROUP.DEPBAR.LE gsb0, 0x0 ;  /* 0x00008000000079c5 */ /* 0x000fc40000010000 */
[----:B------:R1:W-:Y:S01]  /*8fc0*/  @!P1 SYNCS.ARRIVE.TRANS64.RED.A1T0 RZ, [R20+URZ], RZ ;  /* 0x000000ff14ff99a7 */ /* 0x0003e2000810043f */
[----:B------:R-:W-:-:S04]  /*8fd0*/  FFMA.FTZ R192, R152, UR5, -R174 ;  /* 0x0000000598c07c23 */ /* 0x000fc800080108ae */
[----:B------:R-:W-:Y:S01]  /*8fe0*/  MUFU.EX2 R194, R187 ;  /* 0x000000bb00c27308 */ /* 0x000fe20000000800 */
[----:B0-----:R-:W-:Y:S01]  /*8ff0*/  F2FP.BF16.F32.PACK_AB R193, R155, R154 ;  /* 0x0000009a9bc1723e */ /* 0x001fe200000010ff */
[----:B-1----:R-:W-:Y:S01]  /*9000*/  FADD.FTZ R20, R210, R173 ;  /* 0x000000add2147221 */ /* 0x002fe20000010000 */
[----:B------:R-:W-:Y:S01]  /*9010*/  FADD.FTZ R173, R211, R14 ;  /* 0x0000000ed3ad7221 */ /* 0x000fe20000010000 */
[----:B------:R0:W-:Y:S01]  /*9020*/  @!P1 SYNCS.ARRIVE.TRANS64.RED.A1T0 RZ, [R160+URZ], RZ ;  /* 0x000000ffa0ff99a7 */ /* 0x0001e2000810043f */
[----:B------:R-:W-:Y:S01]  /*9030*/  FFMA.FTZ R14, R153, UR5, -R174 ;  /* 0x00000005990e7c23 */ /* 0x000fe200080108ae */
[----:B------:R-:W-:Y:S01]  /*9040*/  FADD.FTZ R177, R167, R20 ;  /* 0x00000014a7b17221 */ /* 0x000fe20000010000 */
[C---:B------:R-:W-:Y:S01]  /*9050*/  FADD.FTZ R20, R190.reuse, R173 ;  /* 0x000000adbe147221 */ /* 0x040fe20000010000 */
[----:B------:R-:W1:Y:S01]  /*9060*/  MUFU.EX2 R153, R165 ;  /* 0x000000a500997308 */ /* 0x000e620000000800 */
[----:B------:R-:W-:Y:S01]  /*9070*/  FFMA.FTZ R174, R191, UR5, -R174 ;  /* 0x00000005bfae7c23 */ /* 0x000fe200080108ae */
[----:B------:R-:W-:Y:S01]  /*9080*/  F2FP.BF16.F32.PACK_AB R211, R190, R211 ;  /* 0x000000d3bed3723e */ /* 0x000fe200000010ff */
[----:B------:R-:W-:Y:S01]  /*9090*/  FADD.FTZ R161, R205, R20 ;  /* 0x00000014cda17221 */ /* 0x000fe20000010000 */
[----:B0-----:R-:W-:Y:S01]  /*90a0*/  FADD.FTZ R160, R204, R177 ;  /* 0x000000b1cca07221 */ /* 0x001fe20000010000 */
[----:B------:R-:W-:-:S02]  /*90b0*/  F2FP.BF16.F32.PACK_AB R210, R167, R210 ;  /* 0x000000d2a7d2723e */ /* 0x000fc400000010ff */
[----:B------:R-:W-:Y:S01]  /*90c0*/  FADD.FTZ R20, R186, R161 ;  /* 0x000000a1ba147221 */ /* 0x000fe20000010000 */
[C---:B------:R-:W-:Y:S01]  /*90d0*/  FADD.FTZ R173, R175.reuse, R160 ;  /* 0x000000a0afad7221 */ /* 0x040fe20000010000 */
[----:B------:R-:W0:Y:S01]  /*90e0*/  MUFU.EX2 R192, R192 ;  /* 0x000000c000c07308 */ /* 0x000e220000000800 */
[----:B------:R-:W-:Y:S01]  /*90f0*/  F2FP.BF16.F32.PACK_AB R204, R175, R204 ;  /* 0x000000ccafcc723e */ /* 0x000fe200000010ff */
[----:B------:R-:W-:Y:S01]  /*9100*/  FADD.FTZ R161, R207, R20 ;  /* 0x00000014cfa17221 */ /* 0x000fe20000010000 */
[----:B------:R-:W-:Y:S01]  /*9110*/  FADD.FTZ R152, R206, R173 ;  /* 0x000000adce987221 */ /* 0x000fe20000010000 */
[----:B------:R-:W-:Y:S02]  /*9120*/  F2FP.BF16.F32.PACK_AB R205, R186, R205 ;  /* 0x000000cdbacd723e */ /* 0x000fe400000010ff */
[----:B------:R-:W-:Y:S01]  /*9130*/  FADD.FTZ R161, R178, R161 ;  /* 0x000000a1b2a17221 */ /* 0x000fe20000010000 */
[C---:B------:R-:W-:Y:S01]  /*9140*/  FADD.FTZ R173, R171.reuse, R152 ;  /* 0x00000098abad7221 */ /* 0x040fe20000010000 */
[----:B------:R2:W3:Y:S01]  /*9150*/  MUFU.EX2 R160, R14 ;  /* 0x0000000e00a07308 */ /* 0x0004e20000000800 */
[----:B------:R-:W-:Y:S01]  /*9160*/  F2FP.BF16.F32.PACK_AB R206, R171, R206 ;  /* 0x000000ceabce723e */ /* 0x000fe200000010ff */
[----:B------:R-:W-:Y:S01]  /*9170*/  FADD.FTZ R152, R156, R161 ;  /* 0x000000a19c987221 */ /* 0x000fe20000010000 */
[----:B------:R-:W-:Y:S01]  /*9180*/  FADD.FTZ R20, R200, R173 ;  /* 0x000000adc8147221 */ /* 0x000fe20000010000 */
[----:B------:R-:W-:-:S02]  /*9190*/  F2FP.BF16.F32.PACK_AB R207, R178, R207 ;  /* 0x000000cfb2cf723e */ /* 0x000fc400000010ff */
[----:B------:R-:W-:Y:S01]  /*91a0*/  FADD.FTZ R152, R157, R152 ;  /* 0x000000989d987221 */ /* 0x000fe20000010000 */
[C---:B------:R-:W-:Y:S01]  /*91b0*/  FADD.FTZ R161, R169.reuse, R20 ;  /* 0x00000014a9a17221 */ /* 0x040fe20000010000 */
[----:B------:R-:W-:Y:S01]  /*91c0*/  MUFU.EX2 R174, R174 ;  /* 0x000000ae00ae7308 */ /* 0x000fe20000000800 */
[----:B------:R-:W-:Y:S02]  /*91d0*/  F2FP.BF16.F32.PACK_AB R200, R169, R200 ;  /* 0x000000c8a9c8723e */ /* 0x000fe400000010ff */
[----:B------:R-:W-:Y:S01]  /*91e0*/  FADD.FTZ R20, R202, R161 ;  /* 0x000000a1ca147221 */ /* 0x000fe20000010000 */
[----:B------:R-:W-:Y:S01]  /*91f0*/  FADD.FTZ R161, R203, R152 ;  /* 0x00000098cba17221 */ /* 0x000fe20000010000 */
[C---:B------:R-:W-:Y:S02]  /*9200*/  F2FP.BF16.F32.PACK_AB R202, R21.reuse, R202 ;  /* 0x000000ca15ca723e */ /* 0x040fe400000010ff */
[----:B------:R-:W-:Y:S01]  /*9210*/  FADD.FTZ R163, R21, R20 ;  /* 0x0000001415a37221 */ /* 0x000fe20000010000 */
[C---:B------:R-:W-:Y:S01]  /*9220*/  FADD.FTZ R20, R170.reuse, R161 ;  /* 0x000000a1aa147221 */ /* 0x040fe20000010000 */
[----:B------:R-:W4:Y:S01]  /*9230*/  MUFU.EX2 R159, R159 ;  /* 0x0000009f009f7308 */ /* 0x000f220000000800 */
[----:B------:R-:W-:Y:S01]  /*9240*/  F2FP.BF16.F32.PACK_AB R203, R170, R203 ;  /* 0x000000cbaacb723e */ /* 0x000fe200000010ff */
[----:B------:R-:W-:Y:S01]  /*9250*/  FADD.FTZ R152, R196, R163 ;  /* 0x000000a3c4987221 */ /* 0x000fe20000010000 */
[----:B------:R-:W-:Y:S01]  /*9260*/  FADD.FTZ R157, R197, R20 ;  /* 0x00000014c59d7221 */ /* 0x000fe20000010000 */
[----:B------:R-:W-:-:S02]  /*9270*/  F2FP.BF16.F32.PACK_AB R196, R5, R196 ;  /* 0x000000c405c4723e */ /* 0x000fc400000010ff */
[----:B------:R-:W-:Y:S01]  /*9280*/  FADD.FTZ R161, R5, R152 ;  /* 0x0000009805a17221 */ /* 0x000fe20000010000 */
[C---:B--2---:R-:W-:Y:S01]  /*9290*/  FADD.FTZ R14, R162.reuse, R157 ;  /* 0x0000009da20e7221 */ /* 0x044fe20000010000 */
[----:B------:R-:W-:Y:S02]  /*92a0*/  F2FP.BF16.F32.PACK_AB R197, R162, R197 ;  /* 0x000000c5a2c5723e */ /* 0x000fe400000010ff */
[----:B------:R-:W-:Y:S01]  /*92b0*/  FADD.FTZ R20, R198, R161 ;  /* 0x000000a1c6147221 */ /* 0x000fe20000010000 */
[----:B------:R-:W-:Y:S01]  /*92c0*/  FADD.FTZ R5, R199, R14 ;  /* 0x0000000ec7057221 */ /* 0x000fe20000010000 */
[C---:B-1----:R-:W-:Y:S02]  /*92d0*/  F2FP.BF16.F32.PACK_AB R198, R153.reuse, R198 ;  /* 0x000000c699c6723e */ /* 0x042fe400000010ff */
[----:B------:R-:W-:Y:S01]  /*92e0*/  FADD.FTZ R21, R153, R20 ;  /* 0x0000001499157221 */ /* 0x000fe20000010000 */
[C---:B------:R-:W-:Y:S01]  /*92f0*/  FADD.FTZ R5, R166.reuse, R5 ;  /* 0x00000005a6057221 */ /* 0x040fe20000010000 */
[----:B------:R-:W-:Y:S01]  /*9300*/  F2FP.BF16.F32.PACK_AB R199, R166, R199 ;  /* 0x000000c7a6c7723e */ /* 0x000fe200000010ff */
[----:B------:R-:W-:-:S02]  /*9310*/  IMAD.MOV.U32 R20, RZ, RZ, R3 ;  /* 0x000000ffff147224 */ /* 0x000fc400078e0003 */
[----:B0-----:R-:W-:Y:S01]  /*9320*/  FADD.FTZ R21, R192, R21 ;  /* 0x00000015c0157221 */ /* 0x001fe20000010000 */
[----:B------:R-:W-:Y:S01]  /*9330*/  FADD.FTZ R14, R154, R5 ;  /* 0x000000059a0e7221 */ /* 0x000fe20000010000 */
[C---:B---3--:R-:W-:Y:S02]  /*9340*/  F2FP.BF16.F32.PACK_AB R192, R160.reuse, R192 ;  /* 0x000000c0a0c0723e */ /* 0x048fe400000010ff */
[----:B------:R-:W-:Y:S01]  /*9350*/  FADD.FTZ R21, R160, R21 ;  /* 0x00000015a0157221 */ /* 0x000fe20000010000 */
[----:B------:R-:W-:Y:S01]  /*9360*/  FADD.FTZ R5, R155, R14 ;  /* 0x0000000e9b057221 */ /* 0x000fe20000010000 */
[----:B----4-:R-:W-:Y:S02]  /*9370*/  F2FP.BF16.F32.PACK_AB R195, R159, R158 ;  /* 0x0000009e9fc3723e */ /* 0x010fe400000010ff */
[----:B------:R-:W-:Y:S01]  /*9380*/  FADD.FTZ R21, R194, R21 ;  /* 0x00000015c2157221 */ /* 0x000fe20000010000 */
[----:B------:R-:W-:Y:S01]  /*9390*/  FADD.FTZ R5, R158, R5 ;  /* 0x000000059e057221 */ /* 0x000fe20000010000 */
[----:B------:R-:W-:-:S02]  /*93a0*/  F2FP.BF16.F32.PACK_AB R194, R174, R194 ;  /* 0x000000c2aec2723e */ /* 0x000fc400000010ff */
[----:B------:R-:W-:Y:S01]  /*93b0*/  FADD.FTZ R14, R174, R21 ;  /* 0x00000015ae0e7221 */ /* 0x000fe20000010000 */
[----:B------:R-:W-:Y:S01]  /*93c0*/  FADD.FTZ R5, R159, R5 ;  /* 0x000000059f057221 */ /* 0x000fe20000010000 */
[----:B------:R-:W-:Y:S01]  /*93d0*/  IMAD.MOV.U32 R21, RZ, RZ, R4 ;  /* 0x000000ffff157224 */ /* 0x000fe200078e0004 */
[----:B------:R-:W-:Y:S06]  /*93e0*/  @P3 BRA `(.L_x_2388) ;  /* 0xffffffbc00e43947 */ /* 0x000fec000383ffff */
[----:B------:R-:W-:-:S07]  /*93f0*/  IMAD.U32 R232, RZ, RZ, UR4 ;  /* 0x00000004ffe87e24 */ /* 0x000fce000f8e00ff */
.L_x_2379:
[----:B------:R-:W-:-:S13]  /*9400*/  R2UR UR4, R232 ;  /* 0x00000000e80472ca */ /* 0x000fda00000e0000 */
[----:B------:R-:W-:-:S13]  /*9410*/  ISETP.LE.AND P2, PT, RZ, UR4, PT ;  /* 0x00000004ff007c0c */ /* 0x000fda000bf43270 */
[----:B------:R-:W-:Y:S05]  /*9420*/  @!P2 BRA `(.L_x_2389) ;  /* 0x000000380084a947 */ /* 0x000fea0003800000 */
[----:B------:R-:W-:Y:S01]  /*9430*/  R2UR UR4, R16 ;  /* 0x00000000100472ca */ /* 0x000fe200000e0000 */
[----:B------:R-:W-:Y:S01]  /*9440*/  IMAD.MOV.U32 R19, RZ, RZ, R4 ;  /* 0x000000ffff137224 */ /* 0x000fe200078e0004 */
[----:B------:R-:W-:Y:S01]  /*9450*/  UMOV UR61, UR60 ;  /* 0x0000003c003d7c82 */ /* 0x000fe20008000000 */
[----:B------:R-:W-:-:S10]  /*9460*/  IMAD.MOV.U32 R20, RZ, RZ, R3 ;  /* 0x000000ffff147224 */ /* 0x000fd400078e0003 */
[----:B------:R-:W-:-:S07]  /*9470*/  IMAD.U32 R21, RZ, RZ, UR4 ;  /* 0x00000004ff157e24 */ /* 0x000fce000f8e00ff */
.L_x_2398:
        /* <DEDUP_REMOVED lines=9> */
.L_x_2390:
[----:B------:R-:W-:Y:S02]  /*9510*/  R2UR UR4, R17 ;  /* 0x00000000110472ca */ /* 0x000fe400000e0000 */
[----:B------:R-:W-:-:S11]  /*9520*/  R2UR UR5, R16 ;  /* 0x00000000100572ca */ /* 0x000fd600000e0000 */
[----:B------:R-:W-:Y:S02]  /*9530*/  ULEA UR4, UR60, UR4, 0x3 ;  /* 0x000000043c047291 */ /* 0x000fe4000f8e183f */
[----:B------:R-:W-:-:S05]  /*9540*/  IMAD.U32 R3, RZ, RZ, UR5 ;  /* 0x00000005ff037e24 */ /* 0x000fca000f8e00ff */
[----:B------:R-:W-:-:S04]  /*9550*/  SHF.L.U32 R3, R3, 0x1f, RZ ;  /* 0x0000001f03037819 */ /* 0x000fc800000006ff */
[----:B------:R0:W1:Y:S01]  /*9560*/  SYNCS.PHASECHK.TRANS64.TRYWAIT P2, [UR4+0x38830], R3 ;  /* 0x03883003ff0075a7 */ /* 0x0000620008040144 */
[----:B------:R-:W-:Y:S05]  /*9570*/  @!P0 BRA `(.L_x_2391) ;  /* 0x0000000000048947 */ /* 0x000fea0003800000 */
[----:B------:R-:W-:Y:S01]  /*9580*/  BPT.TRAP 0x1 ;  /* 0x000000040000795c */ /* 0x000fe20000300000 */
.L_x_2391:
[----:B-1----:R-:W-:Y:S05]  /*9590*/  @P2 BRA `(.L_x_2392) ;  /* 0x0000000000082947 */ /* 0x002fea0003800000 */
[----:B------:R-:W1:Y:S02]  /*95a0*/  SYNCS.PHASECHK.TRANS64.TRYWAIT P2, [UR4+0x38830], R3 ;  /* 0x03883003ff0075a7 */ /* 0x000e640008040144 */
[----:B-1----:R-:W-:Y:S05]  /*95b0*/  @!P2 BRA `(.L_x_2393) ;  /* 0x000000d0002ca947 */ /* 0x002fea0003800000 */
.L_x_2392:
        /* <DEDUP_REMOVED lines=643> */
.L_x_2394:
        /* <DEDUP_REMOVED lines=8> */
.L_x_2395:
[----:B---3--:R-:W-:Y:S05]  /*be70*/  @P2 BRA `(.L_x_2396) ;  /* 0x0000000000082947 */ /* 0x008fea0003800000 */
[----:B------:R-:W3:Y:S02]  /*be80*/  SYNCS.PHASECHK.TRANS64.TRYWAIT P2, [UR4+0x38850], R0 ;  /* 0x03885000ff0075a7 */ /* 0x000ee40008040144 */
[----:B---3--:R-:W-:Y:S05]  /*be90*/  @!P2 BRA `(.L_x_2397) ;  /* 0x000000a8000ca947 */ /* 0x008fea0003800000 */
.L_x_2396:
[----:B------:R-:W-:Y:S01]  /*bea0*/  R2UR UR11, R17 ;  /* 0x00000000110b72ca */ /* 0x000fe200000e0000 */
[----:B------:R-:W-:Y:S01]  /*beb0*/  WARPGROUP.ARRIVE ;  /* 0x00000000000079c5 */ /* 0x000fe20000000000 */
[----:B------:R-:W-:Y:S01]  /*bec0*/  UMOV UR7, 0x40000040 ;  /* 0x4000004000077882 */ /* 0x000fe20000000000 */
[----:B0-2---:R-:W-:Y:S01]  /*bed0*/  FMNMX.FTZ R0, R184, R20, !PT ;  /* 0x00000014b8007209 */ /* 0x005fe20007810000 */
[----:B------:R-:W-:-:S03]  /*bee0*/  ULDC UR14, c[0x0][0x988] ;  /* 0x00026200000e7ab9 */ /* 0x000fc60000000800 */
        /* <DEDUP_REMOVED lines=12> */
[----:B------:R-:W-:Y:S01]  /*bfb0*/  UMOV UR5, UR14 ;  /* 0x0000000e00057c82 */ /* 0x000fe20008000000 */
[----:B------:R-:W-:-:S02]  /*bfc0*/  UMOV UR61, UR60 ;  /* 0x0000003c003d7c82 */ /* 0x000fc40008000000 */
        /* <DEDUP_REMOVED lines=18> */
[----:B------:R-:W-:Y:S01]  /*c0f0*/  FMNMX.FTZ R21, R187, R0, !PT ;  /* 0x00000000bb157209 */ /* 0x000fe20007810000 */
        /* <DEDUP_REMOVED lines=18> */
[----:B------:R-:W-:Y:S01]  /*c220*/  UMOV UR7, 0x40000040 ;  /* 0x4000004000077882 */ /* 0x000fe20000000000 */
[----:B0-----:R-:W-:-:S05]  /*c230*/  FMNMX.FTZ R3, R200, R3, !PT ;  /* 0x00000003c8037209 */ /* 0x001fca0007810000 */
[C---:B------:R-:W-:Y:S01]  /*c240*/  FADD.FTZ R4, -R3.reuse, R20 ;  /* 0x0000001403047221 */ /* 0x040fe20000010100 */
[----:B------:R-:W-:-:S03]  /*c250*/  FMUL.FTZ R2, R3, UR5 ;  /* 0x0000000503027c20 */ /* 0x000fc60008410000 */
[----:B------:R-:W-:Y:S01]  /*c260*/  FMUL.FTZ R0, R4, UR5 ;  /* 0x0000000504007c20 */ /* 0x000fe20008410000 */
        /* <DEDUP_REMOVED lines=18> */
[----:B------:R-:W-:Y:S01]  /*c390*/  FFMA.FTZ R157, R157, UR5, -R2 ;  /* 0x000000059d9d7c23 */ /* 0x000fe20008010802 */
[----:B------:R-:W-:Y:S01]  /*c3a0*/  MUFU.EX2 R0, R0 ;  /* 0x0000000000007308 */ /* 0x000fe20000000800 */
[----:B------:R-:W-:-:S04]  /*c3b0*/  IMAD.U32 R165, RZ, RZ, UR4 ;  /* 0x00000004ffa57e24 */ /* 0x000fc8000f8e00ff */
[----:B------:R-:W-:-:S03]  /*c3c0*/  @!P1 VIADD R165, R165, 0x38860 ;  /* 0x00038860a5a59836 */ /* 0x000fc60000000000 */
[----:B------:R-:W-:Y:S02]  /*c3d0*/  MUFU.EX2 R21, R184 ;  /* 0x000000b800157308 */ /* 0x000fe40000000800 */
[----:B------:R-:W-:-:S06]  /*c3e0*/  @!P1 PRMT R165, RZ, 0x654, R165 ;  /* 0x00000654ffa59816 */ /* 0x000fcc00000000a5 */
        /* <DEDUP_REMOVED lines=16> */
[----:B------:R-:W-:Y:S02]  /*c4f0*/  FFMA.FTZ R198, R164, UR5, -R2 ;  /* 0x00000005a4c67c23 */ /* 0x000fe40008010802 */
[----:B------:R-:W-:Y:S01]  /*c500*/  FMNMX.FTZ R4, R182, R197, !PT ;  /* 0x000000c5b6047209 */ /* 0x000fe20007810000 */
[----:B------:R-:W-:Y:S01]  /*c510*/  HGMMA.64x256x16.F32.BF16 R24, R192, gdesc[UR4].tnspB, R24, gsb0 ;  /* 0x43e00004c0187df0 */ /* 0x000fe20008001818 */
[----:B------:R-:W-:Y:S01]  /*c520*/  R2UR UR6, R232 ;  /* 0x00000000e80672ca */ /* 0x000fe200000e0000 */
[----:B------:R-:W-:Y:S01]  /*c530*/  MUFU.EX2 R196, R196 ;  /* 0x000000c400c47308 */ /* 0x000fe20000000800 */
[----:B------:R-:W-:-:S04]  /*c540*/  FMNMX.FTZ R185, R183, R4, !PT ;  /* 0x00000004b7b97209 */ /* 0x000fc80007810000 */
[----:B------:R-:W-:-:S03]  /*c550*/  FMNMX.FTZ R4, R170, R185, !PT ;  /* 0x000000b9aa047209 */ /* 0x000fc60007810000 */
[----:B------:R-:W-:Y:S01]  /*c560*/  MUFU.EX2 R198, R198 ;  /* 0x000000c600c67308 */ /* 0x000fe20000000800 */
[----:B------:R-:W-:-:S03]  /*c570*/  FMNMX.FTZ R185, R171, R4, !PT ;  /* 0x00000004abb97209 */ /* 0x000fc60007810000 */
[----:B------:R-:W-:Y:S01]  /*c580*/  UIADD3 UR4, UR6, -0x1, URZ ;  /* 0xffffffff06047890 */ /* 0x000fe2000fffe03f */
[----:B------:R-:W-:Y:S02]  /*c590*/  FMNMX.FTZ R4, R174, R185, !PT ;  /* 0x000000b9ae047209 */ /* 0x000fe40007810000 */
[----:B------:R-:W-:Y:S02]  /*c5a0*/  ISETP.LT.AND P2, PT, RZ, UR6, PT ;  /* 0x00000006ff007c0c */ /* 0x000fe4000bf41270 */
[----:B------:R-:W-:Y:S01]  /*c5b0*/  FMNMX.FTZ R185, R175, R4, !PT ;  /* 0x00000004afb97209 */ /* 0x000fe20007810000 */
[----:B------:R-:W-:Y:S01]  /*c5c0*/  IMAD.U32 R232, RZ, RZ, UR4 ;  /* 0x00000004ffe87e24 */ /* 0x000fe2000f8e00ff */
[----:B------:R-:W-:Y:S02]  /*c5d0*/  R2UR UR6, R16 ;  /* 0x00000000100672ca */ /* 0x000fe400000e0000 */
[----:B------:R-:W-:-:S04]  /*c5e0*/  FMNMX.FTZ R4, R162, R185, !PT ;  /* 0x000000b9a2047209 */ /* 0x000fc80007810000 */
[----:B------:R-:W-:-:S04]  /*c5f0*/  FMNMX.FTZ R185, R163, R4, !PT ;  /* 0x00000004a3b97209 */ /* 0x000fc80007810000 */
[----:B------:R-:W-:-:S04]  /*c600*/  FMNMX.FTZ R4, R166, R185, !PT ;  /* 0x000000b9a6047209 */ /* 0x000fc80007810000 */
[----:B------:R-:W-:-:S04]  /*c610*/  FMNMX.FTZ R185, R167, R4, !PT ;  /* 0x00000004a7b97209 */ /* 0x000fc80007810000 */
[----:B------:R-:W-:-:S04]  /*c620*/  FMNMX.FTZ R4, R154, R185, !PT ;  /* 0x000000b99a047209 */ /* 0x000fc80007810000 */
[----:B------:R-:W-:-:S04]  /*c630*/  FMNMX.FTZ R185, R155, R4, !PT ;  /* 0x000000049bb97209 */ /* 0x000fc80007810000 */
[----:B------:R-:W-:Y:S02]  /*c640*/  FMNMX.FTZ R4, R158, R185, !PT ;  /* 0x000000b99e047209 */ /* 0x000fe40007810000 */
[----:B------:R0:W-:Y:S02]  /*c650*/  MUFU.EX2 R185, R20 ;  /* 0x0000001400b97308 */ /* 0x0001e40000000800 */
[----:B------:R-:W-:-:S05]  /*c660*/  FMNMX.FTZ R4, R159, R4, !PT ;  /* 0x000000049f047209 */ /* 0x000fca0007810000 */
[----:B------:R-:W1:Y:S01]  /*c670*/  SHFL.BFLY PT, R181, R4, 0x2, 0x1f ;  /* 0x0c401f0004b57f89 */ /* 0x000e6200000e0000 */
[--C-:B0-----:R-:W-:Y:S01]  /*c680*/  FFMA.FTZ R20, R152, UR5, -R2.reuse ;  /* 0x0000000598147c23 */ /* 0x101fe20008010802 */
[----:B------:R-:W-:-:S05]  /*c690*/  FFMA.FTZ R152, R156, UR5, -R2 ;  /* 0x000000059c987c23 */ /* 0x000fca0008010802 */
[----:B------:R-:W-:Y:S08]  /*c6a0*/  MUFU.EX2 R20, R20 ;  /* 0x0000001400147308 */ /* 0x000ff00000000800 */
[----:B------:R-:W-:Y:S01]  /*c6b0*/  MUFU.EX2 R152, R152 ;  /* 0x0000009800987308 */ /* 0x000fe20000000800 */
[----:B-1----:R-:W-:-:S07]  /*c6c0*/  FMNMX.FTZ R160, R4, R181, !PT ;  /* 0x000000b504a07209 */ /* 0x002fce0007810000 */
[----:B------:R-:W-:Y:S01]  /*c6d0*/  MUFU.EX2 R181, R168 ;  /* 0x000000a800b57308 */ /* 0x000fe20000000800 */
        /* <DEDUP_REMOVED lines=16> */
[--C-:B------:R-:W-:Y:S01]  /*c7e0*/  FFMA.FTZ R172, R183, UR5, -R156.reuse ;  /* 0x00000005b7ac7c23 */ /* 0x100fe2000801089c */
[----:B------:R-:W-:Y:S01]  /*c7f0*/  @!P1 LEA R157, R157, UR11, 0x3 ;  /* 0x0000000b9d9d9c11 */ /* 0x000fe2000f8e18ff */
[--C-:B------:R-:W-:Y:S01]  /*c800*/  FFMA.FTZ R201, R170, UR5, -R156.reuse ;  /* 0x00000005aac97c23 */ /* 0x100fe2000801089c */
[----:B------:R-:W0:Y:S01]  /*c810*/  MUFU.EX2 R209, R209 ;  /* 0x000000d100d17308 */ /* 0x000e220000000800 */
[--C-:B------:R-:W-:Y:S01]  /*c820*/  FFMA.FTZ R170, R171, UR5, -R156.reuse ;  /* 0x00000005abaa7c23 */ /* 0x100fe2000801089c */
[--C-:B------:R-:W-:Y:S01]  /*c830*/  FFMA.FTZ R199, R166, UR5, -R156.reuse ;  /* 0x00000005a6c77c23 */ /* 0x100fe2000801089c */
[----:B------:R-:W-:Y:S02]  /*c840*/  @!P1 VIADD R157, R157, 0x38840 ;  /* 0x000388409d9d9836 */ /* 0x000fe40000000000 */
[--C-:B------:R-:W-:Y:S01]  /*c850*/  FFMA.FTZ R203, R174, UR5, -R156.reuse ;  /* 0x00000005aecb7c23 */ /* 0x100fe2000801089c */
[--C-:B------:R-:W-:Y:S01]  /*c860*/  FFMA.FTZ R174, R175, UR5, -R156.reuse ;  /* 0x00000005afae7c23 */ /* 0x100fe2000801089c */
[--C-:B------:R-:W-:Y:S01]  /*c870*/  FFMA.FTZ R167, R167, UR5, -R156.reuse ;  /* 0x00000005a7a77c23 */ /* 0x100fe2000801089c */
[--C-:B------:R-:W-:Y:S01]  /*c880*/  FFMA.FTZ R155, R155, UR5, -R156.reuse ;  /* 0x000000059b9b7c23 */ /* 0x100fe2000801089c */
[----:B------:R-:W1:Y:S01]  /*c890*/  MUFU.EX2 R160, R160 ;  /* 0x000000a000a07308 */ /* 0x000e620000000800 */
[----:B------:R-:W-:Y:S01]  /*c8a0*/  @!P1 PRMT R157, RZ, 0x654, R157 ;  /* 0x00000654ff9d9816 */ /* 0x000fe2000000009d */
[----:B------:R-:W-:-:S06]  /*c8b0*/  FFMA.FTZ R158, R158, UR5, -R156 ;  /* 0x000000059e9e7c23 */ /* 0x000fcc000801089c */
[----:B------:R-:W2:Y:S01]  /*c8c0*/  MUFU.EX2 R211, R211 ;  /* 0x000000d300d37308 */ /* 0x000ea20000000800 */
[----:B0-----:R-:W-:-:S07]  /*c8d0*/  FFMA.FTZ R5, R2, R5, R209 ;  /* 0x0000000502057223 */ /* 0x001fce00000100d1 */
        /* <DEDUP_REMOVED lines=11> */
[----:B--2---:R-:W-:-:S07]  /*c990*/  F2FP.BF16.F32.PACK_AB R205, R168, R205 ;  /* 0x000000cda8cd723e */ /* 0x004fce00000010ff */
[----:B------:R-:W2:Y:S08]  /*c9a0*/  MUFU.EX2 R201, R201 ;  /* 0x000000c900c97308 */ /* 0x000eb00000000800 */
[----:B------:R-:W3:Y:S08]  /*c9b0*/  MUFU.EX2 R170, R170 ;  /* 0x000000aa00aa7308 */ /* 0x000ef00000000800 */
[----:B------:R-:W4:Y:S08]  /*c9c0*/  MUFU.EX2 R203, R203 ;  /* 0x000000cb00cb7308 */ /* 0x000f300000000800 */
[----:B------:R-:W5:Y:S08]  /*c9d0*/  MUFU.EX2 R174, R174 ;  /* 0x000000ae00ae7308 */ /* 0x000f700000000800 */
[----:B------:R-:W5:Y:S08]  /*c9e0*/  MUFU.EX2 R197, R197 ;  /* 0x000000c500c57308 */ /* 0x000f700000000800 */
[----:B------:R-:W-:Y:S08]  /*c9f0*/  MUFU.EX2 R199, R199 ;  /* 0x000000c700c77308 */ /* 0x000ff00000000800 */
[----:B------:R-:W-:Y:S01]  /*ca00*/  MUFU.EX2 R155, R155 ;  /* 0x0000009b009b7308 */ /* 0x000fe20000000800 */
[----:B------:R-:W-:-:S02]  /*ca10*/  WARPGROUP.DEPBAR.LE gsb0, 0x0 ;  /* 0x00008000000079c5 */ /* 0x000fc40000010000 */
[----:B------:R1:W-:Y:S01]  /*ca20*/  @!P1 SYNCS.ARRIVE.TRANS64.RED.A1T0 RZ, [R157+URZ], RZ ;  /* 0x000000ff9dff99a7 */ /* 0x0003e2000810043f */
[----:B------:R-:W-:Y:S01]  /*ca30*/  FFMA.FTZ R193, R154, UR5, -R156 ;  /* 0x000000059ac17c23 */ /* 0x000fe2000801089c */
[----:B------:R-:W-:-:S03]  /*ca40*/  FADD.FTZ R154, R168, R5 ;  /* 0x00000005a89a7221 */ /* 0x000fc60000010000 */
[----:B------:R-:W-:Y:S01]  /*ca50*/  MUFU.EX2 R195, R158 ;  /* 0x0000009e00c37308 */ /* 0x000fe20000000800 */
[----:B------:R-:W-:Y:S01]  /*ca60*/  F2FP.BF16.F32.PACK_AB R192, R153, R20 ;  /* 0x0000001499c0723e */ /* 0x000fe200000010ff */
[----:B0-----:R-:W-:Y:S01]  /*ca70*/  FADD.FTZ R5, R207, R154 ;  /* 0x0000009acf057221 */ /* 0x001fe20000010000 */
[----:B------:R-:W-:Y:S01]  /*ca80*/  F2FP.BF16.F32.PACK_AB R194, R19, R152 ;  /* 0x0000009813c2723e */ /* 0x000fe200000010ff */
[----:B-1----:R-:W-:Y:S01]  /*ca90*/  FFMA.FTZ R157, R0, R14, R21 ;  /* 0x0000000e009d7223 */ /* 0x002fe20000010015 */
[--C-:B------:R-:W-:Y:S01]  /*caa0*/  FFMA.FTZ R14, R163, UR5, -R156.reuse ;  /* 0x00000005a30e7c23 */ /* 0x100fe2000801089c */
[----:B------:R-:W-:Y:S02]  /*cab0*/  FFMA.FTZ R156, R159, UR5, -R156 ;  /* 0x000000059f9c7c23 */ /* 0x000fe4000801089c */
[----:B------:R-:W-:Y:S01]  /*cac0*/  MUFU.EX2 R154, R167 ;  /* 0x000000a7009a7308 */ /* 0x000fe20000000800 */
[C---:B------:R-:W-:Y:S01]  /*cad0*/  FADD.FTZ R157, R208.reuse, R157 ;  /* 0x0000009dd09d7221 */ /* 0x040fe20000010000 */
[----:B------:R-:W-:Y:S01]  /*cae0*/  F2FP.BF16.F32.PACK_AB R208, R208, R21 ;  /* 0x00000015d0d0723e */ /* 0x000fe200000010ff */
[----:B------:R0:W-:Y:S01]  /*caf0*/  @!P1 SYNCS.ARRIVE.TRANS64.RED.A1T0 RZ, [R165+URZ], RZ ;  /* 0x000000ffa5ff99a7 */ /* 0x0001e2000810043f */
[----:B------:R-:W-:Y:S01]  /*cb00*/  F2FP.BF16.F32.PACK_AB R207, R172, R207 ;  /* 0x000000cfaccf723e */ /* 0x000fe200000010ff */
[----:B------:R-:W-:Y:S01]  /*cb10*/  FADD.FTZ R176, R210, R157 ;  /* 0x0000009dd2b07221 */ /* 0x000fe20000010000 */
[----:B------:R-:W-:-:S02]  /*cb20*/  F2FP.BF16.F32.PACK_AB R210, R189, R210 ;  /* 0x000000d2bdd2723e */ /* 0x000fc400000010ff */
[----:B------:R-:W1:Y:S01]  /*cb30*/  MUFU.EX2 R14, R14 ;  /* 0x0000000e000e7308 */ /* 0x000e620000000800 */
[----:B------:R-:W-:-:S04]  /*cb40*/  FADD.FTZ R157, R189, R176 ;  /* 0x000000b0bd9d7221 */ /* 0x000fc80000010000 */
[----:B------:R-:W-:Y:S01]  /*cb50*/  FADD.FTZ R166, R204, R157 ;  /* 0x0000009dcca67221 */ /* 0x000fe20000010000 */
[C---:B------:R-:W-:Y:S02]  /*cb60*/  F2FP.BF16.F32.PACK_AB R204, R177.reuse, R204 ;  /* 0x000000ccb1cc723e */ /* 0x040fe400000010ff */
[----:B------:R-:W0:Y:S01]  /*cb70*/  MUFU.EX2 R193, R193 ;  /* 0x000000c100c17308 */ /* 0x000e220000000800 */
[----:B------:R-:W-:-:S04]  /*cb80*/  FADD.FTZ R157, R177, R166 ;  /* 0x000000a6b19d7221 */ /* 0x000fc80000010000 */
[----:B------:R-:W-:Y:S01]  /*cb90*/  FADD.FTZ R162, R206, R157 ;  /* 0x0000009dcea27221 */ /* 0x000fe20000010000 */
[C---:B------:R-:W-:Y:S02]  /*cba0*/  F2FP.BF16.F32.PACK_AB R206, R185.reuse, R206 ;  /* 0x000000ceb9ce723e */ /* 0x040fe400000010ff */
[----:B------:R-:W0:Y:S01]  /*cbb0*/  MUFU.EX2 R156, R156 ;  /* 0x0000009c009c7308 */ /* 0x000e220000000800 */
[----:B------:R-:W-:Y:S01]  /*cbc0*/  FADD.FTZ R21, R185, R162 ;  /* 0x000000a2b9157221 */ /* 0x000fe20000010000 */
[----:B------:R-:W-:-:S03]  /*cbd0*/  FADD.FTZ R162, R172, R5 ;  /* 0x00000005aca27221 */ /* 0x000fc60000010000 */
[----:B------:R-:W-:Y:S01]  /*cbe0*/  FADD.FTZ R166, R200, R21 ;  /* 0x00000015c8a67221 */ /* 0x000fe20000010000 */
[----:B--2---:R-:W-:Y:S01]  /*cbf0*/  FADD.FTZ R5, R201, R162 ;  /* 0x000000a2c9057221 */ /* 0x004fe20000010000 */
[C---:B------:R-:W-:Y:S02]  /*cc00*/  F2FP.BF16.F32.PACK_AB R200, R169.reuse, R200 ;  /* 0x000000c8a9c8723e */ /* 0x040fe400000010ff */
[----:B------:R-:W-:Y:S01]  /*cc10*/  FADD.FTZ R21, R169, R166 ;  /* 0x000000a6a9157221 */ /* 0x000fe20000010000 */
[C---:B---3--:R-:W-:Y:S01]  /*cc20*/  FADD.FTZ R160, R170.reuse, R5 ;  /* 0x00000005aaa07221 */ /* 0x048fe20000010000 */
[----:B------:R-:W-:Y:S02]  /*cc30*/  F2FP.BF16.F32.PACK_AB R201, R170, R201 ;  /* 0x000000c9aac9723e */ /* 0x000fe400000010ff */
[----:B------:R-:W-:Y:S01]  /*cc40*/  FADD.FTZ R162, R202, R21 ;  /* 0x00000015caa27221 */ /* 0x000fe20000010000 */
[----:B----4-:R-:W-:Y:S01]  /*cc50*/  FADD.FTZ R5, R203, R160 ;  /* 0x000000a0cb057221 */ /* 0x010fe20000010000 */
[----:B------:R-:W-:-:S02]  /*cc60*/  F2FP.BF16.F32.PACK_AB R202, R173, R202 ;  /* 0x000000caadca723e */ /* 0x000fc400000010ff */
[----:B------:R-:W-:Y:S01]  /*cc70*/  FADD.FTZ R21, R173, R162 ;  /* 0x000000a2ad157221 */ /* 0x000fe20000010000 */
[C---:B-----5:R-:W-:Y:S01]  /*cc80*/  FADD.FTZ R160, R174.reuse, R5 ;  /* 0x00000005aea07221 */ /* 0x060fe20000010000 */
[----:B------:R-:W-:Y:S02]  /*cc90*/  F2FP.BF16.F32.PACK_AB R203, R174, R203 ;  /* 0x000000cbaecb723e */ /* 0x000fe400000010ff */
[----:B------:R-:W-:Y:S01]  /*cca0*/  FADD.FTZ R162, R196, R21 ;  /* 0x00000015c4a27221 */ /* 0x000fe20000010000 */
[----:B------:R-:W-:Y:S01]  /*ccb0*/  FADD.FTZ R5, R197, R160 ;  /* 0x000000a0c5057221 */ /* 0x000fe20000010000 */
[C---:B-1----:R-:W-:Y:S02]  /*ccc0*/  F2FP.BF16.F32.PACK_AB R197, R14.reuse, R197 ;  /* 0x000000c50ec5723e */ /* 0x042fe400000010ff */
[C---:B------:R-:W-:Y:S01]  /*ccd0*/  FADD.FTZ R21, R181.reuse, R162 ;  /* 0x000000a2b5157221 */ /* 0x040fe20000010000 */
[----:B------:R-:W-:Y:S01]  /*cce0*/  FADD.FTZ R160, R14, R5 ;  /* 0x000000050ea07221 */ /* 0x000fe20000010000 */
[----:B------:R-:W-:-:S02]  /*ccf0*/  F2FP.BF16.F32.PACK_AB R196, R181, R196 ;  /* 0x000000c4b5c4723e */ /* 0x000fc400000010ff */
[----:B------:R-:W-:Y:S01]  /*cd00*/  FADD.FTZ R162, R198, R21 ;  /* 0x00000015c6a27221 */ /* 0x000fe20000010000 */
[----:B------:R-:W-:Y:S01]  /*cd10*/  FADD.FTZ R5, R199, R160 ;  /* 0x000000a0c7057221 */ /* 0x000fe20000010000 */
[C---:B------:R-:W-:Y:S02]  /*cd20*/  F2FP.BF16.F32.PACK_AB R198, R161.reuse, R198 ;  /* 0x000000c6a1c6723e */ /* 0x040fe400000010ff */
[----:B------:R-:W-:Y:S01]  /*cd30*/  FADD.FTZ R21, R161, R162 ;  /* 0x000000a2a1157221 */ /* 0x000fe20000010000 */
[C---:B------:R-:W-:Y:S01]  /*cd40*/  FADD.FTZ R160, R154.reuse, R5 ;  /* 0x000000059aa07221 */ /* 0x040fe20000010000 */
[----:B------:R-:W-:Y:S02]  /*cd50*/  F2FP.BF16.F32.PACK_AB R199, R154, R199 ;  /* 0x000000c79ac7723e */ /* 0x000fe400000010ff */
[----:B------:R-:W-:Y:S01]  /*cd60*/  FADD.FTZ R14, R20, R21 ;  /* 0x00000015140e7221 */ /* 0x000fe20000010000 */
[----:B0-----:R-:W-:Y:S01]  /*cd70*/  FADD.FTZ R160, R193, R160 ;  /* 0x000000a0c1a07221 */ /* 0x001fe20000010000 */
[----:B------:R-:W-:Y:S01]  /*cd80*/  IMAD.U32 R21, RZ, RZ, UR6 ;  /* 0x00000006ff157e24 */ /* 0x000fe2000f8e00ff */
[----:B------:R-:W-:Y:S01]  /*cd90*/  F2FP.BF16.F32.PACK_AB R193, R155, R193 ;  /* 0x000000c19bc1723e */ /* 0x000fe200000010ff */
[----:B------:R-:W-:Y:S01]  /*cda0*/  FADD.FTZ R5, R153, R14 ;  /* 0x0000000e99057221 */ /* 0x000fe20000010000 */
[----:B------:R-:W-:Y:S01]  /*cdb0*/  FADD.FTZ R160, R155, R160 ;  /* 0x000000a09ba07221 */ /* 0x000fe20000010000 */
[----:B------:R-:W-:-:S02]  /*cdc0*/  IMAD.MOV.U32 R20, RZ, RZ, R3 ;  /* 0x000000ffff147224 */ /* 0x000fc400078e0003 */
[----:B------:R-:W-:Y:S01]  /*cdd0*/  FADD.FTZ R14, R152, R5 ;  /* 0x00000005980e7221 */ /* 0x000fe20000010000 */
[----:B------:R-:W-:Y:S01]  /*cde0*/  FADD.FTZ R160, R195, R160 ;  /* 0x000000a0c3a07221 */ /* 0x000fe20000010000 */
[C---:B------:R-:W-:Y:S02]  /*cdf0*/  F2FP.BF16.F32.PACK_AB R195, R156.reuse, R195 ;  /* 0x000000c39cc3723e */ /* 0x040fe400000010ff */
[----:B------:R-:W-:Y:S01]  /*ce00*/  FADD.FTZ R14, R19, R14 ;  /* 0x0000000e130e7221 */ /* 0x000fe20000010000 */
[----:B------:R-:W-:Y:S01]  /*ce10*/  FADD.FTZ R5, R156, R160 ;  /* 0x000000a09c057221 */ /* 0x000fe20000010000 */
[----:B------:R-:W-:Y:S01]  /*ce20*/  IMAD.MOV.U32 R19, RZ, RZ, R4 ;  /* 0x000000ffff137224 */ /* 0x000fe200078e0004 */
[----:B------:R-:W-:Y:S06]  /*ce30*/  @P2 BRA `(.L_x_2398) ;  /* 0xffffffc400902947 */ /* 0x000fec000383ffff */
.L_x_2389:
        /* <DEDUP_REMOVED lines=131> */
.L_x_2399:
        /* <DEDUP_REMOVED lines=8> */
.L_x_2400:
[----:B-1----:R-:W-:Y:S05]  /*d6f0*/  @P2 BRA `(.L_x_2401) ;  /* 0x0000000000082947 */ /* 0x002fea0003800000 */
[----:B------:R-:W1:Y:S02]  /*d700*/  SYNCS.PHASECHK.TRANS64.TRYWAIT P0, [UR7+0x38850], R0 ;  /* 0x03885000ff0075a7 */ /* 0x000e640008000147 */
[----:B-1----:R-:W-:Y:S05]  /*d710*/  @!P0 BRA `(.L_x_2402) ;  /* 0x0000009000048947 */ /* 0x002fea0003800000 */
.L_x_2401:
[----:B------:R-:W-:Y:S01]  /*d720*/  R2UR UR4, R17 ;  /* 0x00000000110472ca */ /* 0x000fe200000e0000 */
[----:B------:R-:W-:Y:S01]  /*d730*/  WARPGROUP.ARRIVE ;  /* 0x00000000000079c5 */ /* 0x000fe20000000000 */
[----:B------:R-:W-:Y:S01]  /*d740*/  UMOV UR11, 0x40000040 ;  /* 0x40000040000b7882 */ /* 0x000fe20000000000 */
[----:B01----:R-:W0:Y:S01]  /*d750*/  SHFL.BFLY PT, R0, R5, 0x2, 0x1f ;  /* 0x0c401f0005007f89 */ /* 0x003e2200000e0000 */
[----:B------:R-:W-:Y:S01]  /*d760*/  IMAD.U32 R13, RZ, RZ, UR7 ;  /* 0x00000007ff0d7e24 */ /* 0x000fe2000f8e00ff */
[----:B------:R-:W-:Y:S01]  /*d770*/  R2UR UR9, R220 ;  /* 0x00000000dc0972ca */ /* 0x000fe200000e0000 */
[----:B------:R-:W-:Y:S01]  /*d780*/  IMAD.MOV.U32 R6, RZ, RZ, RZ ;  /* 0x000000ffff067224 */ /* 0x000fe200078e00ff */
[----:B------:R-:W1:Y:S01]  /*d790*/  SHFL.BFLY PT, R7, R14, 0x2, 0x1f ;  /* 0x0c401f000e077f89 */ /* 0x000e6200000e0000 */
[----:B------:R-:W-:Y:S01]  /*d7a0*/  R2UR UR8, R16 ;  /* 0x00000000100872ca */ /* 0x000fe200000e0000 */
[----:B------:R-:W-:-:S04]  /*d7b0*/  IMAD.U32 R8, RZ, RZ, UR5 ;  /* 0x00000005ff087e24 */ /* 0x000fc8000f8e00ff */
[----:B------:R-:W-:-:S04]  /*d7c0*/  UIADD3 UR4, UR4, 0x400, URZ ;  /* 0x0000040004047890 */ /* 0x000fc8000fffe03f */
[----:B------:R-:W-:Y:S02]  /*d7d0*/  USHF.R.U32.HI UR4, URZ, 0x4, UR4 ;  /* 0x000000043f047899 */ /* 0x000fe40008011604 */
[----:B------:R-:W-:Y:S02]  /*d7e0*/  UIADD3 UR9, UR9, 0x1, URZ ;  /* 0x0000000109097890 */ /* 0x000fe4000fffe03f */
[----:B------:R-:W-:-:S04]  /*d7f0*/  ULOP3.LUT UR4, UR4, 0x3fff, URZ, 0xc0, !UPT ;  /* 0x00003fff04047892 */ /* 0x000fc8000f8ec03f */
[----:B------:R-:W-:Y:S01]  /*d800*/  ULOP3.LUT UR4, UR4, 0x2800000, URZ, 0xfc, !UPT ;  /* 0x0280000004047892 */ /* 0x000fe2000f8efc3f */
[----:B------:R-:W-:Y:S02]  /*d810*/  IMAD.U32 R220, RZ, RZ, UR9 ;  /* 0x00000009ffdc7e24 */ /* 0x000fe4000f8e00ff */
[----:B0-----:R-:W-:Y:S01]  /*d820*/  FADD.FTZ R2, R0, R5 ;  /* 0x0000000500027221 */ /* 0x001fe20000010000 */
[----:B------:R-:W-:Y:S01]  /*d830*/  IMAD.MOV.U32 R5, RZ, RZ, RZ ;  /* 0x000000ffff057224 */ /* 0x000fe200078e00ff */
[----:B------:R-:W-:Y:S01]  /*d840*/  UIMAD UR4, UR60, 0xa00, UR4 ;  /* 0x00000a003c0478a4 */ /* 0x000fe2000f8e0204 */
[----:B-1----:R-:W-:Y:S02]  /*d850*/  FADD.FTZ R7, R7, R14 ;  /* 0x0000000e07077221 */ /* 0x002fe40000010000 */
[----:B------:R-:W0:Y:S01]  /*d860*/  SHFL.BFLY PT, R9, R2, 0x1, 0x1f ;  /* 0x0c201f0002097f89 */ /* 0x000e2200000e0000 */
[----:B------:R-:W-:Y:S01]  /*d870*/  UIADD3 UR6, UR4, 0x80, URZ ;  /* 0x0000008004067890 */ /* 0x000fe2000fffe03f */
[----:B------:R-:W-:Y:S01]  /*d880*/  IMAD.U32 R14, RZ, RZ, UR5 ;  /* 0x00000005ff0e7e24 */ /* 0x000fe2000f8e00ff */
[----:B------:R-:W-:Y:S01]  /*d890*/  UIADD3 UR60, UR60, 0x1, URZ ;  /* 0x000000013c3c7890 */ /* 0x000fe2000fffe03f */
[----:B------:R-:W1:Y:S01]  /*d8a0*/  SHFL.BFLY PT, R0, R7, 0x1, 0x1f ;  /* 0x0c201f0007007f89 */ /* 0x000e6200000e0000 */
[----:B------:R-:W-:-:S02]  /*d8b0*/  UMOV UR10, UR4 ;  /* 0x00000004000a7c82 */ /* 0x000fc40008000000 */
[----:B------:R-:W-:Y:S01]  /*d8c0*/  HGMMA.64x256x16.F32.BF16 R24, R208, gdesc[UR8].tnspB, R24, gsb0 ;  /* 0x43e00008d0187df0 */ /* 0x000fe20008001818 */
[----:B------:R-:W-:Y:S01]  /*d8d0*/  UMOV UR10, UR6 ;  /* 0x00000006000a7c82 */ /* 0x000fe20008000000 */
[----:B------:R-:W-:Y:S01]  /*d8e0*/  UMOV UR11, 0x40000040 ;  /* 0x40000040000b7882 */ /* 0x000fe20000000000 */
[----:B------:R-:W-:Y:S02]  /*d8f0*/  UIADD3 UR6, UR4, 0x100, URZ ;  /* 0x0000010004067890 */ /* 0x000fe4000fffe03f */
[----:B------:R-:W-:-:S04]  /*d900*/  UISETP.NE.AND UP0, UPT, UR60, 0x2, UPT ;  /* 0x000000023c00788c */ /* 0x000fc8000bf05270 */
[----:B------:R-:W-:Y:S01]  /*d910*/  USEL UR60, UR60, URZ, UP0 ;  /* 0x0000003f3c3c7287 */ /* 0x000fe20008000000 */
[----:B0-----:R-:W-:Y:S01]  /*d920*/  FADD.FTZ R12, R2, R9 ;  /* 0x00000009020c7221 */ /* 0x001fe20000010000 */
[----:B------:R-:W-:Y:S02]  /*d930*/  IMAD.MOV.U32 R2, RZ, RZ, -0x800000 ;  /* 0xff800000ff027424 */ /* 0x000fe400078e00ff */
[----:B-1----:R-:W-:Y:S02]  /*d940*/  FADD.FTZ R11, R7, R0 ;  /* 0x00000000070b7221 */ /* 0x002fe40000010000 */
[----:B------:R-:W-:Y:S01]  /*d950*/  FSETP.NE.FTZ.AND P2, PT, R12, RZ, PT ;  /* 0x000000ff0c00720b */ /* 0x000fe20003f55000 */
[----:B------:R-:W-:Y:S02]  /*d960*/  IMAD.MOV.U32 R0, RZ, RZ, -0x800000 ;  /* 0xff800000ff007424 */ /* 0x000fe400078e00ff */
[----:B------:R-:W-:-:S10]  /*d970*/  FSETP.NE.FTZ.AND P0, PT, R11, RZ, PT ;  /* 0x000000ff0b00720b */ /* 0x000fd40003f15000 */
[----:B------:R-:W0:Y:S01]  /*d980*/  @P2 MUFU.LG2 R10, R12 ;  /* 0x0000000c000a2308 */ /* 0x000e220000000c00 */
[----:B------:R-:W-:Y:S02]  /*d990*/  @P2 FMUL.FTZ R14, R14, 0.69314718246459960938 ;  /* 0x3f3172180e0e2820 */ /* 0x000fe40000410000 */
[----:B------:R-:W-:-:S05]  /*d9a0*/  @P0 FMUL.FTZ R8, R8, 0.69314718246459960938 ;  /* 0x3f31721808080820 */ /* 0x000fca0000410000 */
[----:B------:R-:W1:Y:S08]  /*d9b0*/  @P0 MUFU.LG2 R9, R11 ;  /* 0x0000000b00090308 */ /* 0x000e700000000c00 */
[----:B------:R-:W2:Y:S01]  /*d9c0*/  @P0 MUFU.RCP R6, R11 ;  /* 0x0000000b00060308 */ /* 0x000ea20000001000 */
[----:B0-----:R-:W-:Y:S01]  /*d9d0*/  @P2 FMUL.FTZ R7, R10, 0.69314718246459960938 ;  /* 0x3f3172180a072820 */ /* 0x001fe20000410000 */
[----:B------:R-:W-:-:S03]  /*d9e0*/  @!P1 VIADD R10, R13, 0x38860 ;  /* 0x000388600d0a9836 */ /* 0x000fc60000000000 */
[----:B------:R-:W-:Y:S02]  /*d9f0*/  @P2 FFMA.FTZ R2, R14, R4, R7 ;  /* 0x000000040e022223 */ /* 0x000fe40000010007 */
[----:B------:R-:W-:Y:S01]  /*da00*/  @!P1 PRMT R10, RZ, 0x654, R10 ;  /* 0x00000654ff0a9816 */ /* 0x000fe2000000000a */
[----:B------:R-:W0:Y:S01]  /*da10*/  @P2 MUFU.RCP R5, R12 ;  /* 0x0000000c00052308 */ /* 0x000e220000001000 */
        /* <DEDUP_REMOVED lines=8> */
[----:B------:R-:W-:Y:S02]  /*daa0*/  UIADD3 UR6, UR4, 0x180, URZ ;  /* 0x0000018004067890 */ /* 0x000fe4000fffe03f */
[----:B------:R-:W-:Y:S01]  /*dab0*/  UIADD3 UR4, UR4, 0x200, URZ ;  /* 0x0000020004047890 */ /* 0x000fe2000fffe03f */
[----:B------:R-:W-:Y:S02]  /*dac0*/  WARPGROUP.DEPBAR.LE gsb0, 0x0 ;  /* 0x00008000000079c5 */ /* 0x000fe40000010000 */
[----:B------:R-:W-:-:S15]  /*dad0*/  WARPGROUP.ARRIVE ;  /* 0x00000000000079c5 */ /* 0x000fde0000000000 */
[----:B------:R-:W-:-:S05]  /*dae0*/  NOP ;  /* 0x0000000000007918 */ /* 0x000fca0000000000 */
        /* <DEDUP_REMOVED lines=10> */
[----:B------:R-:W-:-:S06]  /*db90*/  ULOP3.LUT UR8, UR8, UR4, URZ, 0x3c, !UPT ;  /* 0x0000000408087292 */ /* 0x000fcc000f8e3c3f */
[----:B------:R-:W-:Y:S01]  /*dba0*/  IMAD.U32 R16, RZ, RZ, UR8 ;  /* 0x00000008ff107e24 */ /* 0x000fe2000f8e00ff */
[----:B------:R-:W-:Y:S02]  /*dbb0*/  WARPGROUP.DEPBAR.LE gsb0, 0x0 ;  /* 0x00008000000079c5 */ /* 0x000fe40000010000 */
[----:B------:R-:W-:-:S12]  /*dbc0*/  WARPGROUP.ARRIVE ;  /* 0x00000000000079c5 */ /* 0x000fd80000000000 */
        /* <DEDUP_REMOVED lines=130> */
[----:B-1----:R-:W-:-:S07]  /*e3f0*/  FMUL.FTZ R177, R151, R5 ;  /* 0x0000000597b17220 */ /* 0x002fce0000410000 */
.L_x_2372:
        /* <DEDUP_REMOVED lines=10> */
[----:B------:R-:W-:Y:S01]  /*e4a0*/  IMAD R5, R219, 0x40, R18 ;  /* 0x00000040db057824 */ /* 0x000fe200078e0212 */
[----:B------:R-:W-:Y:S01]  /*e4b0*/  R2UR UR13, R22 ;  /* 0x00000000160d72ca */ /* 0x000fe200000e0000 */
[----:B------:R-:W-:Y:S01]  /*e4c0*/  ULDC.64 UR8, c[0x0][0xb90] ;  /* 0x0002e40000087ab9 */ /* 0x000fe20000000a00 */
[----:B------:R-:W-:Y:S01]  /*e4d0*/  F2FP.BF16.F32.PACK_AB R24, R25, R24 ;  /* 0x000000181918723e */ /* 0x000fe200000010ff */
[----:B------:R-:W-:Y:S01]  /*e4e0*/  ULDC.64 UR16, c[0x0][0x208] ;  /* 0x0000820000107ab9 */ /* 0x000fe20000000a00 */
[----:B------:R-:W-:Y:S02]  /*e4f0*/  F2FP.BF16.F32.PACK_AB R25, R17, R26 ;  /* 0x0000001a1119723e */ /* 0x000fe400000010ff */
[----:B------:R-:W-:Y:S02]  /*e500*/  F2FP.BF16.F32.PACK_AB R26, R29, R28 ;  /* 0x0000001c1d1a723e */ /* 0x000fe400000010ff */
[----:B------:R-:W-:-:S02]  /*e510*/  F2FP.BF16.F32.PACK_AB R27, R27, R30 ;  /* 0x0000001e1b1b723e */ /* 0x000fc400000010ff */
[----:B------:R-:W-:Y:S02]  /*e520*/  R2UR UR11, R217 ;  /* 0x00000000d90b72ca */ /* 0x000fe400000e0000 */
[----:B------:R-:W-:Y:S02]  /*e530*/  R2UR UR14, R218 ;  /* 0x00000000da0e72ca */ /* 0x000fe400000e0000 */
[----:B------:R-:W-:Y:S02]  /*e540*/  F2FP.BF16.F32.PACK_AB R32, R33, R32 ;  /* 0x000000202120723e */ /* 0x000fe400000010ff */
[----:B------:R-:W-:Y:S02]  /*e550*/  F2FP.BF16.F32.PACK_AB R33, R35, R34 ;  /* 0x000000222321723e */ /* 0x000fe400000010ff */
[----:B------:R-:W-:Y:S01]  /*e560*/  F2FP.BF16.F32.PACK_AB R34, R37, R176 ;  /* 0x000000b02522723e */ /* 0x000fe200000010ff */
[----:B------:R-:W-:Y:S01]  /*e570*/  VIADD R37, R212, UR13 ;  /* 0x0000000dd4257c36 */ /* 0x000fe20008000000 */
[----:B------:R-:W-:-:S02]  /*e580*/  F2FP.BF16.F32.PACK_AB R35, R39, R38 ;  /* 0x000000262723723e */ /* 0x000fc400000010ff */
[----:B------:R-:W-:Y:S01]  /*e590*/  F2FP.BF16.F32.PACK_AB R173, R174, R173 ;  /* 0x000000adaead723e */ /* 0x000fe200000010ff */
[----:B------:R-:W-:Y:S01]  /*e5a0*/  USHF.R.S32.HI UR10, URZ, 0x1f, UR11 ;  /* 0x0000001f3f0a7899 */ /* 0x000fe2000801140b */
[----:B------:R-:W-:Y:S01]  /*e5b0*/  F2FP.BF16.F32.PACK_AB R174, R149, R148 ;  /* 0x0000009495ae723e */ /* 0x000fe200000010ff */
[----:B------:R-:W-:Y:S01]  /*e5c0*/  UIMAD.WIDE.U32 UR6, UR11, UR8, URZ ;  /* 0x000000080b0672a5 */ /* 0x000fe2000f8e003f */
[----:B------:R-:W-:Y:S01]  /*e5d0*/  F2FP.BF16.F32.PACK_AB R175, R177, R175 ;  /* 0x000000afb1af723e */ /* 0x000fe200000010ff */
[----:B------:R-:W-:Y:S02]  /*e5e0*/  UIMAD UR5, UR10, UR8, URZ ;  /* 0x000000080a0572a4 */ /* 0x000fe4000f8e023f */
[----:B------:R-:W-:Y:S01]  /*e5f0*/  USHF.R.S32.HI UR12, URZ, 0x1f, UR14 ;  /* 0x0000001f3f0c7899 */ /* 0x000fe2000801140e */
[----:B------:R-:W-:Y:S02]  /*e600*/  MOV R168, R199 ;  /* 0x000000c700a87202 */ /* 0x000fe40000000f00 */
[----:B0-----:R-:W-:Y:S01]  /*e610*/  MOV R169, R4 ;  /* 0x0000000400a97202 */ /* 0x001fe20000000f00 */
[----:B------:R-:W-:-:S03]  /*e620*/  UIMAD UR5, UR11, UR9, UR5 ;  /* 0x000000090b0572a4 */ /* 0x000fc6000f8e0205 */
[----:B------:R-:W-:Y:S01]  /*e630*/  ULDC.64 UR8, c[0x0][0xb98] ;  /* 0x0002e60000087ab9 */ /* 0x000fe20000000a00 */
[--C-:B------:R-:W-:Y:S01]  /*e640*/  IMAD.WIDE R20, R224, 0x2, R168.reuse ;  /* 0x00000002e0147825 */ /* 0x100fe200078e02a8 */
[----:B------:R-:W-:Y:S02]  /*e650*/  UIADD3 UR7, UR7, UR5, URZ ;  /* 0x0000000507077290 */ /* 0x000fe4000fffe03f */
[----:B------:R-:W-:Y:S01]  /*e660*/  UIMAD UR5, UR12, UR8, URZ ;  /* 0x000000080c0572a4 */ /* 0x000fe2000f8e023f */
[----:B------:R-:W-:Y:S01]  /*e670*/  IMAD.WIDE R168, R5, 0x2, R168 ;  /* 0x0000000205a87825 */ /* 0x000fe200078e02a8 */
[C---:B------:R-:W-:Y:S01]  /*e680*/  IADD3 R119, P6, R20.reuse, 0xc000, RZ ;  /* 0x0000c00014777810 */ /* 0x040fe20007fde0ff */
[----:B------:R-:W-:Y:S01]  /*e690*/  UIMAD.WIDE.U32 UR6, UR14, UR8, UR6 ;  /* 0x000000080e0672a5 */ /* 0x000fe2000f8e0006 */
[C---:B------:R-:W-:Y:S01]  /*e6a0*/  IADD3 R7, P3, R20.reuse, 0xc060, RZ ;  /* 0x0000c06014077810 */ /* 0x040fe20007f7e0ff */
[----:B------:R-:W-:Y:S01]  /*e6b0*/  UIMAD UR5, UR14, UR9, UR5 ;  /* 0x000000090e0572a4 */ /* 0x000fe2000f8e0205 */
[C---:B------:R-:W-:Y:S01]  /*e6c0*/  IADD3 R111, P2, R20.reuse, 0x8040, RZ ;  /* 0x00008040146f7810 */ /* 0x040fe20007f5e0ff */
[--C-:B------:R-:W-:Y:S01]  /*e6d0*/  IMAD.X R11, RZ, RZ, R21.reuse, P6 ;  /* 0x000000ffff0b7224 */ /* 0x100fe200030e0615 */
[----:B------:R-:W-:Y:S01]  /*e6e0*/  LOP3.LUT R171, R20, 0x380, RZ, 0xc0, !PT ;  /* 0x0000038014ab7812 */ /* 0x000fe200078ec0ff */
[--C-:B------:R-:W-:Y:S01]  /*e6f0*/  IMAD.X R5, RZ, RZ, R21.reuse, P3 ;  /* 0x000000ffff057224 */ /* 0x100fe200018e0615 */
[----:B------:R-:W-:Y:S01]  /*e700*/  LOP3.LUT R10, R119, 0x380, RZ, 0xc0, !PT ;  /* 0x00000380770a7812 */ /* 0x000fe200078ec0ff */
[----:B------:R-:W-:Y:S01]  /*e710*/  IMAD.X R153, RZ, RZ, R21, P2 ;  /* 0x000000ffff997224 */ /* 0x000fe200010e0615 */
[----:B------:R-:W-:Y:S01]  /*e720*/  LOP3.LUT R4, R7, 0x380, RZ, 0xc0, !PT ;  /* 0x0000038007047812 */ /* 0x000fe200078ec0ff */
[----:B------:R-:W-:Y:S01]  /*e730*/  ULDC.64 UR8, c[0x0][0xae8] ;  /* 0x0002ba0000087ab9 */ /* 0x000fe20000000a00 */
[----:B------:R-:W-:-:S02]  /*e740*/  SHF.R.U64 R171, R171, 0x3, RZ ;  /* 0x00000003abab7819 */ /* 0x000fc400000012ff */
[----:B------:R-:W-:Y:S02]  /*e750*/  IADD3 R12, P2, R20, 0x4000, RZ ;  /* 0x00004000140c7810 */ /* 0x000fe40007f5e0ff */
[----:B------:R-:W-:Y:S02]  /*e760*/  SHF.R.U64 R10, R10, 0x3, RZ ;  /* 0x000000030a0a7819 */ /* 0x000fe400000012ff */
[----:B------:R-:W-:Y:S01]  /*e770*/  SHF.R.U64 R4, R4, 0x3, RZ ;  /* 0x0000000304047819 */ /* 0x000fe200000012ff */
[----:B------:R-:W-:Y:S01]  /*e780*/  IMAD.X R13, RZ, RZ, R21, P2 ;  /* 0x000000ffff0d7224 */ /* 0x000fe200010e0615 */
[C---:B------:R-:W-:Y:S02]  /*e790*/  IADD3 R127, P4, R20.reuse, 0xc040, RZ ;  /* 0x0000c040147f7810 */ /* 0x040fe40007f9e0ff */
[C---:B------:R-:W-:Y:S02]  /*e7a0*/  IADD3 R123, P5, R20.reuse, 0xc020, RZ ;  /* 0x0000c020147b7810 */ /* 0x040fe40007fbe0ff */
[----:B------:R-:W-:-:S02]  /*e7b0*/  IADD3 R115, P0, R20, 0x8060, RZ ;  /* 0x0000806014737810 */ /* 0x000fc40007f1e0ff */
[C---:B------:R-:W-:Y:S01]  /*e7c0*/  IADD3 R31, P1, R20.reuse, 0x20, RZ ;  /* 0x00000020141f7810 */ /* 0x040fe20007f3e0ff */
[--C-:B------:R-:W-:Y:S01]  /*e7d0*/  IMAD.X R9, RZ, RZ, R21.reuse, P5 ;  /* 0x000000ffff097224 */ /* 0x100fe200028e0615 */
[----:B------:R-:W-:Y:S01]  /*e7e0*/  IADD3 R107, P3, R20, 0x8020, RZ ;  /* 0x00008020146b7810 */ /* 0x000fe20007f7e0ff */
[--C-:B------:R-:W-:Y:S01]  /*e7f0*/  IMAD.X R15, RZ, RZ, R21.reuse, P0 ;  /* 0x000000ffff0f7224 */ /* 0x100fe200000e0615 */
[----:B------:R-:W-:Y:S01]  /*e800*/  LOP3.LUT R170, R171, R20, RZ, 0x3c, !PT ;  /* 0x00000014abaa7212 */ /* 0x000fe200078e3cff */
[--C-:B------:R-:W-:Y:S01]  /*e810*/  IMAD.MOV.U32 R171, RZ, RZ, R21.reuse ;  /* 0x000000ffffab7224 */ /* 0x100fe200078e0015 */
[----:B------:R-:W-:Y:S01]  /*e820*/  LOP3.LUT R10, R10, R119, RZ, 0x3c, !PT ;  /* 0x000000770a0a7212 */ /* 0x000fe200078e3cff */
[--C-:B------:R-:W-:Y:S01]  /*e830*/  IMAD.X R151, RZ, RZ, R21.reuse, P1 ;  /* 0x000000ffff977224 */ /* 0x100fe200008e0615 */
[----:B------:R-:W-:Y:S01]  /*e840*/  LOP3.LUT R4, R4, R7, RZ, 0x3c, !PT ;  /* 0x0000000704047212 */ /* 0x000fe200078e3cff */
[--C-:B------:R-:W-:Y:S01]  /*e850*/  IMAD.X R7, RZ, RZ, R21.reuse, P4 ;  /* 0x000000ffff077224 */ /* 0x100fe200020e0615 */
[----:B------:R-:W-:Y:S01]  /*e860*/  IADD3 R119, P2, R168, 0x7000, RZ ;  /* 0x00007000a8777810 */ /* 0x000fe20007f5e0ff */
        /* <DEDUP_REMOVED lines=11> */
[----:B------:R-:W-:Y:S01]  /*e920*/  MOV R171, R170 ;  /* 0x000000aa00ab7202 */ /* 0x000fe20000000f00 */
[--C-:B------:R-:W-:Y:S01]  /*e930*/  IMAD.X R165, RZ, RZ, R21.reuse, P1 ;  /* 0x000000ffffa57224 */ /* 0x100fe200008e0615 */
[----:B------:R-:W-:Y:S01]  /*e940*/  LOP3.LUT R118, R119, 0x380, RZ, 0xc0, !PT ;  /* 0x0000038077767812 */ /* 0x000fe200078ec0ff */
[----:B------:R-:W0:Y:S01]  /*e950*/  LDC R170, c[0x0][0xbe8] ;  /* 0x0002fa00ffaa7b82 */ /* 0x000e220000000800 */
[----:B------:R-:W-:Y:S01]  /*e960*/  IMAD.X R167, RZ, RZ, R21, P3 ;  /* 0x000000ffffa77224 */ /* 0x000fe200018e0615 */
[----:B------:R-:W-:-:S06]  /*e970*/  LOP3.LUT R21, R102, 0x380, RZ, 0xc0, !PT ;  /* 0x0000038066157812 */ /* 0x000fcc00078ec0ff */
[----:B------:R-:W-:Y:S01]  /*e980*/  BAR.SYNC.DEFER_BLOCKING 0x1, 0x100 ;  /* 0x0044000000007b1d */ /* 0x000fe20000010000 */
[----:B------:R-:W-:Y:S02]  /*e990*/  SHF.R.U64 R118, R118, 0x3, RZ ;  /* 0x0000000376767819 */ /* 0x000fe400000012ff */
[----:B------:R-:W-:Y:S02]  /*e9a0*/  LOP3.LUT R20, R31, 0x380, RZ, 0xc0, !PT ;  /* 0x000003801f147812 */ /* 0x000fe400078ec0ff */
[----:B------:R-:W-:Y:S02]  /*e9b0*/  SHF.R.U64 R21, R21, 0x3, RZ ;  /* 0x0000000315157819 */ /* 0x000fe400000012ff */
[----:B------:R-:W-:Y:S01]  /*e9c0*/  LOP3.LUT R118, R118, R119, RZ, 0x3c, !PT ;  /* 0x0000007776767212 */ /* 0x000fe200078e3cff */
[----:B------:R-:W-:Y:S01]  /*e9d0*/  IMAD.X R119, RZ, RZ, R169, P2 ;  /* 0x000000ffff777224 */ /* 0x000fe200010e06a9 */
[----:B------:R-:W-:Y:S02]  /*e9e0*/  IADD3 R147, P2, R168, 0xe000, RZ ;  /* 0x0000e000a8937810 */ /* 0x000fe40007f5e0ff */
[----:B------:R-:W-:-:S02]  /*e9f0*/  SHF.R.U64 R20, R20, 0x3, RZ ;  /* 0x0000000314147819 */ /* 0x000fc400000012ff */
[----:B------:R-:W-:Y:S02]  /*ea00*/  LOP3.LUT R156, R21, R102, RZ, 0x3c, !PT ;  /* 0x00000066159c7212 */ /* 0x000fe400078e3cff */
[----:B------:R-:W-:Y:S02]  /*ea10*/  LOP3.LUT R21, R22, 0x380, RZ, 0xc0, !PT ;  /* 0x0000038016157812 */ /* 0x000fe400078ec0ff */
[----:B------:R-:W-:Y:S02]  /*ea20*/  LOP3.LUT R146, R147, 0x380, RZ, 0xc0, !PT ;  /* 0x0000038093927812 */ /* 0x000fe400078ec0ff */
[----:B------:R-:W-:Y:S02]  /*ea30*/  LOP3.LUT R150, R20, R31, RZ, 0x3c, !PT ;  /* 0x0000001f14967212 */ /* 0x000fe400078e3cff */
[----:B------:R-:W-:Y:S02]  /*ea40*/  LOP3.LUT R20, R99, 0x380, RZ, 0xc0, !PT ;  /* 0x0000038063147812 */ /* 0x000fe400078ec0ff */
[----:B------:R-:W-:Y:S01]  /*ea50*/  SHF.R.U64 R21, R21, 0x3, RZ ;  /* 0x0000000315157819 */ /* 0x000fe200000012ff */
[----:B------:R1:W-:Y:S01]  /*ea60*/  STSM.16.M88.4 [R171], R24 ;  /* 0x00000018ab007844 */ /* 0x0003e20000000200 */
[----:B------:R-:W-:-:S02]  /*ea70*/  SHF.R.U64 R146, R146, 0x3, RZ ;  /* 0x0000000392927819 */ /* 0x000fc400000012ff */
[----:B------:R-:W-:Y:S02]  /*ea80*/  SHF.R.U64 R20, R20, 0x3, RZ ;  /* 0x0000000314147819 */ /* 0x000fe400000012ff */
[----:B------:R-:W-:Y:S02]  /*ea90*/  LOP3.LUT R164, R21, R22, RZ, 0x3c, !PT ;  /* 0x0000001615a47212 */ /* 0x000fe400078e3cff */
[----:B------:R-:W-:Y:S02]  /*eaa0*/  IADD3 R21, P3, R168, 0x1000, RZ ;  /* 0x00001000a8157810 */ /* 0x000fe40007f7e0ff */
[----:B------:R-:W-:Y:S01]  /*eab0*/  LOP3.LUT R146, R146, R147, RZ, 0x3c, !PT ;  /* 0x0000009392927212 */ /* 0x000fe200078e3cff */
[----:B------:R-:W-:Y:S01]  /*eac0*/  IMAD.X R147, RZ, RZ, R169, P2 ;  /* 0x000000ffff937224 */ /* 0x000fe200010e06a9 */
[----:B0-----:R-:W-:Y:S02]  /*ead0*/  ISETP.NE.AND P2, PT, R170, 0x1, PT ;  /* 0x00000001aa00780c */ /* 0x001fe40003f45270 */
[----:B------:R-:W-:-:S02]  /*eae0*/  LOP3.LUT R160, R20, R99, RZ, 0x3c, !PT ;  /* 0x0000006314a07212 */ /* 0x000fc400078e3cff */
[----:B------:R-:W-:Y:S02]  /*eaf0*/  LOP3.LUT R20, R21, 0x380, RZ, 0xc0, !PT ;  /* 0x0000038015147812 */ /* 0x000fe400078ec0ff */
[----:B------:R-:W-:Y:S02]  /*eb00*/  LOP3.LUT R8, R123, 0x380, RZ, 0xc0, !PT ;  /* 0x000003807b087812 */ /* 0x000fe400078ec0ff */
[----:B------:R-:W-:Y:S02]  /*eb10*/  LOP3.LUT R14, R115, 0x380, RZ, 0xc0, !PT ;  /* 0x00000380730e7812 */ /* 0x000fe400078ec0ff */
[----:B------:R-:W-:Y:S02]  /*eb20*/  LOP3.LUT R110, R111, 0x380, RZ, 0xc0, !PT ;  /* 0x000003806f6e7812 */ /* 0x000fe400078ec0ff */
[----:B------:R-:W-:Y:S01]  /*eb30*/  LOP3.LUT R106, R107, 0x380, RZ, 0xc0, !PT ;  /* 0x000003806b6a7812 */ /* 0x000fe200078ec0ff */
[----:B-1----:R-:W0:Y:S01]  /*eb40*/  @P2 LDC R24, c[0x0][0xbec] ;  /* 0x0002fb00ff182b82 */ /* 0x002e220000000800 */
[----:B------:R-:W-:-:S02]  /*eb50*/  LOP3.LUT R102, R103, 0x380, RZ, 0xc0, !PT ;  /* 0x0000038067667812 */ /* 0x000fc400078ec0ff */
[----:B------:R-:W-:Y:S02]  /*eb60*/  SHF.R.U64 R20, R20, 0x3, RZ ;  /* 0x0000000314147819 */ /* 0x000fe400000012ff */
[----:B------:R-:W-:Y:S02]  /*eb70*/  SHF.R.U64 R8, R8, 0x3, RZ ;  /* 0x0000000308087819 */ /* 0x000fe400000012ff */
[----:B------:R-:W-:Y:S01]  /*eb80*/  SHF.R.U64 R14, R14, 0x3, RZ ;  /* 0x000000030e0e7819 */ /* 0x000fe200000012ff */
[----:B------:R-:W1:Y:S01]  /*eb90*/  @P2 LDC R27, c[0x0][0xbf0] ;  /* 0x0002fc00ff1b2b82 */ /* 0x000e620000000800 */
[----:B------:R-:W-:Y:S02]  /*eba0*/  SHF.R.U64 R110, R110, 0x3, RZ ;  /* 0x000000036e6e7819 */ /* 0x000fe400000012ff */
[----:B------:R-:W-:Y:S02]  /*ebb0*/  SHF.R.U64 R106, R106, 0x3, RZ ;  /* 0x000000036a6a7819 */ /* 0x000fe400000012ff */
[----:B------:R-:W-:-:S02]  /*ebc0*/  LOP3.LUT R31, R98, 0x380, RZ, 0xc0, !PT ;  /* 0x00000380621f7812 */ /* 0x000fc400078ec0ff */
[----:B------:R-:W-:Y:S02]  /*ebd0*/  SHF.R.U64 R102, R102, 0x3, RZ ;  /* 0x0000000366667819 */ /* 0x000fe400000012ff */
[----:B------:R-:W-:Y:S01]  /*ebe0*/  LOP3.LUT R20, R20, R21, RZ, 0x3c, !PT ;  /* 0x0000001514147212 */ /* 0x000fe200078e3cff */
[----:B------:R-:W-:Y:S01]  /*ebf0*/  IMAD.X R21, RZ, RZ, R169, P3 ;  /* 0x000000ffff157224 */ /* 0x000fe200018e06a9 */
[----:B------:R-:W-:Y:S02]  /*ec00*/  LOP3.LUT R8, R8, R123, RZ, 0x3c, !PT ;  /* 0x0000007b08087212 */ /* 0x000fe400078e3cff */
[----:B------:R-:W-:Y:S02]  /*ec10*/  LOP3.LUT R14, R14, R115, RZ, 0x3c, !PT ;  /* 0x000000730e0e7212 */ /* 0x000fe400078e3cff */
[----:B------:R-:W-:Y:S01]  /*ec20*/  LOP3.LUT R152, R110, R111, RZ, 0x3c, !PT ;  /* 0x0000006f6e987212 */ /* 0x000fe200078e3cff */
[----:B0-----:R-:W-:Y:S01]  /*ec30*/  @P2 IMAD.HI.U32 R24, R37, R24, RZ ;  /* 0x0000001825182227 */ /* 0x001fe200078e00ff */
[----:B------:R-:W-:-:S02]  /*ec40*/  LOP3.LUT R154, R106, R107, RZ, 0x3c, !PT ;  /* 0x0000006b6a9a7212 */ /* 0x000fc400078e3cff */
[----:B------:R-:W-:Y:S02]  /*ec50*/  SHF.R.U64 R31, R31, 0x3, RZ ;  /* 0x000000031f1f7819 */ /* 0x000fe400000012ff */
[----:B------:R-:W-:Y:S02]  /*ec60*/  LOP3.LUT R158, R102, R103, RZ, 0x3c, !PT ;  /* 0x00000067669e7212 */ /* 0x000fe400078e3cff */
[C---:B------:R-:W-:Y:S02]  /*ec70*/  IADD3 R123, P3, R168.reuse, 0x8000, RZ ;  /* 0x00008000a87b7810 */ /* 0x040fe40007f7e0ff */
[C---:B------:R-:W-:Y:S02]  /*ec80*/  IADD3 R99, P4, R168.reuse, 0x2000, RZ ;  /* 0x00002000a8637810 */ /* 0x040fe40007f9e0ff */
[C---:B------:R-:W-:Y:S02]  /*ec90*/  IADD3 R103, P5, R168.reuse, 0x3000, RZ ;  /* 0x00003000a8677810 */ /* 0x040fe40007fbe0ff */
[----:B------:R-:W-:-:S02]  /*eca0*/  IADD3 R107, P6, R168, 0x4000, RZ ;  /* 0x00004000a86b7810 */ /* 0x000fc40007fde0ff */
[C---:B------:R-:W-:Y:S02]  /*ecb0*/  IADD3 R111, P0, R168.reuse, 0x5000, RZ ;  /* 0x00005000a86f7810 */ /* 0x040fe40007f1e0ff */
[----:B------:R-:W-:Y:S02]  /*ecc0*/  IADD3 R115, P1, R168, 0x6000, RZ ;  /* 0x00006000a8737810 */ /* 0x000fe40007f3e0ff */
[----:B------:R-:W-:Y:S02]  /*ecd0*/  LOP3.LUT R162, R31, R98, RZ, 0x3c, !PT ;  /* 0x000000621fa27212 */ /* 0x000fe400078e3cff */
[----:B------:R-:W-:Y:S02]  /*ece0*/  LOP3.LUT R122, R123, 0x380, RZ, 0xc0, !PT ;  /* 0x000003807b7a7812 */ /* 0x000fe400078ec0ff */
[----:B------:R-:W-:Y:S02]  /*ecf0*/  LOP3.LUT R22, R19, 0x380, RZ, 0xc0, !PT ;  /* 0x0000038013167812 */ /* 0x000fe400078ec0ff */
[----:B------:R-:W-:-:S02]  /*ed00*/  LOP3.LUT R98, R99, 0x380, RZ, 0xc0, !PT ;  /* 0x0000038063627812 */ /* 0x000fc400078ec0ff */
[----:B------:R-:W-:Y:S02]  /*ed10*/  LOP3.LUT R102, R103, 0x380, RZ, 0xc0, !PT ;  /* 0x0000038067667812 */ /* 0x000fe400078ec0ff */
        /* <DEDUP_REMOVED lines=8> */
[----:B------:R-:W-:Y:S02]  /*eda0*/  SHF.R.U64 R106, R106, 0x3, RZ ;  /* 0x000000036a6a7819 */ /* 0x000fe400000012ff */
[----:B------:R-:W-:Y:S02]  /*edb0*/  SHF.R.U64 R110, R110, 0x3, RZ ;  /* 0x000000036e6e7819 */ /* 0x000fe400000012ff */
[----:B------:R-:W-:-:S02]  /*edc0*/  SHF.R.U64 R114, R114, 0x3, RZ ;  /* 0x0000000372727819 */ /* 0x000fc400000012ff */
[----:B------:R-:W-:Y:S02]  /*edd0*/  SHF.R.U64 R6, R6, 0x3, RZ ;  /* 0x0000000306067819 */ /* 0x000fe400000012ff */
[----:B------:R-:W-:Y:S01]  /*ede0*/  LOP3.LUT R122, R122, R123, RZ, 0x3c, !PT ;  /* 0x0000007b7a7a7212 */ /* 0x000fe200078e3cff */
[--C-:B------:R-:W-:Y:S01]  /*edf0*/  IMAD.X R123, RZ, RZ, R169.reuse, P3 ;  /* 0x000000ffff7b7224 */ /* 0x100fe200018e06a9 */
[----:B------:R-:W-:Y:S02]  /*ee00*/  LOP3.LUT R166, R22, R19, RZ, 0x3c, !PT ;  /* 0x0000001316a67212 */ /* 0x000fe400078e3cff */
[----:B------:R-:W-:Y:S01]  /*ee10*/  LOP3.LUT R98, R98, R99, RZ, 0x3c, !PT ;  /* 0x0000006362627212 */ /* 0x000fe200078e3cff */
[--C-:B------:R-:W-:Y:S01]  /*ee20*/  IMAD.X R99, RZ, RZ, R169.reuse, P4 ;  /* 0x000000ffff637224 */ /* 0x100fe200020e06a9 */
        /* <DEDUP_REMOVED lines=8> */
[----:B------:R-:W-:-:S02]  /*eeb0*/  LOP3.LUT R6, R6, R127, RZ, 0x3c, !PT ;  /* 0x0000007f06067212 */ /* 0x000fc400078e3cff */
[C---:B------:R-:W-:Y:S02]  /*eec0*/  IADD3 R22, P3, R168.reuse, 0xf000, RZ ;  /* 0x0000f000a8167810 */ /* 0x040fe40007f7e0ff */
[C---:B------:R-:W-:Y:S02]  /*eed0*/  IADD3 R127, P4, R168.reuse, 0x9000, RZ ;  /* 0x00009000a87f7810 */ /* 0x040fe40007f9e0ff */
[C---:B------:R-:W-:Y:S02]  /*eee0*/  IADD3 R131, P5, R168.reuse, 0xa000, RZ ;  /* 0x0000a000a8837810 */ /* 0x040fe40007fbe0ff */
[C---:B------:R-:W-:Y:S02]  /*eef0*/  IADD3 R135, P6, R168.reuse, 0xb000, RZ ;  /* 0x0000b000a8877810 */ /* 0x040fe40007fde0ff */
[C---:B------:R-:W-:Y:S02]  /*ef00*/  IADD3 R139, P0, R168.reuse, 0xc000, RZ ;  /* 0x0000c000a88b7810 */ /* 0x040fe40007f1e0ff */
[----:B------:R-:W-:-:S02]  /*ef10*/  IADD3 R143, P1, R168, 0xd000, RZ ;  /* 0x0000d000a88f7810 */ /* 0x000fc40007f3e0ff */
[----:B------:R-:W-:Y:S02]  /*ef20*/  LOP3.LUT R31, R12, 0x380, RZ, 0xc0, !PT ;  /* 0x000003800c1f7812 */ /* 0x000fe400078ec0ff */
[----:B------:R-:W-:Y:S02]  /*ef30*/  LOP3.LUT R17, R22, 0x380, RZ, 0xc0, !PT ;  /* 0x0000038016117812 */ /* 0x000fe400078ec0ff */
[----:B------:R-:W-:Y:S02]  /*ef40*/  LOP3.LUT R126, R127, 0x380, RZ, 0xc0, !PT ;  /* 0x000003807f7e7812 */ /* 0x000fe400078ec0ff */
[----:B------:R-:W-:Y:S02]  /*ef50*/  LOP3.LUT R130, R131, 0x380, RZ, 0xc0, !PT ;  /* 0x0000038083827812 */ /* 0x000fe400078ec0ff */
[----:B------:R-:W-:Y:S02]  /*ef60*/  LOP3.LUT R134, R135, 0x380, RZ, 0xc0, !PT ;  /* 0x0000038087867812 */ /* 0x000fe400078ec0ff */
[----:B------:R-:W-:-:S02]  /*ef70*/  LOP3.LUT R138, R139, 0x380, RZ, 0xc0, !PT ;  /* 0x000003808b8a7812 */ /* 0x000fc400078ec0ff */
[----:B------:R-:W-:Y:S02]  /*ef80*/  LOP3.LUT R142, R143, 0x380, RZ, 0xc0, !PT ;  /* 0x000003808f8e7812 */ /* 0x000fe400078ec0ff */
[----:B------:R-:W-:Y:S02]  /*ef90*/  LOP3.LUT R29, R168, 0x380, RZ, 0xc0, !PT ;  /* 0x00000380a81d7812 */ /* 0x000fe400078ec0ff */
[----:B------:R-:W-:Y:S02]  /*efa0*/  SHF.R.U64 R31, R31, 0x3, RZ ;  /* 0x000000031f1f7819 */ /* 0x000fe400000012ff */
[----:B------:R-:W-:Y:S02]  /*efb0*/  SHF.R.U64 R17, R17, 0x3, RZ ;  /* 0x0000000311117819 */ /* 0x000fe400000012ff */
[----:B------:R-:W-:Y:S02]  /*efc0*/  SHF.R.U64 R126, R126, 0x3, RZ ;  /* 0x000000037e7e7819 */ /* 0x000fe400000012ff */
[----:B------:R-:W-:-:S02]  /*efd0*/  SHF.R.U64 R130, R130, 0x3, RZ ;  /* 0x0000000382827819 */ /* 0x000fc400000012ff */
[----:B------:R-:W-:Y:S02]  /*efe0*/  SHF.R.U64 R134, R134, 0x3, RZ ;  /* 0x0000000386867819 */ /* 0x000fe400000012ff */
[----:B------:R-:W-:Y:S02]  /*eff0*/  SHF.R.U64 R138, R138, 0x3, RZ ;  /* 0x000000038a8a7819 */ /* 0x000fe400000012ff */
[----:B------:R-:W-:Y:S02]  /*f000*/  SHF.R.U64 R142, R142, 0x3, RZ ;  /* 0x000000038e8e7819 */ /* 0x000fe400000012ff */
[----:B------:R-:W-:Y:S02]  /*f010*/  SHF.R.U64 R29, R29, 0x3, RZ ;  /* 0x000000031d1d7819 */ /* 0x000fe400000012ff */
[----:B------:R-:W-:Y:S02]  /*f020*/  MOV R150, R150 ;  /* 0x0000009600967202 */ /* 0x000fe40000000f00 */
[----:B------:R-:W-:Y:S01]  /*f030*/  LOP3.LUT R12, R31, R12, RZ, 0x3c, !PT ;  /* 0x0000000c1f0c7212 */ /* 0x000fe200078e3cff */
[--C-:B------:R-:W-:Y:S01]  /*f040*/  IMAD.X R31, RZ, RZ, R169.reuse, P3 ;  /* 0x000000ffff1f7224 */ /* 0x100fe200018e06a9 */
[----:B------:R-:W-:Y:S01]  /*f050*/  LOP3.LUT R30, R17, R22, RZ, 0x3c, !PT ;  /* 0x00000016111e7212 */ /* 0x000fe200078e3cff */
[----:B------:R0:W-:Y:S01]  /*f060*/  STSM.16.M88.4 [R150], R32 ;  /* 0x0000002096007844 */ /* 0x0001e20000000200 */
        /* <DEDUP_REMOVED lines=13> */
[----:B------:R-:W-:Y:S01]  /*f140*/  MOV R17, R6 ;  /* 0x0000000600117202 */ /* 0x000fe20000000f00 */
[----:B0-----:R-:W-:Y:S01]  /*f150*/  IMAD.MOV.U32 R32, RZ, RZ, R37 ;  /* 0x000000ffff207224 */ /* 0x001fe200078e0025 */
[----:B------:R-:W-:Y:S02]  /*f160*/  MOV R22, R8 ;  /* 0x0000000800167202 */ /* 0x000fe40000000f00 */
[----:B------:R-:W-:Y:S02]  /*f170*/  MOV R168, R10 ;  /* 0x0000000a00a87202 */ /* 0x000fe40000000f00 */
[----:B------:R-:W-:Y:S02]  /*f180*/  MOV R160, R160 ;  /* 0x000000a000a07202 */ /* 0x000fe40000000f00 */
[----:B------:R-:W-:Y:S02]  /*f190*/  F2FP.BF16.F32.PACK_AB R4, R41, R178 ;  /* 0x000000b22904723e */ /* 0x000fe400000010ff */
[----:B------:R-:W-:-:S02]  /*f1a0*/  F2FP.BF16.F32.PACK_AB R5, R43, R42 ;  /* 0x0000002a2b05723e */ /* 0x000fc400000010ff */
[----:B------:R-:W-:Y:S02]  /*f1b0*/  F2FP.BF16.F32.PACK_AB R6, R45, R179 ;  /* 0x000000b32d06723e */ /* 0x000fe400000010ff */
[----:B------:R-:W-:Y:S02]  /*f1c0*/  F2FP.BF16.F32.PACK_AB R7, R47, R46 ;  /* 0x0000002e2f07723e */ /* 0x000fe400000010ff */
[----:B------:R-:W-:Y:S02]  /*f1d0*/  MOV R169, R14 ;  /* 0x0000000e00a97202 */ /* 0x000fe40000000f00 */
[----:B------:R-:W-:Y:S01]  /*f1e0*/  MOV R166, R166 ;  /* 0x000000a600a67202 */ /* 0x000fe20000000f00 */
[----:B------:R0:W-:Y:S01]  /*f1f0*/  STSM.16.M88.4 [R160], R4 ;  /* 0x00000004a0007844 */ /* 0x0001e20000000200 */
[----:B------:R-:W-:Y:S02]  /*f200*/  F2FP.BF16.F32.PACK_AB R8, R49, R180 ;  /* 0x000000b43108723e */ /* 0x000fe400000010ff */
[----:B------:R-:W-:-:S02]  /*f210*/  F2FP.BF16.F32.PACK_AB R9, R51, R50 ;  /* 0x000000323309723e */ /* 0x000fc400000010ff */
[----:B------:R-:W-:Y:S02]  /*f220*/  F2FP.BF16.F32.PACK_AB R10, R53, R181 ;  /* 0x000000b5350a723e */ /* 0x000fe400000010ff */
[----:B------:R-:W-:Y:S02]  /*f230*/  F2FP.BF16.F32.PACK_AB R11, R55, R54 ;  /* 0x00000036370b723e */ /* 0x000fe400000010ff */
[----:B------:R-:W-:Y:S02]  /*f240*/  MOV R25, R12 ;  /* 0x0000000c00197202 */ /* 0x000fe40000000f00 */
[----:B------:R-:W-:Y:S01]  /*f250*/  F2FP.BF16.F32.PACK_AB R12, R57, R182 ;  /* 0x000000b6390c723e */ /* 0x000fe200000010ff */
[----:B------:R2:W-:Y:S01]  /*f260*/  STSM.16.M88.4 [R166], R8 ;  /* 0x00000008a6007844 */ /* 0x0005e20000000200 */
[----:B------:R-:W-:Y:S02]  /*f270*/  F2FP.BF16.F32.PACK_AB R13, R59, R58 ;  /* 0x0000003a3b0d723e */ /* 0x000fe400000010ff */
[----:B------:R-:W-:-:S02]  /*f280*/  F2FP.BF16.F32.PACK_AB R14, R61, R183 ;  /* 0x000000b73d0e723e */ /* 0x000fc400000010ff */
[----:B------:R-:W-:Y:S02]  /*f290*/  F2FP.BF16.F32.PACK_AB R15, R63, R62 ;  /* 0x0000003e3f0f723e */ /* 0x000fe400000010ff */
[----:B-1----:R-:W-:Y:S02]  /*f2a0*/  @P2 SHF.R.U32.HI R32, RZ, R27, R24 ;  /* 0x0000001bff202219 */ /* 0x002fe40000011618 */
[----:B------:R-:W-:Y:S01]  /*f2b0*/  MOV R164, R164 ;  /* 0x000000a400a47202 */ /* 0x000fe20000000f00 */
[----:B------:R1:W-:Y:S01]  /*f2c0*/  STSM.16.M88.4 [R25], R12 ;  /* 0x0000000c19007844 */ /* 0x0003e20000000200 */
[----:B0-----:R-:W-:Y:S01]  /*f2d0*/  F2FP.BF16.F32.PACK_AB R4, R65, R184 ;  /* 0x000000b84104723e */ /* 0x001fe200000010ff */
[----:B------:R-:W-:Y:S01]  /*f2e0*/  IMAD.MOV R33, RZ, RZ, -R32 ;  /* 0x000000ffff217224 */ /* 0x000fe200078e0a20 */
[----:B------:R-:W-:Y:S02]  /*f2f0*/  F2FP.BF16.F32.PACK_AB R5, R67, R66 ;  /* 0x000000424305723e */ /* 0x000fe400000010ff */
[----:B------:R-:W-:Y:S01]  /*f300*/  F2FP.BF16.F32.PACK_AB R6, R69, R185 ;  /* 0x000000b94506723e */ /* 0x000fe200000010ff */
[----:B------:R-:W-:Y:S01]  /*f310*/  IMAD R33, R170, R33, R37 ;  /* 0x00000021aa217224 */ /* 0x000fe200078e0225 */
[----:B------:R-:W-:-:S02]  /*f320*/  F2FP.BF16.F32.PACK_AB R7, R71, R70 ;  /* 0x000000464707723e */ /* 0x000fc400000010ff */
[----:B------:R-:W-:Y:S02]  /*f330*/  MOV R162, R162 ;  /* 0x000000a200a27202 */ /* 0x000fe40000000f00 */
[----:B--2---:R-:W-:Y:S01]  /*f340*/  F2FP.BF16.F32.PACK_AB R8, R73, R186 ;  /* 0x000000ba4908723e */ /* 0x004fe200000010ff */
[----:B------:R0:W-:Y:S01]  /*f350*/  STSM.16.M88.4 [R164], R4 ;  /* 0x00000004a4007844 */ /* 0x0001e20000000200 */
[----:B------:R-:W-:Y:S02]  /*f360*/  F2FP.BF16.F32.PACK_AB R9, R75, R74 ;  /* 0x0000004a4b09723e */ /* 0x000fe400000010ff */
[----:B------:R-:W-:Y:S02]  /*f370*/  F2FP.BF16.F32.PACK_AB R10, R77, R187 ;  /* 0x000000bb4d0a723e */ /* 0x000fe400000010ff */
[----:B------:R-:W-:Y:S02]  /*f380*/  F2FP.BF16.F32.PACK_AB R11, R79, R78 ;  /* 0x0000004e4f0b723e */ /* 0x000fe400000010ff */
[----:B------:R-:W-:-:S02]  /*f390*/  MOV R158, R158 ;  /* 0x0000009e009e7202 */ /* 0x000fc40000000f00 */
[----:B-1----:R-:W-:Y:S01]  /*f3a0*/  F2FP.BF16.F32.PACK_AB R12, R81, R188 ;  /* 0x000000bc510c723e */ /* 0x002fe200000010ff */
[----:B------:R1:W-:Y:S01]  /*f3b0*/  STSM.16.M88.4 [R162], R8 ;  /* 0x00000008a2007844 */ /* 0x0003e20000000200 */
[----:B------:R-:W-:Y:S02]  /*f3c0*/  F2FP.BF16.F32.PACK_AB R13, R83, R82 ;  /* 0x00000052530d723e */ /* 0x000fe400000010ff */
[----:B------:R-:W-:Y:S02]  /*f3d0*/  F2FP.BF16.F32.PACK_AB R14, R85, R189 ;  /* 0x000000bd550e723e */ /* 0x000fe400000010ff */
[----:B------:R-:W-:Y:S02]  /*f3e0*/  F2FP.BF16.F32.PACK_AB R15, R87, R86 ;  /* 0x00000056570f723e */ /* 0x000fe400000010ff */
[----:B0-----:R-:W-:Y:S02]  /*f3f0*/  F2FP.BF16.F32.PACK_AB R5, R36, R3 ;  /* 0x000000032405723e */ /* 0x001fe400000010ff */
[----:B------:R-:W-:Y:S01]  /*f400*/  SHF.R.S32.HI R3, RZ, 0x1f, R33 ;  /* 0x0000001fff037819 */ /* 0x000fe20000011421 */
[----:B------:R0:W-:Y:S01]  /*f410*/  STSM.16.M88.4 [R158], R12 ;  /* 0x0000000c9e007844 */ /* 0x0001e20000000200 */
[----:B------:R-:W-:-:S02]  /*f420*/  MOV R156, R156 ;  /* 0x0000009c009c7202 */ /* 0x000fc40000000f00 */
[----:B------:R-:W-:Y:S02]  /*f430*/  F2FP.BF16.F32.PACK_AB R24, R89, R190 ;  /* 0x000000be5918723e */ /* 0x000fe400000010ff */
[----:B------:R-:W-:Y:S01]  /*f440*/  F2FP.BF16.F32.PACK_AB R25, R91, R90 ;  /* 0x0000005a5b19723e */ /* 0x000fe200000010ff */
[----:B-1----:R-:W-:Y:S01]  /*f450*/  IMAD.U32 R9, RZ, RZ, UR5 ;  /* 0x00000005ff097e24 */ /* 0x002fe2000f8e00ff */
[----:B------:R-:W-:Y:S01]  /*f460*/  SHF.R.S32.HI R8, RZ, 0x1f, R32 ;  /* 0x0000001fff087819 */ /* 0x000fe20000011420 */
[----:B------:R-:W-:Y:S01]  /*f470*/  ULDC UR5, c[0x0][0xa88] ;  /* 0x0002a20000057ab9 */ /* 0x000fe20000000800 */
[----:B------:R-:W-:Y:S02]  /*f480*/  F2FP.BF16.F32.PACK_AB R26, R93, R191 ;  /* 0x000000bf5d1a723e */ /* 0x000fe400000010ff */
[----:B------:R-:W-:Y:S02]  /*f490*/  F2FP.BF16.F32.PACK_AB R27, R95, R94 ;  /* 0x0000005e5f1b723e */ /* 0x000fe400000010ff */
[----:B------:R-:W-:-:S02]  /*f4a0*/  MOV R154, R154 ;  /* 0x0000009a009a7202 */ /* 0x000fc40000000f00 */
[----:B------:R-:W-:Y:S01]  /*f4b0*/  F2FP.BF16.F32.PACK_AB R4, R97, R192 ;  /* 0x000000c06104723e */ /* 0x000fe200000010ff */
[----:B------:R1:W-:Y:S01]  /*f4c0*/  STSM.16.M88.4 [R156], R24 ;  /* 0x000000189c007844 */ /* 0x0003e20000000200 */
[----:B0-----:R-:W-:Y:S01]  /*f4d0*/  IADD3 R12, P0, R32, UR6, RZ ;  /* 0x00000006200c7c10 */ /* 0x001fe2000ff1e0ff */
[----:B------:R-:W-:Y:S01]  /*f4e0*/  VIADD R14, R223, UR13 ;  /* 0x0000000ddf0e7c36 */ /* 0x000fe20008000000 */
[----:B------:R-:W-:Y:S02]  /*f4f0*/  F2FP.BF16.F32.PACK_AB R6, R101, R193 ;  /* 0x000000c16506723e */ /* 0x000fe400000010ff */
[----:B------:R-:W-:Y:S01]  /*f500*/  IADD3.X R13, R8, UR7, R9, P0, !PT ;  /* 0x00000007080d7c10 */ /* 0x000fe200087fe409 */
[----:B------:R-:W-:Y:S01]  /*f510*/  ULDC.64 UR6, c[0x0][0xb88] ;  /* 0x0002e20000067ab9 */ /* 0x000fe20000000a00 */
[----:B------:R-:W-:Y:S01]  /*f520*/  F2FP.BF16.F32.PACK_AB R7, R44, R40 ;  /* 0x000000282c07723e */ /* 0x000fe200000010ff */
[----:B------:R-:W-:Y:S01]  /*f530*/  IMAD R8, R3, UR6, RZ ;  /* 0x0000000603087c24 */ /* 0x000fe2000f8e02ff */
[----:B------:R-:W-:Y:S01]  /*f540*/  LOP3.LUT P0, RZ, R221, 0x3, RZ, 0xc0, !PT ;  /* 0x00000003ddff7812 */ /* 0x000fe2000780c0ff */
[C---:B------:R-:W-:Y:S01]  /*f550*/  IMAD.WIDE.U32 R12, R33.reuse, UR6, R12 ;  /* 0x00000006210c7c25 */ /* 0x040fe2000f8e000c */
[----:B------:R-:W-:Y:S01]  /*f560*/  MOV R152, R152 ;  /* 0x0000009800987202 */ /* 0x000fe20000000f00 */
[----:B------:R0:W-:Y:S01]  /*f570*/  STSM.16.M88.4 [R154], R4 ;  /* 0x000000049a007844 */ /* 0x0001e20000000200 */
[----:B------:R-:W-:Y:S01]  /*f580*/  F2FP.BF16.F32.PACK_AB R9, R52, R48 ;  /* 0x000000303409723e */ /* 0x000fe200000010ff */
[----:B------:R-:W-:Y:S01]  /*f590*/  IMAD R33, R33, UR7, R8 ;  /* 0x0000000721217c24 */ /* 0x000fe2000f8e0208 */
[----:B------:R-:W-:Y:S01]  /*f5a0*/  ULDC.64 UR6, c[0x0][0xb50] ;  /* 0x0002d40000067ab9 */ /* 0x000fe20000000a00 */
[----:B------:R-:W-:Y:S01]  /*f5b0*/  IMAD R3, R170, UR5, RZ ;  /* 0x00000005aa037c24 */ /* 0x000fe2000f8e02ff */
[----:B-1----:R-:W-:-:S02]  /*f5c0*/  LEA R26, P3, R12, UR6, 0x2 ;  /* 0x000000060c1a7c11 */ /* 0x002fc4000f8610ff */
[----:B------:R-:W-:Y:S02]  /*f5d0*/  F2FP.BF16.F32.PACK_AB R8, R105, R194 ;  /* 0x000000c26908723e */ /* 0x000fe400000010ff */
[----:B------:R-:W-:Y:S01]  /*f5e0*/  F2FP.BF16.F32.PACK_AB R10, R109, R195 ;  /* 0x000000c36d0a723e */ /* 0x000fe200000010ff */
[----:B------:R-:W-:Y:S01]  /*f5f0*/  SHFL.IDX PT, R40, R26, RZ, 0x1c1f ;  /* 0x001c1fff1a287589 */ /* 0x000fe200000e0000 */
[----:B------:R-:W-:Y:S02]  /*f600*/  F2FP.BF16.F32.PACK_AB R11, R60, R56 ;  /* 0x000000383c0b723e */ /* 0x000fe400000010ff */
[----:B------:R-:W-:Y:S01]  /*f610*/  ISETP.GE.OR P1, PT, R14, R3, P0 ;  /* 0x000000030e00720c */ /* 0x000fe20000726670 */
[----:B------:R-:W-:Y:S01]  /*f620*/  SHFL.IDX PT, R42, R26, 0x1, 0x1c1f ;  /* 0x003c1f001a2a7f89 */ /* 0x000fe200000e0000 */
[----:B------:R-:W-:Y:S01]  /*f630*/  F2FP.BF16.F32.PACK_AB R15, R108, R104 ;  /* 0x000000686c0f723e */ /* 0x000fe200000010ff */
[----:B0-----:R-:W-:Y:S01]  /*f640*/  IMAD.IADD R5, R13, 0x1, R33 ;  /* 0x000000010d057824 */ /* 0x001fe200078e0221 */
[----:B------:R-:W-:Y:S01]  /*f650*/  F2FP.BF16.F32.PACK_AB R6, R117, R197 ;  /* 0x000000c57506723e */ /* 0x000fe200000010ff */
[----:B------:R-:W-:Y:S01]  /*f660*/  VIADD R4, R14, 0x8 ;  /* 0x000000080e047836 */ /* 0x000fe20000000000 */
[----:B------:R0:W-:Y:S01]  /*f670*/  STSM.16.M88.4 [R152], R8 ;  /* 0x0000000898007844 */ /* 0x0001e20000000200 */
[----:B------:R-:W-:-:S02]  /*f680*/  F2FP.BF16.F32.PACK_AB R7, R76, R72 ;  /* 0x000000484c07723e */ /* 0x000fc400000010ff */
[----:B------:R-:W-:Y:S02]  /*f690*/  LEA.HI.X R27, R12, UR7, R5, 0x2, P3 ;  /* 0x000000070c1b7c11 */ /* 0x000fe400098f1405 */
[----:B------:R-:W-:Y:S02]  /*f6a0*/  ISETP.GE.OR P0, PT, R4, R3, P0 ;  /* 0x000000030400720c */ /* 0x000fe40000706670 */
[----:B------:R-:W-:Y:S01]  /*f6b0*/  F2FP.BF16.F32.PACK_AB R4, R113, R196 ;  /* 0x000000c47104723e */ /* 0x000fe200000010ff */
[----:B------:R-:W1:Y:S01]  /*f6c0*/  SHFL.IDX PT, R41, R27, RZ, 0x1c1f ;  /* 0x001c1fff1b297589 */ /* 0x000e6200000e0000 */
[----:B------:R-:W-:Y:S02]  /*f6d0*/  F2FP.BF16.F32.PACK_AB R5, R68, R64 ;  /* 0x000000404405723e */ /* 0x000fe400000010ff */
[----:B------:R-:W-:Y:S01]  /*f6e0*/  F2FP.BF16.F32.PACK_AB R12, R129, R128 ;  /* 0x00000080810c723e */ /* 0x000fe200000010ff */
[----:B------:R2:W3:Y:S01]  /*f6f0*/  SHFL.IDX PT, R43, R27, 0x1, 0x1c1f ;  /* 0x003c1f001b2b7f89 */ /* 0x0004e200000e0000 */
[----:B------:R-:W-:-:S02]  /*f700*/  F2FP.BF16.F32.PACK_AB R13, R100, R96 ;  /* 0x00000060640d723e */ /* 0x000fc400000010ff */
[----:B------:R-:W-:Y:S01]  /*f710*/  F2FP.BF16.F32.PACK_AB R14, R133, R132 ;  /* 0x00000084850e723e */ /* 0x000fe200000010ff */
[----:B------:R4:W-:Y:S01]  /*f720*/  STSM.16.M88.4 [R169], R4 ;  /* 0x00000004a9007844 */ /* 0x0009e20000000200 */
[----:B0-----:R-:W-:Y:S02]  /*f730*/  F2FP.BF16.F32.PACK_AB R8, R121, R198 ;  /* 0x000000c67908723e */ /* 0x001fe400000010ff */
[----:B------:R-:W-:Y:S02]  /*f740*/  F2FP.BF16.F32.PACK_AB R9, R84, R80 ;  /* 0x000000505409723e */ /* 0x000fe400000010ff */
[----:B------:R-:W-:Y:S02]  /*f750*/  F2FP.BF16.F32.PACK_AB R10, R125, R124 ;  /* 0x0000007c7d0a723e */ /* 0x000fe400000010ff */
[----:B------:R-:W-:Y:S02]  /*f760*/  F2FP.BF16.F32.PACK_AB R11, R92, R88 ;  /* 0x000000585c0b723e */ /* 0x000fe400000010ff */
[----:B------:R-:W-:-:S02]  /*f770*/  F2FP.BF16.F32.PACK_AB R24, R137, R136 ;  /* 0x000000888918723e */ /* 0x000fc400000010ff */
[----:B------:R-:W-:Y:S01]  /*f780*/  F2FP.BF16.F32.PACK_AB R25, R116, R112 ;  /* 0x000000707419723e */ /* 0x000fe200000010ff */
[----:B------:R0:W-:Y:S01]  /*f790*/  STSM.16.M88.4 [R168], R8 ;  /* 0x00000008a8007844 */ /* 0x0001e20000000200 */
[----:B------:R-:W-:Y:S02]  /*f7a0*/  F2FP.BF16.F32.PACK_AB R26, R141, R140 ;  /* 0x0000008c8d1a723e */ /* 0x000fe400000010ff */
[----:B--2---:R-:W-:Y:S01]  /*f7b0*/  F2FP.BF16.F32.PACK_AB R27, R172, R120 ;  /* 0x00000078ac1b723e */ /* 0x004fe200000010ff */
[----:B------:R-:W-:Y:S01]  /*f7c0*/  STSM.16.M88.4 [R22], R12 ;  /* 0x0000000c16007844 */ /* 0x000fe20000000200 */
[----:B------:R-:W-:Y:S01]  /*f7d0*/  F2FP.BF16.F32.PACK_AB R172, R145, R144 ;  /* 0x0000009091ac723e */ /* 0x000fe200000010ff */
[----:B----4-:R-:W2:Y:S02]  /*f7e0*/  @P2 LDC R5, c[0x0][0xbec] ;  /* 0x0002fb00ff052b82 */ /* 0x010ea40000000800 */
[----:B------:R-:W-:Y:S04]  /*f7f0*/  STSM.16.M88.4 [R17], R24 ;  /* 0x0000001811007844 */ /* 0x000fe80000000200 */
[----:B------:R-:W-:Y:S02]  /*f800*/  STSM.16.M88.4 [R19], R172 ;  /* 0x000000ac13007844 */ /* 0x000fe40000000200 */
[----:B------:R-:W-:Y:S08]  /*f810*/  BAR.SYNC.DEFER_BLOCKING 0x1, 0x100 ;  /* 0x0044000000007b1d */ /* 0x000ff00000010000 */
[----:B0-----:R-:W0:Y:S01]  /*f820*/  @P2 LDC R9, c[0x0][0xbf0] ;  /* 0x0002fc00ff092b82 */ /* 0x001e220000000800 */
[----:B------:R-:W-:-:S02]  /*f830*/  UIMAD UR5, UR10, UR8, URZ ;  /* 0x000000080a0572a4 */ /* 0x000fc4000f8e023f */
[----:B------:R-:W-:Y:S02]  /*f840*/  UIMAD.WIDE.U32 UR6, UR11, UR8, URZ ;  /* 0x000000080b0672a5 */ /* 0x000fe4000f8e003f */
[----:B------:R-:W-:-:S03]  /*f850*/  UIMAD UR5, UR11, UR9, UR5 ;  /* 0x000000090b0572a4 */ /* 0x000fc6000f8e0205 */
[----:B------:R-:W-:Y:S01]  /*f860*/  ULDC.64 UR10, c[0x0][0xaf0] ;  /* 0x0002bc00000a7ab9 */ /* 0x000fe20000000a00 */
[----:B-1----:R1:W-:Y:S04]  /*f870*/  @!P1 ST.E desc[UR16][R40.64], R0 ;  /* 0x0000000028009985 */ /* 0x0023e8000c101910 */
[----:B---3--:R3:W-:Y:S01]  /*f880*/  @!P0 ST.E desc[UR16][R42.64], R2 ;  /* 0x000000022a008985 */ /* 0x0087e2000c101910 */
[----:B------:R-:W-:Y:S02]  /*f890*/  UIMAD UR8, UR12, UR10, URZ ;  /* 0x0000000a0c0872a4 */ /* 0x000fe4000f8e023f */
[----:B------:R-:W-:Y:S01]  /*f8a0*/  UIADD3 UR7, UR7, UR5, URZ ;  /* 0x0000000507077290 */ /* 0x000fe2000fffe03f */
[----:B------:R4:W5:Y:S01]  /*f8b0*/  LD.E.128 R32, desc[UR16][R28.64] ;  /* 0x000000101c207980 */ /* 0x000962000c101d00 */
[----:B-1----:R-:W-:-:S03]  /*f8c0*/  IMAD R0, R216, 0x20, R219 ;  /* 0x00000020d8007824 */ /* 0x002fc600078e02db */
[----:B------:R4:W5:Y:S01]  /*f8d0*/  LD.E.128 R36, desc[UR16][R20.64] ;  /* 0x0000001014247980 */ /* 0x000962000c101d00 */
[----:B---3--:R-:W-:Y:S01]  /*f8e0*/  VIADD R2, R0, UR13 ;  /* 0x0000000d00027c36 */ /* 0x008fe20008000000 */
[----:B------:R-:W-:Y:S02]  /*f8f0*/  UIMAD UR5, UR14, UR11, UR8 ;  /* 0x0000000b0e0572a4 */ /* 0x000fe4000f8e0208 */
[----:B------:R-:W5:Y:S01]  /*f900*/  LD.E.128 R96, desc[UR16][R98.64] ;  /* 0x0000001062607980 */ /* 0x000f62000c101d00 */
[----:B--2---:R-:W-:Y:S01]  /*f910*/  @P2 IMAD.HI.U32 R0, R2, R5, RZ ;  /* 0x0000000502002227 */ /* 0x004fe200078e00ff */
[----:B------:R-:W-:Y:S02]  /*f920*/  UIMAD.WIDE.U32 UR6, UR14, UR10, UR6 ;  /* 0x0000000a0e0672a5 */ /* 0x000fe4000f8e0006 */
[----:B------:R-:W5:Y:S01]  /*f930*/  LD.E.128 R100, desc[UR16][R102.64] ;  /* 0x0000001066647980 */ /* 0x000f62000c101d00 */
[----:B------:R-:W-:Y:S01]  /*f940*/  ULDC.64 UR8, c[0x0][0xae0] ;  /* 0x0002b80000087ab9 */ /* 0x000fe20000000a00 */
[----:B------:R-:W-:Y:S01]  /*f950*/  IMAD.MOV.U32 R7, RZ, RZ, R2 ;  /* 0x000000ffff077224 */ /* 0x000fe200078e0002 */
[----:B0-----:R-:W-:Y:S01]  /*f960*/  @P2 SHF.R.U32.HI R7, RZ, R9, R0 ;  /* 0x00000009ff072219 */ /* 0x001fe20000011600 */
[----:B------:R-:W-:Y:S01]  /*f970*/  UIADD3 UR5, UR7, UR5, URZ ;  /* 0x0000000507057290 */ /* 0x000fe2000fffe03f */
[----:B------:R-:W5:Y:S02]  /*f980*/  LD.E.128 R104, desc[UR16][R106.64] ;  /* 0x000000106a687980 */ /* 0x000f64000c101d00 */
[--C-:B------:R-:W-:Y:S01]  /*f990*/  SHF.R.S32.HI R0, RZ, 0x1f, R7.reuse ;  /* 0x0000001fff007819 */ /* 0x100fe20000011407 */
[----:B------:R-:W-:Y:S01]  /*f9a0*/  IMAD.MOV R9, RZ, RZ, -R7 ;  /* 0x000000ffff097224 */ /* 0x000fe200078e0a07 */
[----:B------:R-:W5:Y:S01]  /*f9b0*/  LD.E.128 R108, desc[UR16][R110.64] ;  /* 0x000000106e6c7980 */ /* 0x000f62000c101d00 */
[----:B------:R-:W-:-:S02]  /*f9c0*/  IMAD.U32 R5, RZ, RZ, UR7 ;  /* 0x00000007ff057e24 */ /* 0x000fc4000f8e00ff */
        /* <DEDUP_REMOVED lines=39> */
[----:B0-----:R4:W0:Y:S01]  /*fc40*/  SHFL.IDX PT, R10, R2, RZ, 0x181f ;  /* 0x00181fff020a7589 */ /* 0x00182200000e0000 */
[----:B------:R-:W-:-:S02]  /*fc50*/  PRMT R199, RZ, 0x654, R199 ;  /* 0x00000654ffc77816 */ /* 0x000fc400000000c7 */
[----:B------:R-:W-:Y:S02]  /*fc60*/  ISETP.GE.AND P0, PT, R0, R3, PT ;  /* 0x000000030000720c */ /* 0x000fe40003f06270 */
[----:B------:R4:W1:Y:S01]  /*fc70*/  SHFL.IDX PT, R0, R12, RZ, 0x181f ;  /* 0x00181fff0c007589 */ /* 0x00086200000e0000 */
        /* <DEDUP_REMOVED lines=20> */
.L_x_2406:
[----:B------:R-:W-:Y:S05]  /*fdc0*/  BSYNC B1 ;  /* 0x0000000000017941 */ /* 0x000fea0003800000 */
.L_x_2405:
[----:B-1----:R1:W3:Y:S01]  /*fdd0*/  SHFL.IDX PT, R0, R12, 0x1, 0x181f ;  /* 0x00381f000c007f89 */ /* 0x0022e200000e0000 */
[----:B------:R-:W-:Y:S03]  /*fde0*/  BSSY B1, `(.L_x_2407) ;  /* 0x0000015000017945 */ /* 0x000fe60003800000 */
[----:B0-2---:R1:W0:Y:S01]  /*fdf0*/  SHFL.IDX PT, R10, R2, 0x1, 0x181f ;  /* 0x00381f00020a7f89 */ /* 0x00522200000e0000 */
        /* <DEDUP_REMOVED lines=12> */
[----:B-----5:R2:W-:Y:S01]  /*fec0*/  @!P4 ST.E.128 desc[UR6][R4.64], R36 ;  /* 0x000000240400c985 */ /* 0x0205e2000c101d06 */
[----:B------:R-:W-:-:S02]  /*fed0*/  @!P1 LEA R10, P5, R215, R10, 0x1 ;  /* 0x0000000ad70a9211 */ /* 0x000fc400078a08ff */
[-C--:B------:R-:W-:Y:S01]  /*fee0*/  @!P2 LEA.HI.X R9, R213, R0.reuse, R227, 0x1, P6 ;  /* 0x00000000d509a211 */ /* 0x080fe200030f0ce3 */
[----:B------:R2:W-:Y:S01]  /*fef0*/  @!P3 ST.E.128 desc[UR6][R6.64], R108 ;  /* 0x0000006c0600b985 */ /* 0x0005e2000c101d06 */
[----:B------:R-:W-:-:S03]  /*ff00*/  @!P1 LEA.HI.X R11, R215, R0, R226, 0x1, P5 ;  /* 0x00000000d70b9211 */ /* 0x000fc600028f0ce2 */
[----:B------:R2:W-:Y:S04]  /*ff10*/  @!P2 ST.E.128 desc[UR6][R8.64], R124 ;  /* 0x0000007c0800a985 */ /* 0x0005e8000c101d06 */
[----:B------:R2:W-:Y:S02]  /*ff20*/  @!P1 ST.E.128 desc[UR6][R10.64], R140 ;  /* 0x0000008c0a009985 */ /* 0x0005e4000c101d06 */
.L_x_2408:
[----:B------:R-:W-:Y:S05]  /*ff30*/  BSYNC B1 ;  /* 0x0000000000017941 */ /* 0x000fea0003800000 */
.L_x_2407:
[----:B---3--:R3:W1:Y:S01]  /*ff40*/  SHFL.IDX PT, R0, R12, 0x2, 0x181f ;  /* 0x00581f000c007f89 */ /* 0x00866200000e0000 */
        /* <DEDUP_REMOVED lines=12> */
[----:B-1----:R-:W-:Y:S02]  /*10010*/  @!P3 LEA.HI.X R5, R18, R0, R229, 0x1, P6 ;  /* 0x000000001205b211 */ /* 0x002fe400030f0ce5 */
[----:B------:R-:W-:Y:S02]  /*10020*/  @!P0 LEA R10, P6, R215, R10, 0x1 ;  /* 0x0000000ad70a8211 */ /* 0x000fe400078c08ff */
[-C--:B------:R-:W-:Y:S01]  /*10030*/  @!P2 LEA.HI.X R7, R214, R0.reuse, R228, 0x1, P5 ;  /* 0x00000000d607a211 */ /* 0x080fe200028f0ce4 */
[----:B-----5:R2:W-:Y:S01]  /*10040*/  @!P3 ST.E.128 desc[UR6][R4.64], R96 ;  /* 0x000000600400b985 */ /* 0x0205e2000c101d06 */
[----:B------:R-:W-:-:S02]  /*10050*/  @!P1 LEA.HI.X R9, R213, R0, R227, 0x1, P4 ;  /* 0x00000000d5099211 */ /* 0x000fc400020f0ce3 */
[----:B------:R-:W-:Y:S01]  /*10060*/  @!P0 LEA.HI.X R11, R215, R0, R226, 0x1, P6 ;  /* 0x00000000d70b8211 */ /* 0x000fe200030f0ce2 */
[----:B------:R2:W-:Y:S04]  /*10070*/  @!P2 ST.E.128 desc[UR6][R6.64], R112 ;  /* 0x000000700600a985 */ /* 0x0005e8000c101d06 */
[----:B------:R2:W-:Y:S04]  /*10080*/  @!P1 ST.E.128 desc[UR6][R8.64], R128 ;  /* 0x0000008008009985 */ /* 0x0005e8000c101d06 */
[----:B------:R2:W-:Y:S02]  /*10090*/  @!P0 ST.E.128 desc[UR6][R10.64], R144 ;  /* 0x000000900a008985 */ /* 0x0005e4000c101d06 */
.L_x_2410:
[----:B------:R-:W-:Y:S05]  /*100a0*/  BSYNC B1 ;  /* 0x0000000000017941 */ /* 0x000fea0003800000 */
.L_x_2409:
[----:B-1----:R-:W-:Y:S01]  /*100b0*/  VIADD R0, R14, 0x60 ;  /* 0x000000600e007836 */ /* 0x002fe20000000000 */
[----:B---34-:R-:W3:Y:S04]  /*100c0*/  SHFL.IDX PT, R12, R12, 0x3, 0x181f ;  /* 0x00781f000c0c7f89 */ /* 0x018ee800000e0000 */
[----:B------:R-:W-:Y:S01]  /*100d0*/  ISETP.GE.AND P0, PT, R0, R3, PT ;  /* 0x000000030000720c */ /* 0x000fe20003f06270 */
[----:B--2---:R4:W1:-:S12]  /*100e0*/  SHFL.IDX PT, R8, R2, 0x3, 0x181f ;  /* 0x00781f0002087f89 */ /* 0x00485800000e0000 */
[----:B----4-:R-:W-:Y:S05]  /*100f0*/  @P0 BRA `(.L_x_2411) ;  /* 0x0000000c005c0947 */ /* 0x010fea0003800000 */
[----:B------:R-:W-:Y:S01]  /*10100*/  ULDC UR5, c[0x0][0xac8] ;  /* 0x0002b20000057ab9 */ /* 0x000fe20000000800 */
[----:B------:R-:W-:Y:S01]  /*10110*/  ULDC.64 UR6, c[0x0][0x208] ;  /* 0x0000820000067ab9 */ /* 0x000fe20000000a00 */
[----:B------:R-:W-:Y:S02]  /*10120*/  ISETP.GE.AND P3, PT, R18, UR5, PT ;  /* 0x0000000512007c0c */ /* 0x000fe4000bf66270 */
[----:B------:R-:W-:Y:S02]  /*10130*/  ISETP.GE.AND P4, PT, R214, UR5, PT ;  /* 0x00000005d6007c0c */ /* 0x000fe4000bf86270 */
[----:B------:R-:W-:-:S09]  /*10140*/  ISETP.GE.AND P5, PT, R213, UR5, PT ;  /* 0x00000005d5007c0c */ /* 0x000fd2000bfa6270 */
[-C--:B-1----:R-:W-:Y:S02]  /*10150*/  @!P3 LEA R2, P0, R18, R8.reuse, 0x1 ;  /* 0x000000081202b211 */ /* 0x082fe400078008ff */
[----:B------:R-:W-:Y:S02]  /*10160*/  @!P4 LEA R4, P1, R214, R8, 0x1 ;  /* 0x00000008d604c211 */ /* 0x000fe400078208ff */
[----:B---3--:R-:W-:Y:S02]  /*10170*/  @!P3 LEA.HI.X R3, R18, R12, R229, 0x1, P0 ;  /* 0x0000000c1203b211 */ /* 0x008fe400000f0ce5 */
[----:B------:R-:W-:Y:S02]  /*10180*/  ISETP.GE.AND P0, PT, R215, UR5, PT ;  /* 0x00000005d7007c0c */ /* 0x000fe4000bf06270 */
[----:B------:R-:W-:Y:S01]  /*10190*/  @!P5 LEA R6, P2, R213, R8, 0x1 ;  /* 0x00000008d506d211 */ /* 0x000fe200078408ff */
[----:B-----5:R4:W-:Y:S01]  /*101a0*/  @!P3 ST.E.128 desc[UR6][R2.64], R100 ;  /* 0x000000640200b985 */ /* 0x0209e2000c101d06 */
        /* <DEDUP_REMOVED lines=10> */
.L_x_2404:
        /* <DEDUP_REMOVED lines=14> */
[----:B------:R-:W-:-:S13]  /*10330*/  R2UR UR5, R22 ;  /* 0x00000000160572ca */ /* 0x000fda00000e0000 */
        /* <DEDUP_REMOVED lines=41> */
.L_x_2413:
[----:B------:R-:W-:Y:S05]  /*105d0*/  BSYNC B1 ;  /* 0x0000000000017941 */ /* 0x000fea0003800000 */
.L_x_2412:
[----:B------:R-:W-:Y:S01]  /*105e0*/  R2UR UR12, R22 ;  /* 0x00000000160c72ca */ /* 0x000fe200000e0000 */
[----:B------:R-:W-:Y:S01]  /*105f0*/  ULDC.64 UR10, c[0x0][0xae8] ;  /* 0x0002ba00000a7ab9 */ /* 0x000fe20000000a00 */
[----:B------:R-:W-:Y:S01]  /*10600*/  R2UR UR14, R217 ;  /* 0x00000000d90e72ca */ /* 0x000fe200000e0000 */
[----:B------:R-:W-:Y:S01]  /*10610*/  UIMAD UR5, UR8, UR10, URZ ;  /* 0x0000000a080572a4 */ /* 0x000fe2000f8e023f */
[----:B------:R-:W-:Y:S01]  /*10620*/  R2UR UR13, R218 ;  /* 0x00000000da0d72ca */ /* 0x000fe200000e0000 */
[----:B------:R-:W-:Y:S08]  /*10630*/  BSSY B1, `(.L_x_2414) ;  /* 0x000003e000017945 */ /* 0x000ff00003800000 */
[----:B------:R-:W-:-:S02]  /*10640*/  VIADD R6, R6, UR12 ;  /* 0x0000000c06067c36 */ /* 0x000fc40008000000 */
[----:B------:R-:W-:Y:S02]  /*10650*/  UIMAD.WIDE.U32 UR6, UR14, UR10, URZ ;  /* 0x0000000a0e0672a5 */ /* 0x000fe4000f8e003f */
[----:B------:R-:W-:Y:S01]  /*10660*/  UIMAD UR5, UR14, UR11, UR5 ;  /* 0x0000000b0e0572a4 */ /* 0x000fe2000f8e0205 */
[----:B0-----:R-:W-:Y:S02]  /*10670*/  @P1 IMAD.HI.U32 R0, R6, R9, RZ ;  /* 0x0000000906001227 */ /* 0x001fe400078e00ff */
[----:B------:R-:W-:Y:S01]  /*10680*/  ULDC.64 UR10, c[0x0][0xaf0] ;  /* 0x0002bc00000a7ab9 */ /* 0x000fe20000000a00 */
[----:B------:R-:W-:Y:S01]  /*10690*/  UIADD3 UR7, UR7, UR5, URZ ;  /* 0x0000000507077290 */ /* 0x000fe2000fffe03f */
[----:B--2---:R-:W-:Y:S01]  /*106a0*/  IMAD.MOV.U32 R5, RZ, RZ, R6 ;  /* 0x000000ffff057224 */ /* 0x004fe200078e0006 */
[----:B------:R-:W-:Y:S01]  /*106b0*/  UIMAD UR5, UR9, UR10, URZ ;  /* 0x0000000a090572a4 */ /* 0x000fe2000f8e023f */
[----:B-1----:R-:W-:Y:S01]  /*106c0*/  @P1 SHF.R.U32.HI R5, RZ, R11, R0 ;  /* 0x0000000bff051219 */ /* 0x002fe20000011600 */
[----:B------:R-:W-:-:S02]  /*106d0*/  UIMAD.WIDE.U32 UR6, UR13, UR10, UR6 ;  /* 0x0000000a0d0672a5 */ /* 0x000fc4000f8e0006 */
[----:B------:R-:W-:Y:S01]  /*106e0*/  UIMAD UR5, UR13, UR11, UR5 ;  /* 0x0000000b0d0572a4 */ /* 0x000fe2000f8e0205 */
[--C-:B------:R-:W-:Y:S01]  /*106f0*/  SHF.R.S32.HI R0, RZ, 0x1f, R5.reuse ;  /* 0x0000001fff007819 */ /* 0x100fe20000011405 */
[----:B------:R-:W-:Y:S01]  /*10700*/  IMAD.MOV R7, RZ, RZ, -R5 ;  /* 0x000000ffff077224 */ /* 0x000fe200078e0a05 */
[----:B------:R-:W-:Y:S01]  /*10710*/  ULDC.64 UR8, c[0x0][0xae0] ;  /* 0x0002b80000087ab9 */ /* 0x000fe20000000a00 */
[----:B------:R-:W-:Y:S02]  /*10720*/  UIADD3 UR5, UR7, UR5, URZ ;  /* 0x0000000507057290 */ /* 0x000fe4000fffe03f */
[----:B------:R-:W-:Y:S02]  /*10730*/  IMAD.U32 R3, RZ, RZ, UR7 ;  /* 0x00000007ff037e24 */ /* 0x000fe4000f8e00ff */
[----:B------:R-:W-:Y:S02]  /*10740*/  IMAD R0, R0, UR8, RZ ;  /* 0x0000000800007c24 */ /* 0x000fe4000f8e02ff */
[----:B------:R-:W-:-:S02]  /*10750*/  IMAD R7, R8, R7, R6 ;  /* 0x0000000708077224 */ /* 0x000fc400078e0206 */
        /* <DEDUP_REMOVED lines=9> */
[----:B------:R-:W-:Y:S02]  /*107f0*/  VIADD R6, R219, UR12 ;  /* 0x0000000cdb067c36 */ /* 0x000fe40008000000 */
        /* <DEDUP_REMOVED lines=33> */
.L_x_2415:
[----:B------:R-:W-:Y:S05]  /*10a10*/  BSYNC B1 ;  /* 0x0000000000017941 */ /* 0x000fea0003800000 */
.L_x_2414:
        /* <DEDUP_REMOVED lines=22> */
.L_x_2417:
[----:B------:R-:W-:Y:S05]  /*10b80*/  BSYNC B1 ;  /* 0x0000000000017941 */ /* 0x000fea0003800000 */
.L_x_2416:
        /* <DEDUP_REMOVED lines=22> */
.L_x_2419:
[----:B------:R-:W-:Y:S05]  /*10cf0*/  BSYNC B1 ;  /* 0x0000000000017941 */ /* 0x000fea0003800000 */
.L_x_2418:
        /* <DEDUP_REMOVED lines=23> */
.L_x_2411:
[----:B------:R-:W-:Y:S05]  /*10e70*/  BSYNC B0 ;  /* 0x0000000000007941 */ /* 0x000fea0003800000 */
.L_x_2403:
[----:B------:R-:W-:Y:S02]  /*10e80*/  ULDC UR5, c[0x0][0xc38] ;  /* 0x00030e0000057ab9 */ /* 0x000fe40000000800 */
[----:B------:R-:W-:-:S06]  /*10e90*/  UISETP.GE.AND UP0, UPT, UR4, UR5, UPT ;  /* 0x000000050400728c */ /* 0x000fcc000bf06270 */
[----:B------:R-:W-:-:S13]  /*10ea0*/  PLOP3.LUT P0, PT, PT, PT, UP0, 0x80, 0x0 ;  /* 0x000000000000781c */ /* 0x000fda0003f0f008 */
[----:B------:R-:W-:Y:S05]  /*10eb0*/  @!P0 BRA `(.L_x_2420) ;  /* 0xfffffefc00d08947 */ /* 0x000fea000383ffff */
[----:B------:R-:W-:Y:S05]  /*10ec0*/  EXIT ;  /* 0x000000000000794d */ /* 0x000fea0003800000 */
.L_x_2368:
[----:B------:R-:W-:-:S08]  /*10ed0*/  NOP ;  /* 0x0000000000007918 */ /* 0x000fd00000000000 */
[----:B0-----:R-:W0:-:S00]  /*10ee0*/  USETMAXREG.DEALLOC.CTAPOOL 0x18 ;  /* 0x00000018000079c8 */ /* 0x001e0000080e0500 */
[----:B0-----:R-:W-:-:S06]  /*10ef0*/  LOP3.LUT R0, R0, 0x3, RZ, 0xc0, !PT ;  /* 0x0000000300007812 */ /* 0x001fcc00078ec0ff */
[----:B------:R-:W0:Y:S01]  /*10f00*/  S2UR UR6, SR_CTAID.X ;  /* 0x00000000000679c3 */ /* 0x000e220000002500 */
[----:B------:R-:W-:Y:S01]  /*10f10*/  IMAD.MOV.U32 R18, RZ, RZ, RZ ;  /* 0x000000ffff127224 */ /* 0x000fe200078e00ff */
[----:B------:R-:W1:Y:S02]  /*10f20*/  SHFL.IDX PT, R0, R0, RZ, 0x1f ;  /* 0x00001fff00007589 */ /* 0x000e6400000e0000 */
[----:B-1----:R-:W-:-:S04]  /*10f30*/  ISETP.NE.AND P0, PT, R0, RZ, PT ;  /* 0x000000ff0000720c */ /* 0x002fc80003f05270 */
[----:B------:R-:W0:Y:S01]  /*10f40*/  LDC R0, c[0x0][0xc38] ;  /* 0x00030e00ff007b82 */ /* 0x000e220000000800 */
[----:B------:R-:W-:-:S05]  /*10f50*/  P2R R2, PR, RZ, 0x1 ;  /* 0x00000001ff027803 */ /* 0x000fca0000000000 */
[----:B------:R1:W-:Y:S03]  /*10f60*/  STL [R1+0x20], R2 ;  /* 0x0000200201007387 */ /* 0x0003e60000100800 */
[----:B------:R-:W-:Y:S06]  /*10f70*/  @P0 BAR.ARV 0x4, 0x180 ;  /* 0x0106000000000b1d */ /* 0x000fec0000002000 */
[----:B------:R1:W-:Y:S01]  /*10f80*/  STL [R1+0x1c], RZ ;  /* 0x00001cff01007387 */ /* 0x0003e20000100800 */
[----:B0-----:R-:W-:Y:S01]  /*10f90*/  ISETP.LE.AND P0, PT, R0, UR6, PT ;  /* 0x0000000600007c0c */ /* 0x001fe2000bf03270 */
[----:B------:R-:W-:-:S05]  /*10fa0*/  IMAD.MOV.U32 R0, RZ, RZ, 0x1 ;  /* 0x00000001ff007424 */ /* 0x000fca00078e00ff */
[----:B------:R1:W-:Y:S07]  /*10fb0*/  STL [R1+0x4], R0 ;  /* 0x0000040001007387 */ /* 0x0003ee0000100800 */
[----:B------:R-:W-:Y:S05]  /*10fc0*/  @P0 BRA `(.L_x_2421) ;  /* 0x0000005000500947 */ /* 0x000fea0003800000 */
[----:B------:R-:W0:Y:S01]  /*10fd0*/  S2R R6, SR_TID.X ;  /* 0x0000000000067919 */ /* 0x000e220000002100 */
[----:B------:R-:W2:Y:S01]  /*10fe0*/  S2UR UR5, SR_CgaCtaId ;  /* 0x00000000000579c3 */ /* 0x000ea20000008800 */
[----:B------:R-:W-:Y:S01]  /*10ff0*/  UMOV UR4, 0x400 ;  /* 0x0000040000047882 */ /* 0x000fe20000000000 */
[----:B------:R-:W-:Y:S01]  /*11000*/  IMAD.MOV.U32 R18, RZ, RZ, RZ ;  /* 0x000000ffff127224 */ /* 0x000fe200078e00ff */
[----:B------:R-:W-:Y:S01]  /*11010*/  ULDC UR43, c[0x0][0xc] ;  /* 0x00000300002b7ab9 */ /* 0x000fe20000000800 */
[----:B------:R-:W-:Y:S01]  /*11020*/  ULDC.64 UR38, c[0x0][0x198] ;  /* 0x0000660000267ab9 */ /* 0x000fe20000000a00 */
[----:B--2---:R-:W-:-:S06]  /*11030*/  ULEA UR4, UR5, UR4, 0x18 ;  /* 0x0000000405047291 */ /* 0x004fcc000f8ec03f */
[----:B------:R-:W-:Y:S01]  /*11040*/  IMAD.U32 R17, RZ, RZ, UR4 ;  /* 0x00000004ff117e24 */ /* 0x000fe2000f8e00ff */
[C---:B0-----:R-:W-:Y:S01]  /*11050*/  LOP3.LUT R5, R6.reuse, 0x7f, RZ, 0xc0, !PT ;  /* 0x0000007f06057812 */ /* 0x041fe200078ec0ff */
[----:B-1----:R-:W-:-:S05]  /*11060*/  IMAD.SHL.U32 R0, R6, 0x8, RZ ;  /* 0x0000000806007824 */ /* 0x002fca00078e00ff */
        /* <DEDUP_REMOVED lines=13> */
[----:B------:R1:W-:Y:S04]  /*11140*/  STL [R1+0x4], R2 ;  /* 0x0000040201007387 */ /* 0x0003e80000100800 */
[----:B------:R2:W-:Y:S01]  /*11150*/  STL [R1+0x1c], RZ ;  /* 0x00001cff01007387 */ /* 0x0005e20000100800 */
[----:B0-----:R-:W-:-:S02]  /*11160*/  LOP3.LUT R3, R0, 0x40, RZ, 0xfc, !PT ;  /* 0x0000004000037812 */ /* 0x001fc400078efcff */
[C---:B-1----:R-:W-:Y:S02]  /*11170*/  LOP3.LUT R2, R0.reuse, 0x80, RZ, 0xfc, !PT ;  /* 0x0000008000027812 */ /* 0x042fe400078efcff */
[----:B--2---:R-:W-:-:S07]  /*11180*/  LOP3.LUT R0, R0, 0xc0, RZ, 0xfc, !PT ;  /* 0x000000c000007812 */ /* 0x004fce00078efcff */
.L_x_2522:
        /* <DEDUP_REMOVED lines=14> */
[----:B01-3--:R-:W-:Y:S05]  /*11270*/  @!P0 BRA `(.L_x_2422) ;  /* 0x0000000000208947 */ /* 0x00bfea0003800000 */
        /* <DEDUP_REMOVED lines=8> */
.L_x_2422:
[----:B------:R-:W-:Y:S01]  /*11300*/  ULDC UR9, c[0x0][0xc54] ;  /* 0x0003150000097ab9 */ /* 0x000fe20000000800 */
[----:B------:R-:W-:Y:S01]  /*11310*/  UMOV UR5, UR8 ;  /* 0x0000000800057c82 */ /* 0x000fe20008000000 */
[----:B------:R-:W-:-:S11]  /*11320*/  UISETP.NE.AND UP0, UPT, UR9, 0x1, UPT ;  /* 0x000000010900788c */ /* 0x000fd6000bf05270 */
[----:B------:R-:W-:Y:S02]  /*11330*/  @UP0 ULDC.64 UR10, c[0x0][0xc58] ;  /* 0x00031600000a0ab9 */ /* 0x000fe40000000a00 */
[----:B------:R-:W-:-:S04]  /*11340*/  UIMAD.WIDE.U32 UR6, UR8, UR10, URZ ;  /* 0x0000000a080672a5 */ /* 0x000fc8000f8e003f */
[----:B------:R-:W-:-:S04]  /*11350*/  @UP0 USHF.R.U32.HI UR5, URZ, UR11, UR7 ;  /* 0x0000000b3f050299 */ /* 0x000fc80008011607 */
[----:B------:R-:W-:-:S12]  /*11360*/  UIMAD UR6, UR5, UR9, URZ ;  /* 0x00000009050672a4 */ /* 0x000fd8000f8e023f */
.L_x_2423:
[----:B------:R-:W-:Y:S01]  /*11370*/  ULOP3.LUT UR42, URZ, UR5, URZ, 0x33, !UPT ;  /* 0x000000053f2a7292 */ /* 0x000fe2000f8e333f */
[----:B------:R-:W-:Y:S01]  /*11380*/  BSSY B7, `(.L_x_2424) ;  /* 0x00004bb000077945 */ /* 0x000fe20003800000 */
[----:B------:R-:W-:Y:S01]  /*11390*/  ULDC UR7, c[0x0][0x448] ;  /* 0x0001120000077ab9 */ /* 0x000fe20000000800 */
[----:B------:R-:W-:Y:S01]  /*113a0*/  ULDC UR5, c[0x0][0xc3c] ;  /* 0x00030f0000057ab9 */ /* 0x000fe20000000800 */
[----:B------:R-:W-:Y:S02]  /*113b0*/  UISETP.NE.AND UP1, UPT, UR7, 0x1, UPT ;  /* 0x000000010700788c */ /* 0x000fe4000bf25270 */
[----:B------:R-:W-:Y:S01]  /*113c0*/  UIADD3 UR42, UR42, UR5, URZ ;  /* 0x000000052a2a7290 */ /* 0x000fe2000fffe03f */
[----:B------:R-:W-:Y:S01]  /*113d0*/  ULDC.64 UR10, c[0x0][0x418] ;  /* 0x00010600000a7ab9 */ /* 0x000fe20000000a00 */
[----:B------:R-:W-:Y:S02]  /*113e0*/  UIADD3 UR5, UR8, -UR6, URZ ;  /* 0x8000000608057290 */ /* 0x000fe4000fffe03f */
[----:B------:R-:W-:-:S02]  /*113f0*/  UISETP.NE.U32.AND UP0, UPT, UR10, URZ, UPT ;  /* 0x0000003f0a00728c */ /* 0x000fc4000bf05070 */
[----:B------:R-:W-:Y:S02]  /*11400*/  USHF.L.U32 UR8, UR42, 0x7, URZ ;  /* 0x000000072a087899 */ /* 0x000fe4000800063f */
[----:B------:R-:W-:Y:S01]  /*11410*/  UISETP.NE.AND.EX UP0, UPT, UR11, URZ, UPT, UP0 ;  /* 0x0000003f0b00728c */ /* 0x000fe2000bf05300 */
[----:B------:R-:W-:Y:S01]  /*11420*/  ULDC UR7, c[0x0][0x288] ;  /* 0x0000a20000077ab9 */ /* 0x000fe20000000800 */
[----:B------:R-:W-:Y:S01]  /*11430*/  UIADD3 UR8, UR8, 0x7f, URZ ;  /* 0x0000007f08087890 */ /* 0x000fe2000fffe03f */
[----:B------:R-:W-:Y:S01]  /*11440*/  ULDC UR6, c[0x0][0x424] ;  /* 0x0001090000067ab9 */ /* 0x000fe20000000800 */
[----:B------:R-:W-:Y:S02]  /*11450*/  UIADD3 UR13, -UR7, 0x50, URZ ;  /* 0x00000050070d7890 */ /* 0x000fe4000fffe13f */
[----:B------:R-:W-:Y:S01]  /*11460*/  USEL UR9, UR6, 0x1, UP0 ;  /* 0x0000000106097887 */ /* 0x000fe20008000000 */
[----:B------:R-:W-:Y:S01]  /*11470*/  @UP1 ULDC UR7, c[0x0][0x44c] ;  /* 0x0001130000071ab9 */ /* 0x000fe20000000800 */
[----:B------:R-:W-:Y:S01]  /*11480*/  ULDC UR12, c[0x0][0x2f0] ;  /* 0x0000bc00000c7ab9 */ /* 0x000fe20000000800 */
[----:B------:R-:W-:Y:S01]  /*11490*/  UIMAD.WIDE.U32 UR6, UR8, UR7, URZ ;  /* 0x00000007080672a5 */ /* 0x000fe2000f8e003f */
[----:B------:R-:W-:Y:S01]  /*114a0*/  @UP1 ULDC UR14, c[0x0][0x450] ;  /* 0x00011400000e1ab9 */ /* 0x000fe20000000800 */
[----:B------:R-:W-:-:S02]  /*114b0*/  UIMAD UR13, UR9, UR12, UR13 ;  /* 0x0000000c090d72a4 */ /* 0x000fc4000f8e020d */
[----:B------:R-:W-:Y:S02]  /*114c0*/  @UP1 USHF.R.U32.HI UR8, URZ, UR14, UR7 ;  /* 0x0000000e3f081299 */ /* 0x000fe40008011607 */
[----:B------:R-:W-:Y:S02]  /*114d0*/  UIMAD UR6, UR9, UR12, 0x4f ;  /* 0x0000004f090674a4 */ /* 0x000fe4000f8e020c */
[----:B------:R-:W-:Y:S02]  /*114e0*/  UIADD3 UR8, UR13, UR8, URZ ;  /* 0x000000080d087290 */ /* 0x000fe4000fffe03f */
[----:B------:R-:W-:Y:S02]  /*114f0*/  UIMAD.WIDE UR6, UR6, 0x66666667, URZ ;  /* 0x66666667060678a5 */ /* 0x000fe4000f8e023f */
[----:B------:R-:W-:Y:S02]  /*11500*/  UIMAD.WIDE UR8, UR8, 0x66666667, URZ ;  /* 0x66666667080878a5 */ /* 0x000fe4000f8e023f */
[----:B------:R-:W-:-:S02]  /*11510*/  USHF.R.U32.HI UR12, URZ, 0x1f, UR7 ;  /* 0x0000001f3f0c7899 */ /* 0x000fc40008011607 */
[----:B------:R-:W-:Y:S01]  /*11520*/  USHF.R.U32.HI UR6, URZ, 0x1f, UR9 ;  /* 0x0000001f3f067899 */ /* 0x000fe20008011609 */
[----:B------:R-:W-:Y:S01]  /*11530*/  ULDC UR11, c[0x0][0xc48] ;  /* 0x00031200000b7ab9 */ /* 0x000fe20000000800 */
[----:B------:R-:W-:Y:S02]  /*11540*/  ULEA.HI.SX32 UR12, UR7, UR12, 0x1b ;  /* 0x0000000c070c7291 */ /* 0x000fe4000f8fda3f */
[----:B------:R-:W-:Y:S02]  /*11550*/  ULEA.HI.SX32 UR6, UR9, UR6, 0x1b ;  /* 0x0000000609067291 */ /* 0x000fe4000f8fda3f */
[----:B------:R-:W-:Y:S02]  /*11560*/  UISETP.NE.AND UP0, UPT, UR11, 0x1, UPT ;  /* 0x000000010b00788c */ /* 0x000fe4000bf05270 */
[----:B------:R-:W-:Y:S01]  /*11570*/  UISETP.LT.AND UP1, UPT, UR12, UR6, UPT ;  /* 0x000000060c00728c */ /* 0x000fe2000bf21270 */
[----:B------:R-:W-:-:S03]  /*11580*/  ULDC UR10, c[0x0][0xc54] ;  /* 0x00031500000a7ab9 */ /* 0x000fc60000000800 */
[----:B------:R-:W-:Y:S02]  /*11590*/  USEL UR41, UR12, UR6, UP1 ;  /* 0x000000060c297287 */ /* 0x000fe40008800000 */
[----:B------:R-:W-:-:S03]  /*115a0*/  UIMAD UR10, UR4, UR10, UR5 ;  /* 0x0000000a040a72a4 */ /* 0x000fc6000f8e0205 */
[----:B------:R-:W-:Y:S01]  /*115b0*/  @UP0 ULDC UR4, c[0x0][0xc4c] ;  /* 0x0003130000040ab9 */ /* 0x000fe20000000800 */
[----:B------:R-:W-:Y:S01]  /*115c0*/  ISETP.LT.AND P0, PT, RZ, UR41, PT ;  /* 0x00000029ff007c0c */ /* 0x000fe2000bf01270 */
[----:B------:R-:W-:Y:S01]  /*115d0*/  UIMAD.WIDE.U32 UR4, UR10, UR4, URZ ;  /* 0x000000040a0472a5 */ /* 0x000fe2000f8e003f */
[----:B------:R-:W-:Y:S01]  /*115e0*/  @UP0 ULDC UR7, c[0x0][0xc50] ;  /* 0x0003140000070ab9 */ /* 0x000fe20000000800 */
[----:B------:R-:W-:Y:S02]  /*115f0*/  UMOV UR40, UR10 ;  /* 0x0000000a00287c82 */ /* 0x000fe40008000000 */
[----:B------:R-:W-:-:S04]  /*11600*/  @UP0 USHF.R.U32.HI UR40, URZ, UR7, UR5 ;  /* 0x000000073f280299 */ /* 0x000fc80008011605 */
[----:B------:R-:W-:-:S04]  /*11610*/  UIADD3 UR36, -UR40, URZ, URZ ;  /* 0x0000003f28247290 */ /* 0x000fc8000fffe13f */
[----:B------:R-:W-:Y:S01]  /*11620*/  UIMAD UR36, UR11, UR36, UR10 ;  /* 0x000000240b2472a4 */ /* 0x000fe2000f8e020a */
[----:B------:R-:W-:Y:S11]  /*11630*/  @P0 BRA `(.L_x_2425) ;  /* 0x00000000004c0947 */ /* 0x000ff60003800000 */
        /* <DEDUP_REMOVED lines=19> */
.L_x_2425:
        /* <DEDUP_REMOVED lines=20> */
.L_x_2428:
[----:B------:R-:W-:Y:S05]  /*118b0*/  BSYNC B6 ;  /* 0x0000000000067941 */ /* 0x000fea0003800000 */
.L_x_2427:
        /* <DEDUP_REMOVED lines=20> */
.L_x_2431:
        /* <DEDUP_REMOVED lines=15> */
.L_x_2430:
[----:B------:R-:W-:Y:S05]  /*11af0*/  BSYNC B6 ;  /* 0x0000000000067941 */ /* 0x000fea0003800000 */
.L_x_2429:
        /* <DEDUP_REMOVED lines=13> */
[----:B------:R-:W1:Y:S03]  /*11bd0*/  S2R R0, SR_TID.X ;  /* 0x0000000000007919 */ /* 0x000e660000002100 */
[----:B------:R-:W-:Y:S01]  /*11be0*/  VIADD R19, R19, 0xffffffff ;  /* 0xffffffff13137836 */ /* 0x000fe20000000000 */
[----:B0-----:R-:W0:Y:S02]  /*11bf0*/  LDC.64 R2, c[0x0][0x418] ;  /* 0x00010600ff027b82 */ /* 0x001e240000000a00 */
[----:B0-----:R-:W-:Y:S02]  /*11c00*/  ISETP.NE.U32.AND P0, PT, R2, RZ, PT ;  /* 0x000000ff0200720c */ /* 0x001fe40003f05070 */
[----:B-1----:R-:W-:-:S02]  /*11c10*/  SHF.R.U32.HI R0, RZ, 0x5, R0 ;  /* 0x00000005ff007819 */ /* 0x002fc40000011600 */
[----:B------:R-:W-:Y:S02]  /*11c20*/  ISETP.NE.AND.EX P1, PT, R3, RZ, PT, P0 ;  /* 0x000000ff0300720c */ /* 0x000fe40003f25300 */
[----:B------:R-:W-:Y:S02]  /*11c30*/  LOP3.LUT R0, R0, 0x3, RZ, 0xc0, !PT ;  /* 0x0000000300007812 */ /* 0x000fe400078ec0ff */
[----:B------:R-:W-:Y:S02]  /*11c40*/  P2R R4, PR, RZ, 0x2 ;  /* 0x00000002ff047803 */ /* 0x000fe40000000000 */
[----:B--2---:R-:W-:Y:S01]  /*11c50*/  SHF.R.S32.HI R8, RZ, 0x1f, R7 ;  /* 0x0000001fff087819 */ /* 0x004fe20000011407 */
[----:B------:R0:W-:Y:S01]  /*11c60*/  STL [R1], R7 ;  /* 0x0000000701007387 */ /* 0x0001e20000100800 */
[----:B------:R-:W-:-:S03]  /*11c70*/  SEL R16, R7, RZ, !P1 ;  /* 0x000000ff07107207 */ /* 0x000fc60004800000 */
[----:B------:R0:W-:Y:S04]  /*11c80*/  STL [R1+0x10], R4 ;  /* 0x0000100401007387 */ /* 0x0001e80000100800 */
[----:B------:R0:W-:Y:S01]  /*11c90*/  STL [R1+0x8], R8 ;  /* 0x0000080801007387 */ /* 0x0001e20000100800 */
[----:B------:R-:W-:Y:S05]  /*11ca0*/  BRA.DIV UR4, `(.L_x_2432) ;  /* 0x0000004a04b87947 */ /* 0x000fea000b800000 */
[----:B------:R1:W2:Y:S02]  /*11cb0*/  SHFL.IDX PT, R14, R0, RZ, 0x1f ;  /* 0x00001fff000e7589 */ /* 0x0002a400000e0000 */
.L_x_2537:
        /* <DEDUP_REMOVED lines=8> */
.L_x_2540:
[----:B------:R-:W-:Y:S05]  /*11d40*/  @!P6 BRA `(.L_x_2433) ;  /* 0x00000004002ce947 */ /* 0x000fea0003800000 */
[----:B------:R-:W-:Y:S01]  /*11d50*/  IMAD.MOV.U32 R16, RZ, RZ, R7 ;  /* 0x000000ffff107224 */ /* 0x000fe200078e0007 */
[----:B------:R-:W-:Y:S06]  /*11d60*/  @!P1 BRA `(.L_x_2435) ;  /* 0x0000000000489947 */ /* 0x000fec0003800000 */
[----:B------:R-:W2:Y:S01]  /*11d70*/  LDC R6, c[0x0][0x43c] ;  /* 0x00010f00ff067b82 */ /* 0x000ea20000000800 */
[----:B------:R-:W-:Y:S01]  /*11d80*/  ULDC.64 UR4, c[0x0][0x428] ;  /* 0x00010a0000047ab9 */ /* 0x000fe20000000a00 */
[----:B------:R-:W-:Y:S01]  /*11d90*/  ULDC.64 UR6, c[0x0][0x208] ;  /* 0x0000820000067ab9 */ /* 0x000fe20000000a00 */
[----:B--2---:R-:W-:-:S13]  /*11da0*/  ISETP.NE.AND P0, PT, R6, 0x1, PT ;  /* 0x000000010600780c */ /* 0x004fda0003f05270 */
[----:B0-----:R-:W1:Y:S02]  /*11db0*/  @P0 LDC.64 R4, c[0x0][0x440] ;  /* 0x00011000ff040b82 */ /* 0x001e640000000a00 */
[----:B-1----:R-:W-:-:S04]  /*11dc0*/  @P0 IMAD.HI.U32 R0, R19, R4, RZ ;  /* 0x0000000413000227 */ /* 0x002fc800078e00ff */
[----:B------:R-:W-:Y:S01]  /*11dd0*/  IMAD.MOV.U32 R4, RZ, RZ, R19 ;  /* 0x000000ffff047224 */ /* 0x000fe200078e0013 */
[----:B------:R-:W-:-:S04]  /*11de0*/  @P0 SHF.R.U32.HI R4, RZ, R5, R0 ;  /* 0x00000005ff040219 */ /* 0x000fc80000011600 */
[--C-:B------:R-:W-:Y:S01]  /*11df0*/  SHF.R.S32.HI R5, RZ, 0x1f, R4.reuse ;  /* 0x0000001fff057819 */ /* 0x100fe20000011404 */
[----:B------:R-:W-:-:S04]  /*11e00*/  IMAD.MOV R0, RZ, RZ, -R4 ;  /* 0x000000ffff007224 */ /* 0x000fc800078e0a04 */
[----:B------:R-:W-:Y:S02]  /*11e10*/  IMAD R19, R6, R0, R19 ;  /* 0x0000000006137224 */ /* 0x000fe400078e0213 */
[----:B------:R-:W-:Y:S02]  /*11e20*/  IMAD R0, R8, UR4, RZ ;  /* 0x0000000408007c24 */ /* 0x000fe4000f8e02ff */
[----:B------:R-:W-:-:S04]  /*11e30*/  IMAD.WIDE.U32 R4, R7, UR4, R4 ;  /* 0x0000000407047c25 */ /* 0x000fc8000f8e0004 */
[----:B------:R-:W-:Y:S01]  /*11e40*/  IMAD R0, R7, UR5, R0 ;  /* 0x0000000507007c24 */ /* 0x000fe2000f8e0200 */
[----:B------:R-:W-:-:S03]  /*11e50*/  LEA R2, P0, R4, R2, 0x2 ;  /* 0x0000000204027211 */ /* 0x000fc600078010ff */
[----:B------:R-:W-:-:S05]  /*11e60*/  IMAD.IADD R0, R5, 0x1, R0 ;  /* 0x0000000105007824 */ /* 0x000fca00078e0200 */
[----:B------:R-:W-:-:S05]  /*11e70*/  LEA.HI.X R3, R4, R3, R0, 0x2, P0 ;  /* 0x0000000304037211 */ /* 0x000fca00000f1400 */
[----:B------:R2:W5:Y:S02]  /*11e80*/  LDG.E R16, desc[UR6][R2.64] ;  /* 0x0000000602107981 */ /* 0x000564000c1e1900 */
.L_x_2435:
[----:B--2---:R-:W2:Y:S01]  /*11e90*/  LDL R2, [R1+0x4] ;  /* 0x0000040001027983 */ /* 0x004ea20000100800 */
[----:B-1----:R-:W-:Y:S01]  /*11ea0*/  IMAD R0, R18, 0x8, R17 ;  /* 0x0000000812007824 */ /* 0x002fe200078e0211 */
[----:B--2---:R-:W-:-:S04]  /*11eb0*/  SHF.L.U32 R2, R2, 0x1f, RZ ;  /* 0x0000001f02027819 */ /* 0x004fc800000006ff */
[----:B------:R-:W1:Y:S02]  /*11ec0*/  SYNCS.PHASECHK.TRANS64.TRYWAIT P0, [R0+URZ+0x38840], R2 ;  /* 0x03884002000075a7 */ /* 0x000e64000800017f */
[----:B-1----:R-:W-:Y:S05]  /*11ed0*/  @!P0 BRA `(.L_x_2436) ;  /* 0x00000048006c8947 */ /* 0x002fea0003800000 */
.L_x_2541:
        /* <DEDUP_REMOVED lines=11> */
.L_x_2437:
[----:B------:R-:W-:Y:S01]  /*11f90*/  R2UR UR33, R0 ;  /* 0x00000000002172ca */ /* 0x000fe200000e0000 */
[----:B-1----:R-:W-:Y:S01]  /*11fa0*/  IMAD R0, R18, 0xa000, R17 ;  /* 0x0000a00012007824 */ /* 0x002fe200078e0211 */
[----:B------:R-:W-:Y:S01]  /*11fb0*/  R2UR UR35, R19 ;  /* 0x00000000132372ca */ /* 0x000fe200000e0000 */
[----:B------:R-:W-:Y:S01]  /*11fc0*/  UIADD3 UR4, UP0, UR38, 0x370, URZ ;  /* 0x0000037026047890 */ /* 0x000fe2000ff1e03f */
[----:B-----5:R-:W-:Y:S01]  /*11fd0*/  R2UR UR37, R16 ;  /* 0x00000000102572ca */ /* 0x020fe200000e0000 */
[----:B------:R-:W-:Y:S01]  /*11fe0*/  UMOV UR6, 0x0 ;  /* 0x0000000000067882 */ /* 0x000fe20000000000 */
[----:B------:R-:W-:Y:S01]  /*11ff0*/  R2UR UR8, R0 ;  /* 0x00000000000872ca */ /* 0x000fe200000e0000 */
[----:B------:R-:W-:Y:S01]  /*12000*/  UIADD3.X UR5, URZ, UR39, URZ, UP0, !UPT ;  /* 0x000000273f057290 */ /* 0x000fe200087fe43f */
[----:B------:R-:W-:Y:S01]  /*12010*/  PLOP3.LUT P0, PT, PT, PT, PT, 0x80, 0x0 ;  /* 0x000000000000781c */ /* 0x000fe20003f0f070 */
[----:B------:R-:W-:Y:S01]  /*12020*/  UMOV UR7, 0x14f00000 ;  /* 0x14f0000000077882 */ /* 0x000fe20000000000 */
[----:B------:R-:W-:Y:S01]  /*12030*/  UMOV UR34, URZ ;  /* 0x0000003f00227c82 */ /* 0x000fe20008000000 */
[----:B------:R-:W-:Y:S01]  /*12040*/  UMOV UR26, 0x40 ;  /* 0x00000040001a7882 */ /* 0x000fe20000000000 */
[----:B------:R-:W-:Y:S01]  /*12050*/  P2R R0, PR, RZ, 0x1 ;  /* 0x00000001ff007803 */ /* 0x000fe20000000000 */
[----:B------:R-:W-:-:S02]  /*12060*/  UIADD3 UR33, UR33, 0x38830, URZ ;  /* 0x0003883021217890 */ /* 0x000fc4000fffe03f */
[----:B------:R-:W-:Y:S01]  /*12070*/  UIMAD UR35, UR35, 0x50, URZ ;  /* 0x00000050232378a4 */ /* 0x000fe2000f8e023f */
[----:B------:R-:W-:Y:S01]  /*12080*/  UMOV UR28, UR36 ;  /* 0x00000024001c7c82 */ /* 0x000fe20008000000 */
[----:B------:R-:W-:Y:S02]  /*12090*/  UMOV UR29, UR37 ;  /* 0x00000025001d7c82 */ /* 0x000fe40008000000 */
[----:B------:R-:W-:Y:S01]  /*120a0*/  UIADD3 UR32, UR8, 0x24400, URZ ;  /* 0x0002440008207890 */ /* 0x000fe2000fffe03f */
[----:B------:R2:W-:Y:S01]  /*120b0*/  STL [R1+0xc], R0 ;  /* 0x00000c0001007387 */ /* 0x0005e20000100800 */
[----:B------:R-:W-:Y:S02]  /*120c0*/  UIADD3 UR24, UR8, 0x26c00, URZ ;  /* 0x00026c0008187890 */ /* 0x000fe4000fffe03f */
[----:B------:R-:W-:Y:S02]  /*120d0*/  UIADD3 UR16, UR8, 0x29400, URZ ;  /* 0x0002940008107890 */ /* 0x000fe4000fffe03f */
[----:B------:R-:W-:Y:S01]  /*120e0*/  UIADD3 UR8, UR8, 0x2bc00, URZ ;  /* 0x0002bc0008087890 */ /* 0x000fe2000fffe03f */
[----:B------:R-:W-:Y:S01]  /*120f0*/  UMOV UR25, UR33 ;  /* 0x0000002100197c82 */ /* 0x000fe20008000000 */
[----:B------:R-:W-:Y:S01]  /*12100*/  UMOV UR27, UR35 ;  /* 0x00000023001b7c82 */ /* 0x000fe20008000000 */
[----:B------:R-:W-:Y:S01]  /*12110*/  UMOV UR18, 0x80 ;  /* 0x0000008000127882 */ /* 0x000fe20000000000 */
[----:B------:R-:W-:Y:S01]  /*12120*/  UMOV UR20, UR36 ;  /* 0x0000002400147c82 */ /* 0x000fe20008000000 */
[----:B------:R2:W-:Y:S01]  /*12130*/  UTMALDG.4D [UR32], [UR4], desc[UR6] ;  /* 0x00000620040075b4 */ /* 0x0005e20008019000 */
[----:B------:R-:W-:Y:S01]  /*12140*/  UMOV UR21, UR37 ;  /* 0x0000002500157c82 */ /* 0x000fe20008000000 */
[----:B------:R-:W-:Y:S01]  /*12150*/  UMOV UR17, UR33 ;  /* 0x0000002100117c82 */ /* 0x000fe20008000000 */
[----:B------:R-:W-:Y:S01]  /*12160*/  UMOV UR19, UR35 ;  /* 0x0000002300137c82 */ /* 0x000fe20008000000 */
[----:B------:R-:W-:Y:S01]  /*12170*/  UMOV UR10, 0xc0 ;  /* 0x000000c0000a7882 */ /* 0x000fe20000000000 */
[----:B------:R-:W-:Y:S01]  /*12180*/  UMOV UR12, UR36 ;  /* 0x00000024000c7c82 */ /* 0x000fe20008000000 */
[----:B------:R-:W-:Y:S01]  /*12190*/  UMOV UR13, UR37 ;  /* 0x00000025000d7c82 */ /* 0x000fe20008000000 */
[----:B------:R-:W-:Y:S01]  /*121a0*/  UMOV UR9, UR33 ;  /* 0x0000002100097c82 */ /* 0x000fe20008000000 */
[----:B------:R2:W-:Y:S01]  /*121b0*/  UTMALDG.4D [UR24], [UR4], desc[UR6] ;  /* 0x00000618040075b4 */ /* 0x0005e20008019000 */
[----:B------:R-:W-:Y:S01]  /*121c0*/  UMOV UR11, UR35 ;  /* 0x00000023000b7c82 */ /* 0x000fe20008000000 */
[----:B------:R2:W-:Y:S01]  /*121d0*/  UTMALDG.4D [UR16], [UR4], desc[UR6] ;  /* 0x00000610040075b4 */ /* 0x0005e20008019000 */
[----:B------:R2:W-:Y:S02]  /*121e0*/  UTMALDG.4D [UR8], [UR4], desc[UR6] ;  /* 0x00000608040075b4 */ /* 0x0005e40008019000 */
[----:B--2---:R-:W-:Y:S01]  /*121f0*/  NOP ;  /* 0x0000000000007918 */ /* 0x004fe20000000000 */
.L_x_2433:
[----:B-1----:R-:W-:Y:S01]  /*12200*/  VIADD R0, R17, 0x14400 ;  /* 0x0001440011007836 */ /* 0x002fe20000000000 */
        /* <DEDUP_REMOVED lines=21> */
.L_x_2439:
[----:B------:R-:W-:Y:S05]  /*12360*/  BSYNC B6 ;  /* 0x0000000000067941 */ /* 0x000fea0003800000 */
.L_x_2438:
[----:B0-----:R-:W0:Y:S01]  /*12370*/  LDC R7, c[0x0][0x448] ;  /* 0x00011200ff077b82 */ /* 0x001e220000000800 */
[----:B------:R-:W1:Y:S01]  /*12380*/  S2R R0, SR_TID.X ;  /* 0x0000000000007919 */ /* 0x000e620000002100 */
[----:B------:R-:W-:Y:S01]  /*12390*/  USHF.R.S32.HI UR4, URZ, 0x1f, UR36 ;  /* 0x0000001f3f047899 */ /* 0x000fe20008011424 */
[----:B------:R-:W-:Y:S01]  /*123a0*/  ULDC.64 UR8, c[0x0][0x2d8] ;  /* 0x0000b60000087ab9 */ /* 0x000fe20000000a00 */
[----:B------:R-:W2:Y:S02]  /*123b0*/  S2R R2, SR_TID.X ;  /* 0x0000000000027919 */ /* 0x000ea40000002100 */
[----:B------:R-:W-:Y:S02]  /*123c0*/  UIMAD UR6, UR4, UR8, URZ ;  /* 0x00000008040672a4 */ /* 0x000fe4000f8e023f */
[----:B------:R-:W-:Y:S01]  /*123d0*/  UIMAD.WIDE.U32 UR4, UR36, UR8, URZ ;  /* 0x00000008240472a5 */ /* 0x000fe2000f8e003f */
[----:B------:R-:W3:Y:S01]  /*123e0*/  S2R R10, SR_TID.X ;  /* 0x00000000000a7919 */ /* 0x000ee20000002100 */
[----:B------:R-:W-:-:S02]  /*123f0*/  UIMAD UR6, UR36, UR9, UR6 ;  /* 0x00000009240672a4 */ /* 0x000fc4000f8e0206 */
[----:B------:R-:W-:Y:S01]  /*12400*/  USHF.R.S32.HI UR7, URZ, 0x1f, UR40 ;  /* 0x0000001f3f077899 */ /* 0x000fe20008011428 */
[----:B------:R-:W4:Y:S01]  /*12410*/  S2R R8, SR_TID.X ;  /* 0x0000000000087919 */ /* 0x000f220000002100 */
[----:B------:R-:W-:Y:S01]  /*12420*/  UIADD3 UR5, UR5, UR6, URZ ;  /* 0x0000000605057290 */ /* 0x000fe2000fffe03f */
[----:B------:R-:W-:-:S03]  /*12430*/  ULDC.64 UR8, c[0x0][0x2e0] ;  /* 0x0000b80000087ab9 */ /* 0x000fc60000000a00 */
[----:B------:R-:W-:Y:S02]  /*12440*/  UIMAD.WIDE.U32 UR4, UR40, UR8, UR4 ;  /* 0x00000008280472a5 */ /* 0x000fe4000f8e0004 */
[----:B------:R-:W-:Y:S01]  /*12450*/  UIMAD UR6, UR7, UR8, URZ ;  /* 0x00000008070672a4 */ /* 0x000fe2000f8e023f */
[----:B0-----:R-:W-:-:S03]  /*12460*/  ISETP.NE.AND P0, PT, R7, 0x1, PT ;  /* 0x000000010700780c */ /* 0x001fc60003f05270 */
[----:B------:R-:W-:Y:S01]  /*12470*/  UIMAD UR6, UR40, UR9, UR6 ;  /* 0x00000009280672a4 */ /* 0x000fe2000f8e0206 */
[----:B------:R-:W-:-:S03]  /*12480*/  IMAD.U32 R5, RZ, RZ, UR5 ;  /* 0x00000005ff057e24 */ /* 0x000fc6000f8e00ff */
[----:B------:R-:W-:Y:S01]  /*12490*/  UIADD3 UR6, UR5, UR6, URZ ;  /* 0x0000000605067290 */ /* 0x000fe2000fffe03f */
[----:B-1----:R-:W-:-:S05]  /*124a0*/  IMAD.SHL.U32 R4, R0, 0x10, RZ ;  /* 0x0000001000047824 */ /* 0x002fca00078e00ff */
[----:B------:R-:W0:Y:S01]  /*124b0*/  @P0 LDC R3, c[0x0][0x44c] ;  /* 0x00011300ff030b82 */ /* 0x000e220000000800 */
[----:B--2---:R-:W-:Y:S01]  /*124c0*/  LOP3.LUT R2, R2, 0x7f, RZ, 0xc0, !PT ;  /* 0x0000007f02027812 */ /* 0x004fe200078ec0ff */
[----:B---3--:R-:W-:-:S03]  /*124d0*/  IMAD.SHL.U32 R10, R10, 0x8, RZ ;  /* 0x000000080a0a7824 */ /* 0x008fc600078e00ff */
[----:B------:R-:W-:-:S03]  /*124e0*/  SHF.R.U32.HI R2, RZ, 0x3, R2 ;  /* 0x00000003ff027819 */ /* 0x000fc60000011602 */
[----:B------:R-:W1:Y:S01]  /*124f0*/  @P0 LDC R0, c[0x0][0x450] ;  /* 0x00011400ff000b82 */ /* 0x000e620000000800 */
[----:B------:R-:W-:Y:S01]  /*12500*/  LOP3.LUT R4, R2, 0x70, R4, 0xf8, !PT ;  /* 0x0000007002047812 */ /* 0x000fe200078ef804 */
[----:B------:R-:W-:Y:S01]  /*12510*/  IMAD.U32 R2, RZ, RZ, UR42 ;  /* 0x0000002aff027e24 */ /* 0x000fe2000f8e00ff */
[----:B------:R-:W-:Y:S01]  /*12520*/  LOP3.LUT R10, R10, 0x38, RZ, 0xc0, !PT ;  /* 0x000000380a0a7812 */ /* 0x000fe200078ec0ff */
[----:B----4-:R-:W-:Y:S02]  /*12530*/  IMAD.SHL.U32 R9, R8, 0x8, RZ ;  /* 0x0000000808097824 */ /* 0x010fe400078e00ff */
[----:B------:R-:W-:Y:S01]  /*12540*/  IMAD R2, R2, 0x80, R4 ;  /* 0x0000008002027824 */ /* 0x000fe200078e0204 */
[C---:B------:R-:W-:Y:S01]  /*12550*/  LOP3.LUT R12, R10.reuse, 0x40, RZ, 0xfc, !PT ;  /* 0x000000400a0c7812 */ /* 0x040fe200078efcff */
[----:B------:R-:W-:Y:S01]  /*12560*/  IMAD.U32 R4, RZ, RZ, UR4 ;  /* 0x00000004ff047e24 */ /* 0x000fe2000f8e00ff */
[----:B------:R-:W-:Y:S01]  /*12570*/  ULDC.64 UR4, c[0x0][0x2d0] ;  /* 0x0000b40000047ab9 */ /* 0x000fe20000000a00 */
[----:B------:R-:W-:Y:S01]  /*12580*/  IMAD.MOV.U32 R6, RZ, RZ, R2 ;  /* 0x000000ffff067224 */ /* 0x000fe200078e0002 */
[----:B------:R-:W-:-:S02]  /*12590*/  LOP3.LUT R11, R10, 0x80, RZ, 0xfc, !PT ;  /* 0x000000800a0b7812 */ /* 0x000fc400078efcff */
        /* <DEDUP_REMOVED lines=18> */
[----:B------:R-:W-:-:S03]  /*126c0*/  ULDC.64 UR4, c[0x0][0x280] ;  /* 0x0000a00000047ab9 */ /* 0x000fc60000000a00 */
[----:B------:R-:W-:Y:S01]  /*126d0*/  IMAD.IADD R3, R3, 0x1, R4 ;  /* 0x0000000103037824 */ /* 0x000fe200078e0204 */
[----:B------:R-:W-:Y:S01]  /*126e0*/  LEA R4, P0, R2, UR4, 0x1 ;  /* 0x0000000402047c11 */ /* 0x000fe2000f8008ff */
[----:B------:R-:W-:Y:S02]  /*126f0*/  ULDC UR4, c[0x0][0x2b8] ;  /* 0x0000ae0000047ab9 */ /* 0x000fe40000000800 */
[----:B------:R-:W-:Y:S02]  /*12700*/  ISETP.GE.AND P3, PT, R10, UR4, PT ;  /* 0x000000040a007c0c */ /* 0x000fe4000bf66270 */
[----:B------:R-:W-:Y:S02]  /*12710*/  LOP3.LUT R10, R8, 0x7f, RZ, 0xc0, !PT ;  /* 0x0000007f080a7812 */ /* 0x000fe400078ec0ff */
[----:B------:R0:W5:Y:S01]  /*12720*/  LDL R8, [R1+0x14] ;  /* 0x0000140001087983 */ /* 0x0001620000100800 */
[----:B------:R-:W-:Y:S02]  /*12730*/  LEA.HI.X R3, R2, UR5, R3, 0x1, P0 ;  /* 0x0000000502037c11 */ /* 0x000fe400080f0c03 */
[----:B------:R-:W-:-:S02]  /*12740*/  ISETP.GE.AND P0, PT, R9, UR4, PT ;  /* 0x0000000409007c0c */ /* 0x000fc4000bf06270 */
[----:B------:R-:W-:Y:S02]  /*12750*/  ISETP.GE.AND P1, PT, R12, UR4, PT ;  /* 0x000000040c007c0c */ /* 0x000fe4000bf26270 */
[----:B------:R-:W-:Y:S01]  /*12760*/  ISETP.GE.AND P2, PT, R11, UR4, PT ;  /* 0x000000040b007c0c */ /* 0x000fe2000bf46270 */
[----:B------:R-:W-:Y:S01]  /*12770*/  UMOV UR4, 0xffffffff ;  /* 0xffffffff00047882 */ /* 0x000fe20000000000 */
[----:B------:R-:W-:Y:S02]  /*12780*/  SHF.R.U32.HI R10, RZ, 0x3, R10 ;  /* 0x00000003ff0a7819 */ /* 0x000fe4000001160a */
[----:B0-----:R-:W-:Y:S09]  /*12790*/  BRA.DIV UR4, `(.L_x_2440) ;  /* 0x0000004204507947 */ /* 0x001ff2000b800000 */
[----:B------:R-:W0:Y:S01]  /*127a0*/  SHFL.IDX PT, R6, R4, RZ, 0x181f ;  /* 0x00181fff04067589 */ /* 0x000e2200000e0000 */
[----:B------:R-:W-:Y:S01]  /*127b0*/  IMAD.U32 R0, RZ, RZ, UR42 ;  /* 0x0000002aff007e24 */ /* 0x000fe2000f8e00ff */
[----:B------:R-:W-:Y:S01]  /*127c0*/  ULDC UR4, c[0x0][0x288] ;  /* 0x0000a20000047ab9 */ /* 0x000fe20000000800 */
[----:B------:R-:W-:Y:S01]  /*127d0*/  ULDC.64 UR6, c[0x0][0x208] ;  /* 0x0000820000067ab9 */ /* 0x000fe20000000a00 */
[----:B------:R-:W1:Y:S01]  /*127e0*/  SHFL.IDX PT, R5, R3, RZ, 0x181f ;  /* 0x00181fff03057589 */ /* 0x000e6200000e0000 */
[----:B------:R-:W-:Y:S02]  /*127f0*/  IMAD R2, R7, UR4, RZ ;  /* 0x0000000407027c24 */ /* 0x000fe4000f8e02ff */
[----:B------:R-:W-:-:S05]  /*12800*/  IMAD R0, R0, 0x80, R10 ;  /* 0x0000008000007824 */ /* 0x000fca00078e020a */
[----:B------:R-:W-:-:S13]  /*12810*/  ISETP.GE.AND P4, PT, R0, R2, PT ;  /* 0x000000020000720c */ /* 0x000fda0003f86270 */
[----:B0-----:R-:W-:-:S05]  /*12820*/  @!P4 LEA R6, P5, R9, R6, 0x1 ;  /* 0x000000060906c211 */ /* 0x001fca00078a08ff */
[----:B-1----:R-:W-:-:S04]  /*12830*/  @!P4 IMAD.X R5, RZ, RZ, R5, P5 ;  /* 0x000000ffff05c224 */ /* 0x002fc800028e0605 */
[----:B------:R-:W-:Y:S02]  /*12840*/  @!P4 IMAD.MOV.U32 R7, RZ, RZ, R5 ;  /* 0x000000ffff07c224 */ /* 0x000fe400078e0005 */
[----:B------:R-:W-:-:S03]  /*12850*/  VIADD R5, R0, 0x10 ;  /* 0x0000001000057836 */ /* 0x000fc60000000000 */
        /* <DEDUP_REMOVED lines=72> */
.L_x_2558:
        /* <DEDUP_REMOVED lines=14> */
.L_x_2442:
[----:B------:R-:W-:Y:S05]  /*12dc0*/  BSYNC B0 ;  /* 0x0000000000007941 */ /* 0x000fea0003800000 */
.L_x_2441:
[----:B------:R-:W-:Y:S01]  /*12dd0*/  NOP ;  /* 0x0000000000007918 */ /* 0x000fe20000000000 */
[----:B------:R-:W-:Y:S01]  /*12de0*/  PLOP3.LUT P0, PT, PT, PT, PT, 0x80, 0x0 ;  /* 0x000000000000781c */ /* 0x000fe20003f0f070 */
[----:B0-----:R-:W-:-:S12]  /*12df0*/  VIADD R6, R17, 0x38800 ;  /* 0x0003880011067836 */ /* 0x001fd80000000000 */
.L_x_2443:
[----:B------:R-:W-:Y:S02]  /*12e00*/  PLOP3.LUT P1, PT, P1, P0, PT, 0xa2, 0x0 ;  /* 0x000000000000781c */ /* 0x000fe40000f21472 */
[----:B------:R-:W-:-:S08]  /*12e10*/  @P0 R2UR P1, UR4, R17 ;  /* 0x00000000110402ca */ /* 0x000fd00000020000 */
[----:B------:R-:W-:-:S05]  /*12e20*/  @P0 PLOP3.LUT P0, PT, P1, PT, PT, 0x80, 0x0 ;  /* 0x000000000000081c */ /* 0x000fca0000f0f070 */
[----:B------:R-:W-:Y:S01]  /*12e30*/  @!P1 SYNCS.ARRIVE.TRANS64.RED.A0T1 RZ, [UR4+0x38800], RZ ;  /* 0x038800ffffff99a7 */ /* 0x000fe20008200404 */
[----:B------:R-:W-:Y:S07]  /*12e40*/  @!P1 ARRIVES.LDGSTSBAR.64.TRANSCNT [UR4+0x38800] ;  /* 0x03880000ff0099b0 */ /* 0x000fee0008000a84 */
[----:B------:R-:W-:Y:S05]  /*12e50*/  @P0 BRA.U.ANY `(.L_x_2443) ;  /* 0xfffffffd00e80947 */ /* 0x000fea000393ffff */
[----:B---3--:R-:W3:Y:S02]  /*12e60*/  LDL.LU R2, [R1+0x1c] ;  /* 0x00001c0001027983 */ /* 0x008ee40000300800 */
[----:B---3--:R-:W-:-:S05]  /*12e70*/  VIADD R2, R2, 0x1 ;  /* 0x0000000102027836 */ /* 0x008fca0000000000 */
        /* <DEDUP_REMOVED lines=8> */
[----:B------:R-:W3:Y:S03]  /*12f00*/  SYNCS.PHASECHK.TRANS64.TRYWAIT P0, [R17+URZ+0x38820], R0 ;  /* 0x03882000110075a7 */ /* 0x000ee6000800017f */
[----:B0--3--:R-:W-:Y:S05]  /*12f10*/  @!P0 BRA `(.L_x_2445) ;  /* 0x0000004400548947 */ /* 0x009fea0003800000 */
.L_x_2559:
[----:B------:R-:W-:Y:S05]  /*12f20*/  BSYNC B0 ;  /* 0x0000000000007941 */ /* 0x000fea0003800000 */
.L_x_2444:
[----:B------:R-:W-:-:S06]  /*12f30*/  UISETP.GE.AND UP0, UPT, UR41, 0x2, UPT ;  /* 0x000000022900788c */ /* 0x000fcc000bf06270 */
[----:B------:R-:W-:-:S13]  /*12f40*/  PLOP3.LUT P0, PT, PT, PT, UP0, 0x80, 0x0 ;  /* 0x000000000000781c */ /* 0x000fda0003f0f008 */
[----:B------:R-:W-:Y:S05]  /*12f50*/  @!P0 BRA `(.L_x_2446) ;  /* 0x0000002800288947 */ /* 0x000fea0003800000 */
[----:B------:R-:W-:Y:S02]  /*12f60*/  ULOP3.LUT UR4, UR41, 0x1, URZ, 0xc0, !UPT ;  /* 0x0000000129047892 */ /* 0x000fe4000f8ec03f */
[----:B------:R-:W-:Y:S02]  /*12f70*/  IMAD.U32 R7, RZ, RZ, UR41 ;  /* 0x00000029ff077e24 */ /* 0x000fe4000f8e00ff */
[----:B------:R-:W-:Y:S02]  /*12f80*/  UISETP.NE.U32.AND UP0, UPT, UR4, 0x1, UPT ;  /* 0x000000010400788c */ /* 0x000fe4000bf05070 */
[----:B------:R-:W-:-:S04]  /*12f90*/  VIADD R7, R7, 0xfffffffe ;  /* 0xfffffffe07077836 */ /* 0x000fc80000000000 */
[----:B0-----:R-:W-:Y:S01]  /*12fa0*/  IMAD.MOV.U32 R0, RZ, RZ, R7 ;  /* 0x000000ffff007224 */ /* 0x001fe200078e0007 */
[----:B------:R-:W-:-:S13]  /*12fb0*/  PLOP3.LUT P0, PT, PT, PT, UP0, 0x80, 0x0 ;  /* 0x000000000000781c */ /* 0x000fda0003f0f008 */
[----:B------:R-:W-:Y:S05]  /*12fc0*/  @!P0 BRA `(.L_x_2447) ;  /* 0x0000000c00588947 */ /* 0x000fea0003800000 */
[----:B--2---:R-:W2:Y:S04]  /*12fd0*/  LDL R3, [R1+0xc] ;  /* 0x00000c0001037983 */ /* 0x004ea80000100800 */
[----:B------:R-:W3:Y:S01]  /*12fe0*/  LDL R2, [R1+0x4] ;  /* 0x0000040001027983 */ /* 0x000ee20000100800 */
        /* <DEDUP_REMOVED lines=9> */
[----:B------:R-:W-:Y:S02]  /*13080*/  IMAD.MOV.U32 R4, RZ, RZ, R16 ;  /* 0x000000ffff047224 */ /* 0x000fe400078e0010 */
[----:B------:R-:W-:Y:S01]  /*13090*/  IMAD.MOV.U32 R8, RZ, RZ, R7 ;  /* 0x000000ffff087224 */ /* 0x000fe200078e0007 */
[----:B--2---:R-:W-:-:S13]  /*130a0*/  ISETP.NE.AND P1, PT, R2, RZ, PT ;  /* 0x000000ff0200720c */ /* 0x004fda0003f25270 */
[----:B------:R-:W-:Y:S05]  /*130b0*/  @!P1 BRA `(.L_x_2450) ;  /* 0x0000000000549947 */ /* 0x000fea0003800000 */
[----:B------:R-:W2:Y:S01]  /*130c0*/  LDL R10, [R1+0x8] ;  /* 0x00000800010a7983 */ /* 0x000ea20000100800 */
[----:B-1----:R-:W0:Y:S03]  /*130d0*/  LDC R5, c[0x0][0x43c] ;  /* 0x00010f00ff057b82 */ /* 0x002e260000000800 */
[----:B------:R-:W3:Y:S01]  /*130e0*/  LDL R11, [R1] ;  /* 0x00000000010b7983 */ /* 0x000ee20000100800 */
[----:B------:R-:W-:Y:S01]  /*130f0*/  IMAD.MOV.U32 R4, RZ, RZ, R7 ;  /* 0x000000ffff047224 */ /* 0x000fe200078e0007 */
[----:B------:R-:W-:Y:S01]  /*13100*/  ULDC.64 UR4, c[0x0][0x428] ;  /* 0x00010a0000047ab9 */ /* 0x000fe20000000a00 */
[----:B------:R-:W-:Y:S01]  /*13110*/  ULDC.64 UR6, c[0x0][0x208] ;  /* 0x0000820000067ab9 */ /* 0x000fe20000000a00 */
[----:B0-----:R-:W-:-:S13]  /*13120*/  ISETP.NE.AND P0, PT, R5, 0x1, PT ;  /* 0x000000010500780c */ /* 0x001fda0003f05270 */
[----:B------:R-:W0:Y:S02]  /*13130*/  @P0 LDC.64 R2, c[0x0][0x440] ;  /* 0x00011000ff020b82 */ /* 0x000e240000000a00 */
[----:B0-----:R-:W-:-:S05]  /*13140*/  @P0 IMAD.HI.U32 R2, R7, R2, RZ ;  /* 0x0000000207020227 */ /* 0x001fca00078e00ff */
[----:B------:R-:W-:Y:S02]  /*13150*/  @P0 SHF.R.U32.HI R4, RZ, R3, R2 ;  /* 0x00000003ff040219 */ /* 0x000fe40000011602 */
[----:B------:R-:W0:Y:S03]  /*13160*/  LDC.64 R2, c[0x0][0x418] ;  /* 0x00010600ff027b82 */ /* 0x000e260000000a00 */
[----:B------:R-:W-:-:S04]  /*13170*/  IMAD.MOV R8, RZ, RZ, -R4 ;  /* 0x000000ffff087224 */ /* 0x000fc800078e0a04 */
[----:B------:R-:W-:Y:S01]  /*13180*/  IMAD R8, R5, R8, R7 ;  /* 0x0000000805087224 */ /* 0x000fe200078e0207 */
[----:B------:R-:W-:Y:S01]  /*13190*/  SHF.R.S32.HI R5, RZ, 0x1f, R4 ;  /* 0x0000001fff057819 */ /* 0x000fe20000011404 */
[----:B--2---:R-:W-:-:S04]  /*131a0*/  IMAD R10, R10, UR4, RZ ;  /* 0x000000040a0a7c24 */ /* 0x004fc8000f8e02ff */
[C---:B---3--:R-:W-:Y:S02]  /*131b0*/  IMAD R10, R11.reuse, UR5, R10 ;  /* 0x000000050b0a7c24 */ /* 0x048fe4000f8e020a */
[----:B------:R-:W-:-:S04]  /*131c0*/  IMAD.WIDE.U32 R4, R11, UR4, R4 ;  /* 0x000000040b047c25 */ /* 0x000fc8000f8e0004 */
[----:B------:R-:W-:Y:S01]  /*131d0*/  IMAD.IADD R5, R10, 0x1, R5 ;  /* 0x000000010a057824 */ /* 0x000fe200078e0205 */
[----:B0-----:R-:W-:-:S04]  /*131e0*/  LEA R2, P0, R4, R2, 0x2 ;  /* 0x0000000204027211 */ /* 0x001fc800078010ff */
[----:B------:R-:W-:-:S05]  /*131f0*/  LEA.HI.X R3, R4, R3, R5, 0x2, P0 ;  /* 0x0000000304037211 */ /* 0x000fca00000f1405 */
[----:B------:R0:W5:Y:S04]  /*13200*/  LDG.E R4, desc[UR6][R2.64] ;  /* 0x0000000602047981 */ /* 0x000168000c1e1900 */
.L_x_2450:
[----:B0-----:R-:W-:Y:S01]  /*13210*/  IMAD R2, R0, 0x8, R17 ;  /* 0x0000000800027824 */ /* 0x001fe200078e0211 */
[----:B------:R-:W-:Y:S01]  /*13220*/  SHF.L.U32 R3, R9, 0x1f, RZ ;  /* 0x0000001f09037819 */ /* 0x000fe200000006ff */
[----:B------:R-:W-:Y:S03]  /*13230*/  BSSY B1, `(.L_x_2451) ;  /* 0x0000003000017945 */ /* 0x000fe60003800000 */
[----:B------:R-:W0:Y:S02]  /*13240*/  SYNCS.PHASECHK.TRANS64.TRYWAIT P0, [R2+URZ+0x38840], R3 ;  /* 0x03884003020075a7 */ /* 0x000e24000800017f */
[----:B0-----:R-:W-:Y:S05]  /*13250*/  @!P0 BRA `(.L_x_2452) ;  /* 0x0000004000988947 */ /* 0x001fea0003800000 */
.L_x_2560:
[----:B------:R-:W-:Y:S05]  /*13260*/  BSYNC B1 ;  /* 0x0000000000017941 */ /* 0x000fea0003800000 */
.L_x_2451:
[----:B-1----:R-:W1:Y:S01]  /*13270*/  S2R R5, SR_TID.X ;  /* 0x0000000000057919 */ /* 0x002e620000002100 */
        /* <DEDUP_REMOVED lines=11> */
.L_x_2454:
[----:B------:R-:W-:Y:S05]  /*13330*/  BSYNC B1 ;  /* 0x0000000000017941 */ /* 0x000fea0003800000 */
.L_x_2453:
[----:B------:R-:W-:Y:S01]  /*13340*/  IMAD.MOV.U32 R10, RZ, RZ, RZ ;  /* 0x000000ffff0a7224 */ /* 0x000fe200078e00ff */
[----:B------:R-:W-:Y:S01]  /*13350*/  R2UR UR11, R8 ;  /* 0x00000000080b72ca */ /* 0x000fe200000e0000 */
[----:B0-----:R-:W-:Y:S01]  /*13360*/  IMAD R3, R0, 0xa000, R17 ;  /* 0x0000a00000037824 */ /* 0x001fe200078e0211 */
[----:B------:R-:W-:Y:S01]  /*13370*/  UIADD3 UR4, UP0, UR38, 0x370, URZ ;  /* 0x0000037026047890 */ /* 0x000fe2000ff1e03f */
[----:B------:R-:W-:Y:S01]  /*13380*/  PLOP3.LUT P0, PT, PT, PT, PT, 0x80, 0x0 ;  /* 0x000000000000781c */ /* 0x000fe20003f0f070 */
[----:B------:R-:W-:Y:S01]  /*13390*/  VIADD R2, R2, 0x38830 ;  /* 0x0003883002027836 */ /* 0x000fe20000000000 */
[----:B------:R-:W-:Y:S01]  /*133a0*/  R2UR UR10, R10 ;  /* 0x000000000a0a72ca */ /* 0x000fe200000e0000 */
[----:B------:R-:W-:Y:S01]  /*133b0*/  VIADD R5, R3, 0x24400 ;  /* 0x0002440003057836 */ /* 0x000fe20000000000 */
[----:B------:R-:W-:Y:S01]  /*133c0*/  UIADD3.X UR5, URZ, UR39, URZ, UP0, !UPT ;  /* 0x000000273f057290 */ /* 0x000fe200087fe43f */
[----:B------:R-:W-:Y:S01]  /*133d0*/  UMOV UR6, 0x0 ;  /* 0x0000000000067882 */ /* 0x000fe20000000000 */
[----:B------:R-:W-:-:S04]  /*133e0*/  UMOV UR7, 0x14f00000 ;  /* 0x14f0000000077882 */ /* 0x000fc80000000000 */
[----:B------:R-:W-:-:S12]  /*133f0*/  UIMAD UR11, UR11, 0x50, URZ ;  /* 0x000000500b0b78a4 */ /* 0x000fd8000f8e023f */
.L_x_2455:
[----:B------:R-:W-:-:S13]  /*13400*/  @P0 ELECT P2, URZ, PT ;  /* 0x00000000003f082f */ /* 0x000fda0003840000 */
[----:B-----5:R-:W-:Y:S01]  /*13410*/  @P2 R2UR UR13, R4 ;  /* 0x00000000040d22ca */ /* 0x020fe200000e0000 */
[----:B------:R-:W-:Y:S01]  /*13420*/  UMOV UR12, UR36 ;  /* 0x00000024000c7c82 */ /* 0x000fe20008000000 */
        /* <DEDUP_REMOVED lines=12> */
.L_x_2456:
[----:B------:R-:W-:-:S13]  /*134f0*/  @P0 ELECT P2, URZ, PT ;  /* 0x00000000003f082f */ /* 0x000fda0003840000 */
[----:B------:R-:W-:Y:S01]  /*13500*/  @P2 R2UR UR13, R4 ;  /* 0x00000000040d22ca */ /* 0x000fe200000e0000 */
        /* <DEDUP_REMOVED lines=13> */
.L_x_2457:
        /* <DEDUP_REMOVED lines=15> */
.L_x_2458:
        /* <DEDUP_REMOVED lines=15> */
.L_x_2561:
[----:B------:R-:W-:Y:S05]  /*137c0*/  BSYNC B1 ;  /* 0x0000000000017941 */ /* 0x000fea0003800000 */
.L_x_2459:
        /* <DEDUP_REMOVED lines=12> */
.L_x_2462:
[----:B------:R-:W-:Y:S05]  /*13890*/  BSYNC B1 ;  /* 0x0000000000017941 */ /* 0x000fea0003800000 */
.L_x_2461:
[----:B------:R-:W-:Y:S01]  /*138a0*/  R2UR UR6, R12 ;  /* 0x000000000c0672ca */ /* 0x000fe200000e0000 */
[C-C-:B0-----:R-:W-:Y:S01]  /*138b0*/  IMAD R2, R18.reuse, 0x8, R17.reuse ;  /* 0x0000000812027824 */ /* 0x141fe200078e0211 */
[----:B------:R-:W-:Y:S01]  /*138c0*/  R2UR UR7, R13 ;  /* 0x000000000d0772ca */ /* 0x000fe200000e0000 */
[----:B------:R-:W-:Y:S01]  /*138d0*/  IMAD R3, R18, 0xa000, R17 ;  /* 0x0000a00012037824 */ /* 0x000fe200078e0211 */
[----:B------:R-:W-:Y:S01]  /*138e0*/  R2UR UR10, R10 ;  /* 0x000000000a0a72ca */ /* 0x000fe200000e0000 */
[----:B------:R-:W-:Y:S01]  /*138f0*/  UIADD3 UR4, UP0, UR38, 0x470, URZ ;  /* 0x0000047026047890 */ /* 0x000fe2000ff1e03f */
[----:B------:R-:W-:Y:S01]  /*13900*/  PLOP3.LUT P0, PT, PT, PT, PT, 0x80, 0x0 ;  /* 0x000000000000781c */ /* 0x000fe20003f0f070 */
[----:B------:R-:W-:Y:S02]  /*13910*/  IMAD R5, R19, 0x50, RZ ;  /* 0x0000005013057824 */ /* 0x000fe400078e02ff */
[----:B------:R-:W-:Y:S01]  /*13920*/  VIADD R2, R2, 0x38850 ;  /* 0x0003885002027836 */ /* 0x000fe20000000000 */
[----:B------:R-:W-:Y:S01]  /*13930*/  UIADD3.X UR5, URZ, UR39, URZ, UP0, !UPT ;  /* 0x000000273f057290 */ /* 0x000fe200087fe43f */
[----:B------:R-:W-:-:S11]  /*13940*/  VIADD R10, R3, 0x400 ;  /* 0x00000400030a7836 */ /* 0x000fd60000000000 */
.L_x_2463:
        /* <DEDUP_REMOVED lines=15> */
.L_x_2464:
        /* <DEDUP_REMOVED lines=15> */
.L_x_2465:
        /* <DEDUP_REMOVED lines=15> */
.L_x_2466:
        /* <DEDUP_REMOVED lines=10> */
[----:B------:R-:W-:Y:S02]  /*13cc0*/  IMAD.MOV.U32 R16, RZ, RZ, R4 ;  /* 0x000000ffff107224 */ /* 0x000fe400078e0004 */
[----:B------:R-:W-:-:S07]  /*13cd0*/  IMAD.MOV.U32 R19, RZ, RZ, R8 ;  /* 0x000000ffff137224 */ /* 0x000fce00078e0008 */
.L_x_2449:
[----:B------:R-:W-:Y:S05]  /*13ce0*/  BSYNC B0 ;  /* 0x0000000000007941 */ /* 0x000fea0003800000 */
.L_x_2448:
[----:B------:R0:W-:Y:S01]  /*13cf0*/  STL [R1+0x4], R9 ;  /* 0x0000040901007387 */ /* 0x0001e20000100800 */
[----:B------:R-:W-:Y:S01]  /*13d00*/  UIADD3 UR4, UR41, -0x3, URZ ;  /* 0xfffffffd29047890 */ /* 0x000fe2000fffe03f */
[----:B------:R-:W-:-:S05]  /*13d10*/  IMAD.MOV.U32 R18, RZ, RZ, R0 ;  /* 0x000000ffff127224 */ /* 0x000fca00078e0000 */
[----:B------:R-:W-:-:S07]  /*13d20*/  IMAD.U32 R0, RZ, RZ, UR4 ;  /* 0x00000004ff007e24 */ /* 0x000fce000f8e00ff */
.L_x_2447:
[----:B------:R-:W-:Y:S01]  /*13d30*/  ISETP.NE.AND P0, PT, R7, RZ, PT ;  /* 0x000000ff0700720c */ /* 0x000fe20003f05270 */
[----:B------:R-:W-:-:S12]  /*13d40*/  BSSY B0, `(.L_x_2446) ;  /* 0x00001ab000007945 */ /* 0x000fd80003800000 */
[----:B------:R-:W-:Y:S05]  /*13d50*/  @!P0 BRA `(.L_x_2467) ;  /* 0x0000001800a48947 */ /* 0x000fea0003800000 */
[----:B------:R-:W-:-:S07]  /*13d60*/  IMAD.MOV.U32 R8, RZ, RZ, R16 ;  /* 0x000000ffff087224 */ /* 0x000fce00078e0010 */
.L_x_2506:
[----:B--2---:R-:W2:Y:S04]  /*13d70*/  LDL R3, [R1+0xc] ;  /* 0x00000c0001037983 */ /* 0x004ea80000100800 */
[----:B------:R-:W3:Y:S01]  /*13d80*/  LDL R2, [R1+0x4] ;  /* 0x0000040001027983 */ /* 0x000ee20000100800 */
[----:B------:R-:W-:Y:S01]  /*13d90*/  VIADD R4, R18, 0x1 ;  /* 0x0000000112047836 */ /* 0x000fe20000000000 */
[----:B------:R-:W-:Y:S05]  /*13da0*/  YIELD ;  /* 0x0000000000007946 */ /* 0x000fea0003800000 */
[----:B------:R-:W-:Y:S01]  /*13db0*/  ISETP.NE.AND P0, PT, R4, 0x2, PT ;  /* 0x000000020400780c */ /* 0x000fe20003f05270 */
[----:B------:R-:W-:Y:S03]  /*13dc0*/  BSSY B1, `(.L_x_2468) ;  /* 0x00000cd000017945 */ /* 0x000fe60003800000 */
[----:B-1----:R-:W-:-:S02]  /*13dd0*/  SEL R5, RZ, 0x1, P0 ;  /* 0x00000001ff057807 */ /* 0x002fc40000000000 */
        /* <DEDUP_REMOVED lines=9> */
[----:B------:R-:W1:Y:S01]  /*13e70*/  LDC R8, c[0x0][0x43c] ;  /* 0x00010f00ff087b82 */ /* 0x000e620000000800 */
[----:B------:R-:W-:Y:S02]  /*13e80*/  ULDC.64 UR4, c[0x0][0x428] ;  /* 0x00010a0000047ab9 */ /* 0x000fe40000000a00 */
[----:B0-----:R-:W3:Y:S01]  /*13e90*/  LDL R9, [R1] ;  /* 0x0000000001097983 */ /* 0x001ee20000100800 */
[----:B------:R-:W-:Y:S01]  /*13ea0*/  ULDC.64 UR6, c[0x0][0x208] ;  /* 0x0000820000067ab9 */ /* 0x000fe20000000a00 */
[----:B-1----:R-:W-:-:S13]  /*13eb0*/  ISETP.NE.AND P0, PT, R8, 0x1, PT ;  /* 0x000000010800780c */ /* 0x002fda0003f05270 */
        /* <DEDUP_REMOVED lines=15> */
.L_x_2470:
[----:B------:R-:W-:Y:S01]  /*13fb0*/  IMAD R3, R4, 0x8, R17 ;  /* 0x0000000804037824 */ /* 0x000fe200078e0211 */
[----:B------:R-:W-:Y:S01]  /*13fc0*/  SHF.L.U32 R2, R5, 0x1f, RZ ;  /* 0x0000001f05027819 */ /* 0x000fe200000006ff */
[----:B------:R-:W-:Y:S03]  /*13fd0*/  BSSY B2, `(.L_x_2471) ;  /* 0x0000003000027945 */ /* 0x000fe60003800000 */
[----:B------:R-:W2:Y:S02]  /*13fe0*/  SYNCS.PHASECHK.TRANS64.TRYWAIT P0, [R3+URZ+0x38840], R2 ;  /* 0x03884002030075a7 */ /* 0x000ea4000800017f */
[----:B--2---:R-:W-:Y:S05]  /*13ff0*/  @!P0 BRA `(.L_x_2472) ;  /* 0x0000003400588947 */ /* 0x004fea0003800000 */
.L_x_2562:
[----:B------:R-:W-:Y:S05]  /*14000*/  BSYNC B2 ;  /* 0x0000000000027941 */ /* 0x000fea0003800000 */
.L_x_2471:
        /* <DEDUP_REMOVED lines=12> */
.L_x_2474:
[----:B------:R-:W-:Y:S05]  /*140d0*/  BSYNC B2 ;  /* 0x0000000000027941 */ /* 0x000fea0003800000 */
.L_x_2473:
        /* <DEDUP_REMOVED lines=11> */
.L_x_2475:
        /* <DEDUP_REMOVED lines=16> */
.L_x_2476:
        /* <DEDUP_REMOVED lines=16> */
.L_x_2477:
        /* <DEDUP_REMOVED lines=16> */
.L_x_2478:
        /* <DEDUP_REMOVED lines=16> */
.L_x_2563:
[----:B------:R-:W-:Y:S05]  /*14590*/  BSYNC B2 ;  /* 0x0000000000027941 */ /* 0x000fea0003800000 */
.L_x_2479:
        /* <DEDUP_REMOVED lines=11> */
.L_x_2482:
[----:B------:R-:W-:Y:S05]  /*14650*/  BSYNC B2 ;  /* 0x0000000000027941 */ /* 0x000fea0003800000 */
.L_x_2481:
[----:B------:R-:W-:Y:S01]  /*14660*/  R2UR UR10, R12 ;  /* 0x000000000c0a72ca */ /* 0x000fe200000e0000 */
[----:B------:R-:W-:Y:S01]  /*14670*/  IMAD R18, R18, 0xa000, R17 ;  /* 0x0000a00012127824 */ /* 0x000fe200078e0211 */
[----:B------:R-:W-:Y:S01]  /*14680*/  R2UR UR6, R10 ;  /* 0x000000000a0672ca */ /* 0x000fe200000e0000 */
[----:B------:R-:W-:Y:S01]  /*14690*/  UIADD3 UR4, UP0, UR38, 0x470, URZ ;  /* 0x0000047026047890 */ /* 0x000fe2000ff1e03f */
[----:B------:R-:W-:Y:S01]  /*146a0*/  R2UR UR7, R11 ;  /* 0x000000000b0772ca */ /* 0x000fe200000e0000 */
[----:B0-----:R-:W-:Y:S01]  /*146b0*/  IMAD R3, R19, 0x50, RZ ;  /* 0x0000005013037824 */ /* 0x001fe200078e02ff */
[----:B------:R-:W-:Y:S01]  /*146c0*/  PLOP3.LUT P0, PT, PT, PT, PT, 0x80, 0x0 ;  /* 0x000000000000781c */ /* 0x000fe20003f0f070 */
[----:B------:R-:W-:Y:S01]  /*146d0*/  VIADD R2, R2, 0x50 ;  /* 0x0000005002027836 */ /* 0x000fe20000000000 */
[----:B------:R-:W-:Y:S01]  /*146e0*/  UIADD3.X UR5, URZ, UR39, URZ, UP0, !UPT ;  /* 0x000000273f057290 */ /* 0x000fe200087fe43f */
[----:B------:R-:W-:-:S11]  /*146f0*/  VIADD R9, R18, 0x400 ;  /* 0x0000040012097836 */ /* 0x000fd60000000000 */
.L_x_2483:
        /* <DEDUP_REMOVED lines=15> */
.L_x_2484:
        /* <DEDUP_REMOVED lines=15> */
.L_x_2485:
        /* <DEDUP_REMOVED lines=15> */
.L_x_2486:
        /* <DEDUP_REMOVED lines=12> */
.L_x_2469:
[----:B------:R-:W-:Y:S05]  /*14a90*/  BSYNC B1 ;  /* 0x0000000000017941 */ /* 0x000fea0003800000 */
.L_x_2468:
        /* <DEDUP_REMOVED lines=8> */
[----:B------:R1:W-:Y:S02]  /*14b20*/  STL [R1+0x4], R10 ;  /* 0x0000040a01007387 */ /* 0x0003e40000100800 */
[----:B------:R-:W-:Y:S05]  /*14b30*/  @!P1 BRA `(.L_x_2488) ;  /* 0x0000000c001c9947 */ /* 0x000fea0003800000 */
[----:B------:R-:W2:Y:S01]  /*14b40*/  LDL R3, [R1+0x10] ;  /* 0x0000100001037983 */ /* 0x000ea20000100800 */
[----:B------:R-:W-:Y:S01]  /*14b50*/  VIADD R7, R0, 0xffffffff ;  /* 0xffffffff00077836 */ /* 0x000fe20000000000 */
[----:B--2---:R-:W-:-:S13]  /*14b60*/  ISETP.NE.AND P1, PT, R3, RZ, PT ;  /* 0x000000ff0300720c */ /* 0x004fda0003f25270 */
[----:B------:R-:W-:Y:S05]  /*14b70*/  @!P1 BRA `(.L_x_2489) ;  /* 0x0000000000549947 */ /* 0x000fea0003800000 */
[----:B------:R-:W2:Y:S01]  /*14b80*/  LDL R12, [R1+0x8] ;  /* 0x00000800010c7983 */ /* 0x000ea20000100800 */
[----:B0-----:R-:W0:Y:S01]  /*14b90*/  LDC R9, c[0x0][0x43c] ;  /* 0x00010f00ff097b82 */ /* 0x001e220000000800 */
[----:B------:R-:W-:Y:S02]  /*14ba0*/  ULDC.64 UR4, c[0x0][0x428] ;  /* 0x00010a0000047ab9 */ /* 0x000fe40000000a00 */
[----:B------:R-:W3:Y:S01]  /*14bb0*/  LDL R11, [R1] ;  /* 0x00000000010b7983 */ /* 0x000ee20000100800 */
        /* <DEDUP_REMOVED lines=17> */
.L_x_2489:
[----:B------:R-:W-:Y:S01]  /*14cd0*/  IMAD R2, R18, 0x8, R17 ;  /* 0x0000000812027824 */ /* 0x000fe200078e0211 */
[----:B------:R-:W-:Y:S01]  /*14ce0*/  SHF.L.U32 R3, R10, 0x1f, RZ ;  /* 0x0000001f0a037819 */ /* 0x000fe200000006ff */
[----:B------:R-:W-:Y:S03]  /*14cf0*/  BSSY B2, `(.L_x_2490) ;  /* 0x0000003000027945 */ /* 0x000fe60003800000 */
[----:B------:R-:W3:Y:S02]  /*14d00*/  SYNCS.PHASECHK.TRANS64.TRYWAIT P0, [R2+URZ+0x38840], R3 ;  /* 0x03884003020075a7 */ /* 0x000ee4000800017f */
[----:B---3--:R-:W-:Y:S05]  /*14d10*/  @!P0 BRA `(.L_x_2491) ;  /* 0x0000002800388947 */ /* 0x008fea0003800000 */
.L_x_2564:
[----:B------:R-:W-:Y:S05]  /*14d20*/  BSYNC B2 ;  /* 0x0000000000027941 */ /* 0x000fea0003800000 */
.L_x_2490:
        /* <DEDUP_REMOVED lines=12> */
.L_x_2493:
[----:B------:R-:W-:Y:S05]  /*14df0*/  BSYNC B2 ;  /* 0x0000000000027941 */ /* 0x000fea0003800000 */
.L_x_2492:
        /* <DEDUP_REMOVED lines=10> */
[----:B-1----:R-:W-:Y:S01]  /*14ea0*/  VIADD R10, R9, 0x24400 ;  /* 0x00024400090a7836 */ /* 0x002fe20000000000 */
[----:B------:R-:W-:-:S09]  /*14eb0*/  UMOV UR7, 0x14f00000 ;  /* 0x14f0000000077882 */ /* 0x000fd20000000000 */
.L_x_2494:
        /* <DEDUP_REMOVED lines=16> */
.L_x_2495:
        /* <DEDUP_REMOVED lines=16> */
.L_x_2496:
        /* <DEDUP_REMOVED lines=16> */
.L_x_2497:
        /* <DEDUP_REMOVED lines=15> */
.L_x_2565:
[----:B------:R-:W-:Y:S05]  /*152b0*/  BSYNC B2 ;  /* 0x0000000000027941 */ /* 0x000fea0003800000 */
.L_x_2498:
        /* <DEDUP_REMOVED lines=11> */
.L_x_2501:
[----:B------:R-:W-:Y:S05]  /*15370*/  BSYNC B2 ;  /* 0x0000000000027941 */ /* 0x000fea0003800000 */
.L_x_2500:
[----:B------:R-:W-:Y:S01]  /*15380*/  R2UR UR10, R12 ;  /* 0x000000000c0a72ca */ /* 0x000fe200000e0000 */
[----:B------:R-:W-:Y:S01]  /*15390*/  IMAD R4, R4, 0xa000, R17 ;  /* 0x0000a00004047824 */ /* 0x000fe200078e0211 */
[----:B------:R-:W-:Y:S01]  /*153a0*/  R2UR UR6, R10 ;  /* 0x000000000a0672ca */ /* 0x000fe200000e0000 */
[----:B------:R-:W-:Y:S01]  /*153b0*/  UIADD3 UR4, UP0, UR38, 0x470, URZ ;  /* 0x0000047026047890 */ /* 0x000fe2000ff1e03f */
[----:B------:R-:W-:Y:S01]  /*153c0*/  R2UR UR7, R11 ;  /* 0x000000000b0772ca */ /* 0x000fe200000e0000 */
[----:B------:R-:W-:Y:S01]  /*153d0*/  IMAD R3, R19, 0x50, RZ ;  /* 0x0000005013037824 */ /* 0x000fe200078e02ff */
[----:B------:R-:W-:Y:S01]  /*153e0*/  PLOP3.LUT P0, PT, PT, PT, PT, 0x80, 0x0 ;  /* 0x000000000000781c */ /* 0x000fe20003f0f070 */
[----:B0-----:R-:W-:Y:S01]  /*153f0*/  VIADD R2, R2, 0x50 ;  /* 0x0000005002027836 */ /* 0x001fe20000000000 */
[----:B------:R-:W-:Y:S01]  /*15400*/  UIADD3.X UR5, URZ, UR39, URZ, UP0, !UPT ;  /* 0x000000273f057290 */ /* 0x000fe200087fe43f */
[----:B------:R-:W-:-:S11]  /*15410*/  VIADD R5, R4, 0x400 ;  /* 0x0000040004057836 */ /* 0x000fd60000000000 */
.L_x_2502:
        /* <DEDUP_REMOVED lines=15> */
.L_x_2503:
        /* <DEDUP_REMOVED lines=15> */
.L_x_2504:
        /* <DEDUP_REMOVED lines=15> */
.L_x_2505:
        /* <DEDUP_REMOVED lines=12> */
.L_x_2488:
[----:B------:R-:W-:Y:S05]  /*157b0*/  BSYNC B1 ;  /* 0x0000000000017941 */ /* 0x000fea0003800000 */
.L_x_2487:
[C---:B------:R-:W-:Y:S01]  /*157c0*/  ISETP.GT.AND P0, PT, R0.reuse, 0x1, PT ;  /* 0x000000010000780c */ /* 0x040fe20003f04270 */
[----:B------:R-:W-:-:S12]  /*157d0*/  VIADD R0, R0, 0xfffffffe ;  /* 0xfffffffe00007836 */ /* 0x000fd80000000000 */
[----:B------:R-:W-:Y:S05]  /*157e0*/  @P0 BRA `(.L_x_2506) ;  /* 0xffffffe400600947 */ /* 0x000fea000383ffff */
.L_x_2467:
[----:B------:R-:W-:Y:S05]  /*157f0*/  BSYNC B0 ;  /* 0x0000000000007941 */ /* 0x000fea0003800000 */
.L_x_2446:
[----:B0-----:R-:W0:Y:S01]  /*15800*/  S2R R0, SR_TID.X ;  /* 0x0000000000007919 */ /* 0x001e220000002100 */
[----:B------:R-:W-:Y:S01]  /*15810*/  BSSY B0, `(.L_x_2507) ;  /* 0x0000012000007945 */ /* 0x000fe20003800000 */
[----:B0-----:R-:W-:-:S04]  /*15820*/  LOP3.LUT R6, R0, 0x7f, RZ, 0xc0, !PT ;  /* 0x0000007f00067812 */ /* 0x001fc800078ec0ff */
[----:B------:R-:W-:-:S13]  /*15830*/  ISETP.NE.AND P1, PT, R6, RZ, PT ;  /* 0x000000ff0600720c */ /* 0x000fda0003f25270 */
[----:B------:R-:W-:Y:S05]  /*15840*/  @P1 BRA `(.L_x_2508) ;  /* 0x0000000000381947 */ /* 0x000fea0003800000 */
[----:B--2---:R-:W0:Y:S01]  /*15850*/  S2R R3, SR_LANEID ;  /* 0x0000000000037919 */ /* 0x004e220000000000 */
[----:B------:R-:W-:Y:S01]  /*15860*/  VOTEU.ANY UR4, UPT, PT ;  /* 0x0000000000047886 */ /* 0x000fe200038e0100 */
[----:B-1----:R-:W1:Y:S01]  /*15870*/  LDC.64 R4, c[0x0][0xc80] ;  /* 0x00032000ff047b82 */ /* 0x002e620000000a00 */
[----:B------:R-:W0:Y:S01]  /*15880*/  FLO.U32 R0, UR4 ;  /* 0x0000000400007d00 */ /* 0x000e2200080e0000 */
[----:B------:R-:W-:-:S07]  /*15890*/  ULDC.64 UR6, c[0x0][0x208] ;  /* 0x0000820000067ab9 */ /* 0x000fce0000000a00 */
[----:B------:R-:W1:Y:S01]  /*158a0*/  POPC R2, UR4 ;  /* 0x0000000400027d09 */ /* 0x000e620008000000 */
[----:B0-----:R-:W-:-:S13]  /*158b0*/  ISETP.EQ.U32.AND P0, PT, R0, R3, PT ;  /* 0x000000030000720c */ /* 0x001fda0003f02070 */
[----:B-1----:R-:W2:Y:S01]  /*158c0*/  @P0 ATOMG.E.ADD.STRONG.GPU PT, R5, desc[UR6][R4.64], R2 ;  /* 0x00000002040509a8 */ /* 0x002ea200081ee1c6 */
[----:B------:R-:W0:Y:S02]  /*158d0*/  S2R R3, SR_LTMASK ;  /* 0x0000000000037919 */ /* 0x000e240000003900 */
[----:B0-----:R-:W-:-:S06]  /*158e0*/  LOP3.LUT R3, R3, UR4, RZ, 0xc0, !PT ;  /* 0x0000000403037c12 */ /* 0x001fcc000f8ec0ff */
[----:B------:R-:W0:Y:S01]  /*158f0*/  POPC R3, R3 ;  /* 0x0000000300037309 */ /* 0x000e220000000000 */
[----:B--2---:R-:W0:Y:S02]  /*15900*/  SHFL.IDX PT, R0, R5, R0, 0x1f ;  /* 0x00001f0005007589 */ /* 0x004e2400000e0000 */
[----:B0-----:R-:W-:-:S05]  /*15910*/  IADD3 R0, R0, UR43, R3 ;  /* 0x0000002b00007c10 */ /* 0x001fca000fffe003 */
[----:B------:R0:W-:Y:S02]  /*15920*/  STL [R1+0x18], R0 ;  /* 0x0000180001007387 */ /* 0x0001e40000100800 */
.L_x_2508:
[----:B------:R-:W-:Y:S05]  /*15930*/  BSYNC B0 ;  /* 0x0000000000007941 */ /* 0x000fea0003800000 */
.L_x_2507:
[----:B0-----:R-:W3:Y:S01]  /*15940*/  LDL.LU R0, [R1+0xc] ;  /* 0x00000c0001007983 */ /* 0x001ee20000300800 */
[----:B------:R-:W-:Y:S01]  /*15950*/  BSSY B0, `(.L_x_2509) ;  /* 0x0000056000007945 */ /* 0x000fe20003800000 */
[----:B---3--:R-:W-:-:S13]  /*15960*/  ISETP.NE.AND P0, PT, R0, RZ, PT ;  /* 0x000000ff0000720c */ /* 0x008fda0003f05270 */
[----:B------:R-:W-:Y:S05]  /*15970*/  @!P0 BRA `(.L_x_2510) ;  /* 0x00000004004c8947 */ /* 0x000fea0003800000 */
[----:B------:R-:W2:Y:S01]  /*15980*/  LDL R0, [R1+0x4] ;  /* 0x0000040001007983 */ /* 0x000ea20000100800 */
[----:B------:R-:W-:Y:S01]  /*15990*/  IMAD R2, R18, 0x8, R17 ;  /* 0x0000000812027824 */ /* 0x000fe200078e0211 */
[----:B------:R-:W-:Y:S01]  /*159a0*/  BSSY B1, `(.L_x_2511) ;  /* 0x0000005000017945 */ /* 0x000fe20003800000 */
[----:B------:R-:W-:Y:S02]  /*159b0*/  ISETP.NE.AND P2, PT, R6, RZ, PT ;  /* 0x000000ff0600720c */ /* 0x000fe40003f45270 */
[----:B--2---:R-:W-:-:S04]  /*159c0*/  SHF.L.U32 R3, R0, 0x1f, RZ ;  /* 0x0000001f00037819 */ /* 0x004fc800000006ff */
[----:B------:R-:W0:Y:S02]  /*159d0*/  SYNCS.PHASECHK.TRANS64.TRYWAIT P0, [R2+URZ+0x38860], R3 ;  /* 0x03886003020075a7 */ /* 0x000e24000800017f */
[----:B0-----:R-:W-:Y:S05]  /*159e0*/  @!P0 BRA `(.L_x_2512) ;  /* 0x0000001c002c8947 */ /* 0x001fea0003800000 */
.L_x_2566:
[----:B------:R-:W-:Y:S05]  /*159f0*/  BSYNC B1 ;  /* 0x0000000000017941 */ /* 0x000fea0003800000 */
.L_x_2511:
        /* <DEDUP_REMOVED lines=9> */
.L_x_2514:
[----:B------:R-:W-:Y:S05]  /*15a90*/  BSYNC B1 ;  /* 0x0000000000017941 */ /* 0x000fea0003800000 */
.L_x_2513:
[----:B------:R-:W-:Y:S01]  /*15aa0*/  IMAD R0, R18, 0xa000, R17 ;  /* 0x0000a00012007824 */ /* 0x000fe200078e0211 */
[----:B------:R-:W-:Y:S01]  /*15ab0*/  UIADD3 UR4, UP0, UR38, 0x470, URZ ;  /* 0x0000047026047890 */ /* 0x000fe2000ff1e03f */
[----:B------:R-:W-:Y:S01]  /*15ac0*/  PLOP3.LUT P0, PT, PT, PT, PT, 0x80, 0x0 ;  /* 0x000000000000781c */ /* 0x000fe20003f0f070 */
[----:B------:R-:W-:Y:S01]  /*15ad0*/  IMAD R19, R19, 0x50, RZ ;  /* 0x0000005013137824 */ /* 0x000fe200078e02ff */
[----:B------:R-:W-:Y:S01]  /*15ae0*/  UMOV UR6, 0x0 ;  /* 0x0000000000067882 */ /* 0x000fe20000000000 */
[----:B0-----:R-:W-:Y:S01]  /*15af0*/  VIADD R2, R2, 0x38850 ;  /* 0x0003885002027836 */ /* 0x001fe20000000000 */
[----:B------:R-:W-:Y:S01]  /*15b00*/  UIADD3.X UR5, URZ, UR39, URZ, UP0, !UPT ;  /* 0x000000273f057290 */ /* 0x000fe200087fe43f */
[----:B------:R-:W-:Y:S01]  /*15b10*/  VIADD R3, R0, 0x400 ;  /* 0x0000040000037836 */ /* 0x000fe20000000000 */
[----:B------:R-:W-:Y:S01]  /*15b20*/  UMOV UR7, 0x14f00000 ;  /* 0x14f0000000077882 */ /* 0x000fe20000000000 */
[----:B------:R-:W-:-:S09]  /*15b30*/  UMOV UR10, URZ ;  /* 0x0000003f000a7c82 */ /* 0x000fd20008000000 */
.L_x_2515:
        /* <DEDUP_REMOVED lines=15> */
.L_x_2516:
        /* <DEDUP_REMOVED lines=15> */
.L_x_2517:
        /* <DEDUP_REMOVED lines=15> */
.L_x_2518:
        /* <DEDUP_REMOVED lines=10> */
.L_x_2510:
[----:B------:R-:W-:Y:S05]  /*15eb0*/  BSYNC B0 ;  /* 0x0000000000007941 */ /* 0x000fea0003800000 */
.L_x_2509:
[----:B--2---:R-:W2:Y:S01]  /*15ec0*/  LDL.LU R3, [R1+0x4] ;  /* 0x0000040001037983 */ /* 0x004ea20000300800 */
[----:B------:R-:W-:-:S05]  /*15ed0*/  VIADD R18, R18, 0x1 ;  /* 0x0000000112127836 */ /* 0x000fca0000000000 */
[----:B------:R-:W-:-:S04]  /*15ee0*/  ISETP.NE.AND P0, PT, R18, 0x2, PT ;  /* 0x000000021200780c */ /* 0x000fc80003f05270 */
[----:B------:R-:W-:Y:S02]  /*15ef0*/  SEL R0, RZ, 0x1, P0 ;  /* 0x00000001ff007807 */ /* 0x000fe40000000000 */
[----:B------:R-:W-:Y:S02]  /*15f00*/  SEL R18, R18, RZ, P0 ;  /* 0x000000ff12127207 */ /* 0x000fe40000000000 */
[----:B--2---:R-:W-:-:S05]  /*15f10*/  LOP3.LUT R3, R3, R0, RZ, 0x3c, !PT ;  /* 0x0000000003037212 */ /* 0x004fca00078e3cff */
[----:B------:R2:W-:Y:S02]  /*15f20*/  STL [R1+0x4], R3 ;  /* 0x0000040301007387 */ /* 0x0005e40000100800 */
.L_x_2426:
[----:B------:R-:W-:Y:S05]  /*15f30*/  BSYNC B7 ;  /* 0x0000000000077941 */ /* 0x000fea0003800000 */
.L_x_2424:
[----:B0-----:R-:W3:Y:S04]  /*15f40*/  LDL R0, [R1+0x20] ;  /* 0x0000200001007983 */ /* 0x001ee80000100800 */
[----:B------:R0:W5:Y:S01]  /*15f50*/  LDL R2, [R1+0x18] ;  /* 0x0000180001027983 */ /* 0x0001620000100800 */
[----:B---3--:R-:W-:-:S13]  /*15f60*/  ISETP.NE.AND P0, PT, R0, RZ, PT ;  /* 0x000000ff0000720c */ /* 0x008fda0003f05270 */
[----:B0-----:R-:W-:Y:S05]  /*15f70*/  @!P0 BRA `(.L_x_2519) ;  /* 0x0000000000288947 */ /* 0x001fea0003800000 */
[----:B------:R-:W-:Y:S05]  /*15f80*/  WARPSYNC.ALL ;  /* 0x0000000000007948 */ /* 0x000fea0003800000 */
[----:B------:R-:W0:Y:S08]  /*15f90*/  S2UR UR5, SR_CgaCtaId ;  /* 0x00000000000579c3 */ /* 0x000e300000008800 */
[----:B------:R-:W-:Y:S06]  /*15fa0*/  BAR.SYNC.DEFER_BLOCKING 0x5, 0x180 ;  /* 0x0146000000007b1d */ /* 0x000fec0000010000 */
[----:B------:R-:W-:-:S02]  /*15fb0*/  UMOV UR4, 0x400 ;  /* 0x0000040000047882 */ /* 0x000fc40000000000 */
[----:B0-----:R-:W-:-:S06]  /*15fc0*/  ULEA UR4, UR5, UR4, 0x18 ;  /* 0x0000000405047291 */ /* 0x001fcc000f8ec03f */
[----:B------:R-:W-:-:S05]  /*15fd0*/  IMAD.U32 R17, RZ, RZ, UR4 ;  /* 0x00000004ff117e24 */ /* 0x000fca000f8e00ff */
[----:B-----5:R-:W0:Y:S04]  /*15fe0*/  LDS R2, [R17+0x388d0] ;  /* 0x0388d00011027984 */ /* 0x020e280000000800 */
[----:B0-----:R0:W-:Y:S01]  /*15ff0*/  STL [R1+0x18], R2 ;  /* 0x0000180201007387 */ /* 0x0011e20000100800 */
[----:B------:R-:W-:Y:S06]  /*16000*/  BAR.ARV 0x4, 0x180 ;  /* 0x0106000000007b1d */ /* 0x000fec0000002000 */
[----:B------:R-:W-:Y:S05]  /*16010*/  BRA `(.L_x_2520) ;  /* 0x00000000002c7947 */ /* 0x000fea0003800000 */
.L_x_2519:
[----:B------:R-:W-:-:S03]  /*16020*/  UMOV UR4, 0xffffffff ;  /* 0xffffffff00047882 */ /* 0x000fc60000000000 */
[----:B------:R-:W-:Y:S05]  /*16030*/  BRA.DIV UR4, `(.L_x_2521) ;  /* 0x0000001604ac7947 */ /* 0x000fea000b800000 */
[----:B-----5:R0:W3:Y:S02]  /*16040*/  SHFL.IDX PT, R14, R2, RZ, 0x1f ;  /* 0x00001fff020e7589 */ /* 0x0200e400000e0000 */
.L_x_2569:
[----:B--2---:R-:W2:Y:S01]  /*16050*/  @!P1 S2R R3, SR_CgaCtaId ;  /* 0x0000000000039919 */ /* 0x004ea20000008800 */
[----:B------:R-:W-:Y:S05]  /*16060*/  WARPSYNC.ALL ;  /* 0x0000000000007948 */ /* 0x000fea0003800000 */
[----:B------:R-:W-:Y:S01]  /*16070*/  BAR.SYNC.DEFER_BLOCKING 0x4, 0x180 ;  /* 0x0106000000007b1d */ /* 0x000fe20000010000 */
[----:B------:R-:W-:-:S05]  /*16080*/  @!P1 MOV R0, 0x400 ;  /* 0x0000040000009802 */ /* 0x000fca0000000f00 */
[----:B---3--:R3:W-:Y:S01]  /*16090*/  STL [R1+0x18], R14 ;  /* 0x0000180e01007387 */ /* 0x0087e20000100800 */
[----:B--2---:R-:W-:-:S05]  /*160a0*/  @!P1 LEA R17, R3, R0, 0x18 ;  /* 0x0000000003119211 */ /* 0x004fca00078ec0ff */
[----:B------:R3:W-:Y:S01]  /*160b0*/  @!P1 STS [R17+0x388d0], R2 ;  /* 0x0388d00211009388 */ /* 0x0007e20000000800 */
[----:B------:R-:W-:Y:S06]  /*160c0*/  BAR.ARV 0x5, 0x180 ;  /* 0x0146000000007b1d */ /* 0x000fec0000002000 */
.L_x_2520:
[----:B------:R-:W4:Y:S01]  /*160d0*/  LDL R0, [R1+0x18] ;  /* 0x0000180001007983 */ /* 0x000f220000100800 */
[----:B------:R-:W-:Y:S02]  /*160e0*/  ULDC UR4, c[0x0][0xc38] ;  /* 0x00030e0000047ab9 */ /* 0x000fe40000000800 */
[----:B----4-:R-:W-:-:S13]  /*160f0*/  ISETP.GE.AND P0, PT, R0, UR4, PT ;  /* 0x0000000400007c0c */ /* 0x010fda000bf06270 */
[----:B------:R-:W-:Y:S05]  /*16100*/  @!P0 BRA `(.L_x_2522) ;  /* 0xffffffb000208947 */ /* 0x000fea000383ffff */
.L_x_2421:
[----:B-1----:R-:W4:Y:S01]  /*16110*/  LDL.LU R0, [R1+0x1c] ;  /* 0x00001c0001007983 */ /* 0x002f220000300800 */
[----:B------:R-:W-:Y:S01]  /*16120*/  BSSY B0, `(.L_x_2523) ;  /* 0x000000b000007945 */ /* 0x000fe20003800000 */
[----:B------:R-:W1:Y:S01]  /*16130*/  S2R R5, SR_CgaCtaId ;  /* 0x0000000000057919 */ /* 0x000e620000008800 */
[----:B----4-:R-:W-:-:S05]  /*16140*/  VIADD R0, R0, 0x1 ;  /* 0x0000000100007836 */ /* 0x010fca0000000000 */
[----:B0--3--:R-:W-:-:S04]  /*16150*/  LEA.HI R2, R0, R0, RZ, 0x1 ;  /* 0x0000000000027211 */ /* 0x009fc800078f08ff */
[----:B--2---:R-:W-:-:S05]  /*16160*/  LOP3.LUT R3, R2, 0xfffffffe, RZ, 0xc0, !PT ;  /* 0xfffffffe02037812 */ /* 0x004fca00078ec0ff */
[----:B------:R-:W-:Y:S01]  /*16170*/  IMAD.IADD R3, R0, 0x1, -R3 ;  /* 0x0000000100037824 */ /* 0x000fe200078e0a03 */
[----:B------:R-:W-:-:S04]  /*16180*/  MOV R0, 0x400 ;  /* 0x0000040000007802 */ /* 0x000fc80000000f00 */
[----:B-1----:R-:W-:Y:S02]  /*16190*/  LEA R0, R5, R0, 0x18 ;  /* 0x0000000005007211 */ /* 0x002fe400078ec0ff */
[----:B------:R-:W-:-:S04]  /*161a0*/  SHF.L.U32 R3, R3, 0x1f, RZ ;  /* 0x0000001f03037819 */ /* 0x000fc800000006ff */
[----:B------:R-:W0:Y:S02]  /*161b0*/  SYNCS.PHASECHK.TRANS64.TRYWAIT P0, [R0+URZ+0x38820], R3 ;  /* 0x03882003000075a7 */ /* 0x000e24000800017f */
[----:B0-----:R-:W-:Y:S05]  /*161c0*/  @!P0 BRA `(.L_x_2524) ;  /* 0x0000001400708947 */ /* 0x001fea0003800000 */
.L_x_2570:
[----:B------:R-:W-:Y:S05]  /*161d0*/  BSYNC B0 ;  /* 0x0000000000007941 */ /* 0x000fea0003800000 */
.L_x_2523:
[----:B------:R-:W-:-:S03]  /*161e0*/  UMOV UR4, 0xffffffff ;  /* 0xffffffff00047882 */ /* 0x000fc60000000000 */
[----:B------:R-:W-:Y:S05]  /*161f0*/  BRA.DIV UR4, `(.L_x_2525) ;  /* 0x0000001604787947 */ /* 0x000fea000b800000 */
[----:B------:R-:W1:Y:S02]  /*16200*/  S2R R2, SR_TID.X ;  /* 0x0000000000027919 */ /* 0x000e640000002100 */
[----:B-1----:R-:W-:-:S04]  /*16210*/  SHF.R.U32.HI R2, RZ, 0x5, R2 ;  /* 0x00000005ff027819 */ /* 0x002fc80000011602 */
[----:B------:R-:W-:-:S05]  /*16220*/  LOP3.LUT R2, R2, 0x3, RZ, 0xc0, !PT ;  /* 0x0000000302027812 */ /* 0x000fca00078ec0ff */
[----:B------:R1:W2:Y:S02]  /*16230*/  SHFL.IDX PT, R14, R2, RZ, 0x1f ;  /* 0x00001fff020e7589 */ /* 0x0002a400000e0000 */
.L_x_2573:
[----:B--2---:R-:W-:Y:S01]  /*16240*/  ISETP.NE.AND P0, PT, R14, RZ, PT ;  /* 0x000000ff0e00720c */ /* 0x004fe20003f05270 */
[----:B------:R-:W-:-:S12]  /*16250*/  BSSY B0, `(.L_x_2526) ;  /* 0x0000027000007945 */ /* 0x000fd80003800000 */
[----:B------:R-:W-:Y:S05]  /*16260*/  @P0 BRA `(.L_x_2527) ;  /* 0x0000000000940947 */ /* 0x000fea0003800000 */
[----:B------:R-:W-:-:S03]  /*16270*/  UMOV UR4, 0xffffffff ;  /* 0xffffffff00047882 */ /* 0x000fc60000000000 */
[----:B------:R-:W-:Y:S05]  /*16280*/  BRA.DIV UR4, `(.L_x_2528) ;  /* 0x0000001604887947 */ /* 0x000fea000b800000 */
[----:B------:R-:W-:-:S13]  /*16290*/  ELECT P6, URZ, PT ;  /* 0x00000000003f782f */ /* 0x000fda00038c0000 */
.L_x_2576:
        /* <DEDUP_REMOVED lines=8> */
.L_x_2529:
[----:B------:R-:W2:Y:S01]  /*16320*/  LDL.LU R7, [R1+0x4] ;  /* 0x0000040001077983 */ /* 0x000ea20000300800 */
        /* <DEDUP_REMOVED lines=12> */
.L_x_2577:
[----:B------:R-:W1:Y:S02]  /*163f0*/  SYNCS.PHASECHK.TRANS64.TRYWAIT P0, [R3+URZ], R2 ;  /* 0x00000002030075a7 */ /* 0x000e64000800017f */
[----:B-1----:R-:W-:Y:S05]  /*16400*/  @!P0 BRA `(.L_x_2531) ;  /* 0x00000014005c8947 */ /* 0x002fea0003800000 */
.L_x_2578:
[----:B------:R-:W-:Y:S05]  /*16410*/  @!P2 BRA `(.L_x_2532) ;  /* 0x000000000004a947 */ /* 0x000fea0003800000 */
[----:B------:R-:W-:Y:S01]  /*16420*/  BPT.TRAP 0x1 ;  /* 0x000000040000795c */ /* 0x000fe20000300000 */
.L_x_2532:
[----:B-1----:R-:W-:-:S04]  /*16430*/  VIADD R3, R0, 0x38860 ;  /* 0x0003886000037836 */ /* 0x002fc80000000000 */
[----:B------:R-:W-:-:S04]  /*16440*/  IMAD R18, R18, 0x8, R3 ;  /* 0x0000000812127824 */ /* 0x000fc800078e0203 */
[----:B------:R-:W1:Y:S02]  /*16450*/  SYNCS.PHASECHK.TRANS64.TRYWAIT P0, [R18+URZ], R5 ;  /* 0x00000005120075a7 */ /* 0x000e64000800017f */
[----:B-1----:R-:W-:Y:S05]  /*16460*/  @!P0 BRA `(.L_x_2533) ;  /* 0x0000001400588947 */ /* 0x002fea0003800000 */
.L_x_2579:
[----:B------:R-:W-:-:S07]  /*16470*/  IMAD R3, R4, 0x8, R3 ;  /* 0x0000000804037824 */ /* 0x000fce00078e0203 */
.L_x_2534:
[----:B--2---:R2:W3:Y:S02]  /*16480*/  SYNCS.PHASECHK.TRANS64.TRYWAIT P0, [R3+URZ], R2 ;  /* 0x00000002030075a7 */ /* 0x0044e4000800017f */
[----:B---3--:R-:W-:Y:S05]  /*16490*/  @!P0 NANOSLEEP.SYNCS 0x989680 ;  /* 0x009896800000895d */ /* 0x008fea0003900000 */
[----:B------:R-:W3:Y:S02]  /*164a0*/  @!P0 SYNCS.PHASECHK.TRANS64 P0, [R3+URZ], R2 ;  /* 0x00000002030085a7 */ /* 0x000ee4000800007f */
[----:B---3--:R-:W-:Y:S05]  /*164b0*/  @!P0 BRA `(.L_x_2534) ;  /* 0xfffffffc00f08947 */ /* 0x008fea000383ffff */
.L_x_2527:
[----:B------:R-:W-:Y:S05]  /*164c0*/  BSYNC B0 ;  /* 0x0000000000007941 */ /* 0x000fea0003800000 */
.L_x_2526:
[----:B------:R-:W-:Y:S05]  /*164d0*/  EXIT ;  /* 0x000000000000794d */ /* 0x000fea0003800000 */
.L_x_2374:
[----:B------:R-:W-:-:S13]  /*164e0*/  R2UR UR4, R17 ;  /* 0x00000000110472ca */ /* 0x000fda00000e0000 */
[----:B0-----:R-:W-:-:S04]  /*164f0*/  IMAD.U32 R3, RZ, RZ, UR4 ;  /* 0x00000004ff037e24 */ /* 0x001fc8000f8e00ff */
[----:B------:R0:W1:Y:S03]  /*16500*/  SYNCS.PHASECHK.TRANS64.TRYWAIT P1, [R3+URZ+0x38800], R0 ;  /* 0x03880000030075a7 */ /* 0x000066000802017f */
[----:B-1----:R-:W-:Y:S05]  /*16510*/  @!P1 NANOSLEEP.SYNCS 0x989680 ;  /* 0x009896800000995d */ /* 0x002fea0003900000 */
[----:B------:R-:W1:Y:S02]  /*16520*/  @!P1 SYNCS.PHASECHK.TRANS64 P1, [R3+URZ+0x38800], R0 ;  /* 0x03880000030095a7 */ /* 0x000e64000802007f */
[----:B-1----:R-:W-:Y:S05]  /*16530*/  @!P1 BRA `(.L_x_2374) ;  /* 0xfffffffc00e89947 */ /* 0x002fea000383ffff */
[----:B------:R-:W-:Y:S05]  /*16540*/  BRA `(.L_x_2535) ;  /* 0xfffffeb400207947 */ /* 0x000fea000383ffff */
.L_x_2378:
[----:B-1----:R1:W2:Y:S02]  /*16550*/  SYNCS.PHASECHK.TRANS64.TRYWAIT P2, [R0+URZ+0x38830], R3 ;  /* 0x03883003000075a7 */ /* 0x0022a4000804017f */
[----:B--2---:R-:W-:Y:S05]  /*16560*/  @!P2 NANOSLEEP.SYNCS 0x989680 ;  /* 0x009896800000a95d */ /* 0x004fea0003900000 */
[----:B------:R-:W2:Y:S02]  /*16570*/  @!P2 SYNCS.PHASECHK.TRANS64 P2, [R0+URZ+0x38830], R3 ;  /* 0x038830030000a5a7 */ /* 0x000ea4000804007f */
[----:B--2---:R-:W-:Y:S05]  /*16580*/  @!P2 BRA `(.L_x_2378) ;  /* 0xfffffffc00f0a947 */ /* 0x004fea000383ffff */
[----:B------:R-:W-:Y:S05]  /*16590*/  BRA `(.L_x_2377) ;  /* 0xfffffeb4004c7947 */ /* 0x000fea000383ffff */
.L_x_2383:
[----:B------:R-:W-:-:S13]  /*165a0*/  R2UR UR4, R232 ;  /* 0x00000000e80472ca */ /* 0x000fda00000e0000 */
[----:B-1----:R-:W-:-:S04]  /*165b0*/  IMAD.U32 R4, RZ, RZ, UR4 ;  /* 0x00000004ff047e24 */ /* 0x002fc8000f8e00ff */
[----:B------:R1:W2:Y:S03]  /*165c0*/  SYNCS.PHASECHK.TRANS64.TRYWAIT P3, [R4+URZ+0x38830], R3 ;  /* 0x03883003040075a7 */ /* 0x0002a6000806017f */
[----:B--2---:R-:W-:Y:S05]  /*165d0*/  @!P3 NANOSLEEP.SYNCS 0x989680 ;  /* 0x009896800000b95d */ /* 0x004fea0003900000 */
[----:B------:R-:W2:Y:S02]  /*165e0*/  @!P3 SYNCS.PHASECHK.TRANS64 P3, [R4+URZ+0x38830], R3 ;  /* 0x038830030400b5a7 */ /* 0x000ea4000806007f */
[----:B--2---:R-:W-:Y:S05]  /*165f0*/  @!P3 BRA `(.L_x_2383) ;  /* 0xfffffffc00e8b947 */ /* 0x004fea000383ffff */
[----:B------:R-:W-:Y:S05]  /*16600*/  BRA `(.L_x_2382) ;  /* 0xfffffeec00b47947 */ /* 0x000fea000383ffff */
.L_x_2387:
[----:B01----:R-:W-:-:S04]  /*16610*/  IMAD.U32 R3, RZ, RZ, UR4 ;  /* 0x00000004ff037e24 */ /* 0x003fc8000f8e00ff */
[----:B------:R0:W1:Y:S03]  /*16620*/  SYNCS.PHASECHK.TRANS64.TRYWAIT P3, [R3+URZ+0x38850], R0 ;  /* 0x03885000030075a7 */ /* 0x000066000806017f */
[----:B-1----:R-:W-:Y:S05]  /*16630*/  @!P3 NANOSLEEP.SYNCS 0x989680 ;  /* 0x009896800000b95d */ /* 0x002fea0003900000 */
[----:B------:R-:W1:Y:S02]  /*16640*/  @!P3 SYNCS.PHASECHK.TRANS64 P3, [R3+URZ+0x38850], R0 ;  /* 0x038850000300b5a7 */ /* 0x000e64000806007f */
[----:B-1----:R-:W-:Y:S05]  /*16650*/  @!P3 BRA `(.L_x_2387) ;  /* 0xfffffffc00ecb947 */ /* 0x002fea000383ffff */
[----:B------:R-:W-:Y:S05]  /*16660*/  BRA `(.L_x_2386) ;  /* 0xffffff1400d47947 */ /* 0x000fea000383ffff */
.L_x_2393:
[----:B-1----:R-:W-:-:S04]  /*16670*/  IMAD.U32 R4, RZ, RZ, UR4 ;  /* 0x00000004ff047e24 */ /* 0x002fc8000f8e00ff */
[----:B------:R1:W2:Y:S03]  /*16680*/  SYNCS.PHASECHK.TRANS64.TRYWAIT P2, [R4+URZ+0x38830], R3 ;  /* 0x03883003040075a7 */ /* 0x0002a6000804017f */
[----:B--2---:R-:W-:Y:S05]  /*16690*/  @!P2 NANOSLEEP.SYNCS 0x989680 ;  /* 0x009896800000a95d */ /* 0x004fea0003900000 */
[----:B------:R-:W2:Y:S02]  /*166a0*/  @!P2 SYNCS.PHASECHK.TRANS64 P2, [R4+URZ+0x38830], R3 ;  /* 0x038830030400a5a7 */ /* 0x000ea4000804007f */
[----:B--2---:R-:W-:Y:S05]  /*166b0*/  @!P2 BRA `(.L_x_2393) ;  /* 0xfffffffc00eca947 */ /* 0x004fea000383ffff */
[----:B------:R-:W-:Y:S05]  /*166c0*/  BRA `(.L_x_2392) ;  /* 0xffffff2c00bc7947 */ /* 0x000fea000383ffff */
.L_x_2397:
[----:B01----:R-:W-:-:S04]  /*166d0*/  IMAD.U32 R3, RZ, RZ, UR4 ;  /* 0x00000004ff037e24 */ /* 0x003fc8000f8e00ff */
[----:B------:R0:W1:Y:S03]  /*166e0*/  SYNCS.PHASECHK.TRANS64.TRYWAIT P2, [R3+URZ+0x38850], R0 ;  /* 0x03885000030075a7 */ /* 0x000066000804017f */
[----:B-1----:R-:W-:Y:S05]  /*166f0*/  @!P2 NANOSLEEP.SYNCS 0x989680 ;  /* 0x009896800000a95d */ /* 0x002fea0003900000 */
[----:B------:R-:W1:Y:S02]  /*16700*/  @!P2 SYNCS.PHASECHK.TRANS64 P2, [R3+URZ+0x38850], R0 ;  /* 0x038850000300a5a7 */ /* 0x000e64000804007f */
[----:B-1----:R-:W-:Y:S05]  /*16710*/  @!P2 BRA `(.L_x_2397) ;  /* 0xfffffffc00eca947 */ /* 0x002fea000383ffff */
[----:B------:R-:W-:Y:S05]  /*16720*/  BRA `(.L_x_2396) ;  /* 0xffffff5400dc7947 */ /* 0x000fea000383ffff */
.L_x_2402:
[----:B-1----:R-:W-:-:S04]  /*16730*/  IMAD.U32 R7, RZ, RZ, UR7 ;  /* 0x00000007ff077e24 */ /* 0x002fc8000f8e00ff */
[----:B------:R1:W2:Y:S03]  /*16740*/  SYNCS.PHASECHK.TRANS64.TRYWAIT P0, [R7+URZ+0x38850], R0 ;  /* 0x03885000070075a7 */ /* 0x0002a6000800017f */
[----:B--2---:R-:W-:Y:S05]  /*16750*/  @!P0 NANOSLEEP.SYNCS 0x989680 ;  /* 0x009896800000895d */ /* 0x004fea0003900000 */
[----:B------:R-:W2:Y:S02]  /*16760*/  @!P0 SYNCS.PHASECHK.TRANS64 P0, [R7+URZ+0x38850], R0 ;  /* 0x03885000070085a7 */ /* 0x000ea4000800007f */
[----:B--2---:R-:W-:Y:S05]  /*16770*/  @!P0 BRA `(.L_x_2402) ;  /* 0xfffffffc00ec8947 */ /* 0x004fea000383ffff */
[----:B------:R-:W-:Y:S05]  /*16780*/  BRA `(.L_x_2401) ;  /* 0xffffff6c00e47947 */ /* 0x000fea000383ffff */
.L_x_2432:
[----:B------:R-:W-:Y:S02]  /*16790*/  IMAD.MOV.U32 R13, RZ, RZ, R0 ;  /* 0x000000ffff0d7224 */ /* 0x000fe400078e0000 */
[----:B------:R-:W-:Y:S02]  /*167a0*/  IMAD.MOV.U32 R12, RZ, RZ, RZ ;  /* 0x000000ffff0c7224 */ /* 0x000fe400078e00ff */
[----:B------:R-:W-:Y:S02]  /*167b0*/  IMAD.MOV.U32 R11, RZ, RZ, 0x1f ;  /* 0x0000001fff0b7424 */ /* 0x000fe400078e00ff */
[----:B------:R-:W-:-:S07]  /*167c0*/  IMAD.MOV.U32 R15, RZ, RZ, -0x1 ;  /* 0xffffffffff0f7424 */ /* 0x000fce00078e00ff */
[----:B0-----:R-:W-:Y:S05]  /*167d0*/  WARPSYNC.COLLECTIVE R15, `(.L_x_2536) ;  /* 0x000000000f087348 */ /* 0x001fea0003c00000 */
[----:B------:R1:W2:Y:S02]  /*167e0*/  SHFL.IDX P6, R14, R13, R12, R11 ;  /* 0x0000000c0d0e7389 */ /* 0x0002a400000c000b */
[----:B012---:R-:W-:Y:S01]  /*167f0*/  ENDCOLLECTIVE ;  /* 0x000000000000791b */ /* 0x007fe20003800000 */
.L_x_2536:
[----:B------:R-:W-:Y:S05]  /*16800*/  BRA `(.L_x_2537) ;  /* 0xffffffb4002c7947 */ /* 0x000fea000383ffff */
.L_x_2434:
[----:B------:R-:W-:Y:S01]  /*16810*/  BSSY B0, `(.L_x_2538) ;  /* 0x0000006000007945 */ /* 0x000fe20003800000 */
[----:B------:R-:W-:-:S07]  /*16820*/  IMAD.MOV.U32 R15, RZ, RZ, -0x1 ;  /* 0xffffffffff0f7424 */ /* 0x000fce00078e00ff */
[----:B01----:R-:W-:Y:S05]  /*16830*/  WARPSYNC.COLLECTIVE R15, `(.L_x_2539) ;  /* 0x000000000f0c7348 */ /* 0x003fea0003c00000 */
[----:B------:R-:W-:Y:S02]  /*16840*/  ELECT P6, UR62, PT ;  /* 0x00000000003e782f */ /* 0x000fe400038c0000 */
[----:B------:R-:W-:Y:S01]  /*16850*/  MOV R14, UR62 ;  /* 0x0000003e000e7c02 */ /* 0x000fe20008000f00 */
[----:B01----:R-:W-:Y:S10]  /*16860*/  ENDCOLLECTIVE ;  /* 0x000000000000791b */ /* 0x003ff40003800000 */
.L_x_2539:
[----:B------:R-:W-:Y:S05]  /*16870*/  BSYNC B0 ;  /* 0x0000000000007941 */ /* 0x000fea0003800000 */
.L_x_2538:
[----:B------:R-:W-:Y:S05]  /*16880*/  BRA `(.L_x_2540) ;  /* 0xffffffb4002c7947 */ /* 0x000fea000383ffff */
.L_x_2436:
[----:B-1----:R1:W2:Y:S02]  /*16890*/  SYNCS.PHASECHK.TRANS64.TRYWAIT P0, [R0+URZ+0x38840], R2 ;  /* 0x03884002000075a7 */ /* 0x0022a4000800017f */
[----:B--2---:R-:W-:Y:S05]  /*168a0*/  @!P0 NANOSLEEP.SYNCS 0x989680 ;  /* 0x009896800000895d */ /* 0x004fea0003900000 */
[----:B------:R-:W2:Y:S02]  /*168b0*/  @!P0 SYNCS.PHASECHK.TRANS64 P0, [R0+URZ+0x38840], R2 ;  /* 0x03884002000085a7 */ /* 0x000ea4000800007f */
[----:B--2---:R-:W-:Y:S05]  /*168c0*/  @!P0 BRA `(.L_x_2436) ;  /* 0xfffffffc00f08947 */ /* 0x004fea000383ffff */
[----:B------:R-:W-:Y:S05]  /*168d0*/  BRA `(.L_x_2541) ;  /* 0xffffffb400807947 */ /* 0x000fea000383ffff */
.L_x_2440:
[----:B------:R-:W-:Y:S02]  /*168e0*/  IMAD.MOV.U32 R13, RZ, RZ, R3 ;  /* 0x000000ffff0d7224 */ /* 0x000fe400078e0003 */
[----:B------:R-:W-:Y:S02]  /*168f0*/  IMAD.MOV.U32 R12, RZ, RZ, RZ ;  /* 0x000000ffff0c7224 */ /* 0x000fe400078e00ff */
[----:B------:R-:W-:Y:S02]  /*16900*/  IMAD.MOV.U32 R11, RZ, RZ, 0x181f ;  /* 0x0000181fff0b7424 */ /* 0x000fe400078e00ff */
[----:B------:R-:W-:Y:S02]  /*16910*/  IMAD.MOV.U32 R15, RZ, RZ, -0x1 ;  /* 0xffffffffff0f7424 */ /* 0x000fe400078e00ff */
[----:B------:R-:W-:-:S07]  /*16920*/  IMAD.U32 R0, RZ, RZ, UR42 ;  /* 0x0000002aff007e24 */ /* 0x000fce000f8e00ff */
[----:B-----5:R-:W-:Y:S05]  /*16930*/  WARPSYNC.COLLECTIVE R15, `(.L_x_2542) ;  /* 0x000000000f087348 */ /* 0x020fea0003c00000 */
[----:B------:R0:W1:Y:S02]  /*16940*/  SHFL.IDX P6, R14, R13, R12, R11 ;  /* 0x0000000c0d0e7389 */ /* 0x00006400000c000b */
[----:B01---5:R-:W-:Y:S01]  /*16950*/  ENDCOLLECTIVE ;  /* 0x000000000000791b */ /* 0x023fe20003800000 */
.L_x_2542:
[----:B------:R-:W-:Y:S02]  /*16960*/  IMAD R0, R0, 0x80, R10 ;  /* 0x0000008000007824 */ /* 0x000fe400078e020a */
[----:B------:R-:W-:Y:S02]  /*16970*/  IMAD.MOV.U32 R13, RZ, RZ, R4 ;  /* 0x000000ffff0d7224 */ /* 0x000fe400078e0004 */
[----:B------:R-:W-:-:S07]  /*16980*/  IMAD.MOV.U32 R5, RZ, RZ, R14 ;  /* 0x000000ffff057224 */ /* 0x000fce00078e000e */
[----:B------:R-:W-:Y:S05]  /*16990*/  WARPSYNC.COLLECTIVE R15, `(.L_x_2543) ;  /* 0x000000000f087348 */ /* 0x000fea0003c00000 */
[----:B------:R0:W1:Y:S02]  /*169a0*/  SHFL.IDX P6, R14, R13, R12, R11 ;  /* 0x0000000c0d0e7389 */ /* 0x00006400000c000b */
[----:B01----:R-:W-:Y:S01]  /*169b0*/  ENDCOLLECTIVE ;  /* 0x000000000000791b */ /* 0x003fe20003800000 */
.L_x_2543:
[----:B------:R-:W-:Y:S01]  /*169c0*/  ULDC UR4, c[0x0][0x288] ;  /* 0x0000a20000047ab9 */ /* 0x000fe20000000800 */
[----:B------:R-:W-:Y:S01]  /*169d0*/  ULDC.64 UR6, c[0x0][0x208] ;  /* 0x0000820000067ab9 */ /* 0x000fe20000000a00 */
[----:B------:R-:W-:-:S05]  /*169e0*/  IMAD R2, R7, UR4, RZ ;  /* 0x0000000407027c24 */ /* 0x000fca000f8e02ff */
[----:B------:R-:W-:Y:S01]  /*169f0*/  ISETP.GE.AND P4, PT, R0, R2, PT ;  /* 0x000000020000720c */ /* 0x000fe20003f86270 */
[----:B------:R-:W-:Y:S02]  /*16a00*/  IMAD.MOV.U32 R13, RZ, RZ, R3 ;  /* 0x000000ffff0d7224 */ /* 0x000fe400078e0003 */
[----:B------:R-:W-:Y:S02]  /*16a10*/  IMAD.MOV.U32 R12, RZ, RZ, 0x1 ;  /* 0x00000001ff0c7424 */ /* 0x000fe400078e00ff */
[----:B------:R-:W-:-:S08]  /*16a20*/  IMAD.MOV.U32 R6, RZ, RZ, R14 ;  /* 0x000000ffff067224 */ /* 0x000fd000078e000e */
        /* <DEDUP_REMOVED lines=15> */
.L_x_2544:
[----:B------:R-:W-:Y:S02]  /*16b20*/  IMAD.MOV.U32 R13, RZ, RZ, R4 ;  /* 0x000000ffff0d7224 */ /* 0x000fe400078e0004 */
[----:B------:R-:W-:-:S07]  /*16b30*/  IMAD.MOV.U32 R5, RZ, RZ, R14 ;  /* 0x000000ffff057224 */ /* 0x000fce00078e000e */
[----:B------:R-:W-:Y:S05]  /*16b40*/  WARPSYNC.COLLECTIVE R15, `(.L_x_2545) ;  /* 0x000000000f087348 */ /* 0x000fea0003c00000 */
[----:B------:R0:W1:Y:S02]  /*16b50*/  SHFL.IDX P6, R14, R13, R12, R11 ;  /* 0x0000000c0d0e7389 */ /* 0x00006400000c000b */
[----:B01----:R-:W-:Y:S01]  /*16b60*/  ENDCOLLECTIVE ;  /* 0x000000000000791b */ /* 0x003fe20003800000 */
.L_x_2545:
        /* <DEDUP_REMOVED lines=19> */
.L_x_2546:
[----:B------:R-:W-:Y:S02]  /*16ca0*/  IMAD.MOV.U32 R13, RZ, RZ, R4 ;  /* 0x000000ffff0d7224 */ /* 0x000fe400078e0004 */
[----:B------:R-:W-:-:S07]  /*16cb0*/  IMAD.MOV.U32 R5, RZ, RZ, R14 ;  /* 0x000000ffff057224 */ /* 0x000fce00078e000e */
[----:B------:R-:W-:Y:S05]  /*16cc0*/  WARPSYNC.COLLECTIVE R15, `(.L_x_2547) ;  /* 0x000000000f087348 */ /* 0x000fea0003c00000 */
[----:B------:R0:W1:Y:S02]  /*16cd0*/  SHFL.IDX P6, R14, R13, R12, R11 ;  /* 0x0000000c0d0e7389 */ /* 0x00006400000c000b */
[----:B01----:R-:W-:Y:S01]  /*16ce0*/  ENDCOLLECTIVE ;  /* 0x000000000000791b */ /* 0x003fe20003800000 */
.L_x_2547:
        /* <DEDUP_REMOVED lines=19> */
.L_x_2548:
[----:B------:R-:W-:Y:S02]  /*16e20*/  IMAD.MOV.U32 R13, RZ, RZ, R4 ;  /* 0x000000ffff0d7224 */ /* 0x000fe400078e0004 */
[----:B------:R-:W-:-:S07]  /*16e30*/  IMAD.MOV.U32 R5, RZ, RZ, R14 ;  /* 0x000000ffff057224 */ /* 0x000fce00078e000e */
[----:B------:R-:W-:Y:S05]  /*16e40*/  WARPSYNC.COLLECTIVE R15, `(.L_x_2549) ;  /* 0x000000000f087348 */ /* 0x000fea0003c00000 */
[----:B------:R0:W1:Y:S02]  /*16e50*/  SHFL.IDX P6, R14, R13, R12, R11 ;  /* 0x0000000c0d0e7389 */ /* 0x00006400000c000b */
[----:B01----:R-:W-:Y:S01]  /*16e60*/  ENDCOLLECTIVE ;  /* 0x000000000000791b */ /* 0x003fe20003800000 */
.L_x_2549:
        /* <DEDUP_REMOVED lines=19> */
.L_x_2550:
[----:B------:R-:W-:Y:S02]  /*16fa0*/  IMAD.MOV.U32 R13, RZ, RZ, R4 ;  /* 0x000000ffff0d7224 */ /* 0x000fe400078e0004 */
[----:B------:R-:W-:-:S07]  /*16fb0*/  IMAD.MOV.U32 R5, RZ, RZ, R14 ;  /* 0x000000ffff057224 */ /* 0x000fce00078e000e */
[----:B------:R-:W-:Y:S05]  /*16fc0*/  WARPSYNC.COLLECTIVE R15, `(.L_x_2551) ;  /* 0x000000000f087348 */ /* 0x000fea0003c00000 */
[----:B------:R0:W1:Y:S02]  /*16fd0*/  SHFL.IDX P6, R14, R13, R12, R11 ;  /* 0x0000000c0d0e7389 */ /* 0x00006400000c000b */
[----:B01----:R-:W-:Y:S01]  /*16fe0*/  ENDCOLLECTIVE ;  /* 0x000000000000791b */ /* 0x003fe20003800000 */
.L_x_2551:
        /* <DEDUP_REMOVED lines=19> */
.L_x_2552:
[----:B------:R-:W-:Y:S02]  /*17120*/  IMAD.MOV.U32 R13, RZ, RZ, R4 ;  /* 0x000000ffff0d7224 */ /* 0x000fe400078e0004 */
[----:B------:R-:W-:-:S07]  /*17130*/  IMAD.MOV.U32 R5, RZ, RZ, R14 ;  /* 0x000000ffff057224 */ /* 0x000fce00078e000e */
[----:B------:R-:W-:Y:S05]  /*17140*/  WARPSYNC.COLLECTIVE R15, `(.L_x_2553) ;  /* 0x000000000f087348 */ /* 0x000fea0003c00000 */
[----:B------:R0:W1:Y:S02]  /*17150*/  SHFL.IDX P6, R14, R13, R12, R11 ;  /* 0x0000000c0d0e7389 */ /* 0x00006400000c000b */
[----:B01----:R-:W-:Y:S01]  /*17160*/  ENDCOLLECTIVE ;  /* 0x000000000000791b */ /* 0x003fe20003800000 */
.L_x_2553:
        /* <DEDUP_REMOVED lines=19> */
.L_x_2554:
[----:B------:R-:W-:Y:S02]  /*172a0*/  IMAD.MOV.U32 R13, RZ, RZ, R4 ;  /* 0x000000ffff0d7224 */ /* 0x000fe400078e0004 */
[----:B------:R-:W-:-:S07]  /*172b0*/  IMAD.MOV.U32 R5, RZ, RZ, R14 ;  /* 0x000000ffff057224 */ /* 0x000fce00078e000e */
[----:B------:R-:W-:Y:S05]  /*172c0*/  WARPSYNC.COLLECTIVE R15, `(.L_x_2555) ;  /* 0x000000000f087348 */ /* 0x000fea0003c00000 */
[----:B------:R0:W1:Y:S02]  /*172d0*/  SHFL.IDX P6, R14, R13, R12, R11 ;  /* 0x0000000c0d0e7389 */ /* 0x00006400000c000b */
[----:B01----:R-:W-:Y:S01]  /*172e0*/  ENDCOLLECTIVE ;  /* 0x000000000000791b */ /* 0x003fe20003800000 */
.L_x_2555:
        /* <DEDUP_REMOVED lines=17> */
.L_x_2556:
[----:B------:R-:W-:Y:S02]  /*17400*/  IMAD.MOV.U32 R13, RZ, RZ, R4 ;  /* 0x000000ffff0d7224 */ /* 0x000fe400078e0004 */
[----:B------:R-:W-:-:S07]  /*17410*/  IMAD.MOV.U32 R5, RZ, RZ, R14 ;  /* 0x000000ffff057224 */ /* 0x000fce00078e000e */
[----:B------:R-:W-:Y:S05]  /*17420*/  WARPSYNC.COLLECTIVE R15, `(.L_x_2557) ;  /* 0x000000000f087348 */ /* 0x000fea0003c00000 */
[----:B------:R0:W1:Y:S02]  /*17430*/  SHFL.IDX P6, R14, R13, R12, R11 ;  /* 0x0000000c0d0e7389 */ /* 0x00006400000c000b */
[----:B01----:R-:W-:Y:S01]  /*17440*/  ENDCOLLECTIVE ;  /* 0x000000000000791b */ /* 0x003fe20003800000 */
.L_x_2557:
[----:B------:R-:W-:Y:S01]  /*17450*/  IMAD.MOV.U32 R3, RZ, RZ, R14 ;  /* 0x000000ffff037224 */ /* 0x000fe200078e000e */
[----:B------:R-:W-:Y:S06]  /*17460*/  BRA `(.L_x_2558) ;  /* 0xffffffb8001c7947 */ /* 0x000fec000383ffff */
.L_x_2445:
[----:B0-----:R0:W3:Y:S02]  /*17470*/  SYNCS.PHASECHK.TRANS64.TRYWAIT P0, [R17+URZ+0x38820], R0 ;  /* 0x03882000110075a7 */ /* 0x0010e4000800017f */
[----:B---3--:R-:W-:Y:S05]  /*17480*/  @!P0 NANOSLEEP.SYNCS 0x989680 ;  /* 0x009896800000895d */ /* 0x008fea0003900000 */
[----:B------:R-:W3:Y:S02]  /*17490*/  @!P0 SYNCS.PHASECHK.TRANS64 P0, [R17+URZ+0x38820], R0 ;  /* 0x03882000110085a7 */ /* 0x000ee4000800007f */
[----:B---3--:R-:W-:Y:S05]  /*174a0*/  @!P0 BRA `(.L_x_2445) ;  /* 0xfffffffc00f08947 */ /* 0x008fea000383ffff */
[----:B------:R-:W-:Y:S05]  /*174b0*/  BRA `(.L_x_2559) ;  /* 0xffffffb800987947 */ /* 0x000fea000383ffff */
.L_x_2452:
[----:B0-----:R0:W2:Y:S02]  /*174c0*/  SYNCS.PHASECHK.TRANS64.TRYWAIT P0, [R2+URZ+0x38840], R3 ;  /* 0x03884003020075a7 */ /* 0x0010a4000800017f */
[----:B--2---:R-:W-:Y:S05]  /*174d0*/  @!P0 NANOSLEEP.SYNCS 0x989680 ;  /* 0x009896800000895d */ /* 0x004fea0003900000 */
[----:B------:R-:W2:Y:S02]  /*174e0*/  @!P0 SYNCS.PHASECHK.TRANS64 P0, [R2+URZ+0x38840], R3 ;  /* 0x03884003020085a7 */ /* 0x000ea4000800007f */
[----:B--2---:R-:W-:Y:S05]  /*174f0*/  @!P0 BRA `(.L_x_2452) ;  /* 0xfffffffc00f08947 */ /* 0x004fea000383ffff */
[----:B------:R-:W-:Y:S05]  /*17500*/  BRA `(.L_x_2560) ;  /* 0xffffffbc00547947 */ /* 0x000fea000383ffff */
.L_x_2460:
[----:B0-----:R0:W1:Y:S02]  /*17510*/  SYNCS.PHASECHK.TRANS64.TRYWAIT P0, [R3+URZ+0x60], R2 ;  /* 0x00006002030075a7 */ /* 0x001064000800017f */
[----:B-1----:R-:W-:Y:S05]  /*17520*/  @!P0 NANOSLEEP.SYNCS 0x989680 ;  /* 0x009896800000895d */ /* 0x002fea0003900000 */
[----:B------:R-:W1:Y:S02]  /*17530*/  @!P0 SYNCS.PHASECHK.TRANS64 P0, [R3+URZ+0x60], R2 ;  /* 0x00006002030085a7 */ /* 0x000e64000800007f */
[----:B-1----:R-:W-:Y:S05]  /*17540*/  @!P0 BRA `(.L_x_2460) ;  /* 0xfffffffc00f08947 */ /* 0x002fea000383ffff */
[----:B------:R-:W-:Y:S05]  /*17550*/  BRA `(.L_x_2561) ;  /* 0xffffffc000987947 */ /* 0x000fea000383ffff */
.L_x_2472:
[----:B--2---:R2:W3:Y:S02]  /*17560*/  SYNCS.PHASECHK.TRANS64.TRYWAIT P0, [R3+URZ+0x38840], R2 ;  /* 0x03884002030075a7 */ /* 0x0044e4000800017f */
[----:B---3--:R-:W-:Y:S05]  /*17570*/  @!P0 NANOSLEEP.SYNCS 0x989680 ;  /* 0x009896800000895d */ /* 0x008fea0003900000 */
[----:B------:R-:W3:Y:S02]  /*17580*/  @!P0 SYNCS.PHASECHK.TRANS64 P0, [R3+URZ+0x38840], R2 ;  /* 0x03884002030085a7 */ /* 0x000ee4000800007f */
[----:B---3--:R-:W-:Y:S05]  /*17590*/  @!P0 BRA `(.L_x_2472) ;  /* 0xfffffffc00f08947 */ /* 0x008fea000383ffff */
[----:B------:R-:W-:Y:S05]  /*175a0*/  BRA `(.L_x_2562) ;  /* 0xffffffc800947947 */ /* 0x000fea000383ffff */
.L_x_2480:
[----:B0-----:R0:W1:Y:S02]  /*175b0*/  SYNCS.PHASECHK.TRANS64.TRYWAIT P0, [R2+URZ+0x60], R3 ;  /* 0x00006003020075a7 */ /* 0x001064000800017f */
[----:B-1----:R-:W-:Y:S05]  /*175c0*/  @!P0 NANOSLEEP.SYNCS 0x989680 ;  /* 0x009896800000895d */ /* 0x002fea0003900000 */
[----:B------:R-:W1:Y:S02]  /*175d0*/  @!P0 SYNCS.PHASECHK.TRANS64 P0, [R2+URZ+0x60], R3 ;  /* 0x00006003020085a7 */ /* 0x000e64000800007f */
[----:B-1----:R-:W-:Y:S05]  /*175e0*/  @!P0 BRA `(.L_x_2480) ;  /* 0xfffffffc00f08947 */ /* 0x002fea000383ffff */
[----:B------:R-:W-:Y:S05]  /*175f0*/  BRA `(.L_x_2563) ;  /* 0xffffffcc00e47947 */ /* 0x000fea000383ffff */
.L_x_2491:
[----:B---3--:R3:W4:Y:S02]  /*17600*/  SYNCS.PHASECHK.TRANS64.TRYWAIT P0, [R2+URZ+0x38840], R3 ;  /* 0x03884003020075a7 */ /* 0x008724000800017f */
[----:B----4-:R-:W-:Y:S05]  /*17610*/  @!P0 NANOSLEEP.SYNCS 0x989680 ;  /* 0x009896800000895d */ /* 0x010fea0003900000 */
[----:B------:R-:W4:Y:S02]  /*17620*/  @!P0 SYNCS.PHASECHK.TRANS64 P0, [R2+URZ+0x38840], R3 ;  /* 0x03884003020085a7 */ /* 0x000f24000800007f */
[----:B----4-:R-:W-:Y:S05]  /*17630*/  @!P0 BRA `(.L_x_2491) ;  /* 0xfffffffc00f08947 */ /* 0x010fea000383ffff */
[----:B------:R-:W-:Y:S05]  /*17640*/  BRA `(.L_x_2564) ;  /* 0xffffffd400b47947 */ /* 0x000fea000383ffff */
.L_x_2499:
[----:B0-----:R0:W1:Y:S02]  /*17650*/  SYNCS.PHASECHK.TRANS64.TRYWAIT P0, [R2+URZ+0x60], R5 ;  /* 0x00006005020075a7 */ /* 0x001064000800017f */
[----:B-1----:R-:W-:Y:S05]  /*17660*/  @!P0 NANOSLEEP.SYNCS 0x989680 ;  /* 0x009896800000895d */ /* 0x002fea0003900000 */
[----:B------:R-:W1:Y:S02]  /*17670*/  @!P0 SYNCS.PHASECHK.TRANS64 P0, [R2+URZ+0x60], R5 ;  /* 0x00006005020085a7 */ /* 0x000e64000800007f */
[----:B-1----:R-:W-:Y:S05]  /*17680*/  @!P0 BRA `(.L_x_2499) ;  /* 0xfffffffc00f08947 */ /* 0x002fea000383ffff */
[----:B------:R-:W-:Y:S05]  /*17690*/  BRA `(.L_x_2565) ;  /* 0xffffffdc00047947 */ /* 0x000fea000383ffff */
.L_x_2512:
[----:B0-----:R0:W2:Y:S02]  /*176a0*/  SYNCS.PHASECHK.TRANS64.TRYWAIT P0, [R2+URZ+0x38860], R3 ;  /* 0x03886003020075a7 */ /* 0x0010a4000800017f */
[----:B--2---:R-:W-:Y:S05]  /*176b0*/  @!P0 NANOSLEEP.SYNCS 0x989680 ;  /* 0x009896800000895d */ /* 0x004fea0003900000 */
[----:B------:R-:W2:Y:S02]  /*176c0*/  @!P0 SYNCS.PHASECHK.TRANS64 P0, [R2+URZ+0x38860], R3 ;  /* 0x03886003020085a7 */ /* 0x000ea4000800007f */
[----:B--2---:R-:W-:Y:S05]  /*176d0*/  @!P0 BRA `(.L_x_2512) ;  /* 0xfffffffc00f08947 */ /* 0x004fea000383ffff */
[----:B------:R-:W-:Y:S05]  /*176e0*/  BRA `(.L_x_2566) ;  /* 0xffffffe000c07947 */ /* 0x000fea000383ffff */
.L_x_2521:
[----:B------:R-:W-:Y:S01]  /*176f0*/  BSSY B0, `(.L_x_2567) ;  /* 0x0000008000007945 */ /* 0x000fe20003800000 */
[----:B-----5:R-:W-:Y:S02]  /*17700*/  IMAD.MOV.U32 R13, RZ, RZ, R2 ;  /* 0x000000ffff0d7224 */ /* 0x020fe400078e0002 */
[----:B------:R-:W-:Y:S02]  /*17710*/  IMAD.MOV.U32 R12, RZ, RZ, RZ ;  /* 0x000000ffff0c7224 */ /* 0x000fe400078e00ff */
[----:B------:R-:W-:Y:S02]  /*17720*/  IMAD.MOV.U32 R11, RZ, RZ, 0x1f ;  /* 0x0000001fff0b7424 */ /* 0x000fe400078e00ff */
[----:B------:R-:W-:-:S07]  /*17730*/  IMAD.MOV.U32 R15, RZ, RZ, -0x1 ;  /* 0xffffffffff0f7424 */ /* 0x000fce00078e00ff */
[----:B-12---:R-:W-:Y:S05]  /*17740*/  WARPSYNC.COLLECTIVE R15, `(.L_x_2568) ;  /* 0x000000000f087348 */ /* 0x006fea0003c00000 */
[----:B------:R0:W3:Y:S02]  /*17750*/  SHFL.IDX P6, R14, R13, R12, R11 ;  /* 0x0000000c0d0e7389 */ /* 0x0000e400000c000b */
[----:B0123--:R-:W-:Y:S01]  /*17760*/  ENDCOLLECTIVE ;  /* 0x000000000000791b */ /* 0x00ffe20003800000 */
.L_x_2568:
[----:B------:R-:W-:Y:S05]  /*17770*/  BSYNC B0 ;  /* 0x0000000000007941 */ /* 0x000fea0003800000 */
.L_x_2567:
[----:B------:R-:W-:Y:S05]  /*17780*/  BRA `(.L_x_2569) ;  /* 0xffffffe800307947 */ /* 0x000fea000383ffff */
.L_x_2524:
[----:B0-----:R0:W1:Y:S02]  /*17790*/  SYNCS.PHASECHK.TRANS64.TRYWAIT P0, [R0+URZ+0x38820], R3 ;  /* 0x03882003000075a7 */ /* 0x001064000800017f */
[----:B-1----:R-:W-:Y:S05]  /*177a0*/  @!P0 NANOSLEEP.SYNCS 0x989680 ;  /* 0x009896800000895d */ /* 0x002fea0003900000 */
[----:B------:R-:W1:Y:S02]  /*177b0*/  @!P0 SYNCS.PHASECHK.TRANS64 P0, [R0+URZ+0x38820], R3 ;  /* 0x03882003000085a7 */ /* 0x000e64000800007f */
[----:B-1----:R-:W-:Y:S05]  /*177c0*/  @!P0 BRA `(.L_x_2524) ;  /* 0xfffffffc00f08947 */ /* 0x002fea000383ffff */
[----:B------:R-:W-:Y:S05]  /*177d0*/  BRA `(.L_x_2570) ;  /* 0xffffffe8007c7947 */ /* 0x000fea000383ffff */
.L_x_2525:
        /* <DEDUP_REMOVED lines=11> */
.L_x_2572:
[----:B------:R-:W-:Y:S05]  /*17890*/  BSYNC B0 ;  /* 0x0000000000007941 */ /* 0x000fea0003800000 */
.L_x_2571:
[----:B------:R-:W-:Y:S05]  /*178a0*/  BRA `(.L_x_2573) ;  /* 0xffffffe800647947 */ /* 0x000fea000383ffff */
.L_x_2528:
[----:B------:R-:W-:Y:S01]  /*178b0*/  BSSY B1, `(.L_x_2574) ;  /* 0x0000006000017945 */ /* 0x000fe20003800000 */
[----:B------:R-:W-:-:S07]  /*178c0*/  IMAD.MOV.U32 R15, RZ, RZ, -0x1 ;  /* 0xffffffffff0f7424 */ /* 0x000fce00078e00ff */
[----:B01----:R-:W-:Y:S05]  /*178d0*/  WARPSYNC.COLLECTIVE R15, `(.L_x_2575) ;  /* 0x000000000f0c7348 */ /* 0x003fea0003c00000 */
[----:B------:R-:W-:Y:S02]  /*178e0*/  ELECT P6, UR62, PT ;  /* 0x00000000003e782f */ /* 0x000fe400038c0000 */
[----:B------:R-:W-:Y:S01]  /*178f0*/  MOV R14, UR62 ;  /* 0x0000003e000e7c02 */ /* 0x000fe20008000f00 */
[----:B01----:R-:W-:Y:S10]  /*17900*/  ENDCOLLECTIVE ;  /* 0x000000000000791b */ /* 0x003ff40003800000 */
.L_x_2575:
[----:B------:R-:W-:Y:S05]  /*17910*/  BSYNC B1 ;  /* 0x0000000000017941 */ /* 0x000fea0003800000 */
.L_x_2574:
[----:B------:R-:W-:Y:S05]  /*17920*/  BRA `(.L_x_2576) ;  /* 0xffffffe8005c7947 */ /* 0x000fea000383ffff */
.L_x_2530:
[----:B0-----:R0:W1:Y:S02]  /*17930*/  SYNCS.PHASECHK.TRANS64.TRYWAIT P0, [R6+URZ], R5 ;  /* 0x00000005060075a7 */ /* 0x001064000800017f */
[----:B-1----:R-:W-:Y:S05]  /*17940*/  @!P0 NANOSLEEP.SYNCS 0x989680 ;  /* 0x009896800000895d */ /* 0x002fea0003900000 */
[----:B------:R-:W1:Y:S02]  /*17950*/  @!P0 SYNCS.PHASECHK.TRANS64 P0, [R6+URZ], R5 ;  /* 0x00000005060085a7 */ /* 0x000e64000800007f */
[----:B-1----:R-:W-:Y:S05]  /*17960*/  @!P0 BRA `(.L_x_2530) ;  /* 0xfffffffc00f08947 */ /* 0x002fea000383ffff */
[----:B------:R-:W-:Y:S05]  /*17970*/  BRA `(.L_x_2577) ;  /* 0xffffffe8009c7947 */ /* 0x000fea000383ffff */
.L_x_2531:
[----:B-1----:R1:W2:Y:S02]  /*17980*/  SYNCS.PHASECHK.TRANS64.TRYWAIT P0, [R3+URZ], R2 ;  /* 0x00000002030075a7 */ /* 0x0022a4000800017f */
[----:B--2---:R-:W-:Y:S05]  /*17990*/  @!P0 NANOSLEEP.SYNCS 0x989680 ;  /* 0x009896800000895d */ /* 0x004fea0003900000 */
[----:B------:R-:W2:Y:S02]  /*179a0*/  @!P0 SYNCS.PHASECHK.TRANS64 P0, [R3+URZ], R2 ;  /* 0x00000002030085a7 */ /* 0x000ea4000800007f */
[----:B--2---:R-:W-:Y:S05]  /*179b0*/  @!P0 BRA `(.L_x_2531) ;  /* 0xfffffffc00f08947 */ /* 0x004fea000383ffff */
[----:B------:R-:W-:Y:S05]  /*179c0*/  BRA `(.L_x_2578) ;  /* 0xffffffe800907947 */ /* 0x000fea000383ffff */
.L_x_2533:
[----:B-1----:R1:W2:Y:S02]  /*179d0*/  SYNCS.PHASECHK.TRANS64.TRYWAIT P0, [R18+URZ], R5 ;  /* 0x00000005120075a7 */ /* 0x0022a4000800017f */
[----:B--2---:R-:W-:Y:S05]  /*179e0*/  @!P0 NANOSLEEP.SYNCS 0x989680 ;  /* 0x009896800000895d */ /* 0x004fea0003900000 */
[----:B------:R-:W2:Y:S02]  /*179f0*/  @!P0 SYNCS.PHASECHK.TRANS64 P0, [R18+URZ], R5 ;  /* 0x00000005120085a7 */ /* 0x000ea4000800007f */
[----:B--2---:R-:W-:Y:S05]  /*17a00*/  @!P0 BRA `(.L_x_2533) ;  /* 0xfffffffc00f08947 */ /* 0x004fea000383ffff */
[----:B------:R-:W-:Y:S05]  /*17a10*/  BRA `(.L_x_2579) ;  /* 0xffffffe800947947 */ /* 0x000fea000383ffff */
.L_x_2580:
        /* <DEDUP_REMOVED lines=14> */
.L_x_3431:


//--------------------- .text._ZN7cutlass13device_kernelIN5flash11enable_sm90INS1_16FlashAttnFwdSm90INS1_25CollectiveMainloopFwdSm90ILi2EN4cute5tupleIJNS5_1CILi1EEES8_S8_EEENS6_IJNS7_ILi128EEENS7_ILi80EEENS7_ILi256EEEEEELi256ENS_10bfloat16_tEfNS_4arch4Sm90ELb1ELb0ELb0ELb1ELb0ELb0ELb0ELb1ELb1ELb1ELb0ELb0EEENS1_21CollectiveEpilogueFwdINS6_IJSA_SC_SB_EEES9_SE_SG_Li256ELb1ELb1ELb0ELb0EEENS1_36VarlenDynamicPersistentTileSchedulerILi128ELi80ELi256ELi128ELb0ELb1ELb1ELb1ELb1ELb1EEEEEEEEEvNT_6ParamsE --------------------------
	.section	.text._ZN7cutlass13device_kernelIN5flash11enable_sm90INS1_16FlashAttnFwdSm90INS1_25CollectiveMainloopFwdSm90ILi2EN4cute5tupleIJNS5_1CILi1EEES8_S8_EEENS6_IJNS7_ILi128EEENS7_ILi80EEENS7_ILi256EEEEEELi256ENS_10bfloat16_tEfNS_4arch4Sm90ELb1ELb0ELb0ELb1ELb0ELb0ELb0ELb1ELb1ELb1ELb0ELb0EEENS1_21CollectiveEpilogueFwdINS6_IJSA_SC_SB_EEES9_SE_SG_Li256ELb1ELb1ELb0ELb0EEENS1_36VarlenDynamicPersistentTileSchedulerILi128ELi80ELi256ELi128ELb0ELb1ELb1ELb1ELb1ELb1EEEEEEEEEvNT_6ParamsE,"ax",@progbits
	.align	128
.text._ZN7cutlass13device_kernelIN5flash11enable_sm90INS1_16FlashAttnFwdSm90INS1_25CollectiveMainloopFwdSm90ILi2EN4cute5tupleIJNS5_1CILi1EEES8_S8_EEENS6_IJNS7_ILi128EEENS7_ILi80EEENS7_ILi256EEEEEELi256ENS_10bfloat16_tEfNS_4arch4Sm90ELb1ELb0ELb0ELb1ELb0ELb0ELb0ELb1ELb1ELb1ELb0ELb0EEENS1_21CollectiveEpilogueFwdINS6_IJSA_SC_SB_EEES9_SE_SG_Li256ELb1ELb1ELb0ELb0EEENS1_36VarlenDynamicPersistentTileSchedulerILi128ELi80ELi256ELi128ELb0ELb1ELb1ELb1ELb1ELb1EEEEEEEEEvNT_6ParamsE:
        .type           _ZN7cutlass13device_kernelIN5flash11enable_sm90INS1_16FlashAttnFwdSm90INS1_25CollectiveMainloopFwdSm90ILi2EN4cute5tupleIJNS5_1CILi1EEES8_S8_EEENS6_IJNS7_ILi128EEENS7_ILi80EEENS7_ILi256EEEEEELi256ENS_10bfloat16_tEfNS_4arch4Sm90ELb1ELb0ELb0ELb1ELb0ELb0ELb0ELb1ELb1ELb1ELb0ELb0EEENS1_21CollectiveEpilogueFwdINS6_IJSA_SC_SB_EEES9_SE_SG_Li256ELb1ELb1ELb0ELb0EEENS1_36VarlenDynamicPersistentTileSchedulerILi128ELi80ELi256ELi128ELb0ELb1ELb1ELb1ELb1ELb1EEEEEEEEEvNT_6ParamsE,@function
        .size           _ZN7cutlass13device_kernelIN5flash11enable_sm90INS1_16FlashAttnFwdSm90INS1_25CollectiveMainloopFwdSm90ILi2EN4cute5tupleIJNS5_1CILi1EEES8_S8_EEENS6_IJNS7_ILi128EEENS7_ILi80EEENS7_ILi256EEEEEELi256ENS_10bfloat16_tEfNS_4arch4Sm90ELb1ELb0ELb0ELb1ELb0ELb0ELb0ELb1ELb1ELb1ELb0ELb0EEENS1_21CollectiveEpilogueFwdINS6_IJSA_SC_SB_EEES9_SE_SG_Li256ELb1ELb1ELb0ELb0EEENS1_36VarlenDynamicPersistentTileSchedulerILi128ELi80ELi256ELi128ELb0ELb1ELb1ELb1ELb1ELb1EEEEEEEEEvNT_6ParamsE,(.L_x_3432 - _ZN7cutlass13device_kernelIN5flash11enable_sm90INS1_16FlashAttnFwdSm90INS1_25CollectiveMainloopFwdSm90ILi2EN4cute5tupleIJNS5_1CILi1EEES8_S8_EEENS6_IJNS7_ILi128EEENS7_ILi80EEENS7_ILi256EEEEEELi256ENS_10bfloat16_tEfNS_4arch4Sm90ELb1ELb0ELb0ELb1ELb0ELb0ELb0ELb1ELb1ELb1ELb0ELb0EEENS1_21CollectiveEpilogueFwdINS6_IJSA_SC_SB_EEES9_SE_SG_Li256ELb1ELb1ELb0ELb0EEENS1_36VarlenDynamicPersistentTileSchedulerILi128ELi80ELi256ELi128ELb0ELb1ELb1ELb1ELb1ELb1EEEEEEEEEvNT_6ParamsE)
        .other          _ZN7cutlass13device_kernelIN5flash11enable_sm90INS1_16FlashAttnFwdSm90INS1_25CollectiveMainloopFwdSm90ILi2EN4cute5tupleIJNS5_1CILi1EEES8_S8_EEENS6_IJNS7_ILi128EEENS7_ILi80EEENS7_ILi256EEEEEELi256ENS_10bfloat16_tEfNS_4arch4Sm90ELb1ELb0ELb0ELb1ELb0ELb0ELb0ELb1ELb1ELb1ELb0ELb0EEENS1_21CollectiveEpilogueFwdINS6_IJSA_SC_SB_EEES9_SE_SG_Li256ELb1ELb1ELb0ELb0EEENS1_36VarlenDynamicPersistentTileSchedulerILi128ELi80ELi256ELi128ELb0ELb1ELb1ELb1ELb1ELb1EEEEEEEEEvNT_6ParamsE,@"STO_CUDA_ENTRY STV_DEFAULT"
_ZN7cutlass13device_kernelIN5flash11enable_sm90INS1_16FlashAttnFwdSm90INS1_25CollectiveMainloopFwdSm90ILi2EN4cute5tupleIJNS5_1CILi1EEES8_S8_EEENS6_IJNS7_ILi128EEENS7_ILi80EEENS7_ILi256EEEEEELi256ENS_10bfloat16_tEfNS_4arch4Sm90ELb1ELb0ELb0ELb1ELb0ELb0ELb0ELb1ELb1ELb1ELb0ELb0EEENS1_21CollectiveEpilogueFwdINS6_IJSA_SC_SB_EEES9_SE_SG_Li256ELb1ELb1ELb0ELb0EEENS1_36VarlenDynamicPersistentTileSchedulerILi128ELi80ELi256ELi128ELb0ELb1ELb1ELb1ELb1ELb1EEEEEEEEEvNT_6ParamsE:
        /* <DEDUP_REMOVED lines=18> */
.L_x_2582:
[----:B------:R-:W-:Y:S05]  /*0120*/  BSYNC B0 ;  /* 0x0000000000007941 */ /* 0x000fea0003800000 */
.L_x_2581:
        /* <DEDUP_REMOVED lines=41> */
.L_x_2583:
        /* <DEDUP_REMOVED lines=22> */
.L_x_2584:
        /* <DEDUP_REMOVED lines=18> */
.L_x_2585:
        /* <DEDUP_REMOVED lines=22> */
.L_x_2586:
        /* <DEDUP_REMOVED lines=22> */
.L_x_2587:
        /* <DEDUP_REMOVED lines=8> */
.L_x_2589:
        /* <DEDUP_REMOVED lines=18> */
[----:B------:R-:W0:Y:S02]  /*0aa0*/  S2R R0, SR_TID.X ;  /* 0x0000000000007919 */ /* 0x000e240000002100 */
[----:B0-----:R-:W-:-:S05]  /*0ab0*/  VIADD R232, R0, 0xffffff80 ;  /* 0xffffff8000e87836 */ /* 0x001fca0000000000 */
[----:B------:R-:W-:-:S04]  /*0ac0*/  SHF.R.S32.HI R3, RZ, 0x1f, R232 ;  /* 0x0000001fff037819 */ /* 0x000fc800000114e8 */
[CC--:B------:R-:W-:Y:S02]  /*0ad0*/  LEA.HI R5, R3.reuse, R232.reuse, RZ, 0x7 ;  /* 0x000000e803057211 */ /* 0x0c0fe400078f38ff */
[----:B------:R-:W-:Y:S02]  /*0ae0*/  LEA.HI R0, R3, R232, RZ, 0x4 ;  /* 0x000000e803007211 */ /* 0x000fe400078f20ff */
[----:B------:R-:W-:Y:S02]  /*0af0*/  LOP3.LUT R223, R5, 0xffffff80, RZ, 0xc0, !PT ;  /* 0xffffff8005df7812 */ /* 0x000fe400078ec0ff */
[----:B------:R-:W-:Y:S02]  /*0b00*/  SHF.R.S32.HI R9, RZ, 0x4, R0 ;  /* 0x00000004ff097819 */ /* 0x000fe40000011400 */
[----:B------:R-:W-:Y:S01]  /*0b10*/  LOP3.LUT R7, R0, 0x3fffff0, RZ, 0xc0, !PT ;  /* 0x03fffff000077812 */ /* 0x000fe200078ec0ff */
[----:B------:R-:W-:Y:S01]  /*0b20*/  IMAD.IADD R223, R232, 0x1, -R223 ;  /* 0x00000001e8df7824 */ /* 0x000fe200078e0adf */
[----:B------:R-:W-:-:S02]  /*0b30*/  LEA.HI R0, R0, R9, RZ, 0x1 ;  /* 0x0000000900007211 */ /* 0x000fc400078f08ff */
[----:B------:R-:W-:Y:S01]  /*0b40*/  LEA.HI R10, R3, R232, RZ, 0x2 ;  /* 0x000000e8030a7211 */ /* 0x000fe200078f10ff */
[----:B------:R-:W-:Y:S01]  /*0b50*/  IMAD.IADD R7, R232, 0x1, -R7 ;  /* 0x00000001e8077824 */ /* 0x000fe200078e0a07 */
[----:B------:R-:W-:Y:S02]  /*0b60*/  SHF.R.S32.HI R4, RZ, 0x1f, R223 ;  /* 0x0000001fff047819 */ /* 0x000fe400000114df */
[----:B------:R-:W-:Y:S02]  /*0b70*/  LOP3.LUT R0, R0, 0x1ffffffe, RZ, 0xc0, !PT ;  /* 0x1ffffffe00007812 */ /* 0x000fe400078ec0ff */
[----:B------:R-:W-:Y:S02]  /*0b80*/  LEA.HI R6, R4, R223, RZ, 0x2 ;  /* 0x000000df04067211 */ /* 0x000fe400078f10ff */
[----:B------:R-:W-:Y:S01]  /*0b90*/  SHF.R.S32.HI R224, RZ, 0x7, R5 ;  /* 0x00000007ffe07819 */ /* 0x000fe20000011405 */
[----:B------:R-:W-:Y:S01]  /*0ba0*/  IMAD.IADD R0, R9, 0x1, -R0 ;  /* 0x0000000109007824 */ /* 0x000fe200078e0a00 */
[----:B------:R-:W-:-:S02]  /*0bb0*/  SHF.R.S32.HI R8, RZ, 0x2, R6 ;  /* 0x00000002ff087819 */ /* 0x000fc40000011406 */
[----:B------:R-:W-:Y:S02]  /*0bc0*/  SHF.R.S32.HI R11, RZ, 0x1f, R6 ;  /* 0x0000001fff0b7819 */ /* 0x000fe40000011406 */
[----:B------:R-:W-:Y:S02]  /*0bd0*/  LOP3.LUT R9, R10, 0xfffffffc, RZ, 0xc0, !PT ;  /* 0xfffffffc0a097812 */ /* 0x000fe400078ec0ff */
[----:B------:R-:W-:Y:S02]  /*0be0*/  LEA.HI R11, R11, R8, RZ, 0x3 ;  /* 0x000000080b0b7211 */ /* 0x000fe400078f18ff */
[----:B------:R-:W-:Y:S01]  /*0bf0*/  LEA.HI R4, R4, R223, RZ, 0x5 ;  /* 0x000000df04047211 */ /* 0x000fe200078f28ff */
[----:B------:R-:W-:Y:S01]  /*0c00*/  IMAD.IADD R9, R232, 0x1, -R9 ;  /* 0x00000001e8097824 */ /* 0x000fe200078e0a09 */
[----:B------:R-:W-:Y:S02]  /*0c10*/  LOP3.LUT R11, R11, 0xfffffff8, RZ, 0xc0, !PT ;  /* 0xfffffff80b0b7812 */ /* 0x000fe400078ec0ff */
[----:B------:R-:W-:-:S02]  /*0c20*/  LEA.HI R5, R5, R224, RZ, 0x1 ;  /* 0x000000e005057211 */ /* 0x000fc400078f08ff */
[----:B------:R-:W-:Y:S01]  /*0c30*/  SHF.R.S32.HI R4, RZ, 0x5, R4 ;  /* 0x00000005ff047819 */ /* 0x000fe20000011404 */
[----:B------:R-:W-:Y:S01]  /*0c40*/  IMAD.IADD R11, R8, 0x1, -R11 ;  /* 0x00000001080b7824 */ /* 0x000fe200078e0a0b */
[----:B------:R-:W-:Y:S02]  /*0c50*/  LOP3.LUT R5, R5, 0x3fffffe, RZ, 0xc0, !PT ;  /* 0x03fffffe05057812 */ /* 0x000fe400078ec0ff */
[----:B------:R-:W-:Y:S01]  /*0c60*/  LOP3.LUT R212, R6, 0x7ffffffc, RZ, 0xc0, !PT ;  /* 0x7ffffffc06d47812 */ /* 0x000fe200078ec0ff */
[----:B------:R-:W-:Y:S02]  /*0c70*/  IMAD R4, R4, 0x10, R11 ;  /* 0x0000001004047824 */ /* 0x000fe400078e020b */
[----:B------:R-:W-:Y:S02]  /*0c80*/  IMAD.IADD R5, R224, 0x1, -R5 ;  /* 0x00000001e0057824 */ /* 0x000fe400078e0a05 */
[----:B------:R-:W-:Y:S02]  /*0c90*/  IMAD.IADD R212, R223, 0x1, -R212 ;  /* 0x00000001dfd47824 */ /* 0x000fe400078e0ad4 */
[----:B------:R-:W-:Y:S01]  /*0ca0*/  IMAD R225, R5, 0x40, R4 ;  /* 0x0000004005e17824 */ /* 0x000fe200078e0204 */
[----:B--2---:R-:W-:-:S02]  /*0cb0*/  R2UR UR4, R2 ;  /* 0x00000000020472ca */ /* 0x004fc400000e0000 */
[CC--:B------:R-:W-:Y:S02]  /*0cc0*/  LEA.HI R2, R3.reuse, R232.reuse, RZ, 0x5 ;  /* 0x000000e803027211 */ /* 0x0c0fe400078f28ff */
[----:B------:R-:W-:-:S03]  /*0cd0*/  LEA.HI R3, R3, R232, RZ, 0x3 ;  /* 0x000000e803037211 */ /* 0x000fc600078f18ff */
[----:B------:R-:W-:Y:S01]  /*0ce0*/  IMAD.SHL.U32 R2, R2, 0x20, RZ ;  /* 0x0000002002027824 */ /* 0x000fe200078e00ff */
[----:B------:R-:W-:Y:S02]  /*0cf0*/  LOP3.LUT R217, R3, 0xfffffff8, RZ, 0xc0, !PT ;  /* 0xfffffff803d97812 */ /* 0x000fe400078ec0ff */
[----:B------:R-:W-:Y:S02]  /*0d00*/  SHF.R.S32.HI R220, RZ, 0x3, R3 ;  /* 0x00000003ffdc7819 */ /* 0x000fe40000011403 */
[----:B------:R-:W-:Y:S01]  /*0d10*/  LOP3.LUT R2, R2, 0xfffffc00, RZ, 0xc0, !PT ;  /* 0xfffffc0002027812 */ /* 0x000fe200078ec0ff */
[----:B------:R-:W-:Y:S01]  /*0d20*/  IMAD.IADD R217, R232, 0x1, -R217 ;  /* 0x00000001e8d97824 */ /* 0x000fe200078e0ad9 */
[----:B------:R-:W-:-:S03]  /*0d30*/  ULOP3.LUT UR7, UR4, 0x1, URZ, 0xfc, !UPT ;  /* 0x0000000104077892 */ /* 0x000fc6000f8efc3f */
[----:B------:R-:W-:Y:S01]  /*0d40*/  IMAD R7, R7, 0x40, R2 ;  /* 0x0000004007077824 */ /* 0x000fe200078e0202 */
[----:B------:R-:W-:Y:S01]  /*0d50*/  LEA.HI R2, R9, R9, RZ, 0x1 ;  /* 0x0000000909027211 */ /* 0x000fe200078f08ff */
[----:B------:R-:W-:Y:S01]  /*0d60*/  IMAD.SHL.U32 R18, R217, 0x8, RZ ;  /* 0x00000008d9127824 */ /* 0x000fe200078e00ff */
[----:B------:R-:W-:Y:S01]  /*0d70*/  UMOV UR4, URZ ;  /* 0x0000003f00047c82 */ /* 0x000fe20008000000 */
[----:B------:R-:W-:Y:S01]  /*0d80*/  IMAD R226, R0, 0x8, R7 ;  /* 0x0000000800e27824 */ /* 0x000fe200078e0207 */
[----:B------:R-:W-:Y:S01]  /*0d90*/  LOP3.LUT R2, R2, 0x1ffffffe, RZ, 0xc0, !PT ;  /* 0x1ffffffe02027812 */ /* 0x000fe200078ec0ff */
[C---:B------:R-:W-:Y:S01]  /*0da0*/  VIADD R215, R18.reuse, 0x40 ;  /* 0x0000004012d77836 */ /* 0x040fe20000000000 */
[----:B------:R-:W-:Y:S01]  /*0db0*/  SHF.R.S32.HI R231, RZ, 0x1f, R18 ;  /* 0x0000001fffe77819 */ /* 0x000fe20000011412 */
[C---:B------:R-:W-:Y:S02]  /*0dc0*/  VIADD R214, R18.reuse, 0x80 ;  /* 0x0000008012d67836 */ /* 0x040fe40000000000 */
[----:B------:R-:W-:Y:S01]  /*0dd0*/  VIADD R216, R18, 0xc0 ;  /* 0x000000c012d87836 */ /* 0x000fe20000000000 */
[----:B------:R-:W-:Y:S01]  /*0de0*/  SHF.R.S32.HI R230, RZ, 0x1f, R215 ;  /* 0x0000001fffe67819 */ /* 0x000fe200000114d7 */
[----:B------:R-:W-:Y:S01]  /*0df0*/  IMAD.IADD R2, R9, 0x1, -R2 ;  /* 0x0000000109027824 */ /* 0x000fe200078e0a02 */
[----:B------:R-:W-:Y:S01]  /*0e00*/  SHF.R.S32.HI R229, RZ, 0x1f, R214 ;  /* 0x0000001fffe57819 */ /* 0x000fe200000114d6 */
[----:B------:R-:W-:Y:S01]  /*0e10*/  IMAD.MOV.U32 R7, RZ, RZ, R15 ;  /* 0x000000ffff077224 */ /* 0x000fe200078e000f */
[----:B------:R-:W-:Y:S01]  /*0e20*/  SHF.R.S32.HI R228, RZ, 0x1f, R216 ;  /* 0x0000001fffe47819 */ /* 0x000fe200000114d8 */
[----:B------:R-:W-:-:S02]  /*0e30*/  IMAD.U32 R227, RZ, RZ, UR7 ;  /* 0x00000007ffe37e24 */ /* 0x000fc4000f8e00ff */
[----:B------:R-:W-:Y:S02]  /*0e40*/  IMAD.U32 R222, RZ, RZ, UR4 ;  /* 0x00000004ffde7e24 */ /* 0x000fe4000f8e00ff */
[----:B------:R-:W-:Y:S02]  /*0e50*/  IMAD R213, R2, 0x8, R225 ;  /* 0x0000000802d57824 */ /* 0x000fe400078e02e1 */
[----:B------:R-:W-:-:S07]  /*0e60*/  IMAD.U32 R16, RZ, RZ, UR4 ;  /* 0x00000004ff107e24 */ /* 0x000fce000f8e00ff */
.L_x_2643:
[----:B012-4-:R-:W0:Y:S01]  /*0e70*/  LDC.64 R2, c[0x0][0xc88] ;  /* 0x00032200ff027b82 */ /* 0x017e220000000a00 */
        /* <DEDUP_REMOVED lines=14> */
[----:B------:R-:W-:-:S04]  /*0f60*/  @UP0 ULEA UR8, UP2, UR4, UR8, 0x2 ;  /* 0x0000000804080291 */ /* 0x000fc8000f84103f */
[----:B------:R-:W-:Y:S02]  /*0f70*/  @UP0 ULEA.HI.X UR9, UR4, UR9, UR7, 0x2, UP2 ;  /* 0x0000000904090291 */ /* 0x000fe400090f1407 */
[----:B------:R-:W-:Y:S01]  /*0f80*/  IMAD.U32 R221, RZ, RZ, UR7 ;  /* 0x00000007ffdd7e24 */ /* 0x000fe2000f8e00ff */
[----:B------:R-:W-:Y:S01]  /*0f90*/  @UP1 ULEA UR10, UP0, UR4, UR10, 0x2 ;  /* 0x0000000a040a1291 */ /* 0x000fe2000f80103f */
[----:B------:R-:W-:-:S03]  /*0fa0*/  IMAD.U32 R2, RZ, RZ, UR8 ;  /* 0x00000008ff027e24 */ /* 0x000fc6000f8e00ff */
[----:B------:R-:W-:Y:S01]  /*0fb0*/  @UP1 ULEA.HI.X UR11, UR4, UR11, UR7, 0x2, UP0 ;  /* 0x0000000b040b1291 */ /* 0x000fe200080f1407 */
[----:B------:R-:W-:Y:S01]  /*0fc0*/  IMAD.U32 R3, RZ, RZ, UR9 ;  /* 0x00000009ff037e24 */ /* 0x000fe2000f8e00ff */
[----:B------:R-:W-:Y:S01]  /*0fd0*/  ULDC.64 UR8, c[0x0][0x418] ;  /* 0x0001060000087ab9 */ /* 0x000fe20000000a00 */
[----:B------:R-:W-:Y:S01]  /*0fe0*/  IMAD.U32 R4, RZ, RZ, UR10 ;  /* 0x0000000aff047e24 */ /* 0x000fe2000f8e00ff */
[----:B------:R-:W-:Y:S02]  /*0ff0*/  ULDC UR7, c[0x0][0x424] ;  /* 0x0001090000077ab9 */ /* 0x000fe40000000800 */
[----:B------:R-:W-:Y:S01]  /*1000*/  IMAD.U32 R5, RZ, RZ, UR11 ;  /* 0x0000000bff057e24 */ /* 0x000fe2000f8e00ff */
[----:B------:R-:W2:Y:S01]  /*1010*/  @P0 LDG.E R2, desc[UR12][R2.64] ;  /* 0x0000000c02020981 */ /* 0x000ea2000c1e1900 */
[----:B------:R-:W-:Y:S01]  /*1020*/  UISETP.NE.U32.AND UP0, UPT, UR8, URZ, UPT ;  /* 0x0000003f0800728c */ /* 0x000fe2000bf05070 */
[----:B------:R-:W-:Y:S02]  /*1030*/  ULDC.64 UR10, c[0x0][0xa20] ;  /* 0x00028800000a7ab9 */ /* 0x000fe40000000a00 */
[----:B---3--:R-:W3:Y:S01]  /*1040*/  @P2 LDG.E R4, desc[UR12][R4.64] ;  /* 0x0000000c04042981 */ /* 0x008ee2000c1e1900 */
[----:B------:R-:W-:Y:S01]  /*1050*/  ULDC UR12, c[0x0][0x288] ;  /* 0x0000a200000c7ab9 */ /* 0x000fe20000000800 */
[----:B------:R-:W-:Y:S01]  /*1060*/  UISETP.NE.AND.EX UP0, UPT, UR9, URZ, UPT, UP0 ;  /* 0x0000003f0900728c */ /* 0x000fe2000bf05300 */
[----:B------:R-:W-:Y:S01]  /*1070*/  ISETP.NE.U32.AND P1, PT, RZ, UR10, PT ;  /* 0x0000000aff007c0c */ /* 0x000fe2000bf25070 */
[----:B------:R-:W-:Y:S01]  /*1080*/  ULDC UR8, c[0x0][0x2f0] ;  /* 0x0000bc0000087ab9 */ /* 0x000fe20000000800 */
[----:B------:R-:W-:Y:S01]  /*1090*/  UMOV UR4, URZ ;  /* 0x0000003f00047c82 */ /* 0x000fe20008000000 */
[----:B------:R-:W-:Y:S01]  /*10a0*/  USEL UR7, UR7, 0x1, UP0 ;  /* 0x0000000107077887 */ /* 0x000fe20008000000 */
[----:B------:R-:W-:Y:S01]  /*10b0*/  ISETP.NE.AND.EX P1, PT, RZ, UR11, PT, P1 ;  /* 0x0000000bff007c0c */ /* 0x000fe2000bf25310 */
[----:B------:R-:W-:-:S02]  /*10c0*/  IMAD.U32 R219, RZ, RZ, UR6 ;  /* 0x00000006ffdb7e24 */ /* 0x000fc4000f8e00ff */
[----:B------:R-:W-:Y:S01]  /*10d0*/  UIMAD UR8, UR7, UR8, URZ ;  /* 0x00000008070872a4 */ /* 0x000fe2000f8e023f */
[----:B--2---:R-:W-:Y:S02]  /*10e0*/  @P0 R2UR UR4, R2 ;  /* 0x00000000020402ca */ /* 0x004fe400000e0000 */
[----:B---3--:R-:W-:-:S13]  /*10f0*/  @P2 R2UR UR12, R4 ;  /* 0x00000000040c22ca */ /* 0x008fda00000e0000 */
[----:B------:R-:W-:Y:S01]  /*1100*/  IMAD.U32 R19, RZ, RZ, UR12 ;  /* 0x0000000cff137e24 */ /* 0x000fe2000f8e00ff */
[----:B------:R-:W-:Y:S06]  /*1110*/  @P2 BRA `(.L_x_2590) ;  /* 0x0000000000402947 */ /* 0x000fec0003800000 */
        /* <DEDUP_REMOVED lines=14> */
[----:B------:R-:W-:-:S06]  /*1200*/  UIADD3 UR6, -UR6, UR7, URZ ;  /* 0x0000000706067290 */ /* 0x000fcc000fffe13f */
[----:B------:R-:W-:-:S07]  /*1210*/  IMAD.U32 R19, RZ, RZ, UR6 ;  /* 0x00000006ff137e24 */ /* 0x000fce000f8e00ff */
.L_x_2590:
[----:B------:R-:W-:Y:S05]  /*1220*/  @!P1 BRA `(.L_x_2591) ;  /* 0x0000000000289947 */ /* 0x000fea0003800000 */
[----:B------:R-:W-:Y:S01]  /*1230*/  R2UR UR7, R218 ;  /* 0x00000000da0772ca */ /* 0x000fe200000e0000 */
[----:B------:R-:W-:Y:S01]  /*1240*/  ULDC.64 UR8, c[0x0][0x208] ;  /* 0x0000820000087ab9 */ /* 0x000fe20000000a00 */
[----:B------:R-:W-:-:S11]  /*1250*/  R2UR UR12, R221 ;  /* 0x00000000dd0c72ca */ /* 0x000fd600000e0000 */
[----:B------:R-:W-:-:S04]  /*1260*/  ULEA UR6, UP0, UR7, UR10, 0x2 ;  /* 0x0000000a07067291 */ /* 0x000fc8000f80103f */
[----:B------:R-:W-:Y:S02]  /*1270*/  ULEA.HI.X UR7, UR7, UR11, UR12, 0x2, UP0 ;  /* 0x0000000b07077291 */ /* 0x000fe400080f140c */
[----:B------:R-:W-:-:S04]  /*1280*/  IMAD.U32 R2, RZ, RZ, UR6 ;  /* 0x00000006ff027e24 */ /* 0x000fc8000f8e00ff */
[----:B------:R-:W-:-:S05]  /*1290*/  IMAD.U32 R3, RZ, RZ, UR7 ;  /* 0x00000007ff037e24 */ /* 0x000fca000f8e00ff */
[----:B------:R-:W2:Y:S02]  /*12a0*/  LDG.E R2, desc[UR8][R2.64] ;  /* 0x0000000802027981 */ /* 0x000ea4000c1e1900 */
[----:B--2---:R-:W-:Y:S01]  /*12b0*/  R2UR UR8, R2 ;  /* 0x00000000020872ca */ /* 0x004fe200000e0000 */
[----:B------:R-:W-:-:S14]  /*12c0*/  BRA `(.L_x_2592) ;  /* 0x00000000003c7947 */ /* 0x000fdc0003800000 */
.L_x_2591:
        /* <DEDUP_REMOVED lines=15> */
.L_x_2592:
[----:B------:R-:W-:Y:S01]  /*13c0*/  UIADD3 UR9, -UR4, UR8, URZ ;  /* 0x0000000804097290 */ /* 0x000fe2000fffe13f */
[----:B------:R-:W-:Y:S01]  /*13d0*/  R2UR UR7, R19 ;  /* 0x00000000130772ca */ /* 0x000fe200000e0000 */
[----:B------:R-:W-:Y:S01]  /*13e0*/  USHF.L.U32 UR5, UR5, 0x7, URZ ;  /* 0x0000000705057899 */ /* 0x000fe2000800063f */
[----:B------:R-:W-:Y:S01]  /*13f0*/  PLOP3.LUT P0, PT, PT, PT, PT, 0x80, 0x0 ;  /* 0x000000000000781c */ /* 0x000fe20003f0f070 */
[----:B------:R-:W-:Y:S01]  /*1400*/  ULDC UR4, c[0x0][0x448] ;  /* 0x0001120000047ab9 */ /* 0x000fe20000000800 */
[----:B------:R-:W-:Y:S01]  /*1410*/  IMAD.MOV.U32 R0, RZ, RZ, RZ ;  /* 0x000000ffff007224 */ /* 0x000fe200078e00ff */
[----:B------:R-:W-:Y:S01]  /*1420*/  UISETP.NE.AND UP0, UPT, UR4, 0x1, UPT ;  /* 0x000000010400788c */ /* 0x000fe2000bf05270 */
[----:B------:R-:W-:Y:S01]  /*1430*/  IMAD.U32 R22, RZ, RZ, UR9 ;  /* 0x00000009ff167e24 */ /* 0x000fe2000f8e00ff */
[----:B------:R-:W-:Y:S02]  /*1440*/  UIADD3 UR6, UR5, 0x7f, URZ ;  /* 0x0000007f05067890 */ /* 0x000fe4000fffe03f */
[----:B------:R-:W-:Y:S01]  /*1450*/  IMAD.U32 R23, RZ, RZ, UR5 ;  /* 0x00000005ff177e24 */ /* 0x000fe2000f8e00ff */
[----:B------:R-:W-:-:S02]  /*1460*/  CS2R R2, SRZ ;  /* 0x0000000000027805 */ /* 0x000fc4000001ff00 */
[----:B------:R-:W-:Y:S02]  /*1470*/  CS2R R150, SRZ ;  /* 0x0000000000967805 */ /* 0x000fe4000001ff00 */
[----:B------:R-:W-:Y:S02]  /*1480*/  CS2R R148, SRZ ;  /* 0x0000000000947805 */ /* 0x000fe4000001ff00 */
[----:B------:R-:W-:Y:S01]  /*1490*/  CS2R R146, SRZ ;  /* 0x0000000000927805 */ /* 0x000fe2000001ff00 */
[----:B------:R-:W-:Y:S01]  /*14a0*/  UIADD3 UR7, UR9, 0x50, -UR7 ;  /* 0x0000005009077890 */ /* 0x000fe2000fffe807 */
[----:B------:R-:W-:Y:S02]  /*14b0*/  CS2R R144, SRZ ;  /* 0x0000000000907805 */ /* 0x000fe4000001ff00 */
[----:B------:R-:W-:Y:S01]  /*14c0*/  CS2R R142, SRZ ;  /* 0x00000000008e7805 */ /* 0x000fe2000001ff00 */
[----:B------:R-:W-:Y:S01]  /*14d0*/  @UP0 ULDC UR4, c[0x0][0x44c] ;  /* 0x0001130000040ab9 */ /* 0x000fe20000000800 */
[----:B------:R-:W-:Y:S01]  /*14e0*/  @UP0 ULDC UR8, c[0x0][0x450] ;  /* 0x0001140000080ab9 */ /* 0x000fe20000000800 */
[----:B------:R-:W-:Y:S01]  /*14f0*/  UIMAD.WIDE.U32 UR4, UR6, UR4, URZ ;  /* 0x00000004060472a5 */ /* 0x000fe2000f8e003f */
[----:B------:R-:W-:Y:S01]  /*1500*/  CS2R R140, SRZ ;  /* 0x00000000008c7805 */ /* 0x000fe2000001ff00 */
[----:B------:R-:W-:Y:S01]  /*1510*/  UIADD3 UR4, UR9, 0x4f, URZ ;  /* 0x0000004f09047890 */ /* 0x000fe2000fffe03f */
[----:B------:R-:W-:Y:S01]  /*1520*/  CS2R R138, SRZ ;  /* 0x00000000008a7805 */ /* 0x000fe2000001ff00 */
[----:B------:R-:W-:Y:S01]  /*1530*/  @UP0 USHF.R.U32.HI UR6, URZ, UR8, UR5 ;  /* 0x000000083f060299 */ /* 0x000fe20008011605 */
[----:B------:R-:W-:Y:S01]  /*1540*/  CS2R R136, SRZ ;  /* 0x0000000000887805 */ /* 0x000fe2000001ff00 */
[----:B------:R-:W-:Y:S01]  /*1550*/  UIMAD.WIDE UR4, UR4, 0x66666667, URZ ;  /* 0x66666667040478a5 */ /* 0x000fe2000f8e023f */
[----:B------:R-:W-:Y:S01]  /*1560*/  CS2R R134, SRZ ;  /* 0x0000000000867805 */ /* 0x000fe2000001ff00 */
[----:B------:R-:W-:Y:S01]  /*1570*/  UIADD3 UR6, UR7, UR6, URZ ;  /* 0x0000000607067290 */ /* 0x000fe2000fffe03f */
[----:B------:R-:W-:Y:S01]  /*1580*/  CS2R R132, SRZ ;  /* 0x0000000000847805 */ /* 0x000fe2000001ff00 */
[----:B------:R-:W-:Y:S01]  /*1590*/  USHF.R.U32.HI UR4, URZ, 0x1f, UR5 ;  /* 0x0000001f3f047899 */ /* 0x000fe20008011605 */
[----:B------:R-:W-:Y:S01]  /*15a0*/  CS2R R130, SRZ ;  /* 0x0000000000827805 */ /* 0x000fe2000001ff00 */
[----:B------:R-:W-:Y:S01]  /*15b0*/  UIMAD.WIDE UR6, UR6, 0x66666667, URZ ;  /* 0x66666667060678a5 */ /* 0x000fe2000f8e023f */
[----:B------:R-:W-:Y:S01]  /*15c0*/  CS2R R128, SRZ ;  /* 0x0000000000807805 */ /* 0x000fe2000001ff00 */
[----:B------:R-:W-:Y:S01]  /*15d0*/  ULEA.HI.SX32 UR4, UR5, UR4, 0x1b ;  /* 0x0000000405047291 */ /* 0x000fe2000f8fda3f */
[----:B------:R-:W-:Y:S01]  /*15e0*/  CS2R R126, SRZ ;  /* 0x00000000007e7805 */ /* 0x000fe2000001ff00 */
[----:B------:R-:W-:Y:S01]  /*15f0*/  USHF.R.U32.HI UR6, URZ, 0x1f, UR7 ;  /* 0x0000001f3f067899 */ /* 0x000fe20008011607 */
[----:B------:R-:W-:-:S02]  /*1600*/  CS2R R124, SRZ ;  /* 0x00000000007c7805 */ /* 0x000fc4000001ff00 */
[----:B------:R-:W-:Y:S02]  /*1610*/  CS2R R122, SRZ ;  /* 0x00000000007a7805 */ /* 0x000fe4000001ff00 */
[----:B------:R-:W-:Y:S01]  /*1620*/  CS2R R120, SRZ ;  /* 0x0000000000787805 */ /* 0x000fe2000001ff00 */
[----:B------:R-:W-:Y:S01]  /*1630*/  ULEA.HI.SX32 UR6, UR7, UR6, 0x1b ;  /* 0x0000000607067291 */ /* 0x000fe2000f8fda3f */
[----:B------:R-:W-:Y:S02]  /*1640*/  CS2R R118, SRZ ;  /* 0x0000000000767805 */ /* 0x000fe4000001ff00 */
[----:B------:R-:W-:Y:S02]  /*1650*/  CS2R R116, SRZ ;  /* 0x0000000000747805 */ /* 0x000fe4000001ff00 */
[----:B------:R-:W-:Y:S01]  /*1660*/  CS2R R114, SRZ ;  /* 0x0000000000727805 */ /* 0x000fe2000001ff00 */
[----:B------:R-:W-:Y:S01]  /*1670*/  UISETP.LT.AND UP0, UPT, UR4, UR6, UPT ;  /* 0x000000060400728c */ /* 0x000fe2000bf01270 */
[----:B------:R-:W-:-:S02]  /*1680*/  CS2R R112, SRZ ;  /* 0x0000000000707805 */ /* 0x000fc4000001ff00 */
[----:B------:R-:W-:Y:S02]  /*1690*/  CS2R R110, SRZ ;  /* 0x00000000006e7805 */ /* 0x000fe4000001ff00 */
[----:B------:R-:W-:Y:S01]  /*16a0*/  CS2R R108, SRZ ;  /* 0x00000000006c7805 */ /* 0x000fe2000001ff00 */
[----:B------:R-:W-:Y:S01]  /*16b0*/  USEL UR61, UR4, UR6, UP0 ;  /* 0x00000006043d7287 */ /* 0x000fe20008000000 */
[----:B------:R-:W-:Y:S01]  /*16c0*/  IMAD.MOV.U32 R170, RZ, RZ, RZ ;  /* 0x000000ffffaa7224 */ /* 0x000fe200078e00ff */
[----:B------:R-:W-:Y:S02]  /*16d0*/  CS2R R168, SRZ ;  /* 0x0000000000a87805 */ /* 0x000fe4000001ff00 */
[----:B------:R-:W-:Y:S01]  /*16e0*/  CS2R R104, SRZ ;  /* 0x0000000000687805 */ /* 0x000fe2000001ff00 */
[----:B------:R-:W-:Y:S01]  /*16f0*/  UISETP.GE.AND UP0, UPT, UR61, 0x1, UPT ;  /* 0x000000013d00788c */ /* 0x000fe2000bf06270 */
[----:B------:R-:W-:Y:S02]  /*1700*/  CS2R R166, SRZ ;  /* 0x0000000000a67805 */ /* 0x000fe4000001ff00 */
[----:B------:R-:W-:Y:S01]  /*1710*/  CS2R R100, SRZ ;  /* 0x0000000000647805 */ /* 0x000fe2000001ff00 */
[----:B------:R-:W-:Y:S01]  /*1720*/  IMAD.MOV.U32 R17, RZ, RZ, RZ ;  /* 0x000000ffff117224 */ /* 0x000fe200078e00ff */
[----:B------:R-:W-:-:S02]  /*1730*/  CS2R R96, SRZ ;  /* 0x0000000000607805 */ /* 0x000fc4000001ff00 */
[----:B------:R-:W-:Y:S02]  /*1740*/  CS2R R90, SRZ ;  /* 0x00000000005a7805 */ /* 0x000fe4000001ff00 */
[----:B------:R-:W-:Y:S02]  /*1750*/  PLOP3.LUT P1, PT, PT, PT, UP0, 0x80, 0x0 ;  /* 0x000000000000781c */ /* 0x000fe40003f2f008 */
        /* <DEDUP_REMOVED lines=68> */
.L_x_2594:
        /* <DEDUP_REMOVED lines=12> */
.L_x_2779:
[----:B------:R-:W-:Y:S05]  /*1c60*/  @!P0 BRA `(.L_x_2596) ;  /* 0x0000000000048947 */ /* 0x000fea0003800000 */
[----:B------:R-:W-:Y:S01]  /*1c70*/  BPT.TRAP 0x1 ;  /* 0x000000040000795c */ /* 0x000fe20000300000 */
.L_x_2596:
        /* <DEDUP_REMOVED lines=9> */
.L_x_2597:
[----:B------:R-:W2:Y:S02]  /*1d10*/  S2R R2, SR_TID.X ;  /* 0x0000000000027919 */ /* 0x000ea40000002100 */
[----:B--2---:R-:W-:Y:S01]  /*1d20*/  LOP3.LUT P1, RZ, R2, 0x7f, RZ, 0xc0, !PT ;  /* 0x0000007f02ff7812 */ /* 0x004fe2000782c0ff */
[----:B-1----:R-:W-:-:S12]  /*1d30*/  @P2 BRA `(.L_x_2598) ;  /* 0x0000000000082947 */ /* 0x002fd80003800000 */
[----:B------:R-:W1:Y:S02]  /*1d40*/  SYNCS.PHASECHK.TRANS64.TRYWAIT P2, [R0+URZ+0x38830], R3 ;  /* 0x03883003000075a7 */ /* 0x000e64000804017f */
[----:B-1----:R-:W-:Y:S05]  /*1d50*/  @!P2 BRA `(.L_x_2599) ;  /* 0x000001680020a947 */ /* 0x002fea0003800000 */
.L_x_2598:
        /* <DEDUP_REMOVED lines=232> */
[----:B------:R-:W-:Y:S02]  /*2be0*/  UIADD3 UR5, UR5, 0xc06, URZ ;  /* 0x00000c0605057890 */ /* 0x000fe4000fffe03f */
[----:B------:R-:W-:-:S05]  /*2bf0*/  UIADD3 UR7, UR4, 0x786, URZ ;  /* 0x0000078604077890 */ /* 0x000fca000fffe03f */
[----:B------:R-:W-:Y:S02]  /*2c00*/  UMOV UR56, UR5 ;  /* 0x0000000500387c82 */ /* 0x000fe40008000000 */
[----:B------:R-:W-:Y:S01]  /*2c10*/  UMOV UR58, UR7 ;  /* 0x00000007003a7c82 */ /* 0x000fe20008000000 */
[----:B------:R-:W-:Y:S01]  /*2c20*/  IMAD.U32 R6, RZ, RZ, UR56 ;  /* 0x00000038ff067e24 */ /* 0x000fe2000f8e00ff */
        /* <DEDUP_REMOVED lines=27> */
[----:B------:R-:W-:-:S06]  /*2de0*/  IMAD.U32 R233, RZ, RZ, UR11 ;  /* 0x0000000bffe97e24 */ /* 0x000fcc000f8e00ff */
        /* <DEDUP_REMOVED lines=26> */
[----:B------:R-:W-:Y:S01]  /*2f90*/  R2UR UR14, R19 ;  /* 0x00000000130e72ca */ /* 0x000fe200000e0000 */
        /* <DEDUP_REMOVED lines=216> */
[----:B------:R-:W-:-:S04]  /*3d20*/  UIADD3 UR6, UR4, 0x984, URZ ;  /* 0x0000098404067890 */ /* 0x000fc8000fffe03f */
[----:B------:R-:W-:-:S05]  /*3d30*/  PLOP3.LUT P2, PT, PT, PT, UP0, 0x80, 0x0 ;  /* 0x000000000000781c */ /* 0x000fca0003f4f008 */
[----:B------:R-:W-:-:S08]  /*3d40*/  @UP0 ULDC UR5, c[0x0][0x44c] ;  /* 0x0001130000050ab9 */ /* 0x000fd00000000800 */
[----:B------:R-:W-:Y:S01]  /*3d50*/  @P2 IMAD.HI.U32 R3, R2, UR5, RZ ;  /* 0x0000000502032c27 */ /* 0x000fe2000f8e00ff */
[----:B------:R-:W-:-:S04]  /*3d60*/  @UP0 ULDC UR5, c[0x0][0x450] ;  /* 0x0001140000050ab9 */ /* 0x000fc80000000800 */
[----:B------:R-:W-:Y:S01]  /*3d70*/  @P2 SHF.R.U32.HI R2, RZ, UR5, R3 ;  /* 0x00000005ff022c19 */ /* 0x000fe20008011603 */
[----:B------:R-:W-:-:S04]  /*3d80*/  UIMAD UR5, UR61, -0x50, UR15 ;  /* 0xffffffb03d0578a4 */ /* 0x000fc8000f8e020f */
[----:B------:R-:W0:Y:S01]  /*3d90*/  SHFL.IDX PT, R5, R2, 0x1, 0x1c1f ;  /* 0x003c1f0002057f89 */ /* 0x000e2200000e0000 */
[----:B------:R-:W-:-:S03]  /*3da0*/  UIADD3 UR5, UR5, 0x50, URZ ;  /* 0x0000005005057890 */ /* 0x000fc6000fffe03f */
[----:B------:R-:W1:Y:S03]  /*3db0*/  SHFL.IDX PT, R2, R2, RZ, 0x1c1f ;  /* 0x001c1fff02027589 */ /* 0x000e6600000e0000 */
[----:B------:R-:W-:Y:S01]  /*3dc0*/  IMAD.U32 R3, RZ, RZ, UR5 ;  /* 0x00000005ff037e24 */ /* 0x000fe2000f8e00ff */
[----:B------:R-:W-:-:S03]  /*3dd0*/  UMOV UR5, UR19 ;  /* 0x0000001300057c82 */ /* 0x000fc60008000000 */
[----:B------:R-:W-:Y:S01]  /*3de0*/  IMAD R3, R212, -0x2, R3 ;  /* 0xfffffffed4037824 */ /* 0x000fe200078e0203 */
        /* <DEDUP_REMOVED lines=23> */
[----:B------:R-:W-:Y:S02]  /*3f60*/  UMOV UR6, 0xffffffb0 ;  /* 0xffffffb000067882 */ /* 0x000fe40000000000 */
[----:B------:R-:W-:-:S06]  /*3f70*/  UIMAD UR6, UR61, UR6, 0x51 ;  /* 0x000000513d0674a4 */ /* 0x000fcc000f8e0206 */
[----:B------:R-:W-:Y:S01]  /*3f80*/  IMAD.U32 R21, RZ, RZ, UR6 ;  /* 0x00000006ff157e24 */ /* 0x000fe2000f8e00ff */
[----:B------:R-:W-:-:S03]  /*3f90*/  UIADD3 UR6, UR4, 0x986, URZ ;  /* 0x0000098604067890 */ /* 0x000fc6000fffe03f */
[----:B------:R-:W-:Y:S02]  /*3fa0*/  IMAD R4, R212, -0x2, R21 ;  /* 0xfffffffed4047824 */ /* 0x000fe400078e0215 */
[----:B------:R-:W-:-:S05]  /*3fb0*/  IMAD.U32 R21, RZ, RZ, UR14 ;  /* 0x0000000eff157e24 */ /* 0x000fca000f8e00ff */
[----:B------:R-:W-:-:S04]  /*3fc0*/  IADD3 R4, -R21, UR15, R4 ;  /* 0x0000000f15047c10 */ /* 0x000fc8000fffe104 */
[-CC-:B0-----:R-:W-:Y:S02]  /*3fd0*/  VIADDMNMX R5, R5, R4.reuse, R3.reuse, PT ;  /* 0x0000000405057246 */ /* 0x181fe40003800103 */
[----:B-1----:R-:W-:Y:S02]  /*3fe0*/  VIADDMNMX R3, R2, R4, R3, PT ;  /* 0x0000000402037246 */ /* 0x002fe40003800103 */
[C---:B------:R-:W-:Y:S02]  /*3ff0*/  ISETP.GT.AND P3, PT, R5.reuse, RZ, PT ;  /* 0x000000ff0500720c */ /* 0x040fe40003f64270 */
[C---:B------:R-:W-:Y:S02]  /*4000*/  ISETP.GT.AND P4, PT, R5.reuse, 0x1, PT ;  /* 0x000000010500780c */ /* 0x040fe40003f84270 */
        /* <DEDUP_REMOVED lines=15> */
[C---:B------:R-:W-:Y:S01]  /*4100*/  ISETP.GT.AND P3, PT, R5.reuse, 0x9, PT ;  /* 0x000000090500780c */ /* 0x040fe20003f64270 */
        /* <DEDUP_REMOVED lines=66> */
[----:B------:R-:W-:Y:S01]  /*4530*/  @UP0 ULDC UR10, c[0x0][0x450] ;  /* 0x00011400000a0ab9 */ /* 0x000fe20000000800 */
[----:B------:R-:W-:Y:S01]  /*4540*/  FSEL R39, R39, -INF , P3 ;  /* 0xff80000027277808 */ /* 0x000fe20001800000 */
[----:B------:R-:W-:Y:S01]  /*4550*/  @UP0 USHF.R.U32.HI UR4, URZ, UR10, UR7 ;  /* 0x0000000a3f040299 */ /* 0x000fe20008011607 */
[----:B------:R-:W-:-:S02]  /*4560*/  FMNMX.FTZ R14, R38, R21, !PT ;  /* 0x00000015260e7209 */ /* 0x000fc40007810000 */
[----:B------:R-:W-:Y:S01]  /*4570*/  ISETP.GT.AND P3, PT, R5, 0x41, PT ;  /* 0x000000410500780c */ /* 0x000fe20003f64270 */
[----:B------:R-:W-:Y:S01]  /*4580*/  UIADD3 UR6, UR4, UR15, -UR14 ;  /* 0x0000000f04067290 */ /* 0x000fe2000fffe80e */
[----:B------:R-:W-:-:S03]  /*4590*/  FMNMX.FTZ R21, R39, R14, !PT ;  /* 0x0000000e27157209 */ /* 0x000fc60007810000 */
        /* <DEDUP_REMOVED lines=259> */
.L_x_2609:
        /* <DEDUP_REMOVED lines=9> */
.L_x_2601:
        /* <DEDUP_REMOVED lines=9> */
.L_x_2602:
[----:B-1----:R-:W-:Y:S05]  /*56f0*/  @P3 BRA `(.L_x_2603) ;  /* 0x00000000000c3947 */ /* 0x002fea0003800000 */
[----:B------:R-:W-:-:S13]  /*5700*/  R2UR UR4, R3 ;  /* 0x00000000030472ca */ /* 0x000fda00000e0000 */
[----:B------:R-:W1:Y:S02]  /*5710*/  SYNCS.PHASECHK.TRANS64.TRYWAIT P3, [UR4+0x38830], R4 ;  /* 0x03883004ff0075a7 */ /* 0x000e640008060144 */
[----:B-1----:R-:W-:Y:S05]  /*5720*/  @!P3 BRA `(.L_x_2604) ;  /* 0x0000012c00c0b947 */ /* 0x002fea0003800000 */
.L_x_2603:
        /* <DEDUP_REMOVED lines=23> */
[----:B------:R-:W-:Y:S01]  /*58a0*/  UIADD3 UR58, UR4, 0x80, URZ ;  /* 0x00000080043a7890 */ /* 0x000fe2000fffe03f */
[-C--:B------:R-:W-:Y:S01]  /*58b0*/  FMUL.FTZ R28, R28, R0.reuse ;  /* 0x000000001c1c7220 */ /* 0x080fe20000410000 */
        /* <DEDUP_REMOVED lines=57> */
[----:B------:R-:W-:Y:S01]  /*5c50*/  UIADD3 UR58, UR4, 0x100, URZ ;  /* 0x00000100043a7890 */ /* 0x000fe2000fffe03f */
[-C--:B------:R-:W-:Y:S01]  /*5c60*/  FMUL.FTZ R105, R105, R0.reuse ;  /* 0x0000000069697220 */ /* 0x080fe20000410000 */
[----:B------:R-:W-:Y:S01]  /*5c70*/  UMOV UR56, UR14 ;  /* 0x0000000e00387c82 */ /* 0x000fe20008000000 */
[----:B------:R-:W-:Y:S01]  /*5c80*/  UMOV UR57, UR15 ;  /* 0x0000000f00397c82 */ /* 0x000fe20008000000 */
        /* <DEDUP_REMOVED lines=97> */
[----:B------:R-:W-:Y:S01]  /*62a0*/  UIADD3 UR58, UR4, 0x200, URZ ;  /* 0x00000200043a7890 */ /* 0x000fe2000fffe03f */
[----:B------:R-:W-:Y:S01]  /*62b0*/  UMOV UR56, UR14 ;  /* 0x0000000e00387c82 */ /* 0x000fe20008000000 */
[----:B------:R-:W-:Y:S01]  /*62c0*/  UMOV UR57, UR15 ;  /* 0x0000000f00397c82 */ /* 0x000fe20008000000 */
[----:B------:R-:W-:Y:S01]  /*62d0*/  UMOV UR59, 0x40000040 ;  /* 0x40000040003b7882 */ /* 0x000fe20000000000 */
        /* <DEDUP_REMOVED lines=104> */
[----:B------:R-:W-:Y:S02]  /*6960*/  UIADD3 UR10, UR4, 0x986, URZ ;  /* 0x00000986040a7890 */ /* 0x000fe4000fffe03f */
        /* <DEDUP_REMOVED lines=23> */
[----:B------:R-:W-:Y:S02]  /*6ae0*/  R2UR UR14, R6 ;  /* 0x00000000060e72ca */ /* 0x000fe400000e0000 */
[----:B------:R-:W-:-:S11]  /*6af0*/  R2UR UR15, R7 ;  /* 0x00000000070f72ca */ /* 0x000fd600000e0000 */
[----:B------:R-:W-:Y:S02]  /*6b00*/  UMOV UR56, UR14 ;  /* 0x0000000e00387c82 */ /* 0x000fe40008000000 */
        /* <DEDUP_REMOVED lines=263> */
.L_x_2605:
        /* <DEDUP_REMOVED lines=8> */
.L_x_2606:
[----:B--2---:R-:W-:Y:S05]  /*7c00*/  @P3 BRA `(.L_x_2607) ;  /* 0x0000000000083947 */ /* 0x004fea0003800000 */
[----:B------:R-:W2:Y:S02]  /*7c10*/  SYNCS.PHASECHK.TRANS64.TRYWAIT P3, [UR4+0x38850], R0 ;  /* 0x03885000ff0075a7 */ /* 0x000ea40008060144 */
[----:B--2---:R-:W-:Y:S05]  /*7c20*/  @!P3 BRA `(.L_x_2608) ;  /* 0x00000108009cb947 */ /* 0x004fea0003800000 */
.L_x_2607:
[----:B------:R-:W-:Y:S01]  /*7c30*/  R2UR UR5, R17 ;  /* 0x00000000110572ca */ /* 0x000fe200000e0000 */
[----:B------:R-:W-:Y:S01]  /*7c40*/  WARPGROUP.ARRIVE ;  /* 0x00000000000079c5 */ /* 0x000fe20000000000 */
[----:B------:R-:W-:Y:S01]  /*7c50*/  UMOV UR7, 0x40000040 ;  /* 0x4000004000077882 */ /* 0x000fe20000000000 */
[----:B------:R-:W-:Y:S02]  /*7c60*/  R2UR UR18, R23 ;  /* 0x00000000171272ca */ /* 0x000fe400000e0000 */
[----:B------:R-:W-:Y:S02]  /*7c70*/  R2UR UR11, R234 ;  /* 0x00000000ea0b72ca */ /* 0x000fe400000e0000 */
[----:B------:R-:W-:Y:S02]  /*7c80*/  R2UR UR15, R19 ;  /* 0x00000000130f72ca */ /* 0x000fe400000e0000 */
[----:B------:R-:W-:-:S04]  /*7c90*/  R2UR UR14, R22 ;  /* 0x00000000160e72ca */ /* 0x000fc800000e0000 */
[----:B------:R-:W-:-:S03]  /*7ca0*/  UIADD3 UR5, UR5, 0x400, URZ ;  /* 0x0000040005057890 */ /* 0x000fc6000fffe03f */
[----:B-12---:R-:W-:Y:S01]  /*7cb0*/  VIADD R0, R213, UR18 ;  /* 0x00000012d5007c36 */ /* 0x006fe20008000000 */
[----:B------:R-:W-:-:S04]  /*7cc0*/  USHF.R.U32.HI UR5, URZ, 0x4, UR5 ;  /* 0x000000043f057899 */ /* 0x000fc80008011605 */
[----:B------:R-:W-:-:S04]  /*7cd0*/  ULOP3.LUT UR5, UR5, 0x3fff, URZ, 0xc0, !UPT ;  /* 0x00003fff05057892 */ /* 0x000fc8000f8ec03f */
[----:B------:R-:W-:-:S04]  /*7ce0*/  ULOP3.LUT UR5, UR5, 0x2800000, URZ, 0xfc, !UPT ;  /* 0x0280000005057892 */ /* 0x000fc8000f8efc3f */
[----:B------:R-:W-:-:S03]  /*7cf0*/  UIMAD UR10, UR61, 0xa00, UR5 ;  /* 0x00000a003d0a78a4 */ /* 0x000fc6000f8e0205 */
[----:B------:R-:W-:Y:S01]  /*7d00*/  @UP0 ULDC UR5, c[0x0][0x44c] ;  /* 0x0001130000050ab9 */ /* 0x000fe20000000800 */
[----:B------:R-:W-:Y:S01]  /*7d10*/  UMOV UR61, UR60 ;  /* 0x0000003c003d7c82 */ /* 0x000fe20008000000 */
[----:B------:R-:W-:Y:S01]  /*7d20*/  @P2 IMAD.HI.U32 R2, R0, UR5, RZ ;  /* 0x0000000500022c27 */ /* 0x000fe2000f8e00ff */
[----:B------:R-:W-:Y:S01]  /*7d30*/  @UP0 ULDC UR5, c[0x0][0x450] ;  /* 0x0001140000050ab9 */ /* 0x000fe20000000800 */
[----:B------:R-:W-:Y:S02]  /*7d40*/  UMOV UR6, UR10 ;  /* 0x0000000a00067c82 */ /* 0x000fe40008000000 */
[----:B------:R-:W-:Y:S01]  /*7d50*/  HGMMA.64x256x16.F32.BF16 R24, R208, gdesc[UR4].tnspB, R24, gsb0 ;  /* 0x43e00004d0187df0 */ /* 0x000fe20008001818 */
[----:B------:R-:W-:Y:S01]  /*7d60*/  UIADD3 UR6, UR10, 0x80, URZ ;  /* 0x000000800a067890 */ /* 0x000fe2000fffe03f */
[----:B------:R-:W-:Y:S01]  /*7d70*/  @P2 SHF.R.U32.HI R0, RZ, UR5, R2 ;  /* 0x00000005ff002c19 */ /* 0x000fe20008011602 */
[----:B------:R-:W-:Y:S01]  /*7d80*/  UMOV UR7, 0x40000040 ;  /* 0x4000004000077882 */ /* 0x000fe20000000000 */
[----:B------:R-:W-:-:S02]  /*7d90*/  UMOV UR5, 0x1 ;  /* 0x0000000100057882 */ /* 0x000fc40000000000 */
[----:B------:R-:W-:Y:S01]  /*7da0*/  UIMAD UR5, UR11, -0x50, UR5 ;  /* 0xffffffb00b0578a4 */ /* 0x000fe2000f8e0205 */
[----:B------:R-:W-:Y:S02]  /*7db0*/  WARPGROUP.DEPBAR.LE gsb0, 0x0 ;  /* 0x00008000000079c5 */ /* 0x000fe40000010000 */
[----:B------:R-:W-:-:S15]  /*7dc0*/  WARPGROUP.ARRIVE ;  /* 0x00000000000079c5 */ /* 0x000fde0000000000 */
[----:B------:R-:W-:-:S04]  /*7dd0*/  NOP ;  /* 0x0000000000007918 */ /* 0x000fc80000000000 */
        /* <DEDUP_REMOVED lines=11> */
[----:B------:R-:W1:Y:S01]  /*7e90*/  SHFL.IDX PT, R201, R0, 0x1, 0x1c1f ;  /* 0x003c1f0000c97f89 */ /* 0x000e6200000e0000 */
[----:B------:R-:W-:-:S15]  /*7ea0*/  IMAD.MOV.U32 R203, RZ, RZ, -0x2 ;  /* 0xfffffffeffcb7424 */ /* 0x000fde00078e00ff */
[----:B------:R-:W-:-:S06]  /*7eb0*/  NOP ;  /* 0x0000000000007918 */ /* 0x000fcc0000000000 */
[----:B------:R-:W-:Y:S01]  /*7ec0*/  HGMMA.64x256x16.F32.BF16 R24, R196, gdesc[UR4].tnspB, R24, gsb0 ;  /* 0x43e00004c4187df0 */ /* 0x000fe20008001818 */
[----:B0-----:R-:W-:Y:S01]  /*7ed0*/  IMAD R4, R212, R203, UR5 ;  /* 0x00000005d4047e24 */ /* 0x001fe2000f8e02cb */
[----:B------:R-:W-:Y:S01]  /*7ee0*/  UIADD3 UR6, UR10, 0x200, URZ ;  /* 0x000002000a067890 */ /* 0x000fe2000fffe03f */
[----:B------:R-:W-:Y:S01]  /*7ef0*/  IMAD.U32 R203, RZ, RZ, UR15 ;  /* 0x0000000fffcb7e24 */ /* 0x000fe2000f8e00ff */
[----:B------:R-:W-:Y:S01]  /*7f00*/  UMOV UR7, 0x40000040 ;  /* 0x4000004000077882 */ /* 0x000fe20000000000 */
[----:B------:R-:W-:-:S03]  /*7f10*/  ULDC UR5, c[0x0][0x988] ;  /* 0x0002620000057ab9 */ /* 0x000fc60000000800 */
[----:B------:R-:W-:Y:S02]  /*7f20*/  IADD3 R4, -R203, UR14, R4 ;  /* 0x0000000ecb047c10 */ /* 0x000fe4000fffe104 */
[----:B------:R-:W-:-:S03]  /*7f30*/  R2UR UR14, R3 ;  /* 0x00000000030e72ca */ /* 0x000fc600000e0000 */
[----:B-1----:R-:W-:-:S05]  /*7f40*/  IMAD.IADD R2, R4, 0x1, R201 ;  /* 0x0000000104027824 */ /* 0x002fca00078e02c9 */
[C---:B------:R-:W-:Y:S02]  /*7f50*/  ISETP.GT.AND P3, PT, R2.reuse, RZ, PT ;  /* 0x000000ff0200720c */ /* 0x040fe40003f64270 */
[----:B------:R-:W-:Y:S02]  /*7f60*/  ISETP.GT.AND P4, PT, R2, 0x1, PT ;  /* 0x000000010200780c */ /* 0x000fe40003f84270 */
[----:B------:R-:W-:Y:S02]  /*7f70*/  FSEL R186, R186, -INF , P3 ;  /* 0xff800000baba7808 */ /* 0x000fe40001800000 */
[----:B------:R-:W-:Y:S02]  /*7f80*/  ISETP.GT.AND P3, PT, R2, 0x8, PT ;  /* 0x000000080200780c */ /* 0x000fe40003f64270 */
[----:B------:R-:W-:Y:S02]  /*7f90*/  FSEL R187, R187, -INF , P4 ;  /* 0xff800000bbbb7808 */ /* 0x000fe40002000000 */
        /* <DEDUP_REMOVED lines=48> */
[----:B------:R-:W-:-:S02]  /*82a0*/  ISETP.GT.AND P3, PT, R2, 0x48, PT ;  /* 0x000000480200780c */ /* 0x000fc40003f64270 */
[----:B------:R-:W-:Y:S02]  /*82b0*/  FMNMX.FTZ R201, R155, R200, !PT ;  /* 0x000000c89bc97209 */ /* 0x000fe40007810000 */
[----:B------:R-:W-:Y:S02]  /*82c0*/  FSEL R158, R158, -INF , P3 ;  /* 0xff8000009e9e7808 */ /* 0x000fe40001800000 */
[----:B------:R-:W-:Y:S02]  /*82d0*/  ISETP.GT.AND P4, PT, R2, 0x49, PT ;  /* 0x000000490200780c */ /* 0x000fe40003f84270 */
[----:B------:R-:W-:Y:S02]  /*82e0*/  FMNMX.FTZ R2, R158, R201, !PT ;  /* 0x000000c99e027209 */ /* 0x000fe40007810000 */
[----:B------:R-:W0:Y:S01]  /*82f0*/  SHFL.IDX PT, R201, R0, RZ, 0x1c1f ;  /* 0x001c1fff00c97589 */ /* 0x000e2200000e0000 */
[----:B------:R-:W-:-:S04]  /*8300*/  FSEL R159, R159, -INF , P4 ;  /* 0xff8000009f9f7808 */ /* 0x000fc80002000000 */
[----:B------:R-:W-:-:S05]  /*8310*/  FMNMX.FTZ R200, R159, R2, !PT ;  /* 0x000000029fc87209 */ /* 0x000fca0007810000 */
[----:B------:R-:W1:Y:S01]  /*8320*/  SHFL.BFLY PT, R203, R200, 0x2, 0x1f ;  /* 0x0c401f00c8cb7f89 */ /* 0x000e6200000e0000 */
[----:B0-----:R-:W-:-:S05]  /*8330*/  IMAD.IADD R2, R4, 0x1, R201 ;  /* 0x0000000104027824 */ /* 0x001fca00078e02c9 */
[C---:B------:R-:W-:Y:S02]  /*8340*/  ISETP.GT.AND P3, PT, R2.reuse, RZ, PT ;  /* 0x000000ff0200720c */ /* 0x040fe40003f64270 */
[----:B------:R-:W-:Y:S02]  /*8350*/  ISETP.GT.AND P4, PT, R2, 0x1, PT ;  /* 0x000000010200780c */ /* 0x000fe40003f84270 */
[----:B------:R-:W-:Y:S02]  /*8360*/  FSEL R201, R184, -INF , P3 ;  /* 0xff800000b8c97808 */ /* 0x000fe40001800000 */
[----:B------:R-:W-:Y:S02]  /*8370*/  ISETP.GT.AND P5, PT, R2, 0x8, PT ;  /* 0x000000080200780c */ /* 0x000fe40003fa4270 */
[----:B------:R-:W-:Y:S02]  /*8380*/  FSEL R185, R185, -INF , P4 ;  /* 0xff800000b9b97808 */ /* 0x000fe40002000000 */
[----:B------:R-:W-:-:S02]  /*8390*/  FMNMX.FTZ R0, R201, R20, !PT ;  /* 0x00000014c9007209 */ /* 0x000fc40007810000 */
[----:B-1----:R-:W-:Y:S02]  /*83a0*/  FMNMX.FTZ R203, R200, R203, !PT ;  /* 0x000000cbc8cb7209 */ /* 0x002fe40007810000 */
[----:B------:R-:W-:Y:S02]  /*83b0*/  ISETP.GT.AND P3, PT, R2, 0x9, PT ;  /* 0x000000090200780c */ /* 0x000fe40003f64270 */
[----:B------:R-:W-:Y:S01]  /*83c0*/  FSEL R188, R188, -INF , P5 ;  /* 0xff800000bcbc7808 */ /* 0x000fe20002800000 */
[----:B------:R-:W0:Y:S01]  /*83d0*/  SHFL.BFLY PT, R4, R203, 0x1, 0x1f ;  /* 0x0c201f00cb047f89 */ /* 0x000e2200000e0000 */
[----:B------:R-:W-:Y:S02]  /*83e0*/  FSEL R189, R189, -INF , P3 ;  /* 0xff800000bdbd7808 */ /* 0x000fe40001800000 */
[C---:B------:R-:W-:Y:S02]  /*83f0*/  ISETP.GT.AND P3, PT, R2.reuse, 0x10, PT ;  /* 0x000000100200780c */ /* 0x040fe40003f64270 */
[----:B------:R-:W-:-:S02]  /*8400*/  ISETP.GT.AND P4, PT, R2, 0x11, PT ;  /* 0x000000110200780c */ /* 0x000fc40003f84270 */
[----:B------:R-:W-:Y:S02]  /*8410*/  FSEL R176, R176, -INF , P3 ;  /* 0xff800000b0b07808 */ /* 0x000fe40001800000 */
[C---:B------:R-:W-:Y:S02]  /*8420*/  ISETP.GT.AND P3, PT, R2.reuse, 0x18, PT ;  /* 0x000000180200780c */ /* 0x040fe40003f64270 */
[----:B------:R-:W-:Y:S02]  /*8430*/  FSEL R177, R177, -INF , P4 ;  /* 0xff800000b1b17808 */ /* 0x000fe40002000000 */
[----:B------:R-:W-:Y:S02]  /*8440*/  ISETP.GT.AND P5, PT, R2, 0x19, PT ;  /* 0x000000190200780c */ /* 0x000fe40003fa4270 */
[----:B------:R-:W-:Y:S02]  /*8450*/  FSEL R180, R180, -INF , P3 ;  /* 0xff800000b4b47808 */ /* 0x000fe40001800000 */
[----:B------:R-:W-:-:S02]  /*8460*/  FSEL R181, R181, -INF , P5 ;  /* 0xff800000b5b57808 */ /* 0x000fc40002800000 */
[C---:B------:R-:W-:Y:S02]  /*8470*/  ISETP.GT.AND P4, PT, R2.reuse, 0x20, PT ;  /* 0x000000200200780c */ /* 0x040fe40003f84270 */
[C---:B------:R-:W-:Y:S02]  /*8480*/  ISETP.GT.AND P5, PT, R2.reuse, 0x21, PT ;  /* 0x000000210200780c */ /* 0x040fe40003fa4270 */
[C---:B------:R-:W-:Y:S02]  /*8490*/  ISETP.GT.AND P3, PT, R2.reuse, 0x28, PT ;  /* 0x000000280200780c */ /* 0x040fe40003f64270 */
[----:B0-----:R-:W-:Y:S02]  /*84a0*/  FMNMX.FTZ R4, R203, R4, !PT ;  /* 0x00000004cb047209 */ /* 0x001fe40007810000 */
[----:B------:R-:W-:Y:S02]  /*84b0*/  FSEL R169, R169, -INF , P5 ;  /* 0xff800000a9a97808 */ /* 0x000fe40002800000 */
[----:B------:R-:W-:-:S02]  /*84c0*/  ISETP.GT.AND P5, PT, R2, 0x29, PT ;  /* 0x000000290200780c */ /* 0x000fc40003fa4270 */
[----:B------:R-:W-:Y:S02]  /*84d0*/  FSEL R172, R172, -INF , P3 ;  /* 0xff800000acac7808 */ /* 0x000fe40001800000 */
[----:B------:R-:W-:Y:S02]  /*84e0*/  FSEL R173, R173, -INF , P5 ;  /* 0xff800000adad7808 */ /* 0x000fe40002800000 */
[C---:B------:R-:W-:Y:S02]  /*84f0*/  ISETP.GT.AND P3, PT, R2.reuse, 0x30, PT ;  /* 0x000000300200780c */ /* 0x040fe40003f64270 */
[----:B------:R-:W-:Y:S02]  /*8500*/  ISETP.GT.AND P5, PT, R2, 0x31, PT ;  /* 0x000000310200780c */ /* 0x000fe40003fa4270 */
[----:B------:R-:W-:Y:S02]  /*8510*/  FSEL R160, R160, -INF , P3 ;  /* 0xff800000a0a07808 */ /* 0x000fe40001800000 */
        /* <DEDUP_REMOVED lines=10> */
[----:B------:R-:W-:Y:S01]  /*85c0*/  ISETP.GT.AND P5, PT, R2, 0x49, PT ;  /* 0x000000490200780c */ /* 0x000fe20003fa4270 */
[----:B------:R-:W-:Y:S02]  /*85d0*/  WARPGROUP.DEPBAR.LE gsb0, 0x0 ;  /* 0x00008000000079c5 */ /* 0x000fe40000010000 */
[----:B------:R-:W-:Y:S01]  /*85e0*/  FMNMX.FTZ R197, R185, R0, !PT ;  /* 0x00000000b9c57209 */ /* 0x000fe20007810000 */
[----:B------:R-:W-:-:S03]  /*85f0*/  WARPGROUP.ARRIVE ;  /* 0x00000000000079c5 */ /* 0x000fc60000000000 */
[----:B------:R-:W-:-:S03]  /*8600*/  FMNMX.FTZ R0, R188, R197, !PT ;  /* 0x000000c5bc007209 */ /* 0x000fc60007810000 */
[----:B------:R-:W-:Y:S01]  /*8610*/  HGMMA.64x256x16.F32.BF16 R24, R192, gdesc[UR4].tnspB, R24, gsb0 ;  /* 0x43e00004c0187df0 */ /* 0x000fe20008001818 */
[----:B------:R-:W-:Y:S02]  /*8620*/  FMNMX.FTZ R197, R189, R0, !PT ;  /* 0x00000000bdc57209 */ /* 0x000fe40007810000 */
[----:B------:R-:W-:Y:S02]  /*8630*/  R2UR UR6, R235 ;  /* 0x00000000eb0672ca */ /* 0x000fe400000e0000 */
[----:B------:R-:W-:-:S04]  /*8640*/  FMNMX.FTZ R0, R176, R197, !PT ;  /* 0x000000c5b0007209 */ /* 0x000fc80007810000 */
[----:B------:R-:W-:Y:S02]  /*8650*/  FMNMX.FTZ R197, R177, R0, !PT ;  /* 0x00000000b1c57209 */ /* 0x000fe40007810000 */
[----:B------:R-:W-:Y:S01]  /*8660*/  FSEL R0, R168, -INF , P4 ;  /* 0xff800000a8007808 */ /* 0x000fe20002000000 */
[----:B------:R-:W-:Y:S01]  /*8670*/  FMUL.FTZ R168, R4, UR5 ;  /* 0x0000000504a87c20 */ /* 0x000fe20008410000 */
[----:B------:R-:W-:Y:S02]  /*8680*/  FMNMX.FTZ R184, R180, R197, !PT ;  /* 0x000000c5b4b87209 */ /* 0x000fe40007810000 */
[----:B------:R-:W-:Y:S01]  /*8690*/  FSETP.NEU.FTZ.AND P4, PT, R4, -INF , PT ;  /* 0xff8000000400780b */ /* 0x000fe20003f9d000 */
[----:B------:R-:W-:Y:S01]  /*86a0*/  UISETP.GT.AND UP1, UPT, UR11, UR6, UPT ;  /* 0x000000060b00728c */ /* 0x000fe2000bf24270 */
[----:B------:R-:W-:Y:S02]  /*86b0*/  FMNMX.FTZ R3, R181, R184, !PT ;  /* 0x000000b8b5037209 */ /* 0x000fe40007810000 */
[----:B------:R-:W-:-:S02]  /*86c0*/  FSEL R168, R168, RZ, P4 ;  /* 0x000000ffa8a87208 */ /* 0x000fc40002000000 */
[----:B------:R-:W-:Y:S02]  /*86d0*/  FMNMX.FTZ R184, R0, R3, !PT ;  /* 0x0000000300b87209 */ /* 0x000fe40007810000 */
[----:B------:R-:W-:Y:S01]  /*86e0*/  R2UR UR6, R16 ;  /* 0x00000000100672ca */ /* 0x000fe200000e0000 */
[--C-:B------:R-:W-:Y:S01]  /*86f0*/  FFMA.FTZ R209, R186, UR5, -R168.reuse ;  /* 0x00000005bad17c23 */ /* 0x100fe200080108a8 */
[----:B------:R-:W-:Y:S01]  /*8700*/  FMNMX.FTZ R3, R169, R184, !PT ;  /* 0x000000b8a9037209 */ /* 0x000fe20007810000 */
[--C-:B------:R-:W-:Y:S01]  /*8710*/  FFMA.FTZ R211, R190, UR5, -R168.reuse ;  /* 0x00000005bed37c23 */ /* 0x100fe200080108a8 */
[--C-:B------:R-:W-:Y:S01]  /*8720*/  FFMA.FTZ R203, R174, UR5, -R168.reuse ;  /* 0x00000005aecb7c23 */ /* 0x100fe200080108a8 */
[--C-:B------:R-:W-:Y:S01]  /*8730*/  FFMA.FTZ R197, R162, UR5, -R168.reuse ;  /* 0x00000005a2c57c23 */ /* 0x100fe200080108a8 */
[----:B------:R-:W-:Y:S01]  /*8740*/  FMNMX.FTZ R184, R172, R3, !PT ;  /* 0x00000003acb87209 */ /* 0x000fe20007810000 */
[--C-:B------:R-:W-:Y:S01]  /*8750*/  FFMA.FTZ R162, R163, UR5, -R168.reuse ;  /* 0x00000005a3a27c23 */ /* 0x100fe200080108a8 */
[----:B------:R-:W-:Y:S01]  /*8760*/  MUFU.EX2 R209, R209 ;  /* 0x000000d100d17308 */ /* 0x000fe20000000800 */
[--C-:B------:R-:W-:Y:S01]  /*8770*/  FFMA.FTZ R205, R178, UR5, -R168.reuse ;  /* 0x00000005b2cd7c23 */ /* 0x100fe200080108a8 */
[----:B------:R-:W-:Y:S01]  /*8780*/  FMNMX.FTZ R3, R173, R184, !PT ;  /* 0x000000b8ad037209 */ /* 0x000fe20007810000 */
[--C-:B------:R-:W-:Y:S01]  /*8790*/  FFMA.FTZ R184, R187, UR5, -R168.reuse ;  /* 0x00000005bbb87c23 */ /* 0x100fe200080108a8 */
[----:B------:R-:W-:Y:S01]  /*87a0*/  FSEL R187, R156, -INF , P3 ;  /* 0xff8000009cbb7808 */ /* 0x000fe20001800000 */
[--C-:B------:R-:W-:Y:S01]  /*87b0*/  FFMA.FTZ R156, R170, UR5, -R168.reuse ;  /* 0x00000005aa9c7c23 */ /* 0x100fe200080108a8 */
[----:B------:R-:W-:Y:S01]  /*87c0*/  FMNMX.FTZ R186, R160, R3, !PT ;  /* 0x00000003a0ba7209 */ /* 0x000fe20007810000 */
[--C-:B------:R-:W-:Y:S01]  /*87d0*/  FFMA.FTZ R170, R175, UR5, -R168.reuse ;  /* 0x00000005afaa7c23 */ /* 0x100fe200080108a8 */
[----:B------:R-:W-:Y:S01]  /*87e0*/  MUFU.EX2 R211, R211 ;  /* 0x000000d300d37308 */ /* 0x000fe20000000800 */
        /* <DEDUP_REMOVED lines=14> */
[----:B------:R-:W-:Y:S01]  /*88d0*/  FFMA.FTZ R159, R159, UR5, -R168 ;  /* 0x000000059f9f7c23 */ /* 0x000fe200080108a8 */
[----:B------:R-:W-:Y:S01]  /*88e0*/  MUFU.EX2 R205, R205 ;  /* 0x000000cd00cd7308 */ /* 0x000fe20000000800 */
[----:B------:R-:W-:Y:S01]  /*88f0*/  IMAD.U32 R233, RZ, RZ, UR6 ;  /* 0x00000006ffe97e24 */ /* 0x000fe2000f8e00ff */
[----:B------:R-:W-:-:S02]  /*8900*/  FMNMX.FTZ R2, R153, R190, !PT ;  /* 0x000000be99027209 */ /* 0x000fc40007810000 */
[----:B------:R-:W-:Y:S01]  /*8910*/  FSEL R190, R157, -INF , P5 ;  /* 0xff8000009dbe7808 */ /* 0x000fe20002800000 */
[----:B------:R-:W-:Y:S01]  /*8920*/  FFMA.FTZ R157, R171, UR5, -R168 ;  /* 0x00000005ab9d7c23 */ /* 0x000fe200080108a8 */
        /* <DEDUP_REMOVED lines=10> */
[----:B------:R-:W1:Y:S08]  /*89d0*/  MUFU.EX2 R157, R157 ;  /* 0x0000009d009d7308 */ /* 0x000e700000000800 */
[----:B------:R-:W-:Y:S08]  /*89e0*/  MUFU.EX2 R203, R203 ;  /* 0x000000cb00cb7308 */ /* 0x000ff00000000800 */
[----:B------:R-:W-:Y:S01]  /*89f0*/  MUFU.EX2 R170, R170 ;  /* 0x000000aa00aa7308 */ /* 0x000fe20000000800 */
[----:B0-----:R-:W-:-:S04]  /*8a00*/  FMNMX.FTZ R3, R2, R3, !PT ;  /* 0x0000000302037209 */ /* 0x001fc80007810000 */
[C---:B------:R-:W-:Y:S01]  /*8a10*/  FSETP.NEU.FTZ.AND P3, PT, R3.reuse, -INF , PT ;  /* 0xff8000000300780b */ /* 0x040fe20003f7d000 */
[----:B------:R-:W-:Y:S02]  /*8a20*/  FMUL.FTZ R174, R3, UR5 ;  /* 0x0000000503ae7c20 */ /* 0x000fe40008410000 */
[----:B------:R-:W-:Y:S03]  /*8a30*/  MUFU.EX2 R197, R197 ;  /* 0x000000c500c57308 */ /* 0x000fe60000000800 */
[----:B------:R-:W-:-:S05]  /*8a40*/  FSEL R174, R174, RZ, P3 ;  /* 0x000000ffaeae7208 */ /* 0x000fca0001800000 */
[----:B------:R-:W-:Y:S01]  /*8a50*/  MUFU.EX2 R162, R162 ;  /* 0x000000a200a27308 */ /* 0x000fe20000000800 */
[--C-:B------:R-:W-:Y:S01]  /*8a60*/  FFMA.FTZ R200, R0, UR5, -R174.reuse ;  /* 0x0000000500c87c23 */ /* 0x100fe200080108ae */
[----:B------:R-:W-:Y:S01]  /*8a70*/  FSEL R0, R4, RZ, P4 ;  /* 0x000000ff04007208 */ /* 0x000fe20002000000 */
[--C-:B------:R-:W-:Y:S01]  /*8a80*/  FFMA.FTZ R163, R201, UR5, -R174.reuse ;  /* 0x00000005c9a37c23 */ /* 0x100fe200080108ae */
[--C-:B------:R-:W-:Y:S01]  /*8a90*/  FFMA.FTZ R208, R185, UR5, -R174.reuse ;  /* 0x00000005b9d07c23 */ /* 0x100fe200080108ae */
[--C-:B------:R-:W-:Y:S01]  /*8aa0*/  FFMA.FTZ R210, R188, UR5, -R174.reuse ;  /* 0x00000005bcd27c23 */ /* 0x100fe200080108ae */
[--C-:B------:R-:W-:Y:S01]  /*8ab0*/  FFMA.FTZ R171, R189, UR5, -R174.reuse ;  /* 0x00000005bdab7c23 */ /* 0x100fe200080108ae */
[----:B------:R-:W-:Y:S01]  /*8ac0*/  FADD.FTZ R0, -R0, R21 ;  /* 0x0000001500007221 */ /* 0x000fe20000010100 */
[----:B------:R-:W-:Y:S01]  /*8ad0*/  FSEL R21, R3, RZ, P3 ;  /* 0x000000ff03157208 */ /* 0x000fe20001800000 */
[----:B------:R-:W-:Y:S01]  /*8ae0*/  MUFU.EX2 R163, R163 ;  /* 0x000000a300a37308 */ /* 0x000fe20000000800 */
[--C-:B------:R-:W-:Y:S01]  /*8af0*/  FFMA.FTZ R204, R176, UR5, -R174.reuse ;  /* 0x00000005b0cc7c23 */ /* 0x100fe200080108ae */
[----:B------:R-:W-:Y:S01]  /*8b00*/  FMUL.FTZ R2, R0, UR5 ;  /* 0x0000000500027c20 */ /* 0x000fe20008410000 */
[----:B------:R-:W-:Y:S01]  /*8b10*/  FFMA.FTZ R175, R177, UR5, -R174 ;  /* 0x00000005b1af7c23 */ /* 0x000fe200080108ae */
[----:B------:R-:W-:Y:S01]  /*8b20*/  FADD.FTZ R21, -R21, R20 ;  /* 0x0000001415157221 */ /* 0x000fe20000010100 */
[----:B------:R-:W-:-:S02]  /*8b30*/  IMAD.U32 R20, RZ, RZ, UR14 ;  /* 0x0000000eff147e24 */ /* 0x000fc4000f8e00ff */
[--C-:B------:R-:W-:Y:S01]  /*8b40*/  FFMA.FTZ R206, R180, UR5, -R174.reuse ;  /* 0x00000005b4ce7c23 */ /* 0x100fe200080108ae */
[--C-:B------:R-:W-:Y:S01]  /*8b50*/  FFMA.FTZ R167, R181, UR5, -R174.reuse ;  /* 0x00000005b5a77c23 */ /* 0x100fe200080108ae */
[----:B------:R-:W-:Y:S01]  /*8b60*/  FMUL.FTZ R0, R21, UR5 ;  /* 0x0000000515007c20 */ /* 0x000fe20008410000 */
[----:B------:R-:W0:Y:S01]  /*8b70*/  MUFU.EX2 R2, R2 ;  /* 0x0000000200027308 */ /* 0x000e220000000800 */
[----:B------:R-:W-:Y:S02]  /*8b80*/  @!P1 VIADD R20, R20, 0x38840 ;  /* 0x0003884014149836 */ /* 0x000fe40000000000 */
[--C-:B------:R-:W-:Y:S01]  /*8b90*/  FFMA.FTZ R21, R173, UR5, -R174.reuse ;  /* 0x00000005ad157c23 */ /* 0x100fe200080108ae */
[--C-:B------:R-:W-:Y:S01]  /*8ba0*/  FFMA.FTZ R169, R169, UR5, -R174.reuse ;  /* 0x00000005a9a97c23 */ /* 0x100fe200080108ae */
[--C-:B------:R-:W-:Y:S01]  /*8bb0*/  FFMA.FTZ R202, R172, UR5, -R174.reuse ;  /* 0x00000005acca7c23 */ /* 0x100fe200080108ae */
[----:B------:R-:W-:Y:S01]  /*8bc0*/  FFMA.FTZ R196, R160, UR5, -R174 ;  /* 0x00000005a0c47c23 */ /* 0x000fe200080108ae */
[----:B------:R-:W-:Y:S01]  /*8bd0*/  @!P1 PRMT R20, RZ, 0x654, R20 ;  /* 0x00000654ff149816 */ /* 0x000fe20000000014 */
[--C-:B------:R-:W-:Y:S01]  /*8be0*/  FFMA.FTZ R161, R161, UR5, -R174.reuse ;  /* 0x00000005a1a17c23 */ /* 0x100fe200080108ae */
[----:B------:R-:W2:Y:S01]  /*8bf0*/  MUFU.EX2 R0, R0 ;  /* 0x0000000000007308 */ /* 0x000ea20000000800 */
[--C-:B------:R-:W-:Y:S01]  /*8c00*/  FFMA.FTZ R198, R164, UR5, -R174.reuse ;  /* 0x00000005a4c67c23 */ /* 0x100fe200080108ae */
[--C-:B------:R-:W-:Y:S01]  /*8c10*/  FFMA.FTZ R165, R165, UR5, -R174.reuse ;  /* 0x00000005a5a57c23 */ /* 0x100fe200080108ae */
[----:B-1----:R-:W-:Y:S01]  /*8c20*/  F2FP.BF16.F32.PACK_AB R201, R157, R156 ;  /* 0x0000009c9dc9723e */ /* 0x002fe200000010ff */
[----:B------:R-:W-:Y:S01]  /*8c30*/  FFMA.FTZ R187, R187, UR5, -R174 ;  /* 0x00000005bbbb7c23 */ /* 0x000fe200080108ae */
[----:B------:R-:W-:Y:S01]  /*8c40*/  IMAD.U32 R172, RZ, RZ, UR4 ;  /* 0x00000004ffac7e24 */ /* 0x000fe2000f8e00ff */
[----:B------:R-:W-:Y:S01]  /*8c50*/  PLOP3.LUT P3, PT, PT, PT, UP1, 0x80, 0x0 ;  /* 0x000000000000781c */ /* 0x000fe20003f6f018 */
[----:B------:R-:W-:Y:S01]  /*8c60*/  UIADD3 UR4, UR11, -0x1, URZ ;  /* 0xffffffff0b047890 */ /* 0x000fe2000fffe03f */
[----:B------:R-:W1:Y:S01]  /*8c70*/  MUFU.EX2 R208, R208 ;  /* 0x000000d000d07308 */ /* 0x000e620000000800 */
[----:B0-----:R-:W-:Y:S01]  /*8c80*/  FFMA.FTZ R177, R2, R5, R209 ;  /* 0x0000000502b17223 */ /* 0x001fe200000100d1 */
[----:B------:R-:W-:Y:S01]  /*8c90*/  @!P1 VIADD R160, R172, 0x38860 ;  /* 0x00038860aca09836 */ /* 0x000fe20000000000 */
[----:B------:R-:W-:-:S02]  /*8ca0*/  F2FP.BF16.F32.PACK_AB R209, R184, R209 ;  /* 0x000000d1b8d1723e */ /* 0x000fc400000010ff */
[----:B------:R-:W-:Y:S02]  /*8cb0*/  IMAD.U32 R234, RZ, RZ, UR4 ;  /* 0x00000004ffea7e24 */ /* 0x000fe4000f8e00ff */
[----:B------:R-:W-:Y:S01]  /*8cc0*/  @!P1 PRMT R160, RZ, 0x654, R160 ;  /* 0x00000654ffa09816 */ /* 0x000fe200000000a0 */
[----:B------:R-:W0:Y:S01]  /*8cd0*/  MUFU.EX2 R210, R210 ;  /* 0x000000d200d27308 */ /* 0x000e220000000800 */
[----:B--2---:R-:W-:Y:S01]  /*8ce0*/  FFMA.FTZ R173, R0, R14, R163 ;  /* 0x0000000e00ad7223 */ /* 0x004fe200000100a3 */
[----:B------:R-:W-:-:S06]  /*8cf0*/  FADD.FTZ R14, R184, R177 ;  /* 0x000000b1b80e7221 */ /* 0x000fcc0000010000 */
[----:B------:R-:W2:Y:S01]  /*8d00*/  MUFU.EX2 R171, R171 ;  /* 0x000000ab00ab7308 */ /* 0x000ea20000000800 */
[C---:B-1----:R-:W-:Y:S01]  /*8d10*/  FADD.FTZ R173, R208.reuse, R173 ;  /* 0x000000add0ad7221 */ /* 0x042fe20000010000 */
[----:B------:R-:W-:-:S06]  /*8d20*/  F2FP.BF16.F32.PACK_AB R208, R208, R163 ;  /* 0x000000a3d0d0723e */ /* 0x000fcc00000010ff */
[----:B------:R-:W1:Y:S08]  /*8d30*/  MUFU.EX2 R204, R204 ;  /* 0x000000cc00cc7308 */ /* 0x000e700000000800 */
[----:B------:R-:W3:Y:S08]  /*8d40*/  MUFU.EX2 R175, R175 ;  /* 0x000000af00af7308 */ /* 0x000ef00000000800 */
[----:B------:R-:W4:Y:S08]  /*8d50*/  MUFU.EX2 R206, R206 ;  /* 0x000000ce00ce7308 */ /* 0x000f300000000800 */
[----:B------:R-:W5:Y:S08]  /*8d60*/  MUFU.EX2 R167, R167 ;  /* 0x000000a700a77308 */ /* 0x000f700000000800 */
[----:B------:R-:W5:Y:S08]  /*8d70*/  MUFU.EX2 R200, R200 ;  /* 0x000000c800c87308 */ /* 0x000f700000000800 */
[----:B------:R-:W5:Y:S08]  /*8d80*/  MUFU.EX2 R169, R169 ;  /* 0x000000a900a97308 */ /* 0x000f700000000800 */
[----:B------:R-:W5:Y:S08]  /*8d90*/  MUFU.EX2 R202, R202 ;  /* 0x000000ca00ca7308 */ /* 0x000f700000000800 */
[----:B------:R-:W5:Y:S08]  /*8da0*/  MUFU.EX2 R21, R21 ;  /* 0x0000001500157308 */ /* 0x000f700000000800 */
[----:B------:R-:W5:Y:S08]  /*8db0*/  MUFU.EX2 R196, R196 ;  /* 0x000000c400c47308 */ /* 0x000f700000000800 */
[----:B------:R0:W5:Y:S01]  /*8dc0*/  MUFU.EX2 R5, R161 ;  /* 0x000000a100057308 */ /* 0x0001620000000800 */
[----:B------:R-:W-:-:S02]  /*8dd0*/  WARPGROUP.DEPBAR.LE gsb0, 0x0 ;  /* 0x00008000000079c5 */ /* 0x000fc40000010000 */
[----:B------:R2:W-:Y:S01]  /*8de0*/  @!P1 SYNCS.ARRIVE.TRANS64.RED.A1T0 RZ, [R20+URZ], RZ ;  /* 0x000000ff14ff99a7 */ /* 0x0005e2000810043f */
[----:B------:R-:W-:-:S04]  /*8df0*/  FFMA.FTZ R192, R152, UR5, -R174 ;  /* 0x0000000598c07c23 */ /* 0x000fc800080108ae */
[----:B------:R-:W-:Y:S01]  /*8e00*/  MUFU.EX2 R199, R199 ;  /* 0x000000c700c77308 */ /* 0x000fe20000000800 */
[--C-:B0-----:R-:W-:Y:S01]  /*8e10*/  FFMA.FTZ R161, R153, UR5, -R174.reuse ;  /* 0x0000000599a17c23 */ /* 0x101fe200080108ae */
[----:B------:R-:W-:Y:S01]  /*8e20*/  FFMA.FTZ R174, R190, UR5, -R174 ;  /* 0x00000005beae7c23 */ /* 0x000fe200080108ae */
[----:B--2---:R-:W-:Y:S01]  /*8e30*/  FADD.FTZ R20, R210, R173 ;  /* 0x000000add2147221 */ /* 0x004fe20000010000 */
[----:B------:R-:W-:Y:S01]  /*8e40*/  FADD.FTZ R173, R211, R14 ;  /* 0x0000000ed3ad7221 */ /* 0x000fe20000010000 */
[----:B------:R0:W-:Y:S03]  /*8e50*/  @!P1 SYNCS.ARRIVE.TRANS64.RED.A1T0 RZ, [R160+URZ], RZ ;  /* 0x000000ffa0ff99a7 */ /* 0x0001e6000810043f */
[----:B------:R-:W2:Y:S01]  /*8e60*/  MUFU.EX2 R198, R198 ;  /* 0x000000c600c67308 */ /* 0x000ea20000000800 */
[----:B------:R-:W-:Y:S01]  /*8e70*/  FADD.FTZ R177, R171, R20 ;  /* 0x00000014abb17221 */ /* 0x000fe20000010000 */
[C---:B------:R-:W-:Y:S01]  /*8e80*/  FADD.FTZ R14, R186.reuse, R173 ;  /* 0x000000adba0e7221 */ /* 0x040fe20000010000 */
[----:B------:R-:W-:-:S02]  /*8e90*/  F2FP.BF16.F32.PACK_AB R211, R186, R211 ;  /* 0x000000d3bad3723e */ /* 0x000fc400000010ff */
[----:B-1----:R-:W-:Y:S01]  /*8ea0*/  FADD.FTZ R20, R204, R177 ;  /* 0x000000b1cc147221 */ /* 0x002fe20000010000 */
[----:B------:R-:W-:Y:S01]  /*8eb0*/  FADD.FTZ R173, R205, R14 ;  /* 0x0000000ecdad7221 */ /* 0x000fe20000010000 */
[----:B------:R-:W-:Y:S01]  /*8ec0*/  F2FP.BF16.F32.PACK_AB R210, R171, R210 ;  /* 0x000000d2abd2723e */ /* 0x000fe200000010ff */
[----:B------:R1:W0:Y:S01]  /*8ed0*/  MUFU.EX2 R153, R165 ;  /* 0x000000a500997308 */ /* 0x0002220000000800 */
[C---:B---3--:R-:W-:Y:S01]  /*8ee0*/  FADD.FTZ R177, R175.reuse, R20 ;  /* 0x00000014afb17221 */ /* 0x048fe20000010000 */
[----:B------:R-:W-:Y:S01]  /*8ef0*/  FADD.FTZ R14, R178, R173 ;  /* 0x000000adb20e7221 */ /* 0x000fe20000010000 */
[----:B------:R-:W-:Y:S02]  /*8f00*/  F2FP.BF16.F32.PACK_AB R204, R175, R204 ;  /* 0x000000ccafcc723e */ /* 0x000fe400000010ff */
[----:B----4-:R-:W-:Y:S01]  /*8f10*/  FADD.FTZ R20, R206, R177 ;  /* 0x000000b1ce147221 */ /* 0x010fe20000010000 */
[----:B------:R-:W-:Y:S01]  /*8f20*/  FADD.FTZ R173, R207, R14 ;  /* 0x0000000ecfad7221 */ /* 0x000fe20000010000 */
[----:B------:R-:W-:Y:S01]  /*8f30*/  F2FP.BF16.F32.PACK_AB R205, R178, R205 ;  /* 0x000000cdb2cd723e */ /* 0x000fe200000010ff */
[----:B------:R-:W3:Y:S01]  /*8f40*/  MUFU.EX2 R166, R166 ;  /* 0x000000a600a67308 */ /* 0x000ee20000000800 */
[C---:B-----5:R-:W-:Y:S01]  /*8f50*/  FADD.FTZ R177, R167.reuse, R20 ;  /* 0x00000014a7b17221 */ /* 0x060fe20000010000 */
[----:B------:R-:W-:Y:S01]  /*8f60*/  FADD.FTZ R173, R182, R173 ;  /* 0x000000adb6ad7221 */ /* 0x000fe20000010000 */
[----:B------:R-:W-:-:S02]  /*8f70*/  F2FP.BF16.F32.PACK_AB R206, R167, R206 ;  /* 0x000000cea7ce723e */ /* 0x000fc400000010ff */
[----:B------:R-:W-:Y:S01]  /*8f80*/  FADD.FTZ R14, R200, R177 ;  /* 0x000000b1c80e7221 */ /* 0x000fe20000010000 */
[----:B------:R-:W-:Y:S01]  /*8f90*/  FADD.FTZ R20, R156, R173 ;  /* 0x000000ad9c147221 */ /* 0x000fe20000010000 */
[----:B------:R-:W-:Y:S01]  /*8fa0*/  F2FP.BF16.F32.PACK_AB R207, R182, R207 ;  /* 0x000000cfb6cf723e */ /* 0x000fe200000010ff */
[----:B------:R-:W-:Y:S01]  /*8fb0*/  MUFU.EX2 R154, R154 ;  /* 0x0000009a009a7308 */ /* 0x000fe20000000800 */
[----:B------:R-:W-:Y:S01]  /*8fc0*/  FADD.FTZ R163, R169, R14 ;  /* 0x0000000ea9a37221 */ /* 0x000fe20000010000 */
[----:B------:R-:W-:Y:S01]  /*8fd0*/  FADD.FTZ R20, R157, R20 ;  /* 0x000000149d147221 */ /* 0x000fe20000010000 */
[----:B------:R-:W-:Y:S02]  /*8fe0*/  F2FP.BF16.F32.PACK_AB R200, R169, R200 ;  /* 0x000000c8a9c8723e */ /* 0x000fe400000010ff */
[----:B------:R-:W-:Y:S01]  /*8ff0*/  FADD.FTZ R14, R202, R163 ;  /* 0x000000a3ca0e7221 */ /* 0x000fe20000010000 */
[----:B------:R-:W-:Y:S01]  /*9000*/  FADD.FTZ R163, R203, R20 ;  /* 0x00000014cba37221 */ /* 0x000fe20000010000 */
[C---:B------:R-:W-:Y:S01]  /*9010*/  F2FP.BF16.F32.PACK_AB R202, R21.reuse, R202 ;  /* 0x000000ca15ca723e */ /* 0x040fe200000010ff */
[----:B------:R-:W4:Y:S01]  /*9020*/  MUFU.EX2 R192, R192 ;  /* 0x000000c000c07308 */ /* 0x000f220000000800 */
[----:B-1----:R-:W-:Y:S01]  /*9030*/  FADD.FTZ R165, R21, R14 ;  /* 0x0000000e15a57221 */ /* 0x002fe20000010000 */
[C---:B------:R-:W-:Y:S01]  /*9040*/  FADD.FTZ R14, R170.reuse, R163 ;  /* 0x000000a3aa0e7221 */ /* 0x040fe20000010000 */
[----:B------:R-:W-:-:S02]  /*9050*/  F2FP.BF16.F32.PACK_AB R203, R170, R203 ;  /* 0x000000cbaacb723e */ /* 0x000fc400000010ff */
[----:B------:R-:W-:Y:S01]  /*9060*/  FADD.FTZ R20, R196, R165 ;  /* 0x000000a5c4147221 */ /* 0x000fe20000010000 */
[----:B------:R-:W-:Y:S01]  /*9070*/  FADD.FTZ R157, R197, R14 ;  /* 0x0000000ec59d7221 */ /* 0x000fe20000010000 */
[C---:B------:R-:W-:Y:S01]  /*9080*/  F2FP.BF16.F32.PACK_AB R196, R5.reuse, R196 ;  /* 0x000000c405c4723e */ /* 0x040fe200000010ff */
[----:B------:R-:W1:Y:S01]  /*9090*/  MUFU.EX2 R155, R155 ;  /* 0x0000009b009b7308 */ /* 0x000e620000000800 */
[----:B------:R-:W-:Y:S01]  /*90a0*/  FADD.FTZ R163, R5, R20 ;  /* 0x0000001405a37221 */ /* 0x000fe20000010000 */
[C---:B------:R-:W-:Y:S01]  /*90b0*/  FADD.FTZ R14, R162.reuse, R157 ;  /* 0x0000009da20e7221 */ /* 0x040fe20000010000 */
[----:B------:R-:W-:Y:S02]  /*90c0*/  F2FP.BF16.F32.PACK_AB R197, R162, R197 ;  /* 0x000000c5a2c5723e */ /* 0x000fe400000010ff */
[----:B--2---:R-:W-:Y:S01]  /*90d0*/  FADD.FTZ R20, R198, R163 ;  /* 0x000000a3c6147221 */ /* 0x004fe20000010000 */
[----:B------:R-:W-:Y:S01]  /*90e0*/  FADD.FTZ R5, R199, R14 ;  /* 0x0000000ec7057221 */ /* 0x000fe20000010000 */
[C---:B0-----:R-:W-:Y:S01]  /*90f0*/  F2FP.BF16.F32.PACK_AB R198, R153.reuse, R198 ;  /* 0x000000c699c6723e */ /* 0x041fe200000010ff */
[----:B------:R-:W0:Y:S01]  /*9100*/  MUFU.EX2 R161, R161 ;  /* 0x000000a100a17308 */ /* 0x000e220000000800 */
[----:B------:R-:W-:Y:S01]  /*9110*/  FADD.FTZ R21, R153, R20 ;  /* 0x0000001499157221 */ /* 0x000fe20000010000 */
[C---:B---3--:R-:W-:Y:S01]  /*9120*/  FADD.FTZ R5, R166.reuse, R5 ;  /* 0x00000005a6057221 */ /* 0x048fe20000010000 */
[----:B------:R-:W-:-:S02]  /*9130*/  F2FP.BF16.F32.PACK_AB R199, R166, R199 ;  /* 0x000000c7a6c7723e */ /* 0x000fc400000010ff */
[----:B----4-:R-:W-:Y:S01]  /*9140*/  FADD.FTZ R14, R192, R21 ;  /* 0x00000015c00e7221 */ /* 0x010fe20000010000 */
[----:B------:R-:W-:Y:S01]  /*9150*/  FADD.FTZ R20, R154, R5 ;  /* 0x000000059a147221 */ /* 0x000fe20000010000 */
[----:B------:R-:W-:Y:S01]  /*9160*/  IMAD.MOV.U32 R21, RZ, RZ, R4 ;  /* 0x000000ffff157224 */ /* 0x000fe200078e0004 */
[----:B------:R-:W2:Y:S01]  /*9170*/  MUFU.EX2 R158, R158 ;  /* 0x0000009e009e7308 */ /* 0x000ea20000000800 */
[C---:B-1----:R-:W-:Y:S01]  /*9180*/  F2FP.BF16.F32.PACK_AB R193, R155.reuse, R154 ;  /* 0x0000009a9bc1723e */ /* 0x042fe200000010ff */
[----:B------:R-:W-:Y:S01]  /*9190*/  FADD.FTZ R5, R155, R20 ;  /* 0x000000149b057221 */ /* 0x000fe20000010000 */
[----:B------:R-:W-:-:S05]  /*91a0*/  IMAD.MOV.U32 R20, RZ, RZ, R3 ;  /* 0x000000ffff147224 */ /* 0x000fca00078e0003 */
[----:B------:R-:W1:Y:S01]  /*91b0*/  MUFU.EX2 R187, R187 ;  /* 0x000000bb00bb7308 */ /* 0x000e620000000800 */
[C---:B0-----:R-:W-:Y:S01]  /*91c0*/  FADD.FTZ R14, R161.reuse, R14 ;  /* 0x0000000ea10e7221 */ /* 0x041fe20000010000 */
[----:B------:R-:W-:-:S06]  /*91d0*/  F2FP.BF16.F32.PACK_AB R192, R161, R192 ;  /* 0x000000c0a1c0723e */ /* 0x000fcc00000010ff */
[----:B------:R-:W0:Y:S01]  /*91e0*/  MUFU.EX2 R174, R174 ;  /* 0x000000ae00ae7308 */ /* 0x000e220000000800 */
[----:B--2---:R-:W-:-:S07]  /*91f0*/  FADD.FTZ R5, R158, R5 ;  /* 0x000000059e057221 */ /* 0x004fce0000010000 */
[----:B------:R-:W2:Y:S01]  /*9200*/  MUFU.EX2 R159, R159 ;  /* 0x0000009f009f7308 */ /* 0x000ea20000000800 */
[----:B-1----:R-:W-:-:S04]  /*9210*/  FADD.FTZ R14, R187, R14 ;  /* 0x0000000ebb0e7221 */ /* 0x002fc80000010000 */
[C---:B0-----:R-:W-:Y:S01]  /*9220*/  FADD.FTZ R14, R174.reuse, R14 ;  /* 0x0000000eae0e7221 */ /* 0x041fe20000010000 */
[----:B------:R-:W-:Y:S01]  /*9230*/  F2FP.BF16.F32.PACK_AB R194, R174, R187 ;  /* 0x000000bbaec2723e */ /* 0x000fe200000010ff */
[C---:B--2---:R-:W-:Y:S01]  /*9240*/  FADD.FTZ R5, R159.reuse, R5 ;  /* 0x000000059f057221 */ /* 0x044fe20000010000 */
[----:B------:R-:W-:Y:S01]  /*9250*/  F2FP.BF16.F32.PACK_AB R195, R159, R158 ;  /* 0x0000009e9fc3723e */ /* 0x000fe200000010ff */
[----:B------:R-:W-:Y:S06]  /*9260*/  @P3 BRA `(.L_x_2609) ;  /* 0xffffffc000d83947 */ /* 0x000fec000383ffff */
[----:B------:R-:W-:-:S07]  /*9270*/  IMAD.U32 R233, RZ, RZ, UR4 ;  /* 0x00000004ffe97e24 */ /* 0x000fce000f8e00ff */
.L_x_2600:
        /* <DEDUP_REMOVED lines=8> */
.L_x_2619:
        /* <DEDUP_REMOVED lines=9> */
.L_x_2611:
        /* <DEDUP_REMOVED lines=8> */
.L_x_2612:
[----:B-1----:R-:W-:Y:S05]  /*9410*/  @P2 BRA `(.L_x_2613) ;  /* 0x0000000000082947 */ /* 0x002fea0003800000 */
[----:B------:R-:W1:Y:S02]  /*9420*/  SYNCS.PHASECHK.TRANS64.TRYWAIT P2, [UR4+0x38830], R3 ;  /* 0x03883003ff0075a7 */ /* 0x000e640008040144 */
[----:B-1----:R-:W-:Y:S05]  /*9430*/  @!P2 BRA `(.L_x_2614) ;  /* 0x000000f000b0a947 */ /* 0x002fea0003800000 */
.L_x_2613:
        /* <DEDUP_REMOVED lines=644> */
.L_x_2615:
        /* <DEDUP_REMOVED lines=8> */
.L_x_2616:
[----:B---3--:R-:W-:Y:S05]  /*bd00*/  @P2 BRA `(.L_x_2617) ;  /* 0x0000000000082947 */ /* 0x008fea0003800000 */
[----:B------:R-:W3:Y:S02]  /*bd10*/  SYNCS.PHASECHK.TRANS64.TRYWAIT P2, [UR4+0x38850], R0 ;  /* 0x03885000ff0075a7 */ /* 0x000ee40008040144 */
[----:B---3--:R-:W-:Y:S05]  /*bd20*/  @!P2 BRA `(.L_x_2618) ;  /* 0x000000c8008ca947 */ /* 0x008fea0003800000 */
.L_x_2617:
        /* <DEDUP_REMOVED lines=37> */
[----:B------:R-:W-:Y:S02]  /*bf80*/  FMNMX.FTZ R21, R187, R0, !PT ;  /* 0x00000000bb157209 */ /* 0x000fe40007810000 */
[----:B0-----:R-:W-:-:S05]  /*bf90*/  FMNMX.FTZ R22, R2, R3, !PT ;  /* 0x0000000302167209 */ /* 0x001fca0007810000 */
[----:B------:R-:W0:Y:S02]  /*bfa0*/  SHFL.BFLY PT, R3, R22, 0x1, 0x1f ;  /* 0x0c201f0016037f89 */ /* 0x000e2400000e0000 */
        /* <DEDUP_REMOVED lines=31> */
[--C-:B------:R-:W-:Y:S01]  /*c1a0*/  FFMA.FTZ R208, R185, UR5, -R2.reuse ;  /* 0x00000005b9d07c23 */ /* 0x100fe20008010802 */
[----:B------:R-:W-:-:S04]  /*c1b0*/  FFMA.FTZ R210, R188, UR5, -R2 ;  /* 0x00000005bcd27c23 */ /* 0x000fc80008010802 */
[----:B------:R-:W-:Y:S01]  /*c1c0*/  HGMMA.64x256x16.F32.BF16 R24, R204, gdesc[UR4].tnspB, R24, gsb0 ;  /* 0x43e00004cc187df0 */ /* 0x000fe20008001818 */
[----:B------:R-:W-:Y:S01]  /*c1d0*/  UIADD3 UR6, UR10, 0x100, URZ ;  /* 0x000001000a067890 */ /* 0x000fe2000fffe03f */
[----:B------:R-:W-:Y:S01]  /*c1e0*/  MUFU.EX2 R208, R208 ;  /* 0x000000d000d07308 */ /* 0x000fe20000000800 */
[----:B------:R-:W-:-:S07]  /*c1f0*/  UMOV UR7, 0x40000040 ;  /* 0x4000004000077882 */ /* 0x000fce0000000000 */
[----:B------:R-:W-:Y:S01]  /*c200*/  MUFU.EX2 R210, R210 ;  /* 0x000000d200d27308 */ /* 0x000fe20000000800 */
[----:B------:R-:W-:Y:S02]  /*c210*/  WARPGROUP.DEPBAR.LE gsb0, 0x0 ;  /* 0x00008000000079c5 */ /* 0x000fe40000010000 */
[----:B------:R-:W-:Y:S01]  /*c220*/  WARPGROUP.ARRIVE ;  /* 0x00000000000079c5 */ /* 0x000fe20000000000 */
[--C-:B------:R-:W-:Y:S01]  /*c230*/  FFMA.FTZ R204, R176, UR5, -R2.reuse ;  /* 0x00000005b0cc7c23 */ /* 0x100fe20008010802 */
[----:B------:R-:W-:-:S13]  /*c240*/  FFMA.FTZ R206, R180, UR5, -R2 ;  /* 0x00000005b4ce7c23 */ /* 0x000fda0008010802 */
        /* <DEDUP_REMOVED lines=16> */
[----:B------:R-:W-:Y:S01]  /*c350*/  FMNMX.FTZ R197, R179, R4, !PT ;  /* 0x00000004b3c57209 */ /* 0x000fe20007810000 */
[--C-:B------:R-:W-:Y:S01]  /*c360*/  FFMA.FTZ R196, R160, UR5, -R2.reuse ;  /* 0x00000005a0c47c23 */ /* 0x100fe20008010802 */
[----:B------:R-:W-:Y:S02]  /*c370*/  FFMA.FTZ R198, R164, UR5, -R2 ;  /* 0x00000005a4c67c23 */ /* 0x000fe40008010802 */
[----:B------:R-:W-:-:S10]  /*c380*/  FMNMX.FTZ R4, R182, R197, !PT ;  /* 0x000000c5b6047209 */ /* 0x000fd40007810000 */
        /* <DEDUP_REMOVED lines=23> */
[----:B0-----:R-:W-:-:S06]  /*c500*/  FFMA.FTZ R20, R152, UR5, -R2 ;  /* 0x0000000598147c23 */ /* 0x001fcc0008010802 */
[----:B------:R-:W-:Y:S01]  /*c510*/  MUFU.EX2 R20, R20 ;  /* 0x0000001400147308 */ /* 0x000fe20000000800 */
[----:B-1----:R-:W-:-:S07]  /*c520*/  FMNMX.FTZ R160, R4, R181, !PT ;  /* 0x000000b504a07209 */ /* 0x002fce0007810000 */
[----:B------:R-:W-:Y:S01]  /*c530*/  MUFU.EX2 R181, R22 ;  /* 0x0000001600b57308 */ /* 0x000fe20000000800 */
[----:B------:R-:W0:Y:S07]  /*c540*/  SHFL.BFLY PT, R197, R160, 0x1, 0x1f ;  /* 0x0c201f00a0c57f89 */ /* 0x000e2e00000e0000 */
[----:B------:R1:W-:Y:S01]  /*c550*/  MUFU.EX2 R22, R156 ;  /* 0x0000009c00167308 */ /* 0x0003e20000000800 */
[----:B0-----:R-:W-:-:S05]  /*c560*/  FMNMX.FTZ R4, R160, R197, !PT ;  /* 0x000000c5a0047209 */ /* 0x001fca0007810000 */
[C---:B------:R-:W-:Y:S01]  /*c570*/  FADD.FTZ R2, -R4.reuse, R19 ;  /* 0x0000001304027221 */ /* 0x040fe20000010100 */
[----:B------:R-:W-:Y:S01]  /*c580*/  FMUL.FTZ R152, R4, UR5 ;  /* 0x0000000504987c20 */ /* 0x000fe20008410000 */
[----:B------:R0:W-:Y:S02]  /*c590*/  MUFU.EX2 R19, R157 ;  /* 0x0000009d00137308 */ /* 0x0001e40000000800 */
[----:B------:R-:W-:Y:S01]  /*c5a0*/  FMUL.FTZ R2, R2, UR5 ;  /* 0x0000000502027c20 */ /* 0x000fe20008410000 */
[--C-:B------:R-:W-:Y:S01]  /*c5b0*/  FFMA.FTZ R209, R186, UR5, -R152.reuse ;  /* 0x00000005bad17c23 */ /* 0x100fe20008010898 */
[--C-:B-1----:R-:W-:Y:S01]  /*c5c0*/  FFMA.FTZ R156, R187, UR5, -R152.reuse ;  /* 0x00000005bb9c7c23 */ /* 0x102fe20008010898 */
        /* <DEDUP_REMOVED lines=110> */
.L_x_2610:
        /* <DEDUP_REMOVED lines=131> */
.L_x_2620:
        /* <DEDUP_REMOVED lines=8> */
.L_x_2621:
[----:B-1----:R-:W-:Y:S05]  /*d560*/  @P2 BRA `(.L_x_2622) ;  /* 0x0000000000082947 */ /* 0x002fea0003800000 */
[----:B------:R-:W1:Y:S02]  /*d570*/  SYNCS.PHASECHK.TRANS64.TRYWAIT P0, [UR7+0x38850], R0 ;  /* 0x03885000ff0075a7 */ /* 0x000e640008000147 */
[----:B-1----:R-:W-:Y:S05]  /*d580*/  @!P0 BRA `(.L_x_2623) ;  /* 0x000000b0008c8947 */ /* 0x002fea0003800000 */
.L_x_2622:
        /* <DEDUP_REMOVED lines=206> */
.L_x_2593:
        /* <DEDUP_REMOVED lines=39> */
[----:B------:R-:W-:-:S02]  /*e4e0*/  IADD3 R173, P0, R106, 0x40, RZ ;  /* 0x000000406aad7810 */ /* 0x000fc40007f1e0ff */
[C---:B------:R-:W-:Y:S01]  /*e4f0*/  IADD3 R181, P5, R106.reuse, 0x4040, RZ ;  /* 0x000040406ab57810 */ /* 0x040fe20007fbe0ff */
[--C-:B------:R-:W-:Y:S01]  /*e500*/  IMAD.X R11, RZ, RZ, R107.reuse, P1 ;  /* 0x000000ffff0b7224 */ /* 0x100fe200008e066b */
[C---:B------:R-:W-:Y:S01]  /*e510*/  IADD3 R175, P4, R106.reuse, 0x60, RZ ;  /* 0x000000606aaf7810 */ /* 0x040fe20007f9e0ff */
[--C-:B------:R-:W-:Y:S01]  /*e520*/  IMAD.X R13, RZ, RZ, R107.reuse, P0 ;  /* 0x000000ffff0d7224 */ /* 0x100fe200000e066b */
[C---:B------:R-:W-:Y:S01]  /*e530*/  LOP3.LUT R9, R106.reuse, 0x380, RZ, 0xc0, !PT ;  /* 0x000003806a097812 */ /* 0x040fe200078ec0ff */
[--C-:B------:R-:W-:Y:S01]  /*e540*/  IMAD.X R39, RZ, RZ, R107.reuse, P5 ;  /* 0x000000ffff277224 */ /* 0x100fe200028e066b */
[C---:B------:R-:W-:Y:S01]  /*e550*/  IADD3 R177, P3, R106.reuse, 0x4000, RZ ;  /* 0x000040006ab17810 */ /* 0x040fe20007f7e0ff */
[--C-:B------:R-:W-:Y:S01]  /*e560*/  IMAD.X R15, RZ, RZ, R107.reuse, P4 ;  /* 0x000000ffff0f7224 */ /* 0x100fe200020e066b */
[C---:B------:R-:W-:Y:S02]  /*e570*/  IADD3 R179, P6, R106.reuse, 0x4020, RZ ;  /* 0x000040206ab37810 */ /* 0x040fe40007fde0ff */
[C---:B------:R-:W-:Y:S01]  /*e580*/  IADD3 R183, P2, R106.reuse, 0x4060, RZ ;  /* 0x000040606ab77810 */ /* 0x040fe20007f5e0ff */
[--C-:B------:R-:W-:Y:S01]  /*e590*/  IMAD.X R21, RZ, RZ, R107.reuse, P3 ;  /* 0x000000ffff157224 */ /* 0x100fe200018e066b */
[----:B------:R-:W-:Y:S01]  /*e5a0*/  IADD3 R185, P1, R106, 0x8000, RZ ;  /* 0x000080006ab97810 */ /* 0x000fe20007f3e0ff */
[--C-:B------:R-:W-:Y:S01]  /*e5b0*/  IMAD.X R31, RZ, RZ, R107.reuse, P6 ;  /* 0x000000ffff1f7224 */ /* 0x100fe200030e066b */
[----:B------:R-:W-:Y:S01]  /*e5c0*/  LOP3.LUT R10, R171, 0x380, RZ, 0xc0, !PT ;  /* 0x00000380ab0a7812 */ /* 0x000fe200078ec0ff */
[--C-:B------:R-:W-:Y:S01]  /*e5d0*/  IMAD.X R47, RZ, RZ, R107.reuse, P2 ;  /* 0x000000ffff2f7224 */ /* 0x100fe200010e066b */
[----:B------:R-:W-:Y:S01]  /*e5e0*/  LOP3.LUT R12, R173, 0x380, RZ, 0xc0, !PT ;  /* 0x00000380ad0c7812 */ /* 0x000fe200078ec0ff */
[----:B------:R-:W-:Y:S01]  /*e5f0*/  IMAD.X R55, RZ, RZ, R107, P1 ;  /* 0x000000ffff377224 */ /* 0x000fe200008e066b */
[----:B------:R-:W-:-:S02]  /*e600*/  LOP3.LUT R14, R175, 0x380, RZ, 0xc0, !PT ;  /* 0x00000380af0e7812 */ /* 0x000fc400078ec0ff */
[C---:B------:R-:W-:Y:S02]  /*e610*/  IADD3 R6, P5, R106.reuse, 0xc020, RZ ;  /* 0x0000c0206a067810 */ /* 0x040fe40007fbe0ff */
[----:B------:R-:W-:Y:S02]  /*e620*/  SHF.R.U64 R9, R9, 0x3, RZ ;  /* 0x0000000309097819 */ /* 0x000fe400000012ff */
[----:B------:R-:W-:Y:S01]  /*e630*/  LOP3.LUT R20, R177, 0x380, RZ, 0xc0, !PT ;  /* 0x00000380b1147812 */ /* 0x000fe200078ec0ff */
[--C-:B------:R-:W-:Y:S01]  /*e640*/  IMAD.X R99, RZ, RZ, R107.reuse, P5 ;  /* 0x000000ffff637224 */ /* 0x100fe200028e066b */
[----:B------:R-:W-:Y:S02]  /*e650*/  IADD3 R187, P0, R106, 0x8020, RZ ;  /* 0x000080206abb7810 */ /* 0x000fe40007f1e0ff */
[----:B------:R-:W-:Y:S02]  /*e660*/  SHF.R.U64 R10, R10, 0x3, RZ ;  /* 0x000000030a0a7819 */ /* 0x000fe400000012ff */
[----:B------:R-:W-:Y:S01]  /*e670*/  LOP3.LUT R30, R179, 0x380, RZ, 0xc0, !PT ;  /* 0x00000380b31e7812 */ /* 0x000fe200078ec0ff */
[----:B------:R-:W-:Y:S01]  /*e680*/  IMAD.X R63, RZ, RZ, R107, P0 ;  /* 0x000000ffff3f7224 */ /* 0x000fe200000e066b */
[----:B------:R-:W-:-:S02]  /*e690*/  IADD3 R189, P4, R106, 0x8040, RZ ;  /* 0x000080406abd7810 */ /* 0x000fc40007f9e0ff */
[----:B------:R-:W-:Y:S02]  /*e6a0*/  SHF.R.U64 R12, R12, 0x3, RZ ;  /* 0x000000030c0c7819 */ /* 0x000fe400000012ff */
[----:B------:R-:W-:Y:S01]  /*e6b0*/  LOP3.LUT R38, R181, 0x380, RZ, 0xc0, !PT ;  /* 0x00000380b5267812 */ /* 0x000fe200078ec0ff */
[--C-:B------:R-:W-:Y:S01]  /*e6c0*/  IMAD.X R71, RZ, RZ, R107.reuse, P4 ;  /* 0x000000ffff477224 */ /* 0x100fe200020e066b */
[C---:B------:R-:W-:Y:S02]  /*e6d0*/  IADD3 R191, P3, R106.reuse, 0x8060, RZ ;  /* 0x000080606abf7810 */ /* 0x040fe40007f7e0ff */
[C---:B------:R-:W-:Y:S02]  /*e6e0*/  IADD3 R193, P6, R106.reuse, 0xc000, RZ ;  /* 0x0000c0006ac17810 */ /* 0x040fe40007fde0ff */
[C---:B------:R-:W-:Y:S01]  /*e6f0*/  IADD3 R102, P2, R106.reuse, 0xc040, RZ ;  /* 0x0000c0406a667810 */ /* 0x040fe20007f5e0ff */
[--C-:B------:R-:W-:Y:S01]  /*e700*/  IMAD.X R79, RZ, RZ, R107.reuse, P3 ;  /* 0x000000ffff4f7224 */ /* 0x100fe200018e066b */
[----:B------:R-:W-:Y:S01]  /*e710*/  IADD3 R22, P1, R106, 0xc060, RZ ;  /* 0x0000c0606a167810 */ /* 0x000fe20007f3e0ff */
[--C-:B------:R-:W-:Y:S01]  /*e720*/  IMAD.X R95, RZ, RZ, R107.reuse, P6 ;  /* 0x000000ffff5f7224 */ /* 0x100fe200030e066b */
[----:B------:R-:W-:Y:S01]  /*e730*/  SHF.R.U64 R14, R14, 0x3, RZ ;  /* 0x000000030e0e7819 */ /* 0x000fe200000012ff */
[----:B------:R-:W-:Y:S01]  /*e740*/  IMAD.X R103, RZ, RZ, R107, P2 ;  /* 0x000000ffff677224 */ /* 0x000fe200010e066b */
[----:B------:R-:W-:-:S02]  /*e750*/  LOP3.LUT R46, R183, 0x380, RZ, 0xc0, !PT ;  /* 0x00000380b72e7812 */ /* 0x000fc400078ec0ff */
[----:B------:R-:W-:Y:S01]  /*e760*/  LOP3.LUT R106, R9, R106, RZ, 0x3c, !PT ;  /* 0x0000006a096a7212 */ /* 0x000fe200078e3cff */
[----:B------:R-:W-:Y:S01]  /*e770*/  IMAD.X R9, RZ, RZ, R107, P1 ;  /* 0x000000ffff097224 */ /* 0x000fe200008e066b */
[----:B------:R-:W-:Y:S02]  /*e780*/  SHF.R.U64 R20, R20, 0x3, RZ ;  /* 0x0000000314147819 */ /* 0x000fe400000012ff */
[----:B------:R-:W-:Y:S02]  /*e790*/  LOP3.LUT R54, R185, 0x380, RZ, 0xc0, !PT ;  /* 0x00000380b9367812 */ /* 0x000fe400078ec0ff */
[----:B------:R-:W-:Y:S02]  /*e7a0*/  LOP3.LUT R98, R6, 0x380, RZ, 0xc0, !PT ;  /* 0x0000038006627812 */ /* 0x000fe400078ec0ff */
[----:B------:R-:W-:Y:S02]  /*e7b0*/  LOP3.LUT R10, R10, R171, RZ, 0x3c, !PT ;  /* 0x000000ab0a0a7212 */ /* 0x000fe400078e3cff */
[----:B------:R-:W-:-:S02]  /*e7c0*/  SHF.R.U64 R30, R30, 0x3, RZ ;  /* 0x000000031e1e7819 */ /* 0x000fc400000012ff */
[----:B------:R-:W-:Y:S02]  /*e7d0*/  LOP3.LUT R62, R187, 0x380, RZ, 0xc0, !PT ;  /* 0x00000380bb3e7812 */ /* 0x000fe400078ec0ff */
[----:B------:R-:W-:Y:S02]  /*e7e0*/  LOP3.LUT R12, R12, R173, RZ, 0x3c, !PT ;  /* 0x000000ad0c0c7212 */ /* 0x000fe400078e3cff */
[----:B------:R-:W-:Y:S02]  /*e7f0*/  SHF.R.U64 R38, R38, 0x3, RZ ;  /* 0x0000000326267819 */ /* 0x000fe400000012ff */
[----:B------:R-:W-:Y:S02]  /*e800*/  LOP3.LUT R70, R189, 0x380, RZ, 0xc0, !PT ;  /* 0x00000380bd467812 */ /* 0x000fe400078ec0ff */
[----:B------:R-:W-:Y:S02]  /*e810*/  LOP3.LUT R14, R14, R175, RZ, 0x3c, !PT ;  /* 0x000000af0e0e7212 */ /* 0x000fe400078e3cff */
[----:B------:R-:W-:-:S02]  /*e820*/  SHF.R.U64 R46, R46, 0x3, RZ ;  /* 0x000000032e2e7819 */ /* 0x000fc400000012ff */
[----:B------:R-:W-:Y:S02]  /*e830*/  LOP3.LUT R78, R191, 0x380, RZ, 0xc0, !PT ;  /* 0x00000380bf4e7812 */ /* 0x000fe400078ec0ff */
[----:B------:R-:W-:Y:S02]  /*e840*/  LOP3.LUT R20, R20, R177, RZ, 0x3c, !PT ;  /* 0x000000b114147212 */ /* 0x000fe400078e3cff */
[----:B------:R-:W-:Y:S02]  /*e850*/  SHF.R.U64 R54, R54, 0x3, RZ ;  /* 0x0000000336367819 */ /* 0x000fe400000012ff */
[----:B------:R-:W-:Y:S02]  /*e860*/  LOP3.LUT R94, R193, 0x380, RZ, 0xc0, !PT ;  /* 0x00000380c15e7812 */ /* 0x000fe400078ec0ff */
[----:B------:R-:W-:Y:S01]  /*e870*/  MOV R106, R106 ;  /* 0x0000006a006a7202 */ /* 0x000fe20000000f00 */
[----:B------:R-:W-:Y:S01]  /*e880*/  BAR.SYNC.DEFER_BLOCKING 0x1, 0x100 ;  /* 0x0044000000007b1d */ /* 0x000fe20000010000 */
[----:B------:R-:W-:-:S02]  /*e890*/  SHF.R.U64 R29, R98, 0x3, RZ ;  /* 0x00000003621d7819 */ /* 0x000fc400000012ff */
[----:B------:R-:W-:Y:S02]  /*e8a0*/  LOP3.LUT R30, R30, R179, RZ, 0x3c, !PT ;  /* 0x000000b31e1e7212 */ /* 0x000fe400078e3cff */
[----:B------:R-:W-:Y:S02]  /*e8b0*/  SHF.R.U64 R62, R62, 0x3, RZ ;  /* 0x000000033e3e7819 */ /* 0x000fe400000012ff */
[----:B------:R-:W-:Y:S02]  /*e8c0*/  LOP3.LUT R107, R102, 0x380, RZ, 0xc0, !PT ;  /* 0x00000380666b7812 */ /* 0x000fe400078ec0ff */
[----:B------:R-:W-:Y:S02]  /*e8d0*/  MOV R11, R10 ;  /* 0x0000000a000b7202 */ /* 0x000fe40000000f00 */
[----:B------:R-:W-:Y:S02]  /*e8e0*/  LOP3.LUT R38, R38, R181, RZ, 0x3c, !PT ;  /* 0x000000b526267212 */ /* 0x000fe400078e3cff */
[----:B------:R-:W-:-:S02]  /*e8f0*/  SHF.R.U64 R70, R70, 0x3, RZ ;  /* 0x0000000346467819 */ /* 0x000fc400000012ff */
[----:B------:R-:W-:Y:S02]  /*e900*/  MOV R12, R12 ;  /* 0x0000000c000c7202 */ /* 0x000fe40000000f00 */
[----:B------:R-:W-:Y:S02]  /*e910*/  LOP3.LUT R46, R46, R183, RZ, 0x3c, !PT ;  /* 0x000000b72e2e7212 */ /* 0x000fe400078e3cff */
[----:B------:R-:W-:Y:S02]  /*e920*/  SHF.R.U64 R78, R78, 0x3, RZ ;  /* 0x000000034e4e7819 */ /* 0x000fe400000012ff */
[----:B------:R-:W-:Y:S02]  /*e930*/  LOP3.LUT R165, R22, 0x380, RZ, 0xc0, !PT ;  /* 0x0000038016a57812 */ /* 0x000fe400078ec0ff */
[----:B------:R-:W-:Y:S01]  /*e940*/  MOV R14, R14 ;  /* 0x0000000e000e7202 */ /* 0x000fe20000000f00 */
[----:B------:R0:W-:Y:S01]  /*e950*/  STSM.16.M88.4 [R106], R24 ;  /* 0x000000186a007844 */ /* 0x0001e20000000200 */
[----:B------:R-:W-:-:S02]  /*e960*/  LOP3.LUT R54, R54, R185, RZ, 0x3c, !PT ;  /* 0x000000b936367212 */ /* 0x000fc400078e3cff */
[----:B------:R-:W-:Y:S01]  /*e970*/  SHF.R.U64 R94, R94, 0x3, RZ ;  /* 0x000000035e5e7819 */ /* 0x000fe200000012ff */
[----:B------:R1:W-:Y:S01]  /*e980*/  STSM.16.M88.4 [R11], R32 ;  /* 0x000000200b007844 */ /* 0x0003e20000000200 */
[----:B------:R-:W-:Y:S02]  /*e990*/  LOP3.LUT R98, R29, R6, RZ, 0x3c, !PT ;  /* 0x000000061d627212 */ /* 0x000fe400078e3cff */
[----:B------:R-:W-:Y:S01]  /*e9a0*/  MOV R20, R20 ;  /* 0x0000001400147202 */ /* 0x000fe20000000f00 */
[----:B------:R-:W-:Y:S01]  /*e9b0*/  STSM.16.M88.4 [R12], R40 ;  /* 0x000000280c007844 */ /* 0x000fe20000000200 */
[----:B------:R-:W-:Y:S02]  /*e9c0*/  F2FP.BF16.F32.PACK_AB R59, R157, R59 ;  /* 0x0000003b9d3b723e */ /* 0x000fe400000010ff */
[----:B------:R-:W-:Y:S01]  /*e9d0*/  F2FP.BF16.F32.PACK_AB R65, R156, R66 ;  /* 0x000000429c41723e */ /* 0x000fe200000010ff */
[----:B------:R2:W-:Y:S01]  /*e9e0*/  STSM.16.M88.4 [R14], R48 ;  /* 0x000000300e007844 */ /* 0x0005e20000000200 */
[----:B------:R-:W-:-:S02]  /*e9f0*/  F2FP.BF16.F32.PACK_AB R72, R73, R72 ;  /* 0x000000484948723e */ /* 0x000fc400000010ff */
[----:B------:R-:W-:Y:S01]  /*ea00*/  LOP3.LUT R62, R62, R187, RZ, 0x3c, !PT ;  /* 0x000000bb3e3e7212 */ /* 0x000fe200078e3cff */
[----:B------:R3:W-:Y:S01]  /*ea10*/  STSM.16.M88.4 [R20], R56 ;  /* 0x0000003814007844 */ /* 0x0007e20000000200 */
[----:B------:R-:W-:Y:S02]  /*ea20*/  SHF.R.U64 R107, R107, 0x3, RZ ;  /* 0x000000036b6b7819 */ /* 0x000fe400000012ff */
[----:B------:R-:W-:Y:S02]  /*ea30*/  MOV R30, R30 ;  /* 0x0000001e001e7202 */ /* 0x000fe40000000f00 */
[----:B------:R-:W-:Y:S02]  /*ea40*/  F2FP.BF16.F32.PACK_AB R66, R69, R68 ;  /* 0x000000444542723e */ /* 0x000fe400000010ff */
[----:B------:R-:W-:Y:S02]  /*ea50*/  F2FP.BF16.F32.PACK_AB R67, R155, R67 ;  /* 0x000000439b43723e */ /* 0x000fe400000010ff */
[----:B------:R-:W-:-:S02]  /*ea60*/  F2FP.BF16.F32.PACK_AB R73, R154, R74 ;  /* 0x0000004a9a49723e */ /* 0x000fc400000010ff */
[----:B------:R-:W-:Y:S01]  /*ea70*/  F2FP.BF16.F32.PACK_AB R80, R81, R80 ;  /* 0x000000505150723e */ /* 0x000fe200000010ff */
[----:B------:R3:W-:Y:S01]  /*ea80*/  STSM.16.M88.4 [R30], R64 ;  /* 0x000000401e007844 */ /* 0x0007e20000000200 */
[----:B------:R-:W-:Y:S02]  /*ea90*/  LOP3.LUT R70, R70, R189, RZ, 0x3c, !PT ;  /* 0x000000bd46467212 */ /* 0x000fe400078e3cff */
[----:B------:R-:W-:Y:S02]  /*eaa0*/  MOV R38, R38 ;  /* 0x0000002600267202 */ /* 0x000fe40000000f00 */
[----:B------:R-:W-:Y:S02]  /*eab0*/  F2FP.BF16.F32.PACK_AB R74, R77, R76 ;  /* 0x0000004c4d4a723e */ /* 0x000fe400000010ff */
[----:B------:R-:W-:Y:S01]  /*eac0*/  F2FP.BF16.F32.PACK_AB R75, R153, R75 ;  /* 0x0000004b994b723e */ /* 0x000fe200000010ff */
[----:B------:R-:W4:Y:S01]  /*ead0*/  LDC R76, c[0x0][0xbe8] ;  /* 0x0002fa00ff4c7b82 */ /* 0x000f220000000800 */
[----:B------:R-:W-:-:S02]  /*eae0*/  F2FP.BF16.F32.PACK_AB R81, R152, R82 ;  /* 0x000000529851723e */ /* 0x000fc400000010ff */
[----:B------:R-:W-:Y:S01]  /*eaf0*/  F2FP.BF16.F32.PACK_AB R88, R89, R88 ;  /* 0x000000585958723e */ /* 0x000fe200000010ff */
[----:B------:R3:W-:Y:S01]  /*eb00*/  STSM.16.M88.4 [R38], R72 ;  /* 0x0000004826007844 */ /* 0x0007e20000000200 */
[----:B------:R-:W-:Y:S02]  /*eb10*/  LOP3.LUT R78, R78, R191, RZ, 0x3c, !PT ;  /* 0x000000bf4e4e7212 */ /* 0x000fe400078e3cff */
[----:B------:R-:W-:Y:S02]  /*eb20*/  SHF.R.U64 R165, R165, 0x3, RZ ;  /* 0x00000003a5a57819 */ /* 0x000fe400000012ff */
[----:B------:R-:W-:Y:S02]  /*eb30*/  MOV R46, R46 ;  /* 0x0000002e002e7202 */ /* 0x000fe40000000f00 */
[----:B------:R-:W-:Y:S02]  /*eb40*/  F2FP.BF16.F32.PACK_AB R82, R85, R84 ;  /* 0x000000545552723e */ /* 0x000fe400000010ff */
[----:B------:R-:W-:-:S02]  /*eb50*/  F2FP.BF16.F32.PACK_AB R83, R83, R86 ;  /* 0x000000565353723e */ /* 0x000fc400000010ff */
[----:B------:R-:W-:Y:S02]  /*eb60*/  F2FP.BF16.F32.PACK_AB R89, R87, R90 ;  /* 0x0000005a5759723e */ /* 0x000fe400000010ff */
[----:B------:R-:W-:Y:S01]  /*eb70*/  LOP3.LUT R94, R94, R193, RZ, 0x3c, !PT ;  /* 0x000000c15e5e7212 */ /* 0x000fe200078e3cff */
[----:B------:R3:W-:Y:S01]  /*eb80*/  STSM.16.M88.4 [R46], R80 ;  /* 0x000000502e007844 */ /* 0x0007e20000000200 */
[----:B------:R-:W-:Y:S02]  /*eb90*/  MOV R54, R54 ;  /* 0x0000003600367202 */ /* 0x000fe40000000f00 */
[----:B------:R-:W-:Y:S02]  /*eba0*/  MOV R10, R98 ;  /* 0x00000062000a7202 */ /* 0x000fe40000000f00 */
[----:B------:R-:W-:Y:S02]  /*ebb0*/  F2FP.BF16.F32.PACK_AB R90, R93, R92 ;  /* 0x0000005c5d5a723e */ /* 0x000fe400000010ff */
[----:B------:R-:W-:-:S02]  /*ebc0*/  F2FP.BF16.F32.PACK_AB R91, R91, R3 ;  /* 0x000000035b5b723e */ /* 0x000fc400000010ff */
[----:B------:R-:W-:Y:S02]  /*ebd0*/  F2FP.BF16.F32.PACK_AB R96, R97, R96 ;  /* 0x000000606160723e */ /* 0x000fe400000010ff */
[----:B------:R-:W-:Y:S01]  /*ebe0*/  LOP3.LUT R102, R107, R102, RZ, 0x3c, !PT ;  /* 0x000000666b667212 */ /* 0x000fe200078e3cff */
[----:B------:R3:W-:Y:S01]  /*ebf0*/  STSM.16.M88.4 [R54], R88 ;  /* 0x0000005836007844 */ /* 0x0007e20000000200 */
[----:B------:R-:W-:Y:S02]  /*ec00*/  MOV R62, R62 ;  /* 0x0000003e003e7202 */ /* 0x000fe40000000f00 */
[----:B------:R-:W-:Y:S02]  /*ec10*/  F2FP.BF16.F32.PACK_AB R97, R166, R17 ;  /* 0x00000011a661723e */ /* 0x000fe400000010ff */
[----:B------:R-:W-:Y:S02]  /*ec20*/  F2FP.BF16.F32.PACK_AB R98, R101, R100 ;  /* 0x000000646562723e */ /* 0x000fe400000010ff */
[----:B------:R-:W-:-:S02]  /*ec30*/  F2FP.BF16.F32.PACK_AB R99, R168, R167 ;  /* 0x000000a7a863723e */ /* 0x000fc400000010ff */
[----:B------:R-:W-:Y:S02]  /*ec40*/  F2FP.BF16.F32.PACK_AB R104, R105, R104 ;  /* 0x000000686968723e */ /* 0x000fe400000010ff */
[----:B------:R-:W-:Y:S01]  /*ec50*/  F2FP.BF16.F32.PACK_AB R112, R113, R112 ;  /* 0x000000707170723e */ /* 0x000fe200000010ff */
[----:B------:R3:W-:Y:S01]  /*ec60*/  STSM.16.M88.4 [R62], R96 ;  /* 0x000000603e007844 */ /* 0x0007e20000000200 */
[----:B------:R-:W-:Y:S02]  /*ec70*/  MOV R70, R70 ;  /* 0x0000004600467202 */ /* 0x000fe40000000f00 */
[----:B------:R-:W-:Y:S02]  /*ec80*/  F2FP.BF16.F32.PACK_AB R105, R170, R169 ;  /* 0x000000a9aa69723e */ /* 0x000fe400000010ff */
[----:B0-----:R-:W-:Y:S02]  /*ec90*/  F2FP.BF16.F32.PACK_AB R106, R109, R108 ;  /* 0x0000006c6d6a723e */ /* 0x001fe400000010ff */
[----:B------:R-:W-:-:S02]  /*eca0*/  F2FP.BF16.F32.PACK_AB R107, R111, R110 ;  /* 0x0000006e6f6b723e */ /* 0x000fc400000010ff */
[----:B------:R-:W-:Y:S02]  /*ecb0*/  F2FP.BF16.F32.PACK_AB R113, R115, R114 ;  /* 0x000000727371723e */ /* 0x000fe400000010ff */
[----:B------:R-:W-:Y:S01]  /*ecc0*/  F2FP.BF16.F32.PACK_AB R120, R121, R120 ;  /* 0x000000787978723e */ /* 0x000fe200000010ff */
[----:B------:R3:W-:Y:S01]  /*ecd0*/  STSM.16.M88.4 [R70], R104 ;  /* 0x0000006846007844 */ /* 0x0007e20000000200 */
[----:B------:R-:W-:Y:S02]  /*ece0*/  LOP3.LUT R8, R165, R22, RZ, 0x3c, !PT ;  /* 0x00000016a5087212 */ /* 0x000fe400078e3cff */
[----:B------:R-:W-:Y:S02]  /*ecf0*/  MOV R78, R78 ;  /* 0x0000004e004e7202 */ /* 0x000fe40000000f00 */
[----:B------:R-:W-:Y:S02]  /*ed00*/  F2FP.BF16.F32.PACK_AB R114, R117, R116 ;  /* 0x000000747572723e */ /* 0x000fe400000010ff */
[----:B------:R-:W-:-:S02]  /*ed10*/  F2FP.BF16.F32.PACK_AB R115, R119, R118 ;  /* 0x000000767773723e */ /* 0x000fc400000010ff */
[----:B------:R-:W-:Y:S02]  /*ed20*/  F2FP.BF16.F32.PACK_AB R121, R123, R122 ;  /* 0x0000007a7b79723e */ /* 0x000fe400000010ff */
[----:B------:R-:W-:Y:S01]  /*ed30*/  F2FP.BF16.F32.PACK_AB R128, R129, R128 ;  /* 0x000000808180723e */ /* 0x000fe200000010ff */
[----:B------:R3:W-:Y:S01]  /*ed40*/  STSM.16.M88.4 [R78], R112 ;  /* 0x000000704e007844 */ /* 0x0007e20000000200 */
[----:B------:R-:W-:Y:S02]  /*ed50*/  MOV R94, R94 ;  /* 0x0000005e005e7202 */ /* 0x000fe40000000f00 */
[----:B------:R-:W-:Y:S02]  /*ed60*/  F2FP.BF16.F32.PACK_AB R122, R125, R124 ;  /* 0x0000007c7d7a723e */ /* 0x000fe400000010ff */
[----:B------:R-:W-:Y:S02]  /*ed70*/  F2FP.BF16.F32.PACK_AB R123, R127, R126 ;  /* 0x0000007e7f7b723e */ /* 0x000fe400000010ff */
[----:B------:R-:W-:-:S02]  /*ed80*/  F2FP.BF16.F32.PACK_AB R129, R131, R130 ;  /* 0x000000828381723e */ /* 0x000fc400000010ff */
[----:B------:R-:W-:Y:S01]  /*ed90*/  F2FP.BF16.F32.PACK_AB R136, R137, R136 ;  /* 0x000000888988723e */ /* 0x000fe200000010ff */
[----:B------:R3:W-:Y:S01]  /*eda0*/  STSM.16.M88.4 [R94], R120 ;  /* 0x000000785e007844 */ /* 0x0007e20000000200 */
[----:B------:R-:W-:Y:S02]  /*edb0*/  R2UR UR4, R218 ;  /* 0x00000000da0472ca */ /* 0x000fe400000e0000 */
[----:B------:R-:W-:Y:S02]  /*edc0*/  F2FP.BF16.F32.PACK_AB R130, R133, R132 ;  /* 0x000000848582723e */ /* 0x000fe400000010ff */
[----:B------:R-:W-:Y:S02]  /*edd0*/  F2FP.BF16.F32.PACK_AB R131, R135, R134 ;  /* 0x000000868783723e */ /* 0x000fe400000010ff */
[----:B------:R-:W-:Y:S02]  /*ede0*/  F2FP.BF16.F32.PACK_AB R137, R139, R138 ;  /* 0x0000008a8b89723e */ /* 0x000fe400000010ff */
[----:B------:R-:W-:Y:S01]  /*edf0*/  F2FP.BF16.F32.PACK_AB R144, R145, R144 ;  /* 0x000000909190723e */ /* 0x000fe200000010ff */
[----:B------:R3:W-:Y:S01]  /*ee00*/  STSM.16.M88.4 [R10], R128 ;  /* 0x000000800a007844 */ /* 0x0007e20000000200 */
[----:B------:R-:W-:-:S02]  /*ee10*/  MOV R102, R102 ;  /* 0x0000006600667202 */ /* 0x000fc40000000f00 */
[----:B------:R-:W-:Y:S01]  /*ee20*/  F2FP.BF16.F32.PACK_AB R138, R141, R140 ;  /* 0x0000008c8d8a723e */ /* 0x000fe200000010ff */
[----:B------:R-:W-:Y:S01]  /*ee30*/  USHF.L.U32 UR10, UR4, 0x2, URZ ;  /* 0x00000002040a7899 */ /* 0x000fe2000800063f */
[----:B------:R-:W-:Y:S02]  /*ee40*/  F2FP.BF16.F32.PACK_AB R139, R143, R142 ;  /* 0x0000008e8f8b723e */ /* 0x000fe400000010ff */
[----:B------:R-:W-:Y:S02]  /*ee50*/  F2FP.BF16.F32.PACK_AB R145, R147, R146 ;  /* 0x000000929391723e */ /* 0x000fe400000010ff */
[----:B------:R-:W-:Y:S01]  /*ee60*/  MOV R6, R8 ;  /* 0x0000000800067202 */ /* 0x000fe20000000f00 */
[----:B------:R3:W-:Y:S01]  /*ee70*/  STSM.16.M88.4 [R102], R136 ;  /* 0x0000008866007844 */ /* 0x0007e20000000200 */
[----:B------:R-:W-:Y:S02]  /*ee80*/  F2FP.BF16.F32.PACK_AB R146, R149, R148 ;  /* 0x000000949592723e */ /* 0x000fe400000010ff */
[----:B------:R-:W-:-:S02]  /*ee90*/  F2FP.BF16.F32.PACK_AB R147, R151, R150 ;  /* 0x000000969793723e */ /* 0x000fc400000010ff */
[----:B------:R-:W-:Y:S02]  /*eea0*/  R2UR UR7, R221 ;  /* 0x00000000dd0772ca */ /* 0x000fe400000e0000 */
[----:B------:R-:W-:Y:S01]  /*eeb0*/  PLOP3.LUT P0, PT, PT, PT, UP0, 0x80, 0x0 ;  /* 0x000000000000781c */ /* 0x000fe20003f0f008 */
[----:B------:R3:W-:Y:S10]  /*eec0*/  STSM.16.M88.4 [R6], R144 ;  /* 0x0000009006007844 */ /* 0x0007f40000000200 */
[----:B------:R-:W-:-:S02]  /*eed0*/  USHF.L.U64.HI UR11, UR4, 0x2, UR7 ;  /* 0x00000002040b7899 */ /* 0x000fc40008010207 */
[----:B------:R-:W-:-:S04]  /*eee0*/  UIADD3 UR4, UP1, UR10, UR8, URZ ;  /* 0x000000080a047290 */ /* 0x000fc8000ff3e03f */
[----:B------:R-:W-:Y:S02]  /*eef0*/  UIADD3.X UR7, UR11, UR9, URZ, UP1, !UPT ;  /* 0x000000090b077290 */ /* 0x000fe40008ffe43f */
[----:B------:R-:W-:Y:S01]  /*ef00*/  IMAD.U32 R8, RZ, RZ, UR4 ;  /* 0x00000004ff087e24 */ /* 0x000fe2000f8e00ff */
[----:B------:R-:W-:-:S03]  /*ef10*/  ULDC.64 UR8, c[0x0][0xc08] ;  /* 0x0003020000087ab9 */ /* 0x000fc60000000a00 */
[----:B------:R-:W-:Y:S01]  /*ef20*/  IMAD.U32 R9, RZ, RZ, UR7 ;  /* 0x00000007ff097e24 */ /* 0x000fe2000f8e00ff */
[----:B------:R-:W-:Y:S06]  /*ef30*/  BAR.SYNC.DEFER_BLOCKING 0x1, 0x100 ;  /* 0x0044000000007b1d */ /* 0x000fec0000010000 */
[----:B------:R-:W3:Y:S01]  /*ef40*/  @P0 LDG.E R3, desc[UR12][R8.64] ;  /* 0x0000000c08030981 */ /* 0x000ee2000c1e1900 */
[----:B----4-:R-:W-:Y:S01]  /*ef50*/  ISETP.NE.AND P1, PT, R76, 0x1, PT ;  /* 0x000000014c00780c */ /* 0x010fe20003f25270 */
[----:B------:R-:W-:Y:S01]  /*ef60*/  UISETP.NE.U32.AND UP1, UPT, UR8, URZ, UPT ;  /* 0x0000003f0800728c */ /* 0x000fe2000bf25070 */
[----:B------:R-:W-:Y:S01]  /*ef70*/  ULDC UR7, c[0x0][0xa88] ;  /* 0x0002a20000077ab9 */ /* 0x000fe20000000800 */
[----:B------:R-:W-:-:S02]  /*ef80*/  UMOV UR4, URZ ;  /* 0x0000003f00047c82 */ /* 0x000fc40008000000 */
[----:B------:R-:W-:-:S06]  /*ef90*/  UISETP.NE.AND.EX UP1, UPT, UR9, URZ, UPT, UP1 ;  /* 0x0000003f0900728c */ /* 0x000fcc000bf25310 */
[----:B------:R-:W-:Y:S02]  /*efa0*/  PLOP3.LUT P2, PT, PT, PT, UP1, 0x80, 0x0 ;  /* 0x000000000000781c */ /* 0x000fe40003f4f018 */
[----:B-1----:R-:W0:Y:S03]  /*efb0*/  @P1 LDC R11, c[0x0][0xbec] ;  /* 0x0002fb00ff0b1b82 */ /* 0x002e260000000800 */
[----:B------:R-:W-:-:S04]  /*efc0*/  @UP1 UIADD3 UR8, UP2, UR10, UR8, URZ ;  /* 0x000000080a081290 */ /* 0x000fc8000ff5e03f */
[----:B------:R-:W-:Y:S01]  /*efd0*/  @UP1 UIADD3.X UR9, UR11, UR9, URZ, UP2, !UPT ;  /* 0x000000090b091290 */ /* 0x000fe200097fe43f */
[----:B------:R-:W1:Y:S01]  /*efe0*/  @P1 LDC R13, c[0x0][0xbf0] ;  /* 0x0002fc00ff0d1b82 */ /* 0x000e620000000800 */
[----:B--2---:R-:W-:-:S04]  /*eff0*/  IMAD.U32 R14, RZ, RZ, UR8 ;  /* 0x00000008ff0e7e24 */ /* 0x004fc8000f8e00ff */
[----:B------:R-:W-:Y:S01]  /*f000*/  IMAD.U32 R15, RZ, RZ, UR9 ;  /* 0x00000009ff0f7e24 */ /* 0x000fe2000f8e00ff */
[----:B---3--:R-:W-:Y:S01]  /*f010*/  @P0 R2UR UR4, R3 ;  /* 0x00000000030402ca */ /* 0x008fe200000e0000 */
[----:B------:R-:W-:-:S06]  /*f020*/  IMAD.U32 R3, RZ, RZ, UR7 ;  /* 0x00000007ff037e24 */ /* 0x000fcc000f8e00ff */
[----:B------:R2:W5:Y:S01]  /*f030*/  @P2 LDG.E R3, desc[UR12][R14.64] ;  /* 0x0000000c0e032981 */ /* 0x000562000c1e1900 */
[----:B01----:R-:W-:Y:S07]  /*f040*/  @P2 BRA `(.L_x_2626) ;  /* 0x0000000000142947 */ /* 0x003fee0003800000 */
[----:B------:R-:W-:Y:S05]  /*f050*/  @!P0 BRA `(.L_x_2626) ;  /* 0x0000000000108947 */ /* 0x000fea0003800000 */
[----:B------:R-:W-:Y:S02]  /*f060*/  ULDC.64 UR8, c[0x0][0x208] ;  /* 0x0000820000087ab9 */ /* 0x000fe40000000a00 */
[----:B------:R-:W3:Y:S04]  /*f070*/  LDG.E R6, desc[UR8][R8.64] ;  /* 0x0000000808067981 */ /* 0x000ee8000c1e1900 */
[----:B-----5:R-:W3:Y:S02]  /*f080*/  LDG.E R3, desc[UR8][R8.64+0x4] ;  /* 0x0000040808037981 */ /* 0x020ee4000c1e1900 */
[----:B---3--:R-:W-:-:S07]  /*f090*/  IMAD.IADD R3, R3, 0x1, -R6 ;  /* 0x0000000103037824 */ /* 0x008fce00078e0a06 */
.L_x_2626:
[----:B------:R-:W-:Y:S01]  /*f0a0*/  R2UR UR18, R219 ;  /* 0x00000000db1272ca */ /* 0x000fe200000e0000 */
[----:B------:R-:W-:Y:S01]  /*f0b0*/  ULDC.64 UR12, c[0x0][0xb90] ;  /* 0x0002e400000c7ab9 */ /* 0x000fe20000000a00 */
[----:B------:R-:W-:Y:S01]  /*f0c0*/  R2UR UR17, R23 ;  /* 0x00000000171172ca */ /* 0x000fe200000e0000 */
[----:B------:R-:W-:Y:S01]  /*f0d0*/  USHF.R.S32.HI UR11, URZ, 0x1f, UR4 ;  /* 0x0000001f3f0b7899 */ /* 0x000fe20008011404 */
[----:B------:R-:W-:Y:S01]  /*f0e0*/  R2UR UR16, R221 ;  /* 0x00000000dd1072ca */ /* 0x000fe200000e0000 */
[----:B------:R-:W-:Y:S01]  /*f0f0*/  UMOV UR10, UR4 ;  /* 0x00000004000a7c82 */ /* 0x000fe20008000000 */
[----:B------:R-:W-:Y:S01]  /*f100*/  R2UR UR15, R218 ;  /* 0x00000000da0f72ca */ /* 0x000fe200000e0000 */
[----:B------:R-:W-:Y:S01]  /*f110*/  IMAD R9, R220, 0x40, R18 ;  /* 0x00000040dc097824 */ /* 0x000fe200078e0212 */
[----:B------:R-:W0:Y:S01]  /*f120*/  @P1 LDC R17, c[0x0][0xbf0] ;  /* 0x0002fc00ff111b82 */ /* 0x000e220000000800 */
[----:B-----5:R-:W-:Y:S01]  /*f130*/  IMAD R81, R3, R76, RZ ;  /* 0x0000004c03517224 */ /* 0x020fe200078e02ff */
[----:B------:R-:W-:Y:S01]  /*f140*/  ULDC.64 UR20, c[0x0][0x208] ;  /* 0x0000820000147ab9 */ /* 0x000fe20000000a00 */
[----:B------:R-:W-:-:S02]  /*f150*/  IMAD.WIDE R4, R9, 0x2, R4 ;  /* 0x0000000209047825 */ /* 0x000fc400078e0204 */
[----:B------:R-:W-:Y:S02]  /*f160*/  USHF.R.S32.HI UR14, URZ, 0x1f, UR18 ;  /* 0x0000001f3f0e7899 */ /* 0x000fe40008011412 */
[----:B------:R-:W-:Y:S01]  /*f170*/  VIADD R10, R213, UR17 ;  /* 0x00000011d50a7c36 */ /* 0x000fe20008000000 */
[----:B------:R-:W-:Y:S01]  /*f180*/  UIMAD.WIDE.U32 UR8, UR18, UR12, UR10 ;  /* 0x0000000c120872a5 */ /* 0x000fe2000f8e000a */
[----:B------:R-:W-:Y:S01]  /*f190*/  IADD3 R29, P3, R4, 0x4000, RZ ;  /* 0x00004000041d7810 */ /* 0x000fe20007f7e0ff */
[----:B------:R-:W-:Y:S01]  /*f1a0*/  UIMAD UR7, UR14, UR12, URZ ;  /* 0x0000000c0e0772a4 */ /* 0x000fe2000f8e023f */
[----:B------:R-:W-:Y:S01]  /*f1b0*/  @P1 IMAD.HI.U32 R6, R10, R11, RZ ;  /* 0x0000000b0a061227 */ /* 0x000fe200078e00ff */
[----:B------:R-:W-:Y:S01]  /*f1c0*/  USEL UR16, UR16, URZ, !UP0 ;  /* 0x0000003f10107287 */ /* 0x000fe2000c000000 */
[----:B------:R-:W-:Y:S01]  /*f1d0*/  LOP3.LUT R28, R29, 0x380, RZ, 0xc0, !PT ;  /* 0x000003801d1c7812 */ /* 0x000fe200078ec0ff */
[----:B------:R-:W-:Y:S01]  /*f1e0*/  UIMAD UR7, UR18, UR13, UR7 ;  /* 0x0000000d120772a4 */ /* 0x000fe2000f8e0207 */
[----:B------:R-:W-:Y:S01]  /*f1f0*/  IMAD.MOV.U32 R8, RZ, RZ, R10 ;  /* 0x000000ffff087224 */ /* 0x000fe200078e000a */
[----:B------:R-:W-:Y:S01]  /*f200*/  @P1 SHF.R.U32.HI R8, RZ, R13, R6 ;  /* 0x0000000dff081219 */ /* 0x000fe20000011606 */
[----:B------:R-:W-:Y:S01]  /*f210*/  ULDC.64 UR12, c[0x0][0xb98] ;  /* 0x0002e600000c7ab9 */ /* 0x000fe20000000a00 */
[----:B------:R-:W-:Y:S01]  /*f220*/  UIADD3 UR9, UR9, UR7, URZ ;  /* 0x0000000709097290 */ /* 0x000fe2000fffe03f */
[----:B------:R-:W-:Y:S01]  /*f230*/  SHF.R.U64 R28, R28, 0x3, RZ ;  /* 0x000000031c1c7819 */ /* 0x000fe200000012ff */
[----:B------:R-:W-:Y:S01]  /*f240*/  USEL UR15, UR15, URZ, !UP0 ;  /* 0x0000003f0f0f7287 */ /* 0x000fe2000c000000 */
[--C-:B------:R-:W-:Y:S01]  /*f250*/  IMAD.MOV R11, RZ, RZ, -R8.reuse ;  /* 0x000000ffff0b7224 */ /* 0x100fe200078e0a08 */
[----:B------:R-:W-:Y:S01]  /*f260*/  UIMAD UR7, UR16, UR12, URZ ;  /* 0x0000000c100772a4 */ /* 0x000fe2000f8e023f */
[----:B------:R-:W-:Y:S01]  /*f270*/  SHF.R.S32.HI R9, RZ, 0x1f, R8 ;  /* 0x0000001fff097819 */ /* 0x000fe20000011408 */
[----:B------:R-:W-:Y:S01]  /*f280*/  UIMAD.WIDE.U32 UR8, UR15, UR12, UR8 ;  /* 0x0000000c0f0872a5 */ /* 0x000fe2000f8e0008 */
[----:B------:R-:W-:Y:S01]  /*f290*/  IMAD R11, R76, R11, R10 ;  /* 0x0000000b4c0b7224 */ /* 0x000fe200078e020a */
[----:B------:R-:W-:Y:S01]  /*f2a0*/  UIMAD UR7, UR15, UR13, UR7 ;  /* 0x0000000d0f0772a4 */ /* 0x000fe2000f8e0207 */
[----:B------:R-:W-:Y:S01]  /*f2b0*/  LOP3.LUT R28, R28, R29, RZ, 0x3c, !PT ;  /* 0x0000001d1c1c7212 */ /* 0x000fe200078e3cff */
[----:B------:R-:W-:Y:S01]  /*f2c0*/  IMAD.X R29, RZ, RZ, R5, P3 ;  /* 0x000000ffff1d7224 */ /* 0x000fe200018e0605 */
[----:B------:R-:W-:Y:S01]  /*f2d0*/  IADD3 R45, P3, R4, 0xa000, RZ ;  /* 0x0000a000042d7810 */ /* 0x000fe20007f7e0ff */
[----:B--2---:R-:W-:Y:S01]  /*f2e0*/  VIADD R14, R225, UR17 ;  /* 0x00000011e10e7c36 */ /* 0x004fe20008000000 */
[----:B------:R-:W-:Y:S01]  /*f2f0*/  IADD3 R8, P0, R8, UR8, RZ ;  /* 0x0000000808087c10 */ /* 0x000fe2000ff1e0ff */
[----:B------:R-:W-:Y:S01]  /*f300*/  IMAD.U32 R10, RZ, RZ, UR7 ;  /* 0x00000007ff0a7e24 */ /* 0x000fe2000f8e00ff */
[----:B------:R-:W-:Y:S01]  /*f310*/  SHF.R.S32.HI R6, RZ, 0x1f, R11 ;  /* 0x0000001fff067819 */ /* 0x000fe2000001140b */
[----:B------:R-:W-:Y:S01]  /*f320*/  ULDC.64 UR12, c[0x0][0xaa0] ;  /* 0x0002a800000c7ab9 */ /* 0x000fe20000000a00 */
[----:B------:R-:W-:-:S02]  /*f330*/  IADD3 R33, P2, R4, 0x5000, RZ ;  /* 0x0000500004217810 */ /* 0x000fc40007f5e0ff */
[----:B------:R-:W-:Y:S01]  /*f340*/  IADD3.X R9, R9, UR9, R10, P0, !PT ;  /* 0x0000000909097c10 */ /* 0x000fe200087fe40a */
[----:B------:R-:W-:Y:S01]  /*f350*/  ULDC.64 UR8, c[0x0][0xb88] ;  /* 0x0002e20000087ab9 */ /* 0x000fe20000000a00 */
[----:B------:R-:W-:Y:S01]  /*f360*/  LOP3.LUT R44, R45, 0x380, RZ, 0xc0, !PT ;  /* 0x000003802d2c7812 */ /* 0x000fe200078ec0ff */
[----:B------:R-:W-:Y:S01]  /*f370*/  IMAD R6, R6, UR8, RZ ;  /* 0x0000000806067c24 */ /* 0x000fe2000f8e02ff */
[----:B------:R-:W-:Y:S01]  /*f380*/  LOP3.LUT R32, R33, 0x380, RZ, 0xc0, !PT ;  /* 0x0000038021207812 */ /* 0x000fe200078ec0ff */
[C---:B------:R-:W-:Y:S01]  /*f390*/  IMAD.WIDE.U32 R8, R11.reuse, UR8, R8 ;  /* 0x000000080b087c25 */ /* 0x040fe2000f8e0008 */
[----:B------:R-:W-:Y:S02]  /*f3a0*/  SHF.R.U64 R44, R44, 0x3, RZ ;  /* 0x000000032c2c7819 */ /* 0x000fe400000012ff */
[----:B------:R-:W-:Y:S01]  /*f3b0*/  SHF.R.U64 R32, R32, 0x3, RZ ;  /* 0x0000000320207819 */ /* 0x000fe200000012ff */
[----:B------:R-:W-:Y:S01]  /*f3c0*/  IMAD R15, R11, UR9, R6 ;  /* 0x000000090b0f7c24 */ /* 0x000fe2000f8e0206 */
[----:B------:R-:W-:Y:S01]  /*f3d0*/  ULDC.64 UR8, c[0x0][0xb50] ;  /* 0x0002d40000087ab9 */ /* 0x000fe20000000a00 */
[----:B------:R-:W-:Y:S01]  /*f3e0*/  LOP3.LUT R44, R44, R45, RZ, 0x3c, !PT ;  /* 0x0000002d2c2c7212 */ /* 0x000fe200078e3cff */
[----:B------:R-:W-:Y:S01]  /*f3f0*/  IMAD.X R45, RZ, RZ, R5, P3 ;  /* 0x000000ffff2d7224 */ /* 0x000fe200018e0605 */
[----:B------:R-:W-:Y:S01]  /*f400*/  LEA R10, P0, R8, UR8, 0x2 ;  /* 0x00000008080a7c11 */ /* 0x000fe2000f8010ff */
[----:B------:R-:W-:Y:S01]  /*f410*/  IMAD.IADD R9, R9, 0x1, R15 ;  /* 0x0000000109097824 */ /* 0x000fe200078e020f */
[----:B------:R-:W-:Y:S01]  /*f420*/  IADD3 R13, P5, R4, 0x1000, RZ ;  /* 0x00001000040d7810 */ /* 0x000fe20007fbe0ff */
[----:B------:R-:W-:Y:S01]  /*f430*/  VIADD R6, R14, 0x8 ;  /* 0x000000080e067836 */ /* 0x000fe20000000000 */
[----:B------:R-:W-:Y:S01]  /*f440*/  IADD3 R21, P4, R4, 0x2000, RZ ;  /* 0x0000200004157810 */ /* 0x000fe20007f9e0ff */
[----:B------:R-:W-:Y:S01]  /*f450*/  SHFL.IDX PT, R46, R10, RZ, 0x1c1f ;  /* 0x001c1fff0a2e7589 */ /* 0x000fe200000e0000 */
[----:B------:R-:W-:-:S02]  /*f460*/  LEA.HI.X R11, R8, UR9, R9, 0x2, P0 ;  /* 0x00000009080b7c11 */ /* 0x000fc400080f1409 */
[----:B------:R-:W-:Y:S01]  /*f470*/  IADD3 R25, P0, R4, 0x3000, RZ ;  /* 0x0000300004197810 */ /* 0x000fe20007f1e0ff */
[----:B------:R-:W-:Y:S01]  /*f480*/  SHFL.IDX PT, R50, R10, 0x1, 0x1c1f ;  /* 0x003c1f000a327f89 */ /* 0x000fe200000e0000 */
[----:B------:R-:W-:Y:S01]  /*f490*/  LOP3.LUT R32, R32, R33, RZ, 0x3c, !PT ;  /* 0x0000002120207212 */ /* 0x000fe200078e3cff */
[----:B------:R-:W-:Y:S01]  /*f4a0*/  IMAD.X R33, RZ, RZ, R5, P2 ;  /* 0x000000ffff217224 */ /* 0x000fe200010e0605 */
[----:B------:R-:W-:Y:S01]  /*f4b0*/  LOP3.LUT R24, R25, 0x380, RZ, 0xc0, !PT ;  /* 0x0000038019187812 */ /* 0x000fe200078ec0ff */
[----:B------:R-:W1:Y:S01]  /*f4c0*/  SHFL.IDX PT, R47, R11, RZ, 0x1c1f ;  /* 0x001c1fff0b2f7589 */ /* 0x000e6200000e0000 */
[----:B------:R-:W-:Y:S02]  /*f4d0*/  IADD3 R8, P3, R4, 0xf000, RZ ;  /* 0x0000f00004087810 */ /* 0x000fe40007f7e0ff */
[----:B------:R-:W-:Y:S01]  /*f4e0*/  SHF.R.U64 R24, R24, 0x3, RZ ;  /* 0x0000000318187819 */ /* 0x000fe200000012ff */
[----:B------:R-:W2:Y:S01]  /*f4f0*/  SHFL.IDX PT, R51, R11, 0x1, 0x1c1f ;  /* 0x003c1f000b337f89 */ /* 0x000ea200000e0000 */
[----:B------:R-:W-:-:S02]  /*f500*/  IADD3 R49, P2, R4, 0xb000, RZ ;  /* 0x0000b00004317810 */ /* 0x000fc40007f5e0ff */
[----:B------:R-:W-:Y:S02]  /*f510*/  LOP3.LUT R12, R13, 0x380, RZ, 0xc0, !PT ;  /* 0x000003800d0c7812 */ /* 0x000fe400078ec0ff */
[----:B------:R-:W-:Y:S02]  /*f520*/  LOP3.LUT R20, R21, 0x380, RZ, 0xc0, !PT ;  /* 0x0000038015147812 */ /* 0x000fe400078ec0ff */
[----:B------:R-:W-:Y:S01]  /*f530*/  IADD3 R37, P6, R4, 0x6000, RZ ;  /* 0x0000600004257810 */ /* 0x000fe20007fde0ff */
[----:B------:R-:W-:Y:S01]  /*f540*/  UIMAD UR7, UR11, UR12, URZ ;  /* 0x0000000c0b0772a4 */ /* 0x000fe2000f8e023f */
[----:B------:R-:W-:Y:S01]  /*f550*/  LOP3.LUT R24, R24, R25, RZ, 0x3c, !PT ;  /* 0x0000001918187212 */ /* 0x000fe200078e3cff */
[--C-:B------:R-:W-:Y:S01]  /*f560*/  IMAD.X R25, RZ, RZ, R5.reuse, P0 ;  /* 0x000000ffff197224 */ /* 0x100fe200000e0605 */
[----:B------:R-:W-:Y:S01]  /*f570*/  IADD3 R57, P0, R4, 0x9000, RZ ;  /* 0x0000900004397810 */ /* 0x000fe20007f1e0ff */
[----:B------:R-:W-:Y:S01]  /*f580*/  UIMAD.WIDE.U32 UR8, UR4, UR12, URZ ;  /* 0x0000000c040872a5 */ /* 0x000fe2000f8e003f */
[----:B------:R-:W-:Y:S01]  /*f590*/  LOP3.LUT R3, R8, 0x380, RZ, 0xc0, !PT ;  /* 0x0000038008037812 */ /* 0x000fe200078ec0ff */
[----:B------:R-:W-:Y:S01]  /*f5a0*/  ULDC.64 UR10, c[0x0][0xae8] ;  /* 0x0002ba00000a7ab9 */ /* 0x000fe20000000a00 */
[----:B------:R-:W-:Y:S01]  /*f5b0*/  LOP3.LUT R56, R57, 0x380, RZ, 0xc0, !PT ;  /* 0x0000038039387812 */ /* 0x000fe200078ec0ff */
[----:B------:R-:W-:Y:S01]  /*f5c0*/  IMAD.X R53, RZ, RZ, R5, P3 ;  /* 0x000000ffff357224 */ /* 0x000fe200018e0605 */
[----:B------:R-:W-:-:S02]  /*f5d0*/  LOP3.LUT R48, R49, 0x380, RZ, 0xc0, !PT ;  /* 0x0000038031307812 */ /* 0x000fc400078ec0ff */
[----:B------:R-:W-:Y:S02]  /*f5e0*/  SHF.R.U64 R56, R56, 0x3, RZ ;  /* 0x0000000338387819 */ /* 0x000fe400000012ff */
[----:B------:R-:W-:Y:S02]  /*f5f0*/  SHF.R.U64 R12, R12, 0x3, RZ ;  /* 0x000000030c0c7819 */ /* 0x000fe400000012ff */
[----:B------:R-:W-:Y:S02]  /*f600*/  SHF.R.U64 R20, R20, 0x3, RZ ;  /* 0x0000000314147819 */ /* 0x000fe400000012ff */
[----:B------:R-:W-:Y:S02]  /*f610*/  SHF.R.U64 R3, R3, 0x3, RZ ;  /* 0x0000000303037819 */ /* 0x000fe400000012ff */
[----:B------:R-:W-:Y:S01]  /*f620*/  LOP3.LUT R56, R56, R57, RZ, 0x3c, !PT ;  /* 0x0000003938387212 */ /* 0x000fe200078e3cff */
[----:B------:R-:W-:Y:S01]  /*f630*/  IMAD.X R57, RZ, RZ, R5, P0 ;  /* 0x000000ffff397224 */ /* 0x000fe200000e0605 */
[----:B------:R-:W-:-:S02]  /*f640*/  SHF.R.U64 R48, R48, 0x3, RZ ;  /* 0x0000000330307819 */ /* 0x000fc400000012ff */
[----:B------:R-:W-:Y:S01]  /*f650*/  LOP3.LUT R12, R12, R13, RZ, 0x3c, !PT ;  /* 0x0000000d0c0c7212 */ /* 0x000fe200078e3cff */
[--C-:B------:R-:W-:Y:S01]  /*f660*/  IMAD.X R13, RZ, RZ, R5.reuse, P5 ;  /* 0x000000ffff0d7224 */ /* 0x100fe200028e0605 */
[----:B------:R-:W-:Y:S01]  /*f670*/  LOP3.LUT R20, R20, R21, RZ, 0x3c, !PT ;  /* 0x0000001514147212 */ /* 0x000fe200078e3cff */
[--C-:B------:R-:W-:Y:S01]  /*f680*/  IMAD.X R21, RZ, RZ, R5.reuse, P4 ;  /* 0x000000ffff157224 */ /* 0x100fe200020e0605 */
[----:B------:R-:W-:Y:S02]  /*f690*/  LOP3.LUT P0, RZ, R223, 0x3, RZ, 0xc0, !PT ;  /* 0x00000003dfff7812 */ /* 0x000fe4000780c0ff */
[C---:B------:R-:W-:Y:S02]  /*f6a0*/  IADD3 R41, P5, R4.reuse, 0x7000, RZ ;  /* 0x0000700004297810 */ /* 0x040fe40007fbe0ff */
[----:B------:R-:W-:Y:S02]  /*f6b0*/  IADD3 R65, P4, R4, 0x8000, RZ ;  /* 0x0000800004417810 */ /* 0x000fe40007f9e0ff */
[----:B------:R-:W-:Y:S01]  /*f6c0*/  LOP3.LUT R48, R48, R49, RZ, 0x3c, !PT ;  /* 0x0000003130307212 */ /* 0x000fe200078e3cff */
[----:B------:R-:W-:Y:S01]  /*f6d0*/  IMAD.X R49, RZ, RZ, R5, P2 ;  /* 0x000000ffff317224 */ /* 0x000fe200010e0605 */
[----:B------:R-:W-:-:S02]  /*f6e0*/  LOP3.LUT R52, R3, R8, RZ, 0x3c, !PT ;  /* 0x0000000803347212 */ /* 0x000fc400078e3cff */
[----:B------:R-:W3:Y:S01]  /*f6f0*/  @P1 LDC R3, c[0x0][0xbec] ;  /* 0x0002fb00ff031b82 */ /* 0x000ee20000000800 */
[-C--:B------:R-:W-:Y:S02]  /*f700*/  ISETP.GE.OR P2, PT, R14, R81.reuse, P0 ;  /* 0x000000510e00720c */ /* 0x080fe40000746670 */
[----:B------:R-:W-:Y:S02]  /*f710*/  ISETP.GE.OR P0, PT, R6, R81, P0 ;  /* 0x000000510600720c */ /* 0x000fe40000706670 */
[----:B------:R-:W-:Y:S02]  /*f720*/  LOP3.LUT R36, R37, 0x380, RZ, 0xc0, !PT ;  /* 0x0000038025247812 */ /* 0x000fe400078ec0ff */
[----:B------:R-:W-:Y:S02]  /*f730*/  LOP3.LUT R40, R41, 0x380, RZ, 0xc0, !PT ;  /* 0x0000038029287812 */ /* 0x000fe400078ec0ff */
[----:B------:R-:W-:Y:S02]  /*f740*/  LOP3.LUT R64, R65, 0x380, RZ, 0xc0, !PT ;  /* 0x0000038041407812 */ /* 0x000fe400078ec0ff */
[----:B------:R-:W-:-:S02]  /*f750*/  LOP3.LUT R9, R4, 0x380, RZ, 0xc0, !PT ;  /* 0x0000038004097812 */ /* 0x000fc400078ec0ff */
[----:B------:R-:W-:Y:S01]  /*f760*/  SHF.R.U64 R36, R36, 0x3, RZ ;  /* 0x0000000324247819 */ /* 0x000fe200000012ff */
[----:B------:R-:W-:Y:S01]  /*f770*/  UIMAD UR7, UR4, UR13, UR7 ;  /* 0x0000000d040772a4 */ /* 0x000fe2000f8e0207 */
[----:B------:R-:W-:Y:S01]  /*f780*/  SHF.R.U64 R40, R40, 0x3, RZ ;  /* 0x0000000328287819 */ /* 0x000fe200000012ff */
[----:B-1----:R-:W-:Y:S01]  /*f790*/  @!P2 ST.E desc[UR20][R46.64], R2 ;  /* 0x000000022e00a985 */ /* 0x002fe2000c101914 */
[----:B------:R-:W-:Y:S02]  /*f7a0*/  SHF.R.U64 R64, R64, 0x3, RZ ;  /* 0x0000000340407819 */ /* 0x000fe400000012ff */
[----:B------:R-:W-:Y:S01]  /*f7b0*/  SHF.R.U64 R9, R9, 0x3, RZ ;  /* 0x0000000309097819 */ /* 0x000fe200000012ff */
[----:B--2---:R1:W-:Y:S01]  /*f7c0*/  @!P0 ST.E desc[UR20][R50.64], R0 ;  /* 0x0000000032008985 */ /* 0x0043e2000c101914 */
[----:B------:R-:W-:Y:S01]  /*f7d0*/  LOP3.LUT R36, R36, R37, RZ, 0x3c, !PT ;  /* 0x0000002524247212 */ /* 0x000fe200078e3cff */
[--C-:B------:R-:W-:Y:S01]  /*f7e0*/  IMAD.X R37, RZ, RZ, R5.reuse, P6 ;  /* 0x000000ffff257224 */ /* 0x100fe200030e0605 */
[----:B------:R-:W-:Y:S01]  /*f7f0*/  LOP3.LUT R40, R40, R41, RZ, 0x3c, !PT ;  /* 0x0000002928287212 */ /* 0x000fe200078e3cff */
[--C-:B------:R-:W-:Y:S01]  /*f800*/  IMAD.X R41, RZ, RZ, R5.reuse, P5 ;  /* 0x000000ffff297224 */ /* 0x100fe200028e0605 */
[----:B------:R-:W-:Y:S01]  /*f810*/  LOP3.LUT R64, R64, R65, RZ, 0x3c, !PT ;  /* 0x0000004140407212 */ /* 0x000fe200078e3cff */
[----:B------:R-:W-:Y:S01]  /*f820*/  IMAD.X R65, RZ, RZ, R5, P4 ;  /* 0x000000ffff417224 */ /* 0x000fe200020e0605 */
[C---:B------:R-:W-:Y:S01]  /*f830*/  IADD3 R73, P6, R4.reuse, 0xc000, RZ ;  /* 0x0000c00004497810 */ /* 0x040fe20007fde0ff */
[----:B------:R-:W-:Y:S01]  /*f840*/  UIADD3 UR9, UR9, UR7, URZ ;  /* 0x0000000709097290 */ /* 0x000fe2000fffe03f */
[C---:B------:R-:W-:Y:S01]  /*f850*/  IADD3 R69, P5, R4.reuse, 0xd000, RZ ;  /* 0x0000d00004457810 */ /* 0x040fe20007fbe0ff */
[----:B------:R-:W-:Y:S01]  /*f860*/  UIMAD UR4, UR14, UR10, URZ ;  /* 0x0000000a0e0472a4 */ /* 0x000fe2000f8e023f */
[----:B------:R-:W-:Y:S01]  /*f870*/  IADD3 R61, P4, R4, 0xe000, RZ ;  /* 0x0000e000043d7810 */ /* 0x000fe20007f9e0ff */
[----:B-1----:R-:W-:Y:S01]  /*f880*/  IMAD R0, R217, 0x20, R220 ;  /* 0x00000020d9007824 */ /* 0x002fe200078e02dc */
[----:B------:R-:W-:Y:S01]  /*f890*/  LOP3.LUT R4, R9, R4, RZ, 0x3c, !PT ;  /* 0x0000000409047212 */ /* 0x000fe200078e3cff */
[----:B------:R-:W5:Y:S01]  /*f8a0*/  LD.E.128 R12, desc[UR20][R12.64] ;  /* 0x000000140c0c7980 */ /* 0x000f62000c101d00 */
[----:B------:R-:W-:-:S02]  /*f8b0*/  LOP3.LUT R72, R73, 0x380, RZ, 0xc0, !PT ;  /* 0x0000038049487812 */ /* 0x000fc400078ec0ff */
[----:B------:R-:W-:Y:S01]  /*f8c0*/  LOP3.LUT R68, R69, 0x380, RZ, 0xc0, !PT ;  /* 0x0000038045447812 */ /* 0x000fe200078ec0ff */
[----:B------:R1:W5:Y:S01]  /*f8d0*/  LD.E.128 R8, desc[UR20][R4.64] ;  /* 0x0000001404087980 */ /* 0x000362000c101d00 */
[----:B------:R-:W-:Y:S01]  /*f8e0*/  LOP3.LUT R60, R61, 0x380, RZ, 0xc0, !PT ;  /* 0x000003803d3c7812 */ /* 0x000fe200078ec0ff */
[----:B------:R-:W-:Y:S01]  /*f8f0*/  UIMAD UR4, UR18, UR11, UR4 ;  /* 0x0000000b120472a4 */ /* 0x000fe2000f8e0204 */
[----:B------:R-:W-:Y:S01]  /*f900*/  SHF.R.U64 R72, R72, 0x3, RZ ;  /* 0x0000000348487819 */ /* 0x000fe200000012ff */
[----:B------:R-:W-:Y:S01]  /*f910*/  UIMAD.WIDE.U32 UR8, UR18, UR10, UR8 ;  /* 0x0000000a120872a5 */ /* 0x000fe2000f8e0008 */
[----:B------:R-:W-:Y:S01]  /*f920*/  SHF.R.U64 R68, R68, 0x3, RZ ;  /* 0x0000000344447819 */ /* 0x000fe200000012ff */
[----:B------:R-:W5:Y:S01]  /*f930*/  LD.E.128 R20, desc[UR20][R20.64] ;  /* 0x0000001414147980 */ /* 0x000f62000c101d00 */
[----:B------:R-:W-:Y:S01]  /*f940*/  SHF.R.U64 R60, R60, 0x3, RZ ;  /* 0x000000033c3c7819 */ /* 0x000fe200000012ff */
[----:B------:R-:W-:Y:S01]  /*f950*/  ULDC.64 UR10, c[0x0][0xaf0] ;  /* 0x0002bc00000a7ab9 */ /* 0x000fe20000000a00 */
[----:B-1----:R-:W-:Y:S01]  /*f960*/  VIADD R4, R0, UR17 ;  /* 0x0000001100047c36 */ /* 0x002fe20008000000 */
[----:B------:R-:W-:Y:S01]  /*f970*/  UIADD3 UR9, UR9, UR4, URZ ;  /* 0x0000000409097290 */ /* 0x000fe2000fffe03f */
[----:B------:R-:W-:Y:S01]  /*f980*/  LOP3.LUT R72, R72, R73, RZ, 0x3c, !PT ;  /* 0x0000004948487212 */ /* 0x000fe200078e3cff */
[----:B------:R-:W5:Y:S01]  /*f990*/  LD.E.128 R24, desc[UR20][R24.64] ;  /* 0x0000001418187980 */ /* 0x000f62000c101d00 */
[----:B---3--:R-:W-:Y:S01]  /*f9a0*/  @P1 IMAD.HI.U32 R0, R4, R3, RZ ;  /* 0x0000000304001227 */ /* 0x008fe200078e00ff */
[----:B------:R-:W-:Y:S01]  /*f9b0*/  LOP3.LUT R68, R68, R69, RZ, 0x3c, !PT ;  /* 0x0000004544447212 */ /* 0x000fe200078e3cff */
[----:B------:R-:W-:Y:S01]  /*f9c0*/  UIMAD UR4, UR16, UR10, URZ ;  /* 0x0000000a100472a4 */ /* 0x000fe2000f8e023f */
[----:B------:R-:W-:Y:S01]  /*f9d0*/  LOP3.LUT R60, R60, R61, RZ, 0x3c, !PT ;  /* 0x0000003d3c3c7212 */ /* 0x000fe200078e3cff */
[--C-:B------:R-:W-:Y:S01]  /*f9e0*/  IMAD.X R73, RZ, RZ, R5.reuse, P6 ;  /* 0x000000ffff497224 */ /* 0x100fe200030e0605 */
[----:B------:R-:W5:Y:S01]  /*f9f0*/  LD.E.128 R28, desc[UR20][R28.64] ;  /* 0x000000141c1c7980 */ /* 0x000f62000c101d00 */
[----:B------:R-:W-:-:S02]  /*fa00*/  IMAD.X R69, RZ, RZ, R5, P5 ;  /* 0x000000ffff457224 */ /* 0x000fc400028e0605 */
[----:B------:R-:W-:Y:S01]  /*fa10*/  IMAD.X R61, RZ, RZ, R5, P4 ;  /* 0x000000ffff3d7224 */ /* 0x000fe200020e0605 */
[----:B------:R-:W5:Y:S01]  /*fa20*/  LD.E.128 R32, desc[UR20][R32.64] ;  /* 0x0000001420207980 */ /* 0x000f62000c101d00 */
[----:B------:R-:W-:Y:S01]  /*fa30*/  IMAD.MOV.U32 R5, RZ, RZ, R4 ;  /* 0x000000ffff057224 */ /* 0x000fe200078e0004 */
[----:B0-----:R-:W-:Y:S01]  /*fa40*/  @P1 SHF.R.U32.HI R5, RZ, R17, R0 ;  /* 0x00000011ff051219 */ /* 0x001fe20000011600 */
[----:B------:R-:W-:Y:S01]  /*fa50*/  UIMAD UR4, UR15, UR11, UR4 ;  /* 0x0000000b0f0472a4 */ /* 0x000fe2000f8e0204 */
[----:B------:R-:W5:Y:S01]  /*fa60*/  LD.E.128 R36, desc[UR20][R36.64] ;  /* 0x0000001424247980 */ /* 0x000f62000c101d00 */
[----:B------:R-:W-:Y:S01]  /*fa70*/  UIMAD.WIDE.U32 UR8, UR15, UR10, UR8 ;  /* 0x0000000a0f0872a5 */ /* 0x000fe2000f8e0008 */
[--C-:B------:R-:W-:Y:S01]  /*fa80*/  SHF.R.S32.HI R0, RZ, 0x1f, R5.reuse ;  /* 0x0000001fff007819 */ /* 0x100fe20000011405 */
[----:B------:R-:W-:Y:S01]  /*fa90*/  IMAD.MOV R17, RZ, RZ, -R5 ;  /* 0x000000ffff117224 */ /* 0x000fe200078e0a05 */
[----:B------:R-:W-:Y:S01]  /*faa0*/  ULDC.64 UR10, c[0x0][0xae0] ;  /* 0x0002b800000a7ab9 */ /* 0x000fe20000000a00 */
[----:B------:R-:W-:Y:S01]  /*fab0*/  UIADD3 UR4, UR9, UR4, URZ ;  /* 0x0000000409047290 */ /* 0x000fe2000fffe03f */
[----:B------:R-:W5:Y:S01]  /*fac0*/  LD.E.128 R40, desc[UR20][R40.64] ;  /* 0x0000001428287980 */ /* 0x000f62000c101d00 */
[----:B------:R-:W-:-:S02]  /*fad0*/  IMAD R0, R0, UR10, RZ ;  /* 0x0000000a00007c24 */ /* 0x000fc4000f8e02ff */
[----:B------:R-:W-:Y:S01]  /*fae0*/  IMAD R17, R76, R17, R4 ;  /* 0x000000114c117224 */ /* 0x000fe200078e0204 */
[----:B------:R-:W5:Y:S01]  /*faf0*/  LD.E.128 R64, desc[UR20][R64.64] ;  /* 0x0000001440407980 */ /* 0x000f62000c101d00 */
[----:B------:R-:W-:Y:S02]  /*fb00*/  IMAD.U32 R3, RZ, RZ, UR9 ;  /* 0x00000009ff037e24 */ /* 0x000fe4000f8e00ff */
[----:B------:R-:W-:Y:S01]  /*fb10*/  IMAD.U32 R2, RZ, RZ, UR8 ;  /* 0x00000008ff027e24 */ /* 0x000fe2000f8e00ff */
[----:B------:R-:W5:Y:S01]  /*fb20*/  LD.E.128 R56, desc[UR20][R56.64] ;  /* 0x0000001438387980 */ /* 0x000f62000c101d00 */
[----:B------:R-:W-:Y:S01]  /*fb30*/  IMAD.U32 R3, RZ, RZ, UR4 ;  /* 0x00000004ff037e24 */ /* 0x000fe2000f8e00ff */
[----:B------:R-:W-:Y:S02]  /*fb40*/  ULDC.64 UR8, c[0x0][0xad8] ;  /* 0x0002b60000087ab9 */ /* 0x000fe40000000a00 */
[----:B------:R-:W5:Y:S01]  /*fb50*/  LD.E.128 R44, desc[UR20][R44.64] ;  /* 0x000000142c2c7980 */ /* 0x000f62000c101d00 */
[----:B------:R-:W-:-:S03]  /*fb60*/  IMAD R77, R5, UR11, R0 ;  /* 0x0000000b054d7c24 */ /* 0x000fc6000f8e0200 */
[----:B------:R-:W5:Y:S01]  /*fb70*/  LD.E.128 R48, desc[UR20][R48.64] ;  /* 0x0000001430307980 */ /* 0x000f62000c101d00 */
[----:B------:R-:W-:-:S03]  /*fb80*/  SHF.R.S32.HI R0, RZ, 0x1f, R17 ;  /* 0x0000001fff007819 */ /* 0x000fc60000011411 */
[----:B------:R-:W5:Y:S04]  /*fb90*/  LD.E.128 R72, desc[UR20][R72.64] ;  /* 0x0000001448487980 */ /* 0x000f68000c101d00 */
[----:B------:R-:W5:Y:S04]  /*fba0*/  LD.E.128 R68, desc[UR20][R68.64] ;  /* 0x0000001444447980 */ /* 0x000f68000c101d00 */
[----:B------:R-:W5:Y:S04]  /*fbb0*/  LD.E.128 R60, desc[UR20][R60.64] ;  /* 0x000000143c3c7980 */ /* 0x000f68000c101d00 */
[----:B------:R-:W5:Y:S01]  /*fbc0*/  LD.E.128 R52, desc[UR20][R52.64] ;  /* 0x0000001434347980 */ /* 0x000f62000c101d00 */
[----:B------:R-:W-:Y:S01]  /*fbd0*/  IMAD.WIDE.U32 R2, R5, UR10, R2 ;  /* 0x0000000a05027c25 */ /* 0x000fe2000f8e0002 */
[----:B------:R-:W-:Y:S01]  /*fbe0*/  @!PT LDS RZ, [RZ] ;  /* 0x00000000fffff984 */ /* 0x000fe20000000800 */
[----:B------:R-:W-:Y:S01]  /*fbf0*/  @!PT LDS RZ, [RZ] ;  /* 0x00000000fffff984 */ /* 0x000fe20000000800 */
[----:B------:R-:W-:Y:S01]  /*fc00*/  @!PT LDS RZ, [RZ] ;  /* 0x00000000fffff984 */ /* 0x000fe20000000800 */
[----:B------:R-:W-:Y:S01]  /*fc10*/  @!PT LDS RZ, [RZ] ;  /* 0x00000000fffff984 */ /* 0x000fe20000000800 */
[----:B------:R0:W-:Y:S06]  /*fc20*/  MEMBAR.ALL.CTA ;  /* 0x0000000000007992 */ /* 0x0001ec0000008000 */
[----:B0-----:R-:W0:Y:S01]  /*fc30*/  FENCE.VIEW.ASYNC.S ;  /* 0x00000000000073c6 */ /* 0x001e220000000000 */
[----:B------:R-:W-:-:S02]  /*fc40*/  IMAD.IADD R3, R3, 0x1, R77 ;  /* 0x0000000103037824 */ /* 0x000fc400078e024d */
[----:B------:R-:W-:Y:S02]  /*fc50*/  IMAD R4, R0, UR8, RZ ;  /* 0x0000000800047c24 */ /* 0x000fe4000f8e02ff */
[----:B------:R-:W-:Y:S02]  /*fc60*/  VIADD R80, R220, UR17 ;  /* 0x00000011dc507c36 */ /* 0x000fe40008000000 */
[C---:B------:R-:W-:Y:S02]  /*fc70*/  IMAD R5, R17.reuse, UR9, R4 ;  /* 0x0000000911057c24 */ /* 0x040fe4000f8e0204 */
[----:B------:R-:W-:Y:S01]  /*fc80*/  IMAD.WIDE.U32 R2, R17, UR8, R2 ;  /* 0x0000000811027c25 */ /* 0x000fe2000f8e0002 */
[----:B------:R-:W-:Y:S01]  /*fc90*/  ISETP.GE.AND P2, PT, R80, R81, PT ;  /* 0x000000515000720c */ /* 0x000fe20003f46270 */
[----:B------:R-:W-:Y:S02]  /*fca0*/  ULDC.64 UR8, c[0x0][0xa80] ;  /* 0x0002a00000087ab9 */ /* 0x000fe40000000a00 */
[----:B------:R-:W-:Y:S01]  /*fcb0*/  VIADD R19, R19, 0x38820 ;  /* 0x0003882013137836 */ /* 0x000fe20000000000 */
[----:B------:R-:W-:Y:S01]  /*fcc0*/  LEA R6, P3, R2, UR8, 0x1 ;  /* 0x0000000802067c11 */ /* 0x000fe2000f8608ff */
[----:B------:R-:W-:-:S02]  /*fcd0*/  IMAD.IADD R3, R3, 0x1, R5 ;  /* 0x0000000103037824 */ /* 0x000fc400078e0205 */
[----:B------:R-:W-:Y:S01]  /*fce0*/  VIADD R0, R80, 0x20 ;  /* 0x0000002050007836 */ /* 0x000fe20000000000 */
[----:B------:R-:W-:Y:S02]  /*fcf0*/  PRMT R19, RZ, 0x654, R19 ;  /* 0x00000654ff137816 */ /* 0x000fe40000000013 */
[----:B------:R-:W-:Y:S02]  /*fd00*/  LEA.HI.X R17, R2, UR9, R3, 0x1, P3 ;  /* 0x0000000902117c11 */ /* 0x000fe400098f0c03 */
[-C--:B------:R-:W-:Y:S01]  /*fd10*/  ISETP.GE.AND P1, PT, R0, R81.reuse, PT ;  /* 0x000000510000720c */ /* 0x080fe20003f26270 */
[----:B------:R-:W-:Y:S01]  /*fd20*/  VIADD R0, R80, 0x40 ;  /* 0x0000004050007836 */ /* 0x000fe20000000000 */
[----:B0-----:R0:W-:Y:S01]  /*fd30*/  SYNCS.ARRIVE.TRANS64.RED.A1T0 RZ, [R19+URZ], RZ ;  /* 0x000000ff13ff79a7 */ /* 0x0011e2000810043f */
[----:B------:R1:W2:Y:S01]  /*fd40*/  SHFL.IDX PT, R79, R6, RZ, 0x181f ;  /* 0x00181fff064f7589 */ /* 0x0002a200000e0000 */
[----:B------:R-:W-:Y:S02]  /*fd50*/  BSSY B1, `(.L_x_2627) ;  /* 0x0000016000017945 */ /* 0x000fe40003800000 */
[----:B------:R-:W-:Y:S01]  /*fd60*/  ISETP.GE.AND P0, PT, R0, R81, PT ;  /* 0x000000510000720c */ /* 0x000fe20003f06270 */
[----:B0-----:R1:W0:Y:S01]  /*fd70*/  SHFL.IDX PT, R19, R17, RZ, 0x181f ;  /* 0x00181fff11137589 */ /* 0x00122200000e0000 */
[----:B------:R-:W-:Y:S11]  /*fd80*/  @P2 BRA `(.L_x_2628) ;  /* 0x0000000000482947 */ /* 0x000ff60003800000 */
[----:B------:R-:W-:Y:S01]  /*fd90*/  ULDC UR4, c[0x0][0xac8] ;  /* 0x0002b20000047ab9 */ /* 0x000fe20000000800 */
[----:B------:R-:W-:Y:S01]  /*fda0*/  ULDC.64 UR8, c[0x0][0x208] ;  /* 0x0000820000087ab9 */ /* 0x000fe20000000a00 */
[----:B------:R-:W-:Y:S02]  /*fdb0*/  ISETP.GE.AND P5, PT, R18, UR4, PT ;  /* 0x0000000412007c0c */ /* 0x000fe4000bfa6270 */
[----:B------:R-:W-:Y:S02]  /*fdc0*/  ISETP.GE.AND P4, PT, R215, UR4, PT ;  /* 0x00000004d7007c0c */ /* 0x000fe4000bf86270 */
[----:B------:R-:W-:Y:S02]  /*fdd0*/  ISETP.GE.AND P3, PT, R214, UR4, PT ;  /* 0x00000004d6007c0c */ /* 0x000fe4000bf66270 */
[----:B------:R-:W-:-:S07]  /*fde0*/  ISETP.GE.AND P2, PT, R216, UR4, PT ;  /* 0x00000004d8007c0c */ /* 0x000fce000bf46270 */
[----:B--2---:R-:W-:-:S04]  /*fdf0*/  @!P5 LEA R2, P6, R18, R79, 0x1 ;  /* 0x0000004f1202d211 */ /* 0x004fc800078c08ff */
[----:B0-----:R-:W-:Y:S02]  /*fe00*/  @!P5 LEA.HI.X R3, R18, R19, R231, 0x1, P6 ;  /* 0x000000131203d211 */ /* 0x001fe400030f0ce7 */
        /* <DEDUP_REMOVED lines=10> */
.L_x_2628:
[----:B------:R-:W-:Y:S05]  /*feb0*/  BSYNC B1 ;  /* 0x0000000000017941 */ /* 0x000fea0003800000 */
.L_x_2627:
        /* <DEDUP_REMOVED lines=22> */
.L_x_2630:
[----:B------:R-:W-:Y:S05]  /*10020*/  BSYNC B1 ;  /* 0x0000000000017941 */ /* 0x000fea0003800000 */
.L_x_2629:
        /* <DEDUP_REMOVED lines=22> */
.L_x_2632:
[----:B------:R-:W-:Y:S05]  /*10190*/  BSYNC B1 ;  /* 0x0000000000017941 */ /* 0x000fea0003800000 */
.L_x_2631:
[----:B------:R-:W-:Y:S01]  /*101a0*/  VIADD R0, R80, 0x60 ;  /* 0x0000006050007836 */ /* 0x000fe20000000000 */
[----:B01-3--:R-:W3:Y:S04]  /*101b0*/  SHFL.IDX PT, R17, R17, 0x3, 0x181f ;  /* 0x00781f0011117f89 */ /* 0x00bee800000e0000 */
[----:B------:R-:W-:Y:S01]  /*101c0*/  ISETP.GE.AND P0, PT, R0, R81, PT ;  /* 0x000000510000720c */ /* 0x000fe20003f06270 */
[----:B----4-:R4:W0:-:S12]  /*101d0*/  SHFL.IDX PT, R11, R6, 0x3, 0x181f ;  /* 0x00781f00060b7f89 */ /* 0x01081800000e0000 */
[----:B----4-:R-:W-:Y:S05]  /*101e0*/  @P0 BRA `(.L_x_2633) ;  /* 0x0000000c00ec0947 */ /* 0x010fea0003800000 */
[----:B------:R-:W-:Y:S01]  /*101f0*/  ULDC UR4, c[0x0][0xac8] ;  /* 0x0002b20000047ab9 */ /* 0x000fe20000000800 */
[----:B------:R-:W-:Y:S01]  /*10200*/  ULDC.64 UR8, c[0x0][0x208] ;  /* 0x0000820000087ab9 */ /* 0x000fe20000000a00 */
[----:B------:R-:W-:Y:S02]  /*10210*/  ISETP.GE.AND P3, PT, R18, UR4, PT ;  /* 0x0000000412007c0c */ /* 0x000fe4000bf66270 */
[----:B------:R-:W-:Y:S02]  /*10220*/  ISETP.GE.AND P4, PT, R215, UR4, PT ;  /* 0x00000004d7007c0c */ /* 0x000fe4000bf86270 */
[----:B------:R-:W-:-:S09]  /*10230*/  ISETP.GE.AND P5, PT, R214, UR4, PT ;  /* 0x00000004d6007c0c */ /* 0x000fd2000bfa6270 */
[CC--:B0-----:R-:W-:Y:S02]  /*10240*/  @!P3 LEA R2, P0, R18.reuse, R11.reuse, 0x1 ;  /* 0x0000000b1202b211 */ /* 0x0c1fe400078008ff */
[C---:B------:R-:W-:Y:S02]  /*10250*/  @!P4 LEA R4, P1, R215.reuse, R11, 0x1 ;  /* 0x0000000bd704c211 */ /* 0x040fe400078208ff */
        /* <DEDUP_REMOVED lines=14> */
.L_x_2625:
        /* <DEDUP_REMOVED lines=37> */
.L_x_2634:
        /* <DEDUP_REMOVED lines=50> */
.L_x_2636:
[----:B------:R-:W-:Y:S05]  /*108b0*/  BSYNC B1 ;  /* 0x0000000000017941 */ /* 0x000fea0003800000 */
.L_x_2635:
[----:B0-----:R-:W0:Y:S01]  /*108c0*/  @P0 LDC R3, c[0x0][0xbf0] ;  /* 0x0002fc00ff030b82 */ /* 0x001e220000000800 */
[----:B------:R-:W-:Y:S01]  /*108d0*/  R2UR UR16, R23 ;  /* 0x00000000171072ca */ /* 0x000fe200000e0000 */
        /* <DEDUP_REMOVED lines=8> */
[----:B------:R-:W-:Y:S02]  /*10960*/  UIADD3 UR9, UR9, UR7, URZ ;  /* 0x0000000709097290 */ /* 0x000fe4000fffe03f */
[----:B------:R-:W-:Y:S01]  /*10970*/  UIMAD UR4, UR11, UR14, URZ ;  /* 0x0000000e0b0472a4 */ /* 0x000fe2000f8e023f */
[----:B------:R-:W-:Y:S01]  /*10980*/  VIADD R6, R2, UR16 ;  /* 0x0000001002067c36 */ /* 0x000fe20008000000 */
[----:B------:R-:W-:Y:S02]  /*10990*/  UIMAD.WIDE.U32 UR8, UR17, UR14, UR8 ;  /* 0x0000000e110872a5 */ /* 0x000fe4000f8e0008 */
[----:B------:R-:W-:Y:S01]  /*109a0*/  UIMAD UR4, UR17, UR15, UR4 ;  /* 0x0000000f110472a4 */ /* 0x000fe2000f8e0204 */
[----:B------:R-:W-:Y:S01]  /*109b0*/  @P0 IMAD.HI.U32 R2, R6, R11, RZ ;  /* 0x0000000b06020227 */ /* 0x000fe200078e00ff */
[----:B------:R-:W-:Y:S02]  /*109c0*/  ULDC.64 UR10, c[0x0][0xaf0] ;  /* 0x0002bc00000a7ab9 */ /* 0x000fe40000000a00 */
[----:B------:R-:W-:Y:S01]  /*109d0*/  UIADD3 UR9, UR9, UR4, URZ ;  /* 0x0000000409097290 */ /* 0x000fe2000fffe03f */
[----:B------:R-:W-:Y:S01]  /*109e0*/  IMAD.MOV.U32 R5, RZ, RZ, R6 ;  /* 0x000000ffff057224 */ /* 0x000fe200078e0006 */
[----:B------:R-:W-:Y:S01]  /*109f0*/  UIMAD UR4, UR13, UR10, URZ ;  /* 0x0000000a0d0472a4 */ /* 0x000fe2000f8e023f */
[----:B0-----:R-:W-:Y:S01]  /*10a00*/  @P0 SHF.R.U32.HI R5, RZ, R3, R2 ;  /* 0x00000003ff050219 */ /* 0x001fe20000011602 */
        /* <DEDUP_REMOVED lines=51> */
.L_x_2638:
[----:B------:R-:W-:Y:S05]  /*10d40*/  BSYNC B1 ;  /* 0x0000000000017941 */ /* 0x000fea0003800000 */
.L_x_2637:
        /* <DEDUP_REMOVED lines=22> */
.L_x_2640:
[----:B------:R-:W-:Y:S05]  /*10eb0*/  BSYNC B1 ;  /* 0x0000000000017941 */ /* 0x000fea0003800000 */
.L_x_2639:
        /* <DEDUP_REMOVED lines=22> */
.L_x_2642:
[----:B------:R-:W-:Y:S05]  /*11020*/  BSYNC B1 ;  /* 0x0000000000017941 */ /* 0x000fea0003800000 */
.L_x_2641:
        /* <DEDUP_REMOVED lines=23> */
.L_x_2633:
[----:B------:R-:W-:Y:S05]  /*111a0*/  BSYNC B0 ;  /* 0x0000000000007941 */ /* 0x000fea0003800000 */
.L_x_2624:
[----:B------:R-:W-:Y:S02]  /*111b0*/  ULDC UR4, c[0x0][0xc3c] ;  /* 0x00030f0000047ab9 */ /* 0x000fe40000000800 */
[----:B------:R-:W-:-:S13]  /*111c0*/  ISETP.GE.AND P0, PT, R7, UR4, PT ;  /* 0x0000000407007c0c */ /* 0x000fda000bf06270 */
[----:B------:R-:W-:Y:S05]  /*111d0*/  @!P0 BRA `(.L_x_2643) ;  /* 0xfffffefc00248947 */ /* 0x000fea000383ffff */
[----:B------:R-:W-:Y:S05]  /*111e0*/  EXIT ;  /* 0x000000000000794d */ /* 0x000fea0003800000 */
.L_x_2588:
[----:B------:R-:W-:-:S08]  /*111f0*/  NOP ;  /* 0x0000000000007918 */ /* 0x000fd00000000000 */
[----:B0-----:R-:W0:-:S00]  /*11200*/  USETMAXREG.DEALLOC.CTAPOOL 0x18 ;  /* 0x00000018000079c8 */ /* 0x001e0000080e0500 */
[----:B0-----:R-:W-:Y:S01]  /*11210*/  LOP3.LUT R0, R0, 0x3, RZ, 0xc0, !PT ;  /* 0x0000000300007812 */ /* 0x001fe200078ec0ff */
[----:B------:R-:W-:-:S05]  /*11220*/  IMAD.MOV.U32 R5, RZ, RZ, RZ ;  /* 0x000000ffff057224 */ /* 0x000fca00078e00ff */
[----:B------:R-:W0:Y:S02]  /*11230*/  SHFL.IDX PT, R0, R0, RZ, 0x1f ;  /* 0x00001fff00007589 */ /* 0x000e2400000e0000 */
[----:B0-----:R-:W-:-:S04]  /*11240*/  ISETP.NE.AND P0, PT, R0, RZ, PT ;  /* 0x000000ff0000720c */ /* 0x001fc80003f05270 */
        /* <DEDUP_REMOVED lines=10> */
.L_x_2644:
        /* <DEDUP_REMOVED lines=43> */
.L_x_2650:
        /* <DEDUP_REMOVED lines=13> */
.L_x_2649:
[----:B------:R-:W-:Y:S05]  /*11670*/  BSYNC B0 ;  /* 0x0000000000007941 */ /* 0x000fea0003800000 */
.L_x_2648:
        /* <DEDUP_REMOVED lines=21> */
.L_x_2646:
        /* <DEDUP_REMOVED lines=21> */
.L_x_2651:
        /* <DEDUP_REMOVED lines=57> */
.L_x_2647:
[----:B------:R-:W-:Y:S02]  /*11cb0*/  IMAD.MOV.U32 R17, RZ, RZ, RZ ;  /* 0x000000ffff117224 */ /* 0x000fe400078e00ff */
[----:B------:R-:W-:Y:S02]  /*11cc0*/  IMAD.U32 R16, RZ, RZ, UR6 ;  /* 0x00000006ff107e24 */ /* 0x000fe4000f8e00ff */
[----:B------:R-:W-:-:S07]  /*11cd0*/  IMAD.MOV.U32 R18, RZ, RZ, RZ ;  /* 0x000000ffff127224 */ /* 0x000fce00078e00ff */
.L_x_2652:
[----:B------:R-:W-:-:S13]  /*11ce0*/  ISETP.NE.AND P0, PT, R0, RZ, PT ;  /* 0x000000ff0000720c */ /* 0x000fda0003f05270 */
[----:B------:R-:W1:Y:S01]  /*11cf0*/  @!P0 S2R R3, SR_CgaCtaId ;  /* 0x0000000000038919 */ /* 0x000e620000008800 */
[----:B------:R-:W-:-:S04]  /*11d00*/  @!P0 MOV R0, 0x400 ;  /* 0x0000040000008802 */ /* 0x000fc80000000f00 */
[----:B-1----:R-:W-:-:S05]  /*11d10*/  @!P0 LEA R0, R3, R0, 0x18 ;  /* 0x0000000003008211 */ /* 0x002fca00078ec0ff */
[----:B------:R2:W-:Y:S01]  /*11d20*/  @!P0 STS.128 [R0+0x388d0], R16 ;  /* 0x0388d01000008388 */ /* 0x0005e20000000c00 */
[----:B------:R-:W-:Y:S06]  /*11d30*/  BAR.ARV 0x5, 0x180 ;  /* 0x0146000000007b1d */ /* 0x000fec0000002000 */
.L_x_2645:
[----:B0-2---:R-:W-:Y:S01]  /*11d40*/  IMAD.MOV.U32 R0, RZ, RZ, 0x1 ;  /* 0x00000001ff007424 */ /* 0x005fe200078e00ff */
        /* <DEDUP_REMOVED lines=34> */
.L_x_2766:
[----:B-1----:R-:W1:Y:S01]  /*11f70*/  LDC.64 R2, c[0x0][0xc88] ;  /* 0x00032200ff027b82 */ /* 0x002e620000000a00 */
[----:B------:R-:W-:Y:S01]  /*11f80*/  ULDC.64 UR4, c[0x0][0x208] ;  /* 0x0000820000047ab9 */ /* 0x000fe20000000a00 */
[----:B-1----:R-:W-:-:S05]  /*11f90*/  IMAD.WIDE R2, R19, 0x4, R2 ;  /* 0x0000000413027825 */ /* 0x002fca00078e0202 */
[----:B--2---:R-:W2:Y:S01]  /*11fa0*/  LDG.E R12, desc[UR4][R2.64] ;  /* 0x00000004020c7981 */ /* 0x004ea2000c1e1900 */
        /* <DEDUP_REMOVED lines=20> */
[----:B---3--:R-:W-:Y:S01]  /*120f0*/  IMAD.MOV.U32 R8, RZ, RZ, RZ ;  /* 0x000000ffff087224 */ /* 0x008fe200078e00ff */
        /* <DEDUP_REMOVED lines=34> */
.L_x_2654:
[----:B------:R-:W-:Y:S01]  /*12320*/  IMAD.MOV.U32 R2, RZ, RZ, R12 ;  /* 0x000000ffff027224 */ /* 0x000fe200078e000c */
[----:B------:R-:W-:Y:S01]  /*12330*/  ULDC.64 UR4, c[0x0][0xa20] ;  /* 0x0002880000047ab9 */ /* 0x000fe20000000a00 */
[----:B-----5:R-:W-:Y:S01]  /*12340*/  IMAD.IADD R3, R8, 0x1, R0 ;  /* 0x0000000108037824 */ /* 0x020fe200078e0200 */
[----:B------:R-:W-:Y:S02]  /*12350*/  ISETP.NE.U32.AND P1, PT, RZ, UR4, PT ;  /* 0x00000004ff007c0c */ /* 0x000fe4000bf25070 */
[----:B------:R3:W-:Y:S02]  /*12360*/  STL [R1+0x10], R2 ;  /* 0x0000100201007387 */ /* 0x0007e40000100800 */
[----:B------:R-:W-:Y:S02]  /*12370*/  ISETP.NE.AND.EX P1, PT, RZ, UR5, PT, P1 ;  /* 0x00000005ff007c0c */ /* 0x000fe4000bf25310 */
[----:B------:R3:W-:Y:S11]  /*12380*/  STL [R1+0x18], R3 ;  /* 0x0000180301007387 */ /* 0x0007f60000100800 */
[----:B---3--:R-:W-:Y:S05]  /*12390*/  @!P1 BRA `(.L_x_2655) ;  /* 0x0000000000149947 */ /* 0x008fea0003800000 */
[----:B------:R-:W-:Y:S01]  /*123a0*/  IADD3 R6, P0, R11, UR4, RZ ;  /* 0x000000040b067c10 */ /* 0x000fe2000ff1e0ff */
[----:B------:R-:W-:-:S03]  /*123b0*/  ULDC.64 UR6, c[0x0][0x208] ;  /* 0x0000820000067ab9 */ /* 0x000fc60000000a00 */
[----:B------:R-:W-:-:S05]  /*123c0*/  IADD3.X R7, R10, UR5, RZ, P0, !PT ;  /* 0x000000050a077c10 */ /* 0x000fca00087fe4ff */
[----:B------:R3:W5:Y:S01]  /*123d0*/  LDG.E R6, desc[UR6][R6.64] ;  /* 0x0000000606067981 */ /* 0x000762000c1e1900 */
[----:B------:R-:W-:Y:S05]  /*123e0*/  BRA `(.L_x_2656) ;  /* 0x0000000000147947 */ /* 0x000fea0003800000 */
.L_x_2655:
[----:B------:R-:W-:Y:S05]  /*123f0*/  @!P0 BRA `(.L_x_2656) ;  /* 0x0000000000108947 */ /* 0x000fea0003800000 */
[----:B------:R-:W-:Y:S02]  /*12400*/  ULDC.64 UR4, c[0x0][0x208] ;  /* 0x0000820000047ab9 */ /* 0x000fe40000000a00 */
[----:B------:R-:W3:Y:S04]  /*12410*/  LDG.E R6, desc[UR4][R4.64] ;  /* 0x0000000404067981 */ /* 0x000ee8000c1e1900 */
[----:B------:R-:W3:Y:S02]  /*12420*/  LDG.E R4, desc[UR4][R4.64+0x4] ;  /* 0x0000040404047981 */ /* 0x000ee4000c1e1900 */
[----:B---3--:R-:W-:-:S07]  /*12430*/  IMAD.IADD R6, R4, 0x1, -R6 ;  /* 0x0000000104067824 */ /* 0x008fce00078e0a06 */
.L_x_2656:
[----:B-----5:R-:W-:Y:S01]  /*12440*/  IMAD.IADD R6, R6, 0x1, -R0 ;  /* 0x0000000106067824 */ /* 0x020fe200078e0a00 */
[----:B------:R-:W-:Y:S01]  /*12450*/  BSSY B7, `(.L_x_2657) ;  /* 0x0000508000077945 */ /* 0x000fe20003800000 */
[----:B------:R-:W4:Y:S02]  /*12460*/  LDC R0, c[0x0][0x448] ;  /* 0x00011200ff007b82 */ /* 0x000f240000000800 */
[----:B----4-:R-:W-:Y:S01]  /*12470*/  ISETP.NE.AND P0, PT, R0, 0x1, PT ;  /* 0x000000010000780c */ /* 0x010fe20003f05270 */
[----:B------:R-:W-:-:S04]  /*12480*/  IMAD.SHL.U32 R0, R17, 0x80, RZ ;  /* 0x0000008011007824 */ /* 0x000fc800078e00ff */
[----:B------:R-:W-:-:S08]  /*12490*/  VIADD R0, R0, 0x7f ;  /* 0x0000007f00007836 */ /* 0x000fd00000000000 */
[----:B------:R-:W4:Y:S08]  /*124a0*/  @P0 LDC R2, c[0x0][0x44c] ;  /* 0x00011300ff020b82 */ /* 0x000f300000000800 */
[----:B------:R-:W0:Y:S01]  /*124b0*/  @P0 LDC R3, c[0x0][0x450] ;  /* 0x00011400ff030b82 */ /* 0x000e220000000800 */
[----:B----4-:R-:W-:-:S05]  /*124c0*/  @P0 IMAD.HI.U32 R2, R0, R2, RZ ;  /* 0x0000000200020227 */ /* 0x010fca00078e00ff */
[----:B0-----:R-:W-:Y:S01]  /*124d0*/  @P0 SHF.R.U32.HI R0, RZ, R3, R2 ;  /* 0x00000003ff000219 */ /* 0x001fe20000011602 */
[C---:B------:R-:W-:Y:S01]  /*124e0*/  VIADD R2, R6.reuse, 0x4f ;  /* 0x0000004f06027836 */ /* 0x040fe20000000000 */
[----:B------:R-:W-:-:S03]  /*124f0*/  IADD3 R6, R6, 0x50, -R9 ;  /* 0x0000005006067810 */ /* 0x000fc60007ffe809 */
[----:B------:R-:W-:-:S04]  /*12500*/  IMAD.HI R2, R2, 0x66666667, RZ ;  /* 0x6666666702027827 */ /* 0x000fc800078e02ff */
[----:B------:R-:W-:Y:S01]  /*12510*/  IMAD.IADD R0, R6, 0x1, R0 ;  /* 0x0000000106007824 */ /* 0x000fe200078e0200 */
[----:B------:R-:W-:-:S03]  /*12520*/  SHF.R.U32.HI R3, RZ, 0x1f, R2 ;  /* 0x0000001fff037819 */ /* 0x000fc60000011602 */
[----:B------:R-:W-:Y:S01]  /*12530*/  IMAD.HI R0, R0, 0x66666667, RZ ;  /* 0x6666666700007827 */ /* 0x000fe200078e02ff */
[----:B------:R-:W-:-:S04]  /*12540*/  LEA.HI.SX32 R3, R2, R3, 0x1b ;  /* 0x0000000302037211 */ /* 0x000fc800078fdaff */
[----:B------:R-:W-:-:S04]  /*12550*/  SHF.R.U32.HI R2, RZ, 0x1f, R0 ;  /* 0x0000001fff027819 */ /* 0x000fc80000011600 */
[----:B------:R-:W-:-:S04]  /*12560*/  LEA.HI.SX32 R2, R0, R2, 0x1b ;  /* 0x0000000200027211 */ /* 0x000fc800078fdaff */
[----:B------:R-:W-:-:S04]  /*12570*/  VIMNMX R4, R3, R2, PT ;  /* 0x0000000203047248 */ /* 0x000fc80003fe0100 */
[----:B------:R-:W-:Y:S01]  /*12580*/  ISETP.GT.AND P0, PT, R4, RZ, PT ;  /* 0x000000ff0400720c */ /* 0x000fe20003f04270 */
[----:B------:R0:W-:-:S12]  /*12590*/  STL [R1+0x2c], R4 ;  /* 0x00002c0401007387 */ /* 0x0001d80000100800 */
[----:B0-----:R-:W-:Y:S05]  /*125a0*/  @P0 BRA `(.L_x_2658) ;  /* 0x0000000000480947 */ /* 0x001fea0003800000 */
[----:B------:R-:W0:Y:S02]  /*125b0*/  S2R R4, SR_TID.X ;  /* 0x0000000000047919 */ /* 0x000e240000002100 */
[----:B0-----:R-:W-:-:S04]  /*125c0*/  LOP3.LUT R4, R4, 0x7f, RZ, 0xc0, !PT ;  /* 0x0000007f04047812 */ /* 0x001fc800078ec0ff */
[----:B------:R-:W-:-:S13]  /*125d0*/  ISETP.NE.AND P0, PT, R4, RZ, PT ;  /* 0x000000ff0400720c */ /* 0x000fda0003f05270 */
[----:B------:R-:W-:Y:S05]  /*125e0*/  @P0 BRA `(.L_x_2659) ;  /* 0x0000004c00b80947 */ /* 0x000fea0003800000 */
[----:B------:R-:W0:Y:S01]  /*125f0*/  S2R R3, SR_LANEID ;  /* 0x0000000000037919 */ /* 0x000e220000000000 */
[----:B------:R-:W-:Y:S01]  /*12600*/  VOTEU.ANY UR4, UPT, PT ;  /* 0x0000000000047886 */ /* 0x000fe200038e0100 */
[----:B------:R-:W-:Y:S01]  /*12610*/  ULDC.64 UR6, c[0x0][0x208] ;  /* 0x0000820000067ab9 */ /* 0x000fe20000000a00 */
[----:B------:R-:W0:Y:S08]  /*12620*/  FLO.U32 R0, UR4 ;  /* 0x0000000400007d00 */ /* 0x000e3000080e0000 */
[----:B------:R-:W4:Y:S01]  /*12630*/  POPC R5, UR4 ;  /* 0x0000000400057d09 */ /* 0x000f220008000000 */
[----:B0-----:R-:W-:-:S02]  /*12640*/  ISETP.EQ.U32.AND P0, PT, R0, R3, PT ;  /* 0x000000030000720c */ /* 0x001fc40003f02070 */
[----:B------:R-:W4:Y:S11]  /*12650*/  LDC.64 R2, c[0x0][0xc60] ;  /* 0x00031800ff027b82 */ /* 0x000f360000000a00 */
[----:B----4-:R-:W4:Y:S01]  /*12660*/  @P0 ATOMG.E.ADD.STRONG.GPU PT, R3, desc[UR6][R2.64], R5 ;  /* 0x00000005020309a8 */ /* 0x010f2200081ee1c6 */
[----:B------:R-:W0:Y:S02]  /*12670*/  S2R R4, SR_LTMASK ;  /* 0x0000000000047919 */ /* 0x000e240000003900 */
[----:B0-----:R-:W-:-:S04]  /*12680*/  LOP3.LUT R4, R4, UR4, RZ, 0xc0, !PT ;  /* 0x0000000404047c12 */ /* 0x001fc8000f8ec0ff */
[----:B---3--:R-:W0:Y:S01]  /*12690*/  POPC R7, R4 ;  /* 0x0000000400077309 */ /* 0x008e220000000000 */
[----:B----4-:R-:W0:Y:S02]  /*126a0*/  SHFL.IDX PT, R0, R3, R0, 0x1f ;  /* 0x00001f0003007589 */ /* 0x010e2400000e0000 */
[----:B0-----:R-:W-:Y:S01]  /*126b0*/  IADD3 R16, R0, UR38, R7 ;  /* 0x0000002600107c10 */ /* 0x001fe2000fffe007 */
[----:B------:R-:W-:Y:S06]  /*126c0*/  BRA `(.L_x_2659) ;  /* 0x0000004c00807947 */ /* 0x000fec0003800000 */
.L_x_2658:
[----:B------:R-:W4:Y:S01]  /*126d0*/  LDL R0, [R1+0x4] ;  /* 0x0000040001007983 */ /* 0x000f220000100800 */
[----:B------:R-:W-:Y:S01]  /*126e0*/  BSSY B6, `(.L_x_2660) ;  /* 0x0000014000067945 */ /* 0x000fe20003800000 */
[----:B----4-:R-:W-:-:S05]  /*126f0*/  VIADD R0, R0, 0x24400 ;  /* 0x0002440000007836 */ /* 0x010fca0000000000 */
        /* <DEDUP_REMOVED lines=10> */
[----:B---3--:R-:W-:-:S02]  /*127a0*/  IMAD.U32 R7, RZ, RZ, UR9 ;  /* 0x00000009ff077e24 */ /* 0x008fc4000f8e00ff */
[----:B------:R-:W-:Y:S02]  /*127b0*/  IMAD.U32 R10, RZ, RZ, UR4 ;  /* 0x00000004ff0a7e24 */ /* 0x000fe4000f8e00ff */
[----:B------:R-:W-:Y:S02]  /*127c0*/  IMAD.U32 R11, RZ, RZ, UR5 ;  /* 0x00000005ff0b7e24 */ /* 0x000fe4000f8e00ff */
[----:B------:R-:W-:Y:S02]  /*127d0*/  IMAD.MOV.U32 R8, RZ, RZ, 0x70 ;  /* 0x00000070ff087424 */ /* 0x000fe400078e00ff */
[----:B------:R-:W-:Y:S02]  /*127e0*/  IMAD.MOV.U32 R12, RZ, RZ, 0x1 ;  /* 0x00000001ff0c7424 */ /* 0x000fe400078e00ff */
[----:B------:R-:W-:-:S07]  /*127f0*/  IMAD.MOV.U32 R13, RZ, RZ, RZ ;  /* 0x000000ffff0d7224 */ /* 0x000fce00078e00ff */
[----:B------:R-:W-:-:S07]  /*12800*/  LEPC R20, `(.L_x_2661) ;  /* 0x000000001014794e */ /* 0x000fce0000000000 */
[----:B012---:R-:W-:Y:S05]  /*12810*/  CALL.ABS.NOINC R2 ;  /* 0x0000000002007343 */ /* 0x007fea0003c00000 */
.L_x_2661:
[----:B------:R-:W-:Y:S05]  /*12820*/  BSYNC B6 ;  /* 0x0000000000067941 */ /* 0x000fea0003800000 */
.L_x_2660:
        /* <DEDUP_REMOVED lines=13> */
[----:B---3--:R-:W-:-:S02]  /*12900*/  IMAD.U32 R7, RZ, RZ, UR9 ;  /* 0x00000009ff077e24 */ /* 0x008fc4000f8e00ff */
[----:B------:R-:W-:Y:S02]  /*12910*/  IMAD.U32 R10, RZ, RZ, UR4 ;  /* 0x00000004ff0a7e24 */ /* 0x000fe4000f8e00ff */
[----:B------:R-:W-:Y:S02]  /*12920*/  IMAD.U32 R11, RZ, RZ, UR5 ;  /* 0x00000005ff0b7e24 */ /* 0x000fe4000f8e00ff */
[----:B------:R-:W-:Y:S02]  /*12930*/  IMAD.MOV.U32 R8, RZ, RZ, 0x70 ;  /* 0x00000070ff087424 */ /* 0x000fe400078e00ff */
[----:B------:R-:W-:Y:S02]  /*12940*/  IMAD.MOV.U32 R12, RZ, RZ, 0x1 ;  /* 0x00000001ff0c7424 */ /* 0x000fe400078e00ff */
[----:B0-----:R-:W-:-:S07]  /*12950*/  IMAD.MOV.U32 R13, RZ, RZ, RZ ;  /* 0x000000ffff0d7224 */ /* 0x001fce00078e00ff */
[----:B------:R-:W-:-:S07]  /*12960*/  LEPC R20, `(.L_x_2664) ;  /* 0x000000001014794e */ /* 0x000fce0000000000 */
[----:B-12-4-:R-:W-:Y:S05]  /*12970*/  CALL.ABS.NOINC R2 ;  /* 0x0000000002007343 */ /* 0x016fea0003c00000 */
.L_x_2664:
        /* <DEDUP_REMOVED lines=16> */
.L_x_2663:
[----:B------:R-:W-:Y:S05]  /*12a80*/  BSYNC B6 ;  /* 0x0000000000067941 */ /* 0x000fea0003800000 */
.L_x_2662:
[----:B------:R-:W4:Y:S01]  /*12a90*/  LDL.LU R2, [R1] ;  /* 0x0000000001027983 */ /* 0x000f220000300800 */
[----:B------:R-:W-:-:S03]  /*12aa0*/  ULDC.64 UR4, c[0x0][0x9f8] ;  /* 0x00027e0000047ab9 */ /* 0x000fc60000000a00 */
[----:B------:R-:W5:Y:S04]  /*12ab0*/  LDL.LU R4, [R1+0xc] ;  /* 0x00000c0001047983 */ /* 0x000f680000300800 */
[----:B---3--:R-:W3:Y:S01]  /*12ac0*/  LDL R7, [R1+0x10] ;  /* 0x0000100001077983 */ /* 0x008ee20000100800 */
[----:B------:R-:W-:Y:S01]  /*12ad0*/  ISETP.NE.U32.AND P0, PT, RZ, UR4, PT ;  /* 0x00000004ff007c0c */ /* 0x000fe2000bf05070 */
[----:B------:R-:W-:Y:S02]  /*12ae0*/  ULDC.64 UR6, c[0x0][0x208] ;  /* 0x0000820000067ab9 */ /* 0x000fe40000000a00 */
[----:B------:R-:W2:Y:S01]  /*12af0*/  LDL R0, [R1+0x2c] ;  /* 0x00002c0001007983 */ /* 0x000ea20000100800 */
[----:B------:R-:W-:-:S13]  /*12b00*/  ISETP.NE.AND.EX P0, PT, RZ, UR5, PT, P0 ;  /* 0x00000005ff007c0c */ /* 0x000fda000bf05300 */
[----:B----4-:R-:W-:-:S04]  /*12b10*/  @P0 IADD3 R2, P1, R2, UR4, RZ ;  /* 0x0000000402020c10 */ /* 0x010fc8000ff3e0ff */
[----:B-----5:R-:W-:Y:S01]  /*12b20*/  @P0 IADD3.X R3, R4, UR5, RZ, P1, !PT ;  /* 0x0000000504030c10 */ /* 0x020fe20008ffe4ff */
[----:B------:R-:W-:-:S04]  /*12b30*/  ULDC.64 UR4, c[0x0][0xa08] ;  /* 0x0002820000047ab9 */ /* 0x000fc80000000a00 */
[----:B---3--:R0:W3:Y:S02]  /*12b40*/  @P0 LDG.E R7, desc[UR6][R2.64] ;  /* 0x0000000602070981 */ /* 0x0080e4000c1e1900 */
[----:B0-----:R-:W0:Y:S01]  /*12b50*/  LDC.64 R2, c[0x0][0x418] ;  /* 0x00010600ff027b82 */ /* 0x001e220000000a00 */
[----:B--2---:R-:W-:Y:S01]  /*12b60*/  VIADD R4, R0, 0xffffffff ;  /* 0xffffffff00047836 */ /* 0x004fe20000000000 */
[----:B---3--:R-:W-:Y:S01]  /*12b70*/  SHF.R.S32.HI R8, RZ, 0x1f, R7 ;  /* 0x0000001fff087819 */ /* 0x008fe20000011407 */
[----:B------:R2:W-:Y:S04]  /*12b80*/  @P0 STL [R1+0x10], R7 ;  /* 0x0000100701000387 */ /* 0x0005e80000100800 */
        /* <DEDUP_REMOVED lines=10> */
.L_x_2782:
[----:B------:R-:W-:Y:S01]  /*12c30*/  PLOP3.LUT P1, PT, PT, PT, PT, 0x8, 0x0 ;  /* 0x000000000000781c */ /* 0x000fe20003f2e170 */
[----:B------:R3:W-:Y:S01]  /*12c40*/  STL [R1], R0 ;  /* 0x0000000001007387 */ /* 0x0007e20000100800 */
[----:B--2---:R-:W-:-:S03]  /*12c50*/  ISETP.NE.AND P0, PT, R14, RZ, PT ;  /* 0x000000ff0e00720c */ /* 0x004fc60003f05270 */
[----:B------:R2:W-:Y:S01]  /*12c60*/  STL [R1+0xc], R4 ;  /* 0x00000c0401007387 */ /* 0x0005e20000100800 */
[----:B---3--:R-:W-:-:S05]  /*12c70*/  P2R R0, PR, RZ, 0x2 ;  /* 0x00000002ff007803 */ /* 0x008fca0000000000 */
[----:B------:R2:W-:Y:S04]  /*12c80*/  STL [R1+0x20], R0 ;  /* 0x0000200001007387 */ /* 0x0005e80000100800 */
[----:B------:R-:W-:Y:S05]  /*12c90*/  @P0 BRA `(.L_x_2666) ;  /* 0x00000004005c0947 */ /* 0x000fea0003800000 */
[----:B------:R-:W-:-:S03]  /*12ca0*/  UMOV UR4, 0xffffffff ;  /* 0xffffffff00047882 */ /* 0x000fc60000000000 */
[----:B------:R-:W-:Y:S05]  /*12cb0*/  BRA.DIV UR4, `(.L_x_2667) ;  /* 0x0000005e040c7947 */ /* 0x000fea000b800000 */
[----:B------:R-:W-:-:S13]  /*12cc0*/  ELECT P6, URZ, PT ;  /* 0x00000000003f782f */ /* 0x000fda00038c0000 */
.L_x_2785:
[----:B------:R-:W-:Y:S05]  /*12cd0*/  @!P6 BRA `(.L_x_2666) ;  /* 0x00000004004ce947 */ /* 0x000fea0003800000 */
[----:B------:R-:W-:-:S04]  /*12ce0*/  ISETP.NE.U32.AND P0, PT, R2, RZ, PT ;  /* 0x000000ff0200720c */ /* 0x000fc80003f05070 */
[----:B------:R-:W-:-:S13]  /*12cf0*/  ISETP.NE.AND.EX P0, PT, R3, RZ, PT, P0 ;  /* 0x000000ff0300720c */ /* 0x000fda0003f05300 */
[----:B------:R-:W-:Y:S05]  /*12d00*/  @!P0 BRA `(.L_x_2668) ;  /* 0x0000000000588947 */ /* 0x000fea0003800000 */
[----:B------:R-:W3:Y:S01]  /*12d10*/  LDC R6, c[0x0][0x43c] ;  /* 0x00010f00ff067b82 */ /* 0x000ee20000000800 */
[----:B-1----:R-:W-:Y:S01]  /*12d20*/  IMAD.MOV.U32 R9, RZ, RZ, R4 ;  /* 0x000000ffff097224 */ /* 0x002fe200078e0004 */
[----:B------:R-:W-:Y:S01]  /*12d30*/  ULDC.64 UR4, c[0x0][0x428] ;  /* 0x00010a0000047ab9 */ /* 0x000fe20000000a00 */
[----:B------:R-:W-:Y:S02]  /*12d40*/  ULDC.64 UR6, c[0x0][0x208] ;  /* 0x0000820000067ab9 */ /* 0x000fe40000000a00 */
[----:B--2---:R-:W-:Y:S01]  /*12d50*/  IMAD.MOV.U32 R0, RZ, RZ, R9 ;  /* 0x000000ffff007224 */ /* 0x004fe200078e0009 */
[----:B---3--:R-:W-:-:S13]  /*12d60*/  ISETP.NE.AND P0, PT, R6, 0x1, PT ;  /* 0x000000010600780c */ /* 0x008fda0003f05270 */
[----:B0-----:R-:W0:Y:S02]  /*12d70*/  @P0 LDC.64 R4, c[0x0][0x440] ;  /* 0x00011000ff040b82 */ /* 0x001e240000000a00 */
[----:B0-----:R-:W-:-:S05]  /*12d80*/  @P0 IMAD.HI.U32 R4, R9, R4, RZ ;  /* 0x0000000409040227 */ /* 0x001fca00078e00ff */
        /* <DEDUP_REMOVED lines=12> */
[----:B------:R-:W2:Y:S04]  /*12e50*/  LDG.E R0, desc[UR6][R2.64] ;  /* 0x0000000602007981 */ /* 0x000ea8000c1e1900 */
[----:B--2---:R3:W-:Y:S02]  /*12e60*/  STL [R1], R0 ;  /* 0x0000000001007387 */ /* 0x0047e40000100800 */
.L_x_2668:
[----:B------:R-:W4:Y:S04]  /*12e70*/  LDL R7, [R1+0x4] ;  /* 0x0000040001077983 */ /* 0x000f280000100800 */
[----:B--23--:R-:W4:Y:S04]  /*12e80*/  LDL R0, [R1+0x8] ;  /* 0x0000080001007983 */ /* 0x00cf280000100800 */
[----:B------:R-:W2:Y:S01]  /*12e90*/  LDL R2, [R1+0x14] ;  /* 0x0000140001027983 */ /* 0x000ea20000100800 */
[----:B----4-:R-:W-:Y:S01]  /*12ea0*/  IMAD R0, R0, 0x8, R7 ;  /* 0x0000000800007824 */ /* 0x010fe200078e0207 */
[----:B--2---:R-:W-:-:S04]  /*12eb0*/  SHF.L.U32 R2, R2, 0x1f, RZ ;  /* 0x0000001f02027819 */ /* 0x004fc800000006ff */
[----:B------:R-:W2:Y:S02]  /*12ec0*/  SYNCS.PHASECHK.TRANS64.TRYWAIT P0, [R0+URZ+0x38840], R2 ;  /* 0x03884002000075a7 */ /* 0x000ea4000800017f */
[----:B--2---:R-:W-:Y:S05]  /*12ed0*/  @!P0 BRA `(.L_x_2669) ;  /* 0x0000005800a48947 */ /* 0x004fea0003800000 */
.L_x_2786:
        /* <DEDUP_REMOVED lines=11> */
.L_x_2670:
[----:B------:R-:W3:Y:S04]  /*12f90*/  LDL R6, [R1+0x4] ;  /* 0x0000040001067983 */ /* 0x000ee80000100800 */
[----:B0-----:R-:W3:Y:S04]  /*12fa0*/  LDL R5, [R1+0x8] ;  /* 0x0000080001057983 */ /* 0x001ee80000100800 */
[----:B------:R-:W4:Y:S04]  /*12fb0*/  LDL R4, [R1+0xc] ;  /* 0x00000c0001047983 */ /* 0x000f280000100800 */
[----:B------:R-:W5:Y:S04]  /*12fc0*/  LDL R3, [R1+0x18] ;  /* 0x0000180001037983 */ /* 0x000f680000100800 */
[----:B--2---:R-:W2:Y:S01]  /*12fd0*/  LDL R2, [R1] ;  /* 0x0000000001027983 */ /* 0x004ea20000100800 */
        /* <DEDUP_REMOVED lines=9> */
[----:B---3--:R-:W-:Y:S01]  /*13070*/  IMAD R0, R5, 0xa000, R6 ;  /* 0x0000a00005007824 */ /* 0x008fe200078e0206 */
[----:B----4-:R-:W-:-:S04]  /*13080*/  R2UR UR11, R4 ;  /* 0x00000000040b72ca */ /* 0x010fc800000e0000 */
[----:B------:R-:W-:Y:S02]  /*13090*/  R2UR UR14, R0 ;  /* 0x00000000000e72ca */ /* 0x000fe400000e0000 */
[----:B-----5:R-:W-:Y:S02]  /*130a0*/  R2UR UR5, R3 ;  /* 0x00000000030572ca */ /* 0x020fe400000e0000 */
[----:B------:R-:W-:Y:S02]  /*130b0*/  P2R R0, PR, RZ, 0x1 ;  /* 0x00000001ff007803 */ /* 0x000fe40000000000 */
[----:B--2---:R-:W-:-:S03]  /*130c0*/  R2UR UR13, R2 ;  /* 0x00000000020d72ca */ /* 0x004fc600000e0000 */
        /* <DEDUP_REMOVED lines=9> */
[----:B0-----:R-:W-:Y:S01]  /*13160*/  UMOV UR8, UR15 ;  /* 0x0000000f00087c82 */ /* 0x001fe20008000000 */
[----:B------:R-:W-:Y:S02]  /*13170*/  UMOV UR10, UR16 ;  /* 0x00000010000a7c82 */ /* 0x000fe40008000000 */
[----:B------:R0:W-:Y:S02]  /*13180*/  UTMALDG.4D [UR8], [UR4], desc[UR6] ;  /* 0x00000608040075b4 */ /* 0x0001e40008019000 */
[----:B0-----:R-:W-:Y:S01]  /*13190*/  UMOV UR8, UR17 ;  /* 0x0000001100087c82 */ /* 0x001fe20008000000 */
[----:B------:R-:W-:Y:S01]  /*131a0*/  UMOV UR10, UR14 ;  /* 0x0000000e000a7c82 */ /* 0x000fe20008000000 */
[----:B------:R-:W-:Y:S01]  /*131b0*/  UMOV UR14, 0xc0 ;  /* 0x000000c0000e7882 */ /* 0x000fe20000000000 */
[----:B------:R0:W-:Y:S02]  /*131c0*/  UTMALDG.4D [UR8], [UR4], desc[UR6] ;  /* 0x00000608040075b4 */ /* 0x0001e40008019000 */
[----:B0-----:R-:W-:Y:S01]  /*131d0*/  UMOV UR8, UR18 ;  /* 0x0000001200087c82 */ /* 0x001fe20008000000 */
[----:B------:R-:W-:-:S02]  /*131e0*/  UMOV UR10, UR14 ;  /* 0x0000000e000a7c82 */ /* 0x000fc40008000000 */
[----:B------:R3:W-:Y:S02]  /*131f0*/  UTMALDG.4D [UR8], [UR4], desc[UR6] ;  /* 0x00000608040075b4 */ /* 0x0007e40008019000 */
[----:B---3--:R-:W-:Y:S01]  /*13200*/  NOP ;  /* 0x0000000000007918 */ /* 0x008fe20000000000 */
.L_x_2666:
[----:B------:R-:W3:Y:S04]  /*13210*/  LDL R2, [R1+0x4] ;  /* 0x0000040001027983 */ /* 0x000ee80000100800 */
[----:B------:R-:W4:Y:S04]  /*13220*/  LDL.LU R3, [R1+0x30] ;  /* 0x0000300001037983 */ /* 0x000f280000300800 */
[----:B0-----:R-:W5:Y:S04]  /*13230*/  LDL.LU R5, [R1+0x28] ;  /* 0x0000280001057983 */ /* 0x001f680000300800 */
        /* <DEDUP_REMOVED lines=8> */
[----:B---3--:R-:W-:Y:S01]  /*132c0*/  VIADD R2, R2, 0x14400 ;  /* 0x0001440002027836 */ /* 0x008fe20000000000 */
[----:B----4-:R-:W-:-:S04]  /*132d0*/  SHF.R.S32.HI R0, RZ, 0x1f, R3 ;  /* 0x0000001fff007819 */ /* 0x010fc80000011403 */
        /* <DEDUP_REMOVED lines=30> */
.L_x_2672:
[----:B------:R-:W-:Y:S05]  /*134c0*/  BSYNC B6 ;  /* 0x0000000000067941 */ /* 0x000fea0003800000 */
.L_x_2671:
[----:B--2---:R-:W2:Y:S01]  /*134d0*/  LDL.LU R5, [R1+0x30] ;  /* 0x0000300001057983 */ /* 0x004ea20000300800 */
[----:B------:R-:W-:Y:S01]  /*134e0*/  ULDC.64 UR4, c[0x0][0x2d8] ;  /* 0x0000b60000047ab9 */ /* 0x000fe20000000a00 */
[----:B------:R-:W0:Y:S01]  /*134f0*/  LDC R7, c[0x0][0x448] ;  /* 0x00011200ff077b82 */ /* 0x000e220000000800 */
[----:B------:R-:W-:Y:S01]  /*13500*/  ULDC.64 UR6, c[0x0][0x280] ;  /* 0x0000a00000067ab9 */ /* 0x000fe20000000a00 */
[----:B------:R-:W2:Y:S04]  /*13510*/  LDL.LU.64 R2, [R1+0x40] ;  /* 0x0000400001027983 */ /* 0x000ea80000300a00 */
[----:B------:R-:W3:Y:S04]  /*13520*/  LDL.LU R0, [R1+0x38] ;  /* 0x0000380001007983 */ /* 0x000ee80000300800 */
        /* <DEDUP_REMOVED lines=9> */
[C---:B------:R-:W-:Y:S02]  /*135c0*/  LOP3.LUT R11, R8.reuse, 0x80, RZ, 0xfc, !PT ;  /* 0x00000080080b7812 */ /* 0x040fe400078efcff */
[----:B------:R-:W-:Y:S02]  /*135d0*/  LOP3.LUT R8, R8, 0xc0, RZ, 0xfc, !PT ;  /* 0x000000c008087812 */ /* 0x000fe400078efcff */
[----:B------:R-:W-:Y:S01]  /*135e0*/  LOP3.LUT R9, R9, 0x38, RZ, 0xc0, !PT ;  /* 0x0000003809097812 */ /* 0x000fe200078ec0ff */
[----:B--2---:R-:W-:Y:S02]  /*135f0*/  IMAD.MOV.U32 R3, RZ, RZ, R5 ;  /* 0x000000ffff037224 */ /* 0x004fe400078e0005 */
[----:B------:R-:W0:Y:S01]  /*13600*/  S2R R5, SR_TID.X ;  /* 0x0000000000057919 */ /* 0x000e220000002100 */
[----:B---3--:R-:W-:-:S02]  /*13610*/  IMAD R0, R0, UR4, RZ ;  /* 0x0000000400007c24 */ /* 0x008fc4000f8e02ff */
[----:B------:R-:W-:-:S04]  /*13620*/  IMAD.WIDE.U32 R2, R18, UR4, R2 ;  /* 0x0000000412027c25 */ /* 0x000fc8000f8e0002 */
[----:B------:R-:W-:Y:S01]  /*13630*/  IMAD R0, R18, UR5, R0 ;  /* 0x0000000512007c24 */ /* 0x000fe2000f8e0200 */
[----:B------:R-:W-:-:S03]  /*13640*/  ULDC.64 UR4, c[0x0][0x2e0] ;  /* 0x0000b80000047ab9 */ /* 0x000fc60000000a00 */
[----:B------:R-:W-:Y:S02]  /*13650*/  IMAD.IADD R3, R3, 0x1, R0 ;  /* 0x0000000103037824 */ /* 0x000fe400078e0200 */
[----:B----4-:R-:W-:Y:S02]  /*13660*/  IMAD R0, R6, UR4, RZ ;  /* 0x0000000406007c24 */ /* 0x010fe4000f8e02ff */
[C---:B------:R-:W-:Y:S01]  /*13670*/  IMAD.WIDE.U32 R2, R4.reuse, UR4, R2 ;  /* 0x0000000404027c25 */ /* 0x040fe2000f8e0002 */
[----:B------:R-:W1:Y:S03]  /*13680*/  @P0 LDC R6, c[0x0][0x450] ;  /* 0x00011400ff060b82 */ /* 0x000e660000000800 */
[----:B------:R-:W-:Y:S01]  /*13690*/  IMAD R0, R4, UR5, R0 ;  /* 0x0000000504007c24 */ /* 0x000fe2000f8e0200 */
[----:B------:R-:W-:Y:S01]  /*136a0*/  ULDC.64 UR4, c[0x0][0x2d0] ;  /* 0x0000b40000047ab9 */ /* 0x000fe20000000a00 */
[----:B------:R-:W2:Y:S02]  /*136b0*/  S2R R4, SR_TID.X ;  /* 0x0000000000047919 */ /* 0x000ea40000002100 */
[----:B------:R-:W-:Y:S01]  /*136c0*/  IMAD.IADD R3, R3, 0x1, R0 ;  /* 0x0000000103037824 */ /* 0x000fe200078e0200 */
[----:B0-----:R-:W-:-:S04]  /*136d0*/  LOP3.LUT R5, R5, 0x7f, RZ, 0xc0, !PT ;  /* 0x0000007f05057812 */ /* 0x001fc800078ec0ff */
[----:B------:R-:W-:Y:S01]  /*136e0*/  SHF.R.U32.HI R5, RZ, 0x3, R5 ;  /* 0x00000003ff057819 */ /* 0x000fe20000011605 */
[----:B--2---:R-:W-:-:S05]  /*136f0*/  IMAD.SHL.U32 R4, R4, 0x10, RZ ;  /* 0x0000001004047824 */ /* 0x004fca00078e00ff */
[----:B------:R-:W-:Y:S02]  /*13700*/  LOP3.LUT R4, R5, 0x70, R4, 0xf8, !PT ;  /* 0x0000007005047812 */ /* 0x000fe400078ef804 */
[----:B------:R-:W0:Y:S03]  /*13710*/  @P0 LDC R5, c[0x0][0x44c] ;  /* 0x00011300ff050b82 */ /* 0x000e260000000800 */
[----:B------:R-:W-:-:S04]  /*13720*/  IMAD R0, R17, 0x80, R4 ;  /* 0x0000008011007824 */ /* 0x000fc800078e0204 */
        /* <DEDUP_REMOVED lines=11> */
[----:B------:R-:W-:-:S05]  /*137e0*/  SHF.R.S32.HI R4, RZ, 0x1f, R0 ;  /* 0x0000001fff047819 */ /* 0x000fca0000011400 */
[----:B------:R-:W-:Y:S02]  /*137f0*/  IMAD R6, R4, UR4, RZ ;  /* 0x0000000404067c24 */ /* 0x000fe4000f8e02ff */
[----:B------:R-:W-:Y:S01]  /*13800*/  IMAD.WIDE.U32 R4, R0, UR4, R2 ;  /* 0x0000000400047c25 */ /* 0x000fe2000f8e0002 */
[----:B------:R-:W-:Y:S02]  /*13810*/  ULDC UR4, c[0x0][0x2b8] ;  /* 0x0000ae0000047ab9 */ /* 0x000fe40000000800 */
[----:B------:R-:W-:Y:S01]  /*13820*/  ISETP.GE.AND P3, PT, R8, UR4, PT ;  /* 0x0000000408007c0c */ /* 0x000fe2000bf66270 */
[----:B------:R-:W-:Y:S01]  /*13830*/  IMAD R0, R0, UR5, R6 ;  /* 0x0000000500007c24 */ /* 0x000fe2000f8e0206 */
[----:B------:R0:W5:Y:S01]  /*13840*/  LDL R8, [R1+0x24] ;  /* 0x0000240001087983 */ /* 0x0001620000100800 */
[----:B------:R-:W-:Y:S02]  /*13850*/  LEA R3, P4, R4, UR6, 0x1 ;  /* 0x0000000604037c11 */ /* 0x000fe4000f8808ff */
[----:B------:R-:W-:Y:S01]  /*13860*/  IMAD.IADD R0, R5, 0x1, R0 ;  /* 0x0000000105007824 */ /* 0x000fe200078e0200 */
[----:B------:R-:W-:-:S02]  /*13870*/  ISETP.GE.AND P0, PT, R9, UR4, PT ;  /* 0x0000000409007c0c */ /* 0x000fc4000bf06270 */
[----:B------:R-:W-:Y:S02]  /*13880*/  ISETP.GE.AND P1, PT, R12, UR4, PT ;  /* 0x000000040c007c0c */ /* 0x000fe4000bf26270 */
[----:B------:R-:W-:Y:S01]  /*13890*/  ISETP.GE.AND P2, PT, R11, UR4, PT ;  /* 0x000000040b007c0c */ /* 0x000fe2000bf46270 */
[----:B------:R-:W-:Y:S01]  /*138a0*/  UMOV UR4, 0xffffffff ;  /* 0xffffffff00047882 */ /* 0x000fe20000000000 */
[----:B------:R-:W-:Y:S02]  /*138b0*/  LOP3.LUT R10, R10, 0x7f, RZ, 0xc0, !PT ;  /* 0x0000007f0a0a7812 */ /* 0x000fe400078ec0ff */
[----:B------:R-:W-:Y:S02]  /*138c0*/  LEA.HI.X R0, R4, UR7, R0, 0x1, P4 ;  /* 0x0000000704007c11 */ /* 0x000fe4000a0f0c00 */
[----:B------:R-:W-:Y:S01]  /*138d0*/  SHF.R.U32.HI R10, RZ, 0x3, R10 ;  /* 0x00000003ff0a7819 */ /* 0x000fe2000001160a */
[----:B0-----:R-:W-:Y:S06]  /*138e0*/  BRA.DIV UR4, `(.L_x_2673) ;  /* 0x0000005204347947 */ /* 0x001fec000b800000 */
[----:B------:R-:W2:Y:S01]  /*138f0*/  LDL.LU R4, [R1+0x34] ;  /* 0x0000340001047983 */ /* 0x000ea20000300800 */
[----:B------:R-:W-:Y:S01]  /*13900*/  IMAD R17, R17, 0x80, R10 ;  /* 0x0000008011117824 */ /* 0x000fe200078e020a */
[----:B------:R-:W-:Y:S02]  /*13910*/  ULDC.64 UR4, c[0x0][0x208] ;  /* 0x0000820000047ab9 */ /* 0x000fe40000000a00 */
[----:B------:R-:W0:Y:S04]  /*13920*/  SHFL.IDX PT, R5, R3, RZ, 0x181f ;  /* 0x00181fff03057589 */ /* 0x000e2800000e0000 */
[----:B------:R-:W-:Y:S01]  /*13930*/  SHFL.IDX PT, R6, R0, 0x6, 0x181f ;  /* 0x00d81f0000067f89 */ /* 0x000fe200000e0000 */
[----:B--2---:R-:W-:-:S03]  /*13940*/  IMAD R2, R4, R7, RZ ;  /* 0x0000000704027224 */ /* 0x004fc600078e02ff */
[----:B------:R-:W1:Y:S02]  /*13950*/  SHFL.IDX PT, R4, R0, RZ, 0x181f ;  /* 0x00181fff00047589 */ /* 0x000e6400000e0000 */
        /* <DEDUP_REMOVED lines=75> */
[----:B0-----:R-:W0:Y:S01]  /*13e10*/  SHFL.IDX PT, R5, R3, 0x6, 0x181f ;  /* 0x00d81f0003057f89 */ /* 0x001e2200000e0000 */
[----:B------:R-:W-:-:S03]  /*13e20*/  VIADD R4, R17, 0x60 ;  /* 0x0000006011047836 */ /* 0x000fc60000000000 */
[----:B------:R-:W1:Y:S02]  /*13e30*/  SHFL.IDX PT, R3, R3, 0x7, 0x181f ;  /* 0x00f81f0003037f89 */ /* 0x000e6400000e0000 */
[----:B------:R-:W-:-:S13]  /*13e40*/  ISETP.GE.AND P5, PT, R4, R2, PT ;  /* 0x000000020400720c */ /* 0x000fda0003fa6270 */
[----:B0-----:R-:W-:-:S05]  /*13e50*/  @!P5 LEA R5, P4, R9, R5, 0x1 ;  /* 0x000000050905d211 */ /* 0x001fca00078808ff */
[----:B------:R-:W-:Y:S02]  /*13e60*/  @!P5 IMAD.X R4, RZ, RZ, R6, P4 ;  /* 0x000000ffff04d224 */ /* 0x000fe400020e0606 */
[----:B------:R0:W2:Y:S03]  /*13e70*/  SHFL.IDX PT, R6, R0, 0x7, 0x181f ;  /* 0x00f81f0000067f89 */ /* 0x0000a600000e0000 */
[----:B------:R-:W-:-:S04]  /*13e80*/  @!P5 LOP3.LUT R5, R5, R4, RZ, 0x3c, !PT ;  /* 0x000000040505d212 */ /* 0x000fc800078e3cff */
[----:B------:R-:W-:-:S04]  /*13e90*/  @!P5 LOP3.LUT R4, R5, R4, RZ, 0x3c, !PT ;  /* 0x000000040504d212 */ /* 0x000fc800078e3cff */
[----:B------:R-:W-:-:S05]  /*13ea0*/  @!P5 LOP3.LUT R5, R5, R4, RZ, 0x3c, !PT ;  /* 0x000000040505d212 */ /* 0x000fca00078e3cff */
[----:B------:R0:W-:Y:S04]  /*13eb0*/  @!P5 LDGSTS.E.BYPASS.LTC128B.128 [R8+0x17400], desc[UR4][R4.64], !P0 ;  /* 0x174000000408dfae */ /* 0x0001e8000c101d44 */
[----:B------:R0:W-:Y:S04]  /*13ec0*/  @!P5 LDGSTS.E.BYPASS.LTC128B.128 [R8+0x1b400], desc[UR4][R4.64+0x80], !P1 ;  /* 0x1b4000800408dfae */ /* 0x0001e8000c901d44 */
[----:B------:R0:W-:Y:S04]  /*13ed0*/  @!P5 LDGSTS.E.BYPASS.LTC128B.128 [R8+0x1f400], desc[UR4][R4.64+0x100], !P2 ;  /* 0x1f4001000408dfae */ /* 0x0001e8000d101d44 */
[----:B-12---:R0:W-:Y:S02]  /*13ee0*/  @!P5 LDGSTS.E.BYPASS.LTC128B.128 [R8+0x23400], desc[UR4][R4.64+0x180], !P3 ;  /* 0x234001800408dfae */ /* 0x0061e4000d901d44 */
.L_x_2803:
[----:B------:R-:W-:Y:S01]  /*13ef0*/  VIADD R17, R17, 0x70 ;  /* 0x0000007011117836 */ /* 0x000fe20000000000 */
[----:B------:R-:W-:Y:S04]  /*13f00*/  BSSY B0, `(.L_x_2674) ;  /* 0x000000d000007945 */ /* 0x000fe80003800000 */
[----:B------:R-:W-:-:S13]  /*13f10*/  ISETP.GE.AND P4, PT, R17, R2, PT ;  /* 0x000000021100720c */ /* 0x000fda0003f86270 */
[----:B------:R-:W-:Y:S05]  /*13f20*/  @P4 BRA `(.L_x_2675) ;  /* 0x0000000000284947 */ /* 0x000fea0003800000 */
[----:B------:R-:W-:Y:S01]  /*13f30*/  LEA R2, P4, R9, R3, 0x1 ;  /* 0x0000000309027211 */ /* 0x000fe200078808ff */
        /* <DEDUP_REMOVED lines=9> */
.L_x_2675:
[----:B------:R-:W-:Y:S05]  /*13fd0*/  BSYNC B0 ;  /* 0x0000000000007941 */ /* 0x000fea0003800000 */
.L_x_2674:
[----:B01----:R-:W2:Y:S01]  /*13fe0*/  LDL R8, [R1+0x4] ;  /* 0x0000040001087983 */ /* 0x003ea20000100800 */
[----:B------:R-:W-:Y:S01]  /*13ff0*/  PLOP3.LUT P0, PT, PT, PT, PT, 0x80, 0x0 ;  /* 0x000000000000781c */ /* 0x000fe20003f0f070 */
[----:B------:R-:W-:Y:S01]  /*14000*/  NOP ;  /* 0x0000000000007918 */ /* 0x000fe20000000000 */
[----:B--2---:R-:W-:-:S11]  /*14010*/  VIADD R6, R8, 0x38800 ;  /* 0x0003880008067836 */ /* 0x004fd60000000000 */
.L_x_2676:
        /* <DEDUP_REMOVED lines=19> */
.L_x_2804:
[----:B------:R-:W-:Y:S05]  /*14150*/  BSYNC B0 ;  /* 0x0000000000007941 */ /* 0x000fea0003800000 */
.L_x_2677:
[----:B0-----:R-:W2:Y:S01]  /*14160*/  LDL R2, [R1+0x2c] ;  /* 0x00002c0001027983 */ /* 0x001ea20000100800 */
[----:B------:R-:W-:Y:S01]  /*14170*/  BSSY B0, `(.L_x_2679) ;  /* 0x00002b7000007945 */ /* 0x000fe20003800000 */
[----:B--2---:R-:W-:-:S13]  /*14180*/  ISETP.GE.AND P0, PT, R2, 0x2, PT ;  /* 0x000000020200780c */ /* 0x004fda0003f06270 */
[----:B------:R-:W-:Y:S05]  /*14190*/  @!P0 BRA `(.L_x_2680) ;  /* 0x0000002800d08947 */ /* 0x000fea0003800000 */
[C---:B------:R-:W-:Y:S01]  /*141a0*/  LOP3.LUT R0, R2.reuse, 0x1, RZ, 0xc0, !PT ;  /* 0x0000000102007812 */ /* 0x040fe200078ec0ff */
[----:B------:R-:W-:Y:S01]  /*141b0*/  VIADD R4, R2, 0xfffffffe ;  /* 0xfffffffe02047836 */ /* 0x000fe20000000000 */
[----:B------:R-:W-:Y:S02]  /*141c0*/  BSSY B2, `(.L_x_2681) ;  /* 0x00000ed000027945 */ /* 0x000fe40003800000 */
[----:B------:R-:W-:Y:S01]  /*141d0*/  ISETP.NE.U32.AND P0, PT, R0, 0x1, PT ;  /* 0x000000010000780c */ /* 0x000fe20003f05070 */
[----:B------:R-:W-:-:S12]  /*141e0*/  IMAD.MOV.U32 R0, RZ, RZ, R4 ;  /* 0x000000ffff007224 */ /* 0x000fd800078e0004 */
[----:B------:R-:W-:Y:S05]  /*141f0*/  @!P0 BRA `(.L_x_2682) ;  /* 0x0000000c00a48947 */ /* 0x000fea0003800000 */
        /* <DEDUP_REMOVED lines=14> */
[----:B------:R-:W-:Y:S01]  /*142e0*/  ISETP.NE.AND.EX P0, PT, RZ, UR5, PT, P0 ;  /* 0x00000005ff007c0c */ /* 0x000fe2000bf05300 */
[----:B------:R-:W-:-:S12]  /*142f0*/  IMAD.MOV.U32 R8, RZ, RZ, R4 ;  /* 0x000000ffff087224 */ /* 0x000fd800078e0004 */
[----:B0-----:R-:W-:Y:S05]  /*14300*/  @!P0 BRA `(.L_x_2685) ;  /* 0x0000000000548947 */ /* 0x001fea0003800000 */
[----:B------:R-:W2:Y:S01]  /*14310*/  LDL R10, [R1+0x1c] ;  /* 0x00001c00010a7983 */ /* 0x000ea20000100800 */
[----:B-----5:R-:W0:Y:S03]  /*14320*/  LDC R5, c[0x0][0x43c] ;  /* 0x00010f00ff057b82 */ /* 0x020e260000000800 */
[----:B------:R-:W3:Y:S01]  /*14330*/  LDL R7, [R1+0x10] ;  /* 0x0000100001077983 */ /* 0x000ee20000100800 */
[----:B------:R-:W-:Y:S01]  /*14340*/  IMAD.MOV.U32 R0, RZ, RZ, R4 ;  /* 0x000000ffff007224 */ /* 0x000fe200078e0004 */
[----:B------:R-:W-:Y:S01]  /*14350*/  ULDC.64 UR6, c[0x0][0x428] ;  /* 0x00010a0000067ab9 */ /* 0x000fe20000000a00 */
[----:B------:R-:W-:Y:S01]  /*14360*/  ULDC.64 UR8, c[0x0][0x208] ;  /* 0x0000820000087ab9 */ /* 0x000fe20000000a00 */
[----:B0-----:R-:W-:-:S13]  /*14370*/  ISETP.NE.AND P0, PT, R5, 0x1, PT ;  /* 0x000000010500780c */ /* 0x001fda0003f05270 */
[----:B------:R-:W0:Y:S02]  /*14380*/  @P0 LDC.64 R2, c[0x0][0x440] ;  /* 0x00011000ff020b82 */ /* 0x000e240000000a00 */
[----:B0-----:R-:W-:-:S05]  /*14390*/  @P0 IMAD.HI.U32 R2, R4, R2, RZ ;  /* 0x0000000204020227 */ /* 0x001fca00078e00ff */
[----:B------:R-:W-:-:S04]  /*143a0*/  @P0 SHF.R.U32.HI R0, RZ, R3, R2 ;  /* 0x00000003ff000219 */ /* 0x000fc80000011602 */
[--C-:B------:R-:W-:Y:S01]  /*143b0*/  SHF.R.S32.HI R3, RZ, 0x1f, R0.reuse ;  /* 0x0000001fff037819 */ /* 0x100fe20000011400 */
[----:B------:R-:W-:-:S04]  /*143c0*/  IMAD.MOV R8, RZ, RZ, -R0 ;  /* 0x000000ffff087224 */ /* 0x000fc800078e0a00 */
[----:B------:R-:W-:Y:S02]  /*143d0*/  IMAD R8, R5, R8, R4 ;  /* 0x0000000805087224 */ /* 0x000fe400078e0204 */
[----:B--2---:R-:W-:-:S04]  /*143e0*/  IMAD R2, R10, UR6, RZ ;  /* 0x000000060a027c24 */ /* 0x004fc8000f8e02ff */
[----:B---3--:R-:W-:Y:S02]  /*143f0*/  IMAD R5, R7, UR7, R2 ;  /* 0x0000000707057c24 */ /* 0x008fe4000f8e0202 */
[----:B------:R-:W-:-:S04]  /*14400*/  IMAD.MOV.U32 R2, RZ, RZ, R0 ;  /* 0x000000ffff027224 */ /* 0x000fc800078e0000 */
[----:B------:R-:W-:-:S04]  /*14410*/  IMAD.WIDE.U32 R2, R7, UR6, R2 ;  /* 0x0000000607027c25 */ /* 0x000fc8000f8e0002 */
[----:B------:R-:W-:Y:S01]  /*14420*/  IMAD.IADD R0, R5, 0x1, R3 ;  /* 0x0000000105007824 */ /* 0x000fe200078e0203 */
[----:B------:R-:W-:-:S04]  /*14430*/  LEA R10, P0, R2, UR4, 0x2 ;  /* 0x00000004020a7c11 */ /* 0x000fc8000f8010ff */
[----:B------:R-:W-:-:S05]  /*14440*/  LEA.HI.X R11, R2, UR5, R0, 0x2, P0 ;  /* 0x00000005020b7c11 */ /* 0x000fca00080f1400 */
[----:B------:R0:W5:Y:S04]  /*14450*/  LDG.E R5, desc[UR8][R10.64] ;  /* 0x000000080a057981 */ /* 0x000168000c1e1900 */
.L_x_2685:
[----:B------:R-:W2:Y:S01]  /*14460*/  LDL R0, [R1+0x4] ;  /* 0x0000040001007983 */ /* 0x000ea20000100800 */
[----:B------:R-:W-:Y:S01]  /*14470*/  BSSY B3, `(.L_x_2686) ;  /* 0x0000005000037945 */ /* 0x000fe20003800000 */
[----:B--2---:R-:W-:Y:S01]  /*14480*/  IMAD R2, R9, 0x8, R0 ;  /* 0x0000000809027824 */ /* 0x004fe200078e0200 */
[----:B------:R-:W-:-:S04]  /*14490*/  SHF.L.U32 R0, R12, 0x1f, RZ ;  /* 0x0000001f0c007819 */ /* 0x000fc800000006ff */
[----:B------:R-:W1:Y:S02]  /*144a0*/  SYNCS.PHASECHK.TRANS64.TRYWAIT P0, [R2+URZ+0x38840], R0 ;  /* 0x03884000020075a7 */ /* 0x000e64000800017f */
[----:B-1----:R-:W-:Y:S05]  /*144b0*/  @!P0 BRA `(.L_x_2687) ;  /* 0x0000005000708947 */ /* 0x002fea0003800000 */
.L_x_2805:
[----:B------:R-:W-:Y:S05]  /*144c0*/  BSYNC B3 ;  /* 0x0000000000037941 */ /* 0x000fea0003800000 */
.L_x_2686:
[----:B------:R-:W2:Y:S01]  /*144d0*/  S2R R3, SR_TID.X ;  /* 0x0000000000037919 */ /* 0x000ea20000002100 */
[----:B------:R-:W-:Y:S01]  /*144e0*/  BSSY B3, `(.L_x_2688) ;  /* 0x000000b000037945 */ /* 0x000fe20003800000 */
        /* <DEDUP_REMOVED lines=10> */
.L_x_2689:
[----:B------:R-:W-:Y:S05]  /*14590*/  BSYNC B3 ;  /* 0x0000000000037941 */ /* 0x000fea0003800000 */
.L_x_2688:
        /* <DEDUP_REMOVED lines=13> */
.L_x_2690:
        /* <DEDUP_REMOVED lines=16> */
.L_x_2691:
        /* <DEDUP_REMOVED lines=16> */
.L_x_2692:
        /* <DEDUP_REMOVED lines=16> */
.L_x_2693:
        /* <DEDUP_REMOVED lines=10> */
[----:B0-----:R-:W2:Y:S04]  /*14a10*/  LDL.LU R10, [R1+0x14] ;  /* 0x00001400010a7983 */ /* 0x001ea80000300800 */
[----:B------:R-:W3:Y:S01]  /*14a20*/  LDL R7, [R1+0x8] ;  /* 0x0000080001077983 */ /* 0x000ee20000100800 */
[----:B------:R-:W-:Y:S01]  /*14a30*/  BSSY B3, `(.L_x_2694) ;  /* 0x0000005000037945 */ /* 0x000fe20003800000 */
[----:B--2---:R-:W-:Y:S01]  /*14a40*/  SHF.L.U32 R0, R10, 0x1f, RZ ;  /* 0x0000001f0a007819 */ /* 0x004fe200000006ff */
[----:B---3--:R-:W-:-:S04]  /*14a50*/  IMAD R2, R7, 0x8, R6 ;  /* 0x0000000807027824 */ /* 0x008fc800078e0206 */
[----:B------:R-:W0:Y:S02]  /*14a60*/  SYNCS.PHASECHK.TRANS64.TRYWAIT P0, [R2+URZ+0x60], R0 ;  /* 0x00006000020075a7 */ /* 0x000e24000800017f */
[----:B0-----:R-:W-:Y:S05]  /*14a70*/  @!P0 BRA `(.L_x_2695) ;  /* 0x0000004c00148947 */ /* 0x001fea0003800000 */
.L_x_2806:
[----:B------:R-:W-:Y:S05]  /*14a80*/  BSYNC B3 ;  /* 0x0000000000037941 */ /* 0x000fea0003800000 */
.L_x_2694:
        /* <DEDUP_REMOVED lines=14> */
.L_x_2697:
[----:B------:R-:W-:Y:S05]  /*14b70*/  BSYNC B3 ;  /* 0x0000000000037941 */ /* 0x000fea0003800000 */
.L_x_2696:
        /* <DEDUP_REMOVED lines=15> */
.L_x_2698:
        /* <DEDUP_REMOVED lines=16> */
.L_x_2699:
        /* <DEDUP_REMOVED lines=16> */
.L_x_2700:
        /* <DEDUP_REMOVED lines=16> */
.L_x_2701:
        /* <DEDUP_REMOVED lines=13> */
.L_x_2684:
[----:B------:R-:W-:Y:S05]  /*15040*/  BSYNC B1 ;  /* 0x0000000000017941 */ /* 0x000fea0003800000 */
.L_x_2683:
[----:B------:R-:W2:Y:S04]  /*15050*/  LDL.LU R0, [R1+0x2c] ;  /* 0x00002c0001007983 */ /* 0x000ea80000300800 */
[----:B------:R1:W-:Y:S04]  /*15060*/  STL [R1+0x8], R9 ;  /* 0x0000080901007387 */ /* 0x0003e80000100800 */
[----:B------:R1:W-:Y:S02]  /*15070*/  STL [R1+0x14], R12 ;  /* 0x0000140c01007387 */ /* 0x0003e40000100800 */
[----:B-12---:R-:W-:-:S07]  /*15080*/  VIADD R0, R0, 0xfffffffd ;  /* 0xfffffffd00007836 */ /* 0x006fce0000000000 */
.L_x_2682:
[----:B------:R-:W-:Y:S05]  /*15090*/  BSYNC B2 ;  /* 0x0000000000027941 */ /* 0x000fea0003800000 */
.L_x_2681:
[----:B------:R-:W-:-:S13]  /*150a0*/  ISETP.NE.AND P0, PT, R4, RZ, PT ;  /* 0x000000ff0400720c */ /* 0x000fda0003f05270 */
[----:B------:R-:W-:Y:S05]  /*150b0*/  @!P0 BRA `(.L_x_2680) ;  /* 0x0000001c00088947 */ /* 0x000fea0003800000 */
[----:B0-----:R0:W5:Y:S02]  /*150c0*/  LDL R8, [R1] ;  /* 0x0000000001087983 */ /* 0x0011640000100800 */
.L_x_2740:
        /* <DEDUP_REMOVED lines=8> */
[----:B------:R-:W-:Y:S02]  /*15150*/  SEL R5, RZ, 0x1, P0 ;  /* 0x00000001ff057807 */ /* 0x000fe40000000000 */
[----:B------:R-:W-:Y:S02]  /*15160*/  SEL R4, R4, RZ, P0 ;  /* 0x000000ff04047207 */ /* 0x000fe40000000000 */
[----:B----4-:R-:W-:Y:S01]  /*15170*/  LOP3.LUT R5, R2, R5, RZ, 0x3c, !PT ;  /* 0x0000000502057212 */ /* 0x010fe200078e3cff */
[----:B-1----:R-:W-:Y:S06]  /*15180*/  @!P1 BRA `(.L_x_2703) ;  /* 0x0000000c004c9947 */ /* 0x002fec0003800000 */
        /* <DEDUP_REMOVED lines=25> */
.L_x_2704:
[----:B------:R-:W2:Y:S01]  /*15320*/  LDL R2, [R1+0x4] ;  /* 0x0000040001027983 */ /* 0x000ea20000100800 */
[----:B------:R-:W-:Y:S01]  /*15330*/  BSSY B2, `(.L_x_2705) ;  /* 0x0000005000027945 */ /* 0x000fe20003800000 */
[----:B--2---:R-:W-:Y:S01]  /*15340*/  IMAD R3, R4, 0x8, R2 ;  /* 0x0000000804037824 */ /* 0x004fe200078e0202 */
[----:B------:R-:W-:-:S04]  /*15350*/  SHF.L.U32 R2, R5, 0x1f, RZ ;  /* 0x0000001f05027819 */ /* 0x000fc800000006ff */
[----:B------:R-:W2:Y:S02]  /*15360*/  SYNCS.PHASECHK.TRANS64.TRYWAIT P0, [R3+URZ+0x38840], R2 ;  /* 0x03884002030075a7 */ /* 0x000ea4000800017f */
[----:B--2---:R-:W-:Y:S05]  /*15370*/  @!P0 BRA `(.L_x_2706) ;  /* 0x0000004000e88947 */ /* 0x004fea0003800000 */
.L_x_2807:
[----:B------:R-:W-:Y:S05]  /*15380*/  BSYNC B2 ;  /* 0x0000000000027941 */ /* 0x000fea0003800000 */
.L_x_2705:
        /* <DEDUP_REMOVED lines=12> */
.L_x_2708:
[----:B------:R-:W-:Y:S05]  /*15450*/  BSYNC B2 ;  /* 0x0000000000027941 */ /* 0x000fea0003800000 */
.L_x_2707:
        /* <DEDUP_REMOVED lines=13> */
.L_x_2709:
        /* <DEDUP_REMOVED lines=16> */
.L_x_2710:
        /* <DEDUP_REMOVED lines=16> */
.L_x_2711:
        /* <DEDUP_REMOVED lines=16> */
.L_x_2712:
        /* <DEDUP_REMOVED lines=17> */
.L_x_2808:
[----:B------:R-:W-:Y:S05]  /*15940*/  BSYNC B2 ;  /* 0x0000000000027941 */ /* 0x000fea0003800000 */
.L_x_2713:
        /* <DEDUP_REMOVED lines=11> */
.L_x_2716:
[----:B------:R-:W-:Y:S05]  /*15a00*/  BSYNC B2 ;  /* 0x0000000000027941 */ /* 0x000fea0003800000 */
.L_x_2715:
        /* <DEDUP_REMOVED lines=14> */
.L_x_2717:
        /* <DEDUP_REMOVED lines=16> */
.L_x_2718:
        /* <DEDUP_REMOVED lines=16> */
.L_x_2719:
        /* <DEDUP_REMOVED lines=16> */
.L_x_2720:
        /* <DEDUP_REMOVED lines=13> */
.L_x_2703:
[----:B------:R-:W-:Y:S05]  /*15ec0*/  BSYNC B1 ;  /* 0x0000000000017941 */ /* 0x000fea0003800000 */
.L_x_2702:
        /* <DEDUP_REMOVED lines=36> */
.L_x_2723:
[----:B------:R-:W3:Y:S01]  /*16110*/  LDL R2, [R1+0x4] ;  /* 0x0000040001027983 */ /* 0x000ee20000100800 */
[----:B------:R-:W-:Y:S01]  /*16120*/  SHF.L.U32 R3, R10, 0x1f, RZ ;  /* 0x0000001f0a037819 */ /* 0x000fe200000006ff */
[----:B------:R-:W-:Y:S01]  /*16130*/  BSSY B2, `(.L_x_2724) ;  /* 0x0000004000027945 */ /* 0x000fe20003800000 */
[----:B---3--:R-:W-:-:S04]  /*16140*/  IMAD R2, R11, 0x8, R2 ;  /* 0x000000080b027824 */ /* 0x008fc800078e0202 */
[----:B------:R-:W3:Y:S02]  /*16150*/  SYNCS.PHASECHK.TRANS64.TRYWAIT P0, [R2+URZ+0x38840], R3 ;  /* 0x03884003020075a7 */ /* 0x000ee4000800017f */
[----:B---3--:R-:W-:Y:S05]  /*16160*/  @!P0 BRA `(.L_x_2725) ;  /* 0x0000003400948947 */ /* 0x008fea0003800000 */
.L_x_2809:
[----:B------:R-:W-:Y:S05]  /*16170*/  BSYNC B2 ;  /* 0x0000000000027941 */ /* 0x000fea0003800000 */
.L_x_2724:
        /* <DEDUP_REMOVED lines=12> */
.L_x_2727:
[----:B------:R-:W-:Y:S05]  /*16240*/  BSYNC B2 ;  /* 0x0000000000027941 */ /* 0x000fea0003800000 */
.L_x_2726:
        /* <DEDUP_REMOVED lines=15> */
.L_x_2728:
        /* <DEDUP_REMOVED lines=16> */
.L_x_2729:
        /* <DEDUP_REMOVED lines=16> */
.L_x_2730:
        /* <DEDUP_REMOVED lines=16> */
.L_x_2731:
        /* <DEDUP_REMOVED lines=15> */
.L_x_2810:
[----:B------:R-:W-:Y:S05]  /*16730*/  BSYNC B2 ;  /* 0x0000000000027941 */ /* 0x000fea0003800000 */
.L_x_2732:
        /* <DEDUP_REMOVED lines=11> */
.L_x_2735:
[----:B------:R-:W-:Y:S05]  /*167f0*/  BSYNC B2 ;  /* 0x0000000000027941 */ /* 0x000fea0003800000 */
.L_x_2734:
        /* <DEDUP_REMOVED lines=13> */
.L_x_2736:
        /* <DEDUP_REMOVED lines=16> */
.L_x_2737:
        /* <DEDUP_REMOVED lines=16> */
.L_x_2738:
        /* <DEDUP_REMOVED lines=16> */
.L_x_2739:
        /* <DEDUP_REMOVED lines=13> */
.L_x_2722:
[----:B------:R-:W-:Y:S05]  /*16ca0*/  BSYNC B1 ;  /* 0x0000000000017941 */ /* 0x000fea0003800000 */
.L_x_2721:
[C---:B------:R-:W-:Y:S01]  /*16cb0*/  ISETP.GT.AND P0, PT, R0.reuse, 0x1, PT ;  /* 0x000000010000780c */ /* 0x040fe20003f04270 */
[----:B------:R-:W-:-:S12]  /*16cc0*/  VIADD R0, R0, 0xfffffffe ;  /* 0xfffffffe00007836 */ /* 0x000fd80000000000 */
[----:B------:R-:W-:Y:S05]  /*16cd0*/  @P0 BRA `(.L_x_2740) ;  /* 0xffffffe000fc0947 */ /* 0x000fea000383ffff */
.L_x_2680:
[----:B------:R-:W-:Y:S05]  /*16ce0*/  BSYNC B0 ;  /* 0x0000000000007941 */ /* 0x000fea0003800000 */
.L_x_2679:
[----:B------:R-:W4:Y:S01]  /*16cf0*/  S2R R2, SR_TID.X ;  /* 0x0000000000027919 */ /* 0x000f220000002100 */
[----:B------:R-:W-:Y:S01]  /*16d00*/  BSSY B0, `(.L_x_2741) ;  /* 0x0000011000007945 */ /* 0x000fe20003800000 */
[----:B----4-:R-:W-:-:S04]  /*16d10*/  LOP3.LUT R3, R2, 0x7f, RZ, 0xc0, !PT ;  /* 0x0000007f02037812 */ /* 0x010fc800078ec0ff */
[----:B------:R-:W-:-:S13]  /*16d20*/  ISETP.NE.AND P0, PT, R3, RZ, PT ;  /* 0x000000ff0300720c */ /* 0x000fda0003f05270 */
[----:B------:R-:W-:Y:S05]  /*16d30*/  @P0 BRA `(.L_x_2742) ;  /* 0x0000000000340947 */ /* 0x000fea0003800000 */
[----:B------:R-:W4:Y:S01]  /*16d40*/  S2R R2, SR_LANEID ;  /* 0x0000000000027919 */ /* 0x000f220000000000 */
[----:B------:R-:W-:Y:S01]  /*16d50*/  VOTEU.ANY UR4, UPT, PT ;  /* 0x0000000000047886 */ /* 0x000fe200038e0100 */
[----:B0-----:R-:W0:Y:S01]  /*16d60*/  LDC.64 R4, c[0x0][0xc60] ;  /* 0x00031800ff047b82 */ /* 0x001e220000000a00 */
[----:B------:R-:W4:Y:S01]  /*16d70*/  FLO.U32 R0, UR4 ;  /* 0x0000000400007d00 */ /* 0x000f2200080e0000 */
[----:B------:R-:W-:Y:S01]  /*16d80*/  ULDC.64 UR6, c[0x0][0x208] ;  /* 0x0000820000067ab9 */ /* 0x000fe20000000a00 */
[----:B----4-:R-:W-:-:S06]  /*16d90*/  ISETP.EQ.U32.AND P0, PT, R0, R2, PT ;  /* 0x000000020000720c */ /* 0x010fcc0003f02070 */
[----:B------:R-:W0:Y:S07]  /*16da0*/  POPC R2, UR4 ;  /* 0x0000000400027d09 */ /* 0x000e2e0008000000 */
[----:B0-----:R-:W4:Y:S04]  /*16db0*/  @P0 ATOMG.E.ADD.STRONG.GPU PT, R2, desc[UR6][R4.64], R2 ;  /* 0x00000002040209a8 */ /* 0x001f2800081ee1c6 */
[----:B----4-:R0:W4:Y:S02]  /*16dc0*/  SHFL.IDX PT, R2, R2, R0, 0x1f ;  /* 0x00001f0002027589 */ /* 0x01012400000e0000 */
[----:B0-----:R-:W0:Y:S02]  /*16dd0*/  S2R R0, SR_LTMASK ;  /* 0x0000000000007919 */ /* 0x001e240000003900 */
[----:B0-----:R-:W-:-:S06]  /*16de0*/  LOP3.LUT R0, R0, UR4, RZ, 0xc0, !PT ;  /* 0x0000000400007c12 */ /* 0x001fcc000f8ec0ff */
[----:B------:R-:W4:Y:S02]  /*16df0*/  POPC R0, R0 ;  /* 0x0000000000007309 */ /* 0x000f240000000000 */
[----:B----4-:R-:W-:-:S07]  /*16e00*/  IADD3 R16, R2, UR38, R0 ;  /* 0x0000002602107c10 */ /* 0x010fce000fffe000 */
.L_x_2742:
[----:B------:R-:W-:Y:S05]  /*16e10*/  BSYNC B0 ;  /* 0x0000000000007941 */ /* 0x000fea0003800000 */
.L_x_2741:
        /* <DEDUP_REMOVED lines=13> */
.L_x_2811:
[----:B------:R-:W-:Y:S05]  /*16ef0*/  BSYNC B1 ;  /* 0x0000000000017941 */ /* 0x000fea0003800000 */
.L_x_2745:
        /* <DEDUP_REMOVED lines=9> */
.L_x_2748:
[----:B------:R-:W-:Y:S05]  /*16f90*/  BSYNC B1 ;  /* 0x0000000000017941 */ /* 0x000fea0003800000 */
.L_x_2747:
[----:B0-----:R-:W4:Y:S04]  /*16fa0*/  LDL.LU R5, [R1+0x18] ;  /* 0x0000180001057983 */ /* 0x001f280000300800 */
[----:B------:R-:W4:Y:S04]  /*16fb0*/  LDL.LU R3, [R1+0xc] ;  /* 0x00000c0001037983 */ /* 0x000f280000300800 */
[----:B------:R-:W3:Y:S04]  /*16fc0*/  LDL R4, [R1+0x4] ;  /* 0x0000040001047983 */ /* 0x000ee80000100800 */
[----:B--2---:R-:W3:Y:S01]  /*16fd0*/  LDL R2, [R1+0x8] ;  /* 0x0000080001027983 */ /* 0x004ee20000100800 */
        /* <DEDUP_REMOVED lines=8> */
[----:B---3--:R-:W-:-:S04]  /*17060*/  IMAD R2, R2, 0xa000, R4 ;  /* 0x0000a00002027824 */ /* 0x008fc800078e0204 */
[----:B------:R-:W-:-:S07]  /*17070*/  VIADD R4, R2, 0x400 ;  /* 0x0000040002047836 */ /* 0x000fce0000000000 */
.L_x_2749:
        /* <DEDUP_REMOVED lines=11> */
[----:B------:R-:W-:Y:S01]  /*17130*/  PLOP3.LUT P0, PT, PT, PT, PT, 0x80, 0x0 ;  /* 0x000000000000781c */ /* 0x000fe20003f0f070 */
[----:B------:R-:W-:Y:S01]  /*17140*/  VIADD R4, R2, 0x2c00 ;  /* 0x00002c0002047836 */ /* 0x000fe20000000000 */
[----:B------:R-:W-:Y:S01]  /*17150*/  UMOV UR6, 0x0 ;  /* 0x0000000000067882 */ /* 0x000fe20000000000 */
[----:B------:R-:W-:Y:S01]  /*17160*/  UMOV UR7, 0x14f00000 ;  /* 0x14f0000000077882 */ /* 0x000fe20000000000 */
[----:B------:R-:W-:-:S09]  /*17170*/  UMOV UR10, 0x40 ;  /* 0x00000040000a7882 */ /* 0x000fd20000000000 */
.L_x_2750:
        /* <DEDUP_REMOVED lines=16> */
.L_x_2751:
        /* <DEDUP_REMOVED lines=16> */
.L_x_2752:
        /* <DEDUP_REMOVED lines=11> */
.L_x_2744:
[----:B------:R-:W-:Y:S05]  /*17430*/  BSYNC B0 ;  /* 0x0000000000007941 */ /* 0x000fea0003800000 */
.L_x_2743:
[----:B0-----:R-:W4:Y:S04]  /*17440*/  LDL.LU R5, [R1+0x8] ;  /* 0x0000080001057983 */ /* 0x001f280000300800 */
        /* <DEDUP_REMOVED lines=8> */
.L_x_2659:
[----:B------:R-:W-:Y:S05]  /*174d0*/  BSYNC B7 ;  /* 0x0000000000077941 */ /* 0x000fea0003800000 */
.L_x_2657:
[----:B0-----:R-:W4:Y:S02]  /*174e0*/  LDL R0, [R1+0x50] ;  /* 0x0000500001007983 */ /* 0x001f240000100800 */
[----:B----4-:R-:W-:-:S13]  /*174f0*/  ISETP.NE.AND P0, PT, R0, RZ, PT ;  /* 0x000000ff0000720c */ /* 0x010fda0003f05270 */
[----:B------:R-:W-:Y:S05]  /*17500*/  @!P0 BRA `(.L_x_2753) ;  /* 0x0000000000288947 */ /* 0x000fea0003800000 */
[----:B------:R-:W-:Y:S05]  /*17510*/  WARPSYNC.ALL ;  /* 0x0000000000007948 */ /* 0x000fea0003800000 */
[----:B------:R-:W0:Y:S08]  /*17520*/  S2UR UR5, SR_CgaCtaId ;  /* 0x00000000000579c3 */ /* 0x000e300000008800 */
[----:B------:R-:W-:Y:S06]  /*17530*/  BAR.SYNC.DEFER_BLOCKING 0x5, 0x180 ;  /* 0x0146000000007b1d */ /* 0x000fec0000010000 */
[----:B------:R-:W-:-:S02]  /*17540*/  UMOV UR4, 0x400 ;  /* 0x0000040000047882 */ /* 0x000fc40000000000 */
[----:B0-----:R-:W-:-:S06]  /*17550*/  ULEA UR4, UR5, UR4, 0x18 ;  /* 0x0000000405047291 */ /* 0x001fcc000f8ec03f */
[----:B------:R-:W-:-:S05]  /*17560*/  IMAD.U32 R0, RZ, RZ, UR4 ;  /* 0x00000004ff007e24 */ /* 0x000fca000f8e00ff */
[----:B------:R4:W0:Y:S04]  /*17570*/  LDS.128 R16, [R0+0x388d0] ;  /* 0x0388d00000107984 */ /* 0x0008280000000c00 */
[----:B------:R4:W-:Y:S01]  /*17580*/  STL [R1+0x4], R0 ;  /* 0x0000040001007387 */ /* 0x0009e20000100800 */
[----:B------:R-:W-:Y:S06]  /*17590*/  BAR.ARV 0x4, 0x180 ;  /* 0x0106000000007b1d */ /* 0x000fec0000002000 */
[----:B------:R-:W-:Y:S05]  /*175a0*/  BRA `(.L_x_2754) ;  /* 0x0000000800e47947 */ /* 0x000fea0003800000 */
.L_x_2753:
[----:B------:R-:W0:Y:S01]  /*175b0*/  S2R R0, SR_TID.X ;  /* 0x0000000000007919 */ /* 0x000e220000002100 */
[----:B------:R-:W-:Y:S01]  /*175c0*/  UMOV UR4, 0xffffffff ;  /* 0xffffffff00047882 */ /* 0x000fe20000000000 */
[----:B0-----:R-:W-:-:S04]  /*175d0*/  LOP3.LUT R6, R0, 0x1f, RZ, 0xc0, !PT ;  /* 0x0000001f00067812 */ /* 0x001fc800078ec0ff */
[----:B------:R-:W-:Y:S01]  /*175e0*/  ISETP.NE.AND P0, PT, R6, 0x1f, PT ;  /* 0x0000001f0600780c */ /* 0x000fe20003f05270 */
[----:B------:R-:W-:-:S12]  /*175f0*/  BRA.DIV UR4, `(.L_x_2755) ;  /* 0x0000002204ac7947 */ /* 0x000fd8000b800000 */
[----:B------:R-:W-:Y:S01]  /*17600*/  IMAD.IADD R5, R19, 0x1, R6 ;  /* 0x0000000113057824 */ /* 0x000fe200078e0206 */
[----:B------:R-:W-:Y:S01]  /*17610*/  ULDC UR4, c[0x0][0xc3c] ;  /* 0x00030f0000047ab9 */ /* 0x000fe20000000800 */
[----:B------:R-:W-:-:S03]  /*17620*/  ULDC.64 UR6, c[0x0][0x208] ;  /* 0x0000820000067ab9 */ /* 0x000fc60000000a00 */
[----:B------:R-:W-:-:S13]  /*17630*/  ISETP.GE.OR P1, PT, R5, UR4, !P0 ;  /* 0x0000000405007c0c */ /* 0x000fda000c726670 */
[----:B------:R-:W0:Y:S02]  /*17640*/  @!P1 LDC.64 R2, c[0x0][0xc80] ;  /* 0x00032000ff029b82 */ /* 0x000e240000000a00 */
[----:B0-----:R-:W-:-:S06]  /*17650*/  @!P1 IMAD.WIDE R2, R5, 0x4, R2 ;  /* 0x0000000405029825 */ /* 0x001fcc00078e0202 */
[----:B------:R0:W4:Y:S01]  /*17660*/  @!P1 LDG.E R3, desc[UR6][R2.64] ;  /* 0x0000000602039981 */ /* 0x000122000c1e1900 */
[C---:B------:R-:W-:Y:S02]  /*17670*/  ISETP.GE.U32.AND P2, PT, R6.reuse, 0x2, PT ;  /* 0x000000020600780c */ /* 0x040fe40003f46070 */
[C---:B------:R-:W-:Y:S01]  /*17680*/  ISETP.GE.U32.AND P3, PT, R6.reuse, 0x4, PT ;  /* 0x000000040600780c */ /* 0x040fe20003f66070 */
[----:B------:R-:W-:Y:S01]  /*17690*/  SHFL.IDX PT, R0, R16, RZ, 0x1f ;  /* 0x00001fff10007589 */ /* 0x000fe200000e0000 */
[C---:B------:R-:W-:Y:S02]  /*176a0*/  ISETP.GE.U32.AND P4, PT, R6.reuse, 0x8, PT ;  /* 0x000000080600780c */ /* 0x040fe40003f86070 */
[C---:B------:R-:W-:Y:S01]  /*176b0*/  ISETP.GE.U32.AND P5, PT, R6.reuse, 0x10, PT ;  /* 0x000000100600780c */ /* 0x040fe20003fa6070 */
[----:B0-----:R-:W-:Y:S02]  /*176c0*/  IMAD.MOV.U32 R2, RZ, RZ, RZ ;  /* 0x000000ffff027224 */ /* 0x001fe400078e00ff */
[----:B----4-:R-:W-:Y:S01]  /*176d0*/  @!P1 IMAD.MOV.U32 R2, RZ, RZ, R3 ;  /* 0x000000ffff029224 */ /* 0x010fe200078e0003 */
[----:B------:R-:W-:-:S04]  /*176e0*/  ISETP.NE.AND P1, PT, R6, RZ, PT ;  /* 0x000000ff0600720c */ /* 0x000fc80003f25270 */
[----:B------:R-:W0:Y:S02]  /*176f0*/  SHFL.UP PT, R3, R2, 0x1, RZ ;  /* 0x0420000002037989 */ /* 0x000e2400000e00ff */
[----:B0-----:R-:W-:-:S05]  /*17700*/  SEL R5, R3, RZ, P1 ;  /* 0x000000ff03057207 */ /* 0x001fca0000800000 */
[----:B------:R-:W-:Y:S02]  /*17710*/  IMAD.IADD R3, R2, 0x1, R5 ;  /* 0x0000000102037824 */ /* 0x000fe400078e0205 */
[----:B------:R-:W-:Y:S04]  /*17720*/  SHFL.IDX PT, R5, R16, 0x1, 0x1f ;  /* 0x00201f0010057f89 */ /* 0x000fe800000e0000 */
        /* <DEDUP_REMOVED lines=12> */
[----:B------:R0:W4:Y:S02]  /*177f0*/  SHFL.IDX PT, R16, R3, 0x1f, 0x1f ;  /* 0x03e01f0003107f89 */ /* 0x00012400000e0000 */
.L_x_2821:
[----:B------:R-:W-:Y:S02]  /*17800*/  ULDC UR4, c[0x0][0xc38] ;  /* 0x00030e0000047ab9 */ /* 0x000fe40000000800 */
[----:B------:R-:W-:-:S04]  /*17810*/  IMAD.U32 R4, RZ, RZ, UR4 ;  /* 0x00000004ff047e24 */ /* 0x000fc8000f8e00ff */
[----:B----4-:R-:W-:-:S04]  /*17820*/  IMAD R16, R16, R4, RZ ;  /* 0x0000000410107224 */ /* 0x010fc800078e02ff */
[----:B------:R-:W-:-:S05]  /*17830*/  IMAD.IADD R5, R5, 0x1, R16 ;  /* 0x0000000105057824 */ /* 0x000fca00078e0210 */
[----:B------:R-:W-:-:S13]  /*17840*/  ISETP.GT.AND P6, PT, R5, R0, PT ;  /* 0x000000000500720c */ /* 0x000fda0003fc4270 */
[----:B------:R-:W-:Y:S05]  /*17850*/  @P6 BRA `(.L_x_2756) ;  /* 0x0000000000a06947 */ /* 0x000fea0003800000 */
.L_x_2761:
[----:B0-----:R-:W0:Y:S01]  /*17860*/  LDC R3, c[0x0][0xc3c] ;  /* 0x00030f00ff037b82 */ /* 0x001e220000000800 */
[----:B------:R-:W-:-:S05]  /*17870*/  VIADD R19, R19, 0x1f ;  /* 0x0000001f13137836 */ /* 0x000fca0000000000 */
[----:B0-----:R-:W-:-:S13]  /*17880*/  ISETP.GE.AND P6, PT, R19, R3, PT ;  /* 0x000000031300720c */ /* 0x001fda0003fc6270 */
[----:B------:R-:W-:Y:S05]  /*17890*/  @P6 BRA `(.L_x_2757) ;  /* 0x0000000400dc6947 */ /* 0x000fea0003800000 */
[----:B------:R-:W0:Y:S01]  /*178a0*/  S2R R2, SR_TID.X ;  /* 0x0000000000027919 */ /* 0x000e220000002100 */
[----:B------:R-:W-:Y:S01]  /*178b0*/  BSSY B0, `(.L_x_2758) ;  /* 0x000000a000007945 */ /* 0x000fe20003800000 */
[----:B0-----:R-:W-:-:S05]  /*178c0*/  LOP3.LUT R2, R2, 0x1f, RZ, 0xc0, !PT ;  /* 0x0000001f02027812 */ /* 0x001fca00078ec0ff */
[----:B------:R-:W-:Y:S02]  /*178d0*/  IMAD.IADD R4, R19, 0x1, R2 ;  /* 0x0000000113047824 */ /* 0x000fe400078e0202 */
[----:B------:R-:W-:-:S03]  /*178e0*/  IMAD.MOV.U32 R2, RZ, RZ, RZ ;  /* 0x000000ffff027224 */ /* 0x000fc600078e00ff */
[----:B------:R-:W-:-:S13]  /*178f0*/  ISETP.GE.OR P6, PT, R4, R3, !P0 ;  /* 0x000000030400720c */ /* 0x000fda00047c6670 */
[----:B------:R-:W-:Y:S05]  /*17900*/  @P6 BRA `(.L_x_2759) ;  /* 0x0000000000106947 */ /* 0x000fea0003800000 */
[----:B------:R-:W0:Y:S01]  /*17910*/  LDC.64 R2, c[0x0][0xc80] ;  /* 0x00032000ff027b82 */ /* 0x000e220000000a00 */
[----:B------:R-:W-:Y:S01]  /*17920*/  ULDC.64 UR4, c[0x0][0x208] ;  /* 0x0000820000047ab9 */ /* 0x000fe20000000a00 */
[----:B0-----:R-:W-:-:S06]  /*17930*/  IMAD.WIDE R2, R4, 0x4, R2 ;  /* 0x0000000404027825 */ /* 0x001fcc00078e0202 */
[----:B------:R0:W5:Y:S02]  /*17940*/  LDG.E R2, desc[UR4][R2.64] ;  /* 0x0000000402027981 */ /* 0x000164000c1e1900 */
.L_x_2759:
[----:B------:R-:W-:Y:S05]  /*17950*/  BSYNC B0 ;  /* 0x0000000000007941 */ /* 0x000fea0003800000 */
.L_x_2758:
[----:B------:R-:W-:-:S03]  /*17960*/  UMOV UR4, 0xffffffff ;  /* 0xffffffff00047882 */ /* 0x000fc60000000000 */
[----:B------:R-:W-:Y:S05]  /*17970*/  BRA.DIV UR4, `(.L_x_2760) ;  /* 0x00000026040c7947 */ /* 0x000fea000b800000 */
[----:B-----5:R-:W0:Y:S02]  /*17980*/  SHFL.UP PT, R14, R2, 0x1, RZ ;  /* 0x04200000020e7989 */ /* 0x020e2400000e00ff */
        /* <DEDUP_REMOVED lines=15> */
.L_x_2829:
[----:B------:R-:W-:Y:S02]  /*17a80*/  ULDC UR4, c[0x0][0xc38] ;  /* 0x00030e0000047ab9 */ /* 0x000fe40000000800 */
[----:B------:R-:W-:-:S04]  /*17a90*/  IMAD.U32 R4, RZ, RZ, UR4 ;  /* 0x00000004ff047e24 */ /* 0x000fc8000f8e00ff */
[----:B----4-:R-:W-:-:S04]  /*17aa0*/  IMAD R16, R16, R4, RZ ;  /* 0x0000000410107224 */ /* 0x010fc800078e02ff */
[----:B------:R-:W-:-:S05]  /*17ab0*/  IMAD.IADD R5, R16, 0x1, R5 ;  /* 0x0000000110057824 */ /* 0x000fca00078e0205 */
[----:B------:R-:W-:-:S13]  /*17ac0*/  ISETP.GT.AND P6, PT, R5, R0, PT ;  /* 0x000000000500720c */ /* 0x000fda0003fc4270 */
[----:B------:R-:W-:Y:S05]  /*17ad0*/  @!P6 BRA `(.L_x_2761) ;  /* 0xfffffffc0060e947 */ /* 0x000fea000383ffff */
.L_x_2756:
        /* <DEDUP_REMOVED lines=8> */
.L_x_2833:
[----:B------:R-:W-:Y:S01]  /*17b60*/  ISETP.NE.AND P0, PT, R5, RZ, PT ;  /* 0x000000ff0500720c */ /* 0x000fe20003f05270 */
[----:B------:R-:W-:-:S12]  /*17b70*/  IMAD.MOV.U32 R5, RZ, RZ, RZ ;  /* 0x000000ffff057224 */ /* 0x000fd800078e00ff */
[----:B------:R-:W-:Y:S05]  /*17b80*/  @!P0 BRA `(.L_x_2763) ;  /* 0x0000000000148947 */ /* 0x000fea0003800000 */
[----:B------:R-:W-:Y:S01]  /*17b90*/  UMOV UR4, 0xffffffff ;  /* 0xffffffff00047882 */ /* 0x000fe20000000000 */
[----:B------:R-:W-:Y:S02]  /*17ba0*/  VIADD R12, R6, 0xffffffff ;  /* 0xffffffff060c7836 */ /* 0x000fe40000000000 */
[----:B------:R-:W-:Y:S05]  /*17bb0*/  BRA.DIV UR4, `(.L_x_2764) ;  /* 0x0000002604987947 */ /* 0x000fea000b800000 */
[----:B0-----:R0:W0:Y:S02]  /*17bc0*/  SHFL.IDX PT, R3, R3, R12, 0x1f ;  /* 0x00001f0c03037589 */ /* 0x00102400000e0000 */
.L_x_2836:
[----:B0-----:R-:W-:-:S07]  /*17bd0*/  IMAD.MOV.U32 R5, RZ, RZ, R3 ;  /* 0x000000ffff057224 */ /* 0x001fce00078e0003 */
.L_x_2763:
[----:B0---4-:R-:W0:Y:S01]  /*17be0*/  LDC.64 R2, c[0x0][0xc90] ;  /* 0x00032400ff027b82 */ /* 0x011e220000000a00 */
[----:B------:R-:W-:Y:S01]  /*17bf0*/  IMAD.IADD R19, R6, 0x1, R19 ;  /* 0x0000000106137824 */ /* 0x000fe200078e0213 */
[----:B------:R-:W-:-:S03]  /*17c00*/  ULDC.64 UR4, c[0x0][0x208] ;  /* 0x0000820000047ab9 */ /* 0x000fc60000000a00 */
[----:B0-----:R-:W-:-:S05]  /*17c10*/  IMAD.WIDE R2, R19, 0x4, R2 ;  /* 0x0000000413027825 */ /* 0x001fca00078e0202 */
[----:B-1-3--:R-:W3:Y:S01]  /*17c20*/  LDG.E R7, desc[UR4][R2.64] ;  /* 0x0000000402077981 */ /* 0x00aee2000c1e1900 */
[----:B------:R-:W-:-:S04]  /*17c30*/  IMAD R16, R5, R4, R16 ;  /* 0x0000000405107224 */ /* 0x000fc800078e0210 */
[----:B------:R-:W-:Y:S02]  /*17c40*/  IMAD.IADD R0, R0, 0x1, -R16 ;  /* 0x0000000100007824 */ /* 0x000fe400078e0a10 */
[----:B---3--:R-:W-:-:S05]  /*17c50*/  IMAD R6, R17, R7, RZ ;  /* 0x0000000711067224 */ /* 0x008fca00078e02ff */
[----:B-----5:R-:W-:-:S04]  /*17c60*/  IABS R8, R6 ;  /* 0x0000000600087213 */ /* 0x020fc80000000000 */
        /* <DEDUP_REMOVED lines=58> */
.L_x_2757:
[----:B------:R-:W-:Y:S01]  /*18010*/  UMOV UR4, URZ ;  /* 0x0000003f00047c82 */ /* 0x000fe20008000000 */
[----:B------:R-:W-:Y:S01]  /*18020*/  UMOV UR5, URZ ;  /* 0x0000003f00057c82 */ /* 0x000fe20008000000 */
[----:B------:R-:W-:Y:S01]  /*18030*/  ULDC UR6, c[0x0][0xc3c] ;  /* 0x00030f0000067ab9 */ /* 0x000fe20000000800 */
[----:B------:R-:W-:Y:S02]  /*18040*/  IMAD.MOV.U32 R16, RZ, RZ, R0 ;  /* 0x000000ffff107224 */ /* 0x000fe400078e0000 */
[----:B------:R-:W-:Y:S02]  /*18050*/  IMAD.U32 R17, RZ, RZ, UR4 ;  /* 0x00000004ff117e24 */ /* 0x000fe4000f8e00ff */
[----:B------:R-:W-:Y:S02]  /*18060*/  IMAD.U32 R18, RZ, RZ, UR5 ;  /* 0x00000005ff127e24 */ /* 0x000fe4000f8e00ff */
[----:B------:R-:W-:-:S07]  /*18070*/  IMAD.U32 R19, RZ, RZ, UR6 ;  /* 0x00000006ff137e24 */ /* 0x000fce000f8e00ff */
.L_x_2765:
[----:B------:R0:W4:Y:S01]  /*18080*/  LDL R3, [R1+0x4] ;  /* 0x0000040001037983 */ /* 0x0001220000100800 */
[----:B------:R-:W1:Y:S01]  /*18090*/  S2R R0, SR_TID.X ;  /* 0x0000000000007919 */ /* 0x000e620000002100 */
[----:B------:R-:W-:Y:S05]  /*180a0*/  WARPSYNC.ALL ;  /* 0x0000000000007948 */ /* 0x000fea0003800000 */
[----:B-1----:R-:W-:Y:S01]  /*180b0*/  LOP3.LUT R0, R0, 0x1f, RZ, 0xc0, !PT ;  /* 0x0000001f00007812 */ /* 0x002fe200078ec0ff */
        /* <DEDUP_REMOVED lines=8> */
.L_x_2754:
[----:B------:R-:W-:Y:S02]  /*18140*/  ULDC UR4, c[0x0][0xc3c] ;  /* 0x00030f0000047ab9 */ /* 0x000fe40000000800 */
[----:B0-----:R-:W-:-:S13]  /*18150*/  ISETP.GE.AND P0, PT, R19, UR4, PT ;  /* 0x0000000413007c0c */ /* 0x001fda000bf06270 */
[----:B------:R-:W-:Y:S05]  /*18160*/  @!P0 BRA `(.L_x_2766) ;  /* 0xffffff9c00808947 */ /* 0x000fea000383ffff */
[----:B------:R-:W-:Y:S05]  /*18170*/  BSYNC B8 ;  /* 0x0000000000087941 */ /* 0x000fea0003800000 */
.L_x_2653:
[----:B----4-:R-:W4:Y:S01]  /*18180*/  LDL.LU R0, [R1+0x48] ;  /* 0x0000480001007983 */ /* 0x010f220000300800 */
[----:B------:R-:W-:Y:S01]  /*18190*/  BSSY B0, `(.L_x_2767) ;  /* 0x000000b000007945 */ /* 0x000fe20003800000 */
[----:B------:R-:W0:Y:S01]  /*181a0*/  S2R R5, SR_CgaCtaId ;  /* 0x0000000000057919 */ /* 0x000e220000008800 */
[----:B----4-:R-:W-:-:S05]  /*181b0*/  VIADD R0, R0, 0x1 ;  /* 0x0000000100007836 */ /* 0x010fca0000000000 */
[----:B------:R-:W-:-:S04]  /*181c0*/  LEA.HI R2, R0, R0, RZ, 0x1 ;  /* 0x0000000000027211 */ /* 0x000fc800078f08ff */
[----:B------:R-:W-:-:S05]  /*181d0*/  LOP3.LUT R3, R2, 0xfffffffe, RZ, 0xc0, !PT ;  /* 0xfffffffe02037812 */ /* 0x000fca00078ec0ff */
[----:B------:R-:W-:Y:S01]  /*181e0*/  IMAD.IADD R3, R0, 0x1, -R3 ;  /* 0x0000000100037824 */ /* 0x000fe200078e0a03 */
[----:B------:R-:W-:-:S04]  /*181f0*/  MOV R0, 0x400 ;  /* 0x0000040000007802 */ /* 0x000fc80000000f00 */
[----:B0-----:R-:W-:Y:S02]  /*18200*/  LEA R0, R5, R0, 0x18 ;  /* 0x0000000005007211 */ /* 0x001fe400078ec0ff */
[----:B------:R-:W-:-:S04]  /*18210*/  SHF.L.U32 R3, R3, 0x1f, RZ ;  /* 0x0000001f03037819 */ /* 0x000fc800000006ff */
[----:B------:R-:W0:Y:S02]  /*18220*/  SYNCS.PHASECHK.TRANS64.TRYWAIT P0, [R0+URZ+0x38820], R3 ;  /* 0x03882003000075a7 */ /* 0x000e24000800017f */
[----:B0-----:R-:W-:Y:S05]  /*18230*/  @!P0 BRA `(.L_x_2768) ;  /* 0x0000002000208947 */ /* 0x001fea0003800000 */
.L_x_2837:
[----:B------:R-:W-:Y:S05]  /*18240*/  BSYNC B0 ;  /* 0x0000000000007941 */ /* 0x000fea0003800000 */
.L_x_2767:
[----:B------:R-:W-:-:S03]  /*18250*/  UMOV UR4, 0xffffffff ;  /* 0xffffffff00047882 */ /* 0x000fc60000000000 */
[----:B------:R-:W-:Y:S05]  /*18260*/  BRA.DIV UR4, `(.L_x_2769) ;  /* 0x0000002204287947 */ /* 0x000fea000b800000 */
[----:B------:R-:W4:Y:S02]  /*18270*/  S2R R2, SR_TID.X ;  /* 0x0000000000027919 */ /* 0x000f240000002100 */
[----:B----4-:R-:W-:-:S04]  /*18280*/  SHF.R.U32.HI R2, RZ, 0x5, R2 ;  /* 0x00000005ff027819 */ /* 0x010fc80000011602 */
[----:B------:R-:W-:-:S05]  /*18290*/  LOP3.LUT R2, R2, 0x3, RZ, 0xc0, !PT ;  /* 0x0000000302027812 */ /* 0x000fca00078ec0ff */
[----:B------:R4:W0:Y:S02]  /*182a0*/  SHFL.IDX PT, R14, R2, RZ, 0x1f ;  /* 0x00001fff020e7589 */ /* 0x00082400000e0000 */
.L_x_2840:
[----:B0-----:R-:W-:Y:S01]  /*182b0*/  ISETP.NE.AND P0, PT, R14, RZ, PT ;  /* 0x000000ff0e00720c */ /* 0x001fe20003f05270 */
[----:B------:R-:W-:-:S12]  /*182c0*/  BSSY B0, `(.L_x_2770) ;  /* 0x0000029000007945 */ /* 0x000fd80003800000 */
[----:B------:R-:W-:Y:S05]  /*182d0*/  @P0 BRA `(.L_x_2771) ;  /* 0x00000000009c0947 */ /* 0x000fea0003800000 */
[----:B------:R-:W-:-:S03]  /*182e0*/  UMOV UR4, 0xffffffff ;  /* 0xffffffff00047882 */ /* 0x000fc60000000000 */
[----:B------:R-:W-:Y:S05]  /*182f0*/  BRA.DIV UR4, `(.L_x_2772) ;  /* 0x0000002204387947 */ /* 0x000fea000b800000 */
[----:B------:R-:W-:-:S13]  /*18300*/  ELECT P6, URZ, PT ;  /* 0x00000000003f782f */ /* 0x000fda00038c0000 */
.L_x_2843:
[----:B------:R-:W-:Y:S05]  /*18310*/  @!P6 BRA `(.L_x_2771) ;  /* 0x00000000008ce947 */ /* 0x000fea0003800000 */
[----:B----4-:R-:W4:Y:S02]  /*18320*/  LDL R2, [R1+0x54] ;  /* 0x0000540001027983 */ /* 0x010f240000100800 */
[----:B----4-:R-:W-:-:S13]  /*18330*/  R2UR UR4, R2 ;  /* 0x00000000020472ca */ /* 0x010fda00000e0000 */
[----:B------:R-:W-:-:S06]  /*18340*/  ULOP3.LUT UR4, UR4, 0x2, URZ, 0xfc, !UPT ;  /* 0x0000000204047892 */ /* 0x000fcc000f8efc3f */
[----:B------:R-:W-:-:S05]  /*18350*/  IMAD.U32 R2, RZ, RZ, UR4 ;  /* 0x00000004ff027e24 */ /* 0x000fca000f8e00ff */
[----:B------:R-:W-:-:S13]  /*18360*/  ISETP.NE.AND P2, PT, R2, 0x3, PT ;  /* 0x000000030200780c */ /* 0x000fda0003f45270 */
[----:B------:R-:W-:Y:S05]  /*18370*/  @!P2 BRA `(.L_x_2773) ;  /* 0x000000000004a947 */ /* 0x000fea0003800000 */
[----:B------:R-:W-:Y:S01]  /*18380*/  BPT.TRAP 0x1 ;  /* 0x000000040000795c */ /* 0x000fe20000300000 */
.L_x_2773:
[----:B------:R-:W4:Y:S04]  /*18390*/  LDL R3, [R1+0x8] ;  /* 0x0000080001037983 */ /* 0x000f280000100800 */
[----:B-1-3--:R-:W3:Y:S01]  /*183a0*/  LDL.LU R7, [R1+0x14] ;  /* 0x0000140001077983 */ /* 0x00aee20000300800 */
[----:B------:R-:W-:-:S04]  /*183b0*/  VIADD R2, R0, 0x38840 ;  /* 0x0003884000027836 */ /* 0x000fc80000000000 */
[C---:B----4-:R-:W-:Y:S02]  /*183c0*/  IMAD R6, R3.reuse, 0x8, R2 ;  /* 0x0000000803067824 */ /* 0x050fe400078e0202 */
        /* <DEDUP_REMOVED lines=10> */
.L_x_2844:
[----:B------:R-:W1:Y:S02]  /*18470*/  SYNCS.PHASECHK.TRANS64.TRYWAIT P0, [R7+URZ], R2 ;  /* 0x00000002070075a7 */ /* 0x000e64000800017f */
[----:B-1----:R-:W-:Y:S05]  /*18480*/  @!P0 BRA `(.L_x_2775) ;  /* 0x0000002000088947 */ /* 0x002fea0003800000 */
.L_x_2845:
[----:B------:R-:W-:Y:S05]  /*18490*/  @!P2 BRA `(.L_x_2776) ;  /* 0x000000000004a947 */ /* 0x000fea0003800000 */
[----:B------:R-:W-:Y:S01]  /*184a0*/  BPT.TRAP 0x1 ;  /* 0x000000040000795c */ /* 0x000fe20000300000 */
.L_x_2776:
[----:B------:R-:W3:Y:S01]  /*184b0*/  LDL.LU R4, [R1+0x8] ;  /* 0x0000080001047983 */ /* 0x000ee20000300800 */
[----:B------:R-:W-:-:S04]  /*184c0*/  VIADD R0, R0, 0x38860 ;  /* 0x0003886000007836 */ /* 0x000fc80000000000 */
[----:B---3--:R-:W-:-:S04]  /*184d0*/  IMAD R4, R4, 0x8, R0 ;  /* 0x0000000804047824 */ /* 0x008fc800078e0200 */
[----:B------:R-:W3:Y:S02]  /*184e0*/  SYNCS.PHASECHK.TRANS64.TRYWAIT P0, [R4+URZ], R5 ;  /* 0x00000005040075a7 */ /* 0x000ee4000800017f */
[----:B---3--:R-:W-:Y:S05]  /*184f0*/  @!P0 BRA `(.L_x_2777) ;  /* 0x0000002000008947 */ /* 0x008fea0003800000 */
.L_x_2846:
[----:B------:R-:W-:-:S07]  /*18500*/  IMAD R3, R3, 0x8, R0 ;  /* 0x0000000803037824 */ /* 0x000fce00078e0200 */
.L_x_2778:
[----:B----4-:R4:W0:Y:S02]  /*18510*/  SYNCS.PHASECHK.TRANS64.TRYWAIT P0, [R3+URZ], R2 ;  /* 0x00000002030075a7 */ /* 0x010824000800017f */
[----:B0-----:R-:W-:Y:S05]  /*18520*/  @!P0 NANOSLEEP.SYNCS 0x989680 ;  /* 0x009896800000895d */ /* 0x001fea0003900000 */
[----:B------:R-:W0:Y:S02]  /*18530*/  @!P0 SYNCS.PHASECHK.TRANS64 P0, [R3+URZ], R2 ;  /* 0x00000002030085a7 */ /* 0x000e24000800007f */
[----:B0-----:R-:W-:Y:S05]  /*18540*/  @!P0 BRA `(.L_x_2778) ;  /* 0xfffffffc00f08947 */ /* 0x001fea000383ffff */
.L_x_2771:
[----:B------:R-:W-:Y:S05]  /*18550*/  BSYNC B0 ;  /* 0x0000000000007941 */ /* 0x000fea0003800000 */
.L_x_2770:
[----:B------:R-:W-:Y:S05]  /*18560*/  EXIT ;  /* 0x000000000000794d */ /* 0x000fea0003800000 */
.L_x_2595:
[----:B------:R-:W-:-:S13]  /*18570*/  R2UR UR4, R17 ;  /* 0x00000000110472ca */ /* 0x000fda00000e0000 */
[----:B0-----:R-:W-:-:S04]  /*18580*/  IMAD.U32 R3, RZ, RZ, UR4 ;  /* 0x00000004ff037e24 */ /* 0x001fc8000f8e00ff */
[----:B------:R0:W1:Y:S03]  /*18590*/  SYNCS.PHASECHK.TRANS64.TRYWAIT P1, [R3+URZ+0x38800], R0 ;  /* 0x03880000030075a7 */ /* 0x000066000802017f */
[----:B-1----:R-:W-:Y:S05]  /*185a0*/  @!P1 NANOSLEEP.SYNCS 0x989680 ;  /* 0x009896800000995d */ /* 0x002fea0003900000 */
[----:B------:R-:W1:Y:S02]  /*185b0*/  @!P1 SYNCS.PHASECHK.TRANS64 P1, [R3+URZ+0x38800], R0 ;  /* 0x03880000030095a7 */ /* 0x000e64000802007f */
[----:B-1----:R-:W-:Y:S05]  /*185c0*/  @!P1 BRA `(.L_x_2595) ;  /* 0xfffffffc00e89947 */ /* 0x002fea000383ffff */
[----:B------:R-:W-:Y:S05]  /*185d0*/  BRA `(.L_x_2779) ;  /* 0xfffffe9400a07947 */ /* 0x000fea000383ffff */
.L_x_2599:
[----:B-1----:R1:W2:Y:S02]  /*185e0*/  SYNCS.PHASECHK.TRANS64.TRYWAIT P2, [R0+URZ+0x38830], R3 ;  /* 0x03883003000075a7 */ /* 0x0022a4000804017f */
[----:B--2---:R-:W-:Y:S05]  /*185f0*/  @!P2 NANOSLEEP.SYNCS 0x989680 ;  /* 0x009896800000a95d */ /* 0x004fea0003900000 */
[----:B------:R-:W2:Y:S02]  /*18600*/  @!P2 SYNCS.PHASECHK.TRANS64 P2, [R0+URZ+0x38830], R3 ;  /* 0x038830030000a5a7 */ /* 0x000ea4000804007f */
[----:B--2---:R-:W-:Y:S05]  /*18610*/  @!P2 BRA `(.L_x_2599) ;  /* 0xfffffffc00f0a947 */ /* 0x004fea000383ffff */
[----:B------:R-:W-:Y:S05]  /*18620*/  BRA `(.L_x_2598) ;  /* 0xfffffe9400cc7947 */ /* 0x000fea000383ffff */
.L_x_2604:
[----:B------:R-:W-:-:S13]  /*18630*/  R2UR UR4, R3 ;  /* 0x00000000030472ca */ /* 0x000fda00000e0000 */
[----:B-1----:R-:W-:-:S04]  /*18640*/  IMAD.U32 R153, RZ, RZ, UR4 ;  /* 0x00000004ff997e24 */ /* 0x002fc8000f8e00ff */
[----:B------:R1:W2:Y:S03]  /*18650*/  SYNCS.PHASECHK.TRANS64.TRYWAIT P3, [R153+URZ+0x38830], R4 ;  /* 0x03883004990075a7 */ /* 0x0002a6000806017f */
[----:B--2---:R-:W-:Y:S05]  /*18660*/  @!P3 NANOSLEEP.SYNCS 0x989680 ;  /* 0x009896800000b95d */ /* 0x004fea0003900000 */
[----:B------:R-:W2:Y:S02]  /*18670*/  @!P3 SYNCS.PHASECHK.TRANS64 P3, [R153+URZ+0x38830], R4 ;  /* 0x038830049900b5a7 */ /* 0x000ea4000806007f */
[----:B--2---:R-:W-:Y:S05]  /*18680*/  @!P3 BRA `(.L_x_2604) ;  /* 0xfffffffc00e8b947 */ /* 0x004fea000383ffff */
[----:B------:R-:W-:Y:S05]  /*18690*/  BRA `(.L_x_2603) ;  /* 0xfffffed000247947 */ /* 0x000fea000383ffff */
.L_x_2608:
[----:B--2---:R-:W-:-:S04]  /*186a0*/  IMAD.U32 R233, RZ, RZ, UR4 ;  /* 0x00000004ffe97e24 */ /* 0x004fc8000f8e00ff */
[----:B------:R2:W3:Y:S03]  /*186b0*/  SYNCS.PHASECHK.TRANS64.TRYWAIT P3, [R233+URZ+0x38850], R0 ;  /* 0x03885000e90075a7 */ /* 0x0004e6000806017f */
[----:B---3--:R-:W-:Y:S05]  /*186c0*/  @!P3 NANOSLEEP.SYNCS 0x989680 ;  /* 0x009896800000b95d */ /* 0x008fea0003900000 */
[----:B------:R-:W3:Y:S02]  /*186d0*/  @!P3 SYNCS.PHASECHK.TRANS64 P3, [R233+URZ+0x38850], R0 ;  /* 0x03885000e900b5a7 */ /* 0x000ee4000806007f */
[----:B---3--:R-:W-:Y:S05]  /*186e0*/  @!P3 BRA `(.L_x_2608) ;  /* 0xfffffffc00ecb947 */ /* 0x008fea000383ffff */
[----:B------:R-:W-:Y:S05]  /*186f0*/  BRA `(.L_x_2607) ;  /* 0xfffffef4004c7947 */ /* 0x000fea000383ffff */
.L_x_2614:
[----:B-1----:R-:W-:-:S04]  /*18700*/  IMAD.U32 R4, RZ, RZ, UR4 ;  /* 0x00000004ff047e24 */ /* 0x002fc8000f8e00ff */
[----:B------:R1:W2:Y:S03]  /*18710*/  SYNCS.PHASECHK.TRANS64.TRYWAIT P2, [R4+URZ+0x38830], R3 ;  /* 0x03883003040075a7 */ /* 0x0002a6000804017f */
[----:B--2---:R-:W-:Y:S05]  /*18720*/  @!P2 NANOSLEEP.SYNCS 0x989680 ;  /* 0x009896800000a95d */ /* 0x004fea0003900000 */
[----:B------:R-:W2:Y:S02]  /*18730*/  @!P2 SYNCS.PHASECHK.TRANS64 P2, [R4+URZ+0x38830], R3 ;  /* 0x038830030400a5a7 */ /* 0x000ea4000804007f */
[----:B--2---:R-:W-:Y:S05]  /*18740*/  @!P2 BRA `(.L_x_2614) ;  /* 0xfffffffc00eca947 */ /* 0x004fea000383ffff */
[----:B------:R-:W-:Y:S05]  /*18750*/  BRA `(.L_x_2613) ;  /* 0xffffff0c00387947 */ /* 0x000fea000383ffff */
.L_x_2618:
[----:B01----:R-:W-:-:S04]  /*18760*/  IMAD.U32 R3, RZ, RZ, UR4 ;  /* 0x00000004ff037e24 */ /* 0x003fc8000f8e00ff */
[----:B------:R0:W1:Y:S03]  /*18770*/  SYNCS.PHASECHK.TRANS64.TRYWAIT P2, [R3+URZ+0x38850], R0 ;  /* 0x03885000030075a7 */ /* 0x000066000804017f */
[----:B-1----:R-:W-:Y:S05]  /*18780*/  @!P2 NANOSLEEP.SYNCS 0x989680 ;  /* 0x009896800000a95d */ /* 0x002fea0003900000 */
[----:B------:R-:W1:Y:S02]  /*18790*/  @!P2 SYNCS.PHASECHK.TRANS64 P2, [R3+URZ+0x38850], R0 ;  /* 0x038850000300a5a7 */ /* 0x000e64000804007f */
[----:B-1----:R-:W-:Y:S05]  /*187a0*/  @!P2 BRA `(.L_x_2618) ;  /* 0xfffffffc00eca947 */ /* 0x002fea000383ffff */
[----:B------:R-:W-:Y:S05]  /*187b0*/  BRA `(.L_x_2617) ;  /* 0xffffff34005c7947 */ /* 0x000fea000383ffff */
.L_x_2623:
[----:B-1----:R-:W-:-:S04]  /*187c0*/  IMAD.U32 R7, RZ, RZ, UR7 ;  /* 0x00000007ff077e24 */ /* 0x002fc8000f8e00ff */
[----:B------:R1:W2:Y:S03]  /*187d0*/  SYNCS.PHASECHK.TRANS64.TRYWAIT P0, [R7+URZ+0x38850], R0 ;  /* 0x03885000070075a7 */ /* 0x0002a6000800017f */
[----:B--2---:R-:W-:Y:S05]  /*187e0*/  @!P0 NANOSLEEP.SYNCS 0x989680 ;  /* 0x009896800000895d */ /* 0x004fea0003900000 */
[----:B------:R-:W2:Y:S02]  /*187f0*/  @!P0 SYNCS.PHASECHK.TRANS64 P0, [R7+URZ+0x38850], R0 ;  /* 0x03885000070085a7 */ /* 0x000ea4000800007f */
[----:B--2---:R-:W-:Y:S05]  /*18800*/  @!P0 BRA `(.L_x_2623) ;  /* 0xfffffffc00ec8947 */ /* 0x004fea000383ffff */
[----:B------:R-:W-:Y:S05]  /*18810*/  BRA `(.L_x_2622) ;  /* 0xffffff4c005c7947 */ /* 0x000fea000383ffff */
.L_x_2665:
        /* <DEDUP_REMOVED lines=11> */
.L_x_2781:
[----:B------:R-:W-:Y:S05]  /*188d0*/  BSYNC B0 ;  /* 0x0000000000007941 */ /* 0x000fea0003800000 */
.L_x_2780:
[----:B------:R-:W-:Y:S05]  /*188e0*/  BRA `(.L_x_2782) ;  /* 0xffffffa000d07947 */ /* 0x000fea000383ffff */
.L_x_2667:
[----:B------:R-:W-:Y:S01]  /*188f0*/  BSSY B0, `(.L_x_2783) ;  /* 0x0000006000007945 */ /* 0x000fe20003800000 */
[----:B------:R-:W-:-:S07]  /*18900*/  IMAD.MOV.U32 R15, RZ, RZ, -0x1 ;  /* 0xffffffffff0f7424 */ /* 0x000fce00078e00ff */
[----:B012---:R-:W-:Y:S05]  /*18910*/  WARPSYNC.COLLECTIVE R15, `(.L_x_2784) ;  /* 0x000000000f0c7348 */ /* 0x007fea0003c00000 */
[----:B------:R-:W-:Y:S02]  /*18920*/  ELECT P6, UR62, PT ;  /* 0x00000000003e782f */ /* 0x000fe400038c0000 */
[----:B------:R-:W-:Y:S01]  /*18930*/  MOV R14, UR62 ;  /* 0x0000003e000e7c02 */ /* 0x000fe20008000f00 */
[----:B012---:R-:W-:Y:S10]  /*18940*/  ENDCOLLECTIVE ;  /* 0x000000000000791b */ /* 0x007ff40003800000 */
.L_x_2784:
[----:B------:R-:W-:Y:S05]  /*18950*/  BSYNC B0 ;  /* 0x0000000000007941 */ /* 0x000fea0003800000 */
.L_x_2783:
[----:B------:R-:W-:Y:S05]  /*18960*/  BRA `(.L_x_2785) ;  /* 0xffffffa000d87947 */ /* 0x000fea000383ffff */
.L_x_2669:
[----:B--2---:R2:W3:Y:S02]  /*18970*/  SYNCS.PHASECHK.TRANS64.TRYWAIT P0, [R0+URZ+0x38840], R2 ;  /* 0x03884002000075a7 */ /* 0x0044e4000800017f */
[----:B---3--:R-:W-:Y:S05]  /*18980*/  @!P0 NANOSLEEP.SYNCS 0x989680 ;  /* 0x009896800000895d */ /* 0x008fea0003900000 */
[----:B------:R-:W3:Y:S02]  /*18990*/  @!P0 SYNCS.PHASECHK.TRANS64 P0, [R0+URZ+0x38840], R2 ;  /* 0x03884002000085a7 */ /* 0x000ee4000800007f */
[----:B---3--:R-:W-:Y:S05]  /*189a0*/  @!P0 BRA `(.L_x_2669) ;  /* 0xfffffffc00f08947 */ /* 0x008fea000383ffff */
[----:B------:R-:W-:Y:S05]  /*189b0*/  BRA `(.L_x_2786) ;  /* 0xffffffa400487947 */ /* 0x000fea000383ffff */
.L_x_2673:
[----:B------:R-:W2:Y:S01]  /*189c0*/  LDL.LU R11, [R1+0x34] ;  /* 0x00003400010b7983 */ /* 0x000ea20000300800 */
[----:B------:R-:W-:Y:S02]  /*189d0*/  IMAD.MOV.U32 R13, RZ, RZ, R0 ;  /* 0x000000ffff0d7224 */ /* 0x000fe400078e0000 */
[----:B------:R-:W-:Y:S02]  /*189e0*/  IMAD.MOV.U32 R12, RZ, RZ, RZ ;  /* 0x000000ffff0c7224 */ /* 0x000fe400078e00ff */
[----:B------:R-:W-:Y:S02]  /*189f0*/  IMAD.MOV.U32 R15, RZ, RZ, -0x1 ;  /* 0xffffffffff0f7424 */ /* 0x000fe400078e00ff */
[----:B------:R-:W-:Y:S02]  /*18a00*/  IMAD R17, R17, 0x80, R10 ;  /* 0x0000008011117824 */ /* 0x000fe400078e020a */
[----:B--2---:R-:W-:Y:S02]  /*18a10*/  IMAD R2, R11, R7, RZ ;  /* 0x000000070b027224 */ /* 0x004fe400078e02ff */
[----:B------:R-:W-:-:S02]  /*18a20*/  IMAD.MOV.U32 R11, RZ, RZ, 0x181f ;  /* 0x0000181fff0b7424 */ /* 0x000fc400078e00ff */
[C---:B------:R-:W-:Y:S01]  /*18a30*/  VIADD R7, R17.reuse, 0x60 ;  /* 0x0000006011077836 */ /* 0x040fe20000000000 */
[----:B------:R-:W-:-:S13]  /*18a40*/  ISETP.GE.AND P5, PT, R17, R2, PT ;  /* 0x000000021100720c */ /* 0x000fda0003fa6270 */
[----:B-----5:R-:W-:Y:S05]  /*18a50*/  WARPSYNC.COLLECTIVE R15, `(.L_x_2787) ;  /* 0x000000000f087348 */ /* 0x020fea0003c00000 */
[----:B------:R0:W1:Y:S02]  /*18a60*/  SHFL.IDX P6, R14, R13, R12, R11 ;  /* 0x0000000c0d0e7389 */ /* 0x00006400000c000b */
[----:B01---5:R-:W-:Y:S01]  /*18a70*/  ENDCOLLECTIVE ;  /* 0x000000000000791b */ /* 0x023fe20003800000 */
.L_x_2787:
[----:B------:R-:W-:Y:S02]  /*18a80*/  IMAD.MOV.U32 R13, RZ, RZ, R3 ;  /* 0x000000ffff0d7224 */ /* 0x000fe400078e0003 */
[----:B------:R-:W-:-:S07]  /*18a90*/  IMAD.MOV.U32 R4, RZ, RZ, R14 ;  /* 0x000000ffff047224 */ /* 0x000fce00078e000e */
[----:B------:R-:W-:Y:S05]  /*18aa0*/  WARPSYNC.COLLECTIVE R15, `(.L_x_2788) ;  /* 0x000000000f087348 */ /* 0x000fea0003c00000 */
[----:B------:R0:W1:Y:S02]  /*18ab0*/  SHFL.IDX P6, R14, R13, R12, R11 ;  /* 0x0000000c0d0e7389 */ /* 0x00006400000c000b */
[----:B01----:R-:W-:Y:S01]  /*18ac0*/  ENDCOLLECTIVE ;  /* 0x000000000000791b */ /* 0x003fe20003800000 */
.L_x_2788:
        /* <DEDUP_REMOVED lines=19> */
.L_x_2789:
[----:B------:R-:W-:-:S05]  /*18c00*/  VIADD R4, R17, 0x10 ;  /* 0x0000001011047836 */ /* 0x000fca0000000000 */
[----:B------:R-:W-:Y:S01]  /*18c10*/  ISETP.GE.AND P5, PT, R4, R2, PT ;  /* 0x000000020400720c */ /* 0x000fe20003fa6270 */
[----:B------:R-:W-:Y:S02]  /*18c20*/  IMAD.MOV.U32 R13, RZ, RZ, R3 ;  /* 0x000000ffff0d7224 */ /* 0x000fe400078e0003 */
[----:B------:R-:W-:-:S10]  /*18c30*/  IMAD.MOV.U32 R4, RZ, RZ, R14 ;  /* 0x000000ffff047224 */ /* 0x000fd400078e000e */
[----:B------:R-:W-:Y:S05]  /*18c40*/  WARPSYNC.COLLECTIVE R15, `(.L_x_2790) ;  /* 0x000000000f087348 */ /* 0x000fea0003c00000 */
[----:B------:R0:W1:Y:S02]  /*18c50*/  SHFL.IDX P6, R14, R13, R12, R11 ;  /* 0x0000000c0d0e7389 */ /* 0x00006400000c000b */
[----:B01----:R-:W-:Y:S01]  /*18c60*/  ENDCOLLECTIVE ;  /* 0x000000000000791b */ /* 0x003fe20003800000 */
.L_x_2790:
        /* <DEDUP_REMOVED lines=19> */
.L_x_2791:
[----:B------:R-:W-:-:S05]  /*18da0*/  VIADD R4, R17, 0x20 ;  /* 0x0000002011047836 */ /* 0x000fca0000000000 */
[----:B------:R-:W-:Y:S01]  /*18db0*/  ISETP.GE.AND P5, PT, R4, R2, PT ;  /* 0x000000020400720c */ /* 0x000fe20003fa6270 */
[----:B------:R-:W-:Y:S02]  /*18dc0*/  IMAD.MOV.U32 R13, RZ, RZ, R3 ;  /* 0x000000ffff0d7224 */ /* 0x000fe400078e0003 */
[----:B------:R-:W-:-:S10]  /*18dd0*/  IMAD.MOV.U32 R4, RZ, RZ, R14 ;  /* 0x000000ffff047224 */ /* 0x000fd400078e000e */
[----:B------:R-:W-:Y:S05]  /*18de0*/  WARPSYNC.COLLECTIVE R15, `(.L_x_2792) ;  /* 0x000000000f087348 */ /* 0x000fea0003c00000 */
[----:B------:R0:W1:Y:S02]  /*18df0*/  SHFL.IDX P6, R14, R13, R12, R11 ;  /* 0x0000000c0d0e7389 */ /* 0x00006400000c000b */
[----:B01----:R-:W-:Y:S01]  /*18e00*/  ENDCOLLECTIVE ;  /* 0x000000000000791b */ /* 0x003fe20003800000 */
.L_x_2792:
        /* <DEDUP_REMOVED lines=19> */
.L_x_2793:
[----:B------:R-:W-:-:S05]  /*18f40*/  VIADD R4, R17, 0x30 ;  /* 0x0000003011047836 */ /* 0x000fca0000000000 */
[----:B------:R-:W-:Y:S01]  /*18f50*/  ISETP.GE.AND P5, PT, R4, R2, PT ;  /* 0x000000020400720c */ /* 0x000fe20003fa6270 */
[----:B------:R-:W-:Y:S02]  /*18f60*/  IMAD.MOV.U32 R13, RZ, RZ, R3 ;  /* 0x000000ffff0d7224 */ /* 0x000fe400078e0003 */
[----:B------:R-:W-:-:S10]  /*18f70*/  IMAD.MOV.U32 R4, RZ, RZ, R14 ;  /* 0x000000ffff047224 */ /* 0x000fd400078e000e */
[----:B------:R-:W-:Y:S05]  /*18f80*/  WARPSYNC.COLLECTIVE R15, `(.L_x_2794) ;  /* 0x000000000f087348 */ /* 0x000fea0003c00000 */
[----:B------:R0:W1:Y:S02]  /*18f90*/  SHFL.IDX P6, R14, R13, R12, R11 ;  /* 0x0000000c0d0e7389 */ /* 0x00006400000c000b */
[----:B01----:R-:W-:Y:S01]  /*18fa0*/  ENDCOLLECTIVE ;  /* 0x000000000000791b */ /* 0x003fe20003800000 */
.L_x_2794:
        /* <DEDUP_REMOVED lines=19> */
.L_x_2795:
[----:B------:R-:W-:-:S05]  /*190e0*/  VIADD R4, R17, 0x40 ;  /* 0x0000004011047836 */ /* 0x000fca0000000000 */
[----:B------:R-:W-:Y:S01]  /*190f0*/  ISETP.GE.AND P5, PT, R4, R2, PT ;  /* 0x000000020400720c */ /* 0x000fe20003fa6270 */
[----:B------:R-:W-:Y:S02]  /*19100*/  IMAD.MOV.U32 R13, RZ, RZ, R3 ;  /* 0x000000ffff0d7224 */ /* 0x000fe400078e0003 */
[----:B------:R-:W-:-:S10]  /*19110*/  IMAD.MOV.U32 R4, RZ, RZ, R14 ;  /* 0x000000ffff047224 */ /* 0x000fd400078e000e */
[----:B------:R-:W-:Y:S05]  /*19120*/  WARPSYNC.COLLECTIVE R15, `(.L_x_2796) ;  /* 0x000000000f087348 */ /* 0x000fea0003c00000 */
[----:B------:R0:W1:Y:S02]  /*19130*/  SHFL.IDX P6, R14, R13, R12, R11 ;  /* 0x0000000c0d0e7389 */ /* 0x00006400000c000b */
[----:B01----:R-:W-:Y:S01]  /*19140*/  ENDCOLLECTIVE ;  /* 0x000000000000791b */ /* 0x003fe20003800000 */
.L_x_2796:
        /* <DEDUP_REMOVED lines=19> */
.L_x_2797:
[----:B------:R-:W-:-:S05]  /*19280*/  VIADD R4, R17, 0x50 ;  /* 0x0000005011047836 */ /* 0x000fca0000000000 */
[----:B------:R-:W-:Y:S01]  /*19290*/  ISETP.GE.AND P5, PT, R4, R2, PT ;  /* 0x000000020400720c */ /* 0x000fe20003fa6270 */
[----:B------:R-:W-:Y:S02]  /*192a0*/  IMAD.MOV.U32 R13, RZ, RZ, R3 ;  /* 0x000000ffff0d7224 */ /* 0x000fe400078e0003 */
[----:B------:R-:W-:-:S10]  /*192b0*/  IMAD.MOV.U32 R4, RZ, RZ, R14 ;  /* 0x000000ffff047224 */ /* 0x000fd400078e000e */
[----:B------:R-:W-:Y:S05]  /*192c0*/  WARPSYNC.COLLECTIVE R15, `(.L_x_2798) ;  /* 0x000000000f087348 */ /* 0x000fea0003c00000 */
[----:B------:R0:W1:Y:S02]  /*192d0*/  SHFL.IDX P6, R14, R13, R12, R11 ;  /* 0x0000000c0d0e7389 */ /* 0x00006400000c000b */
[----:B01----:R-:W-:Y:S01]  /*192e0*/  ENDCOLLECTIVE ;  /* 0x000000000000791b */ /* 0x003fe20003800000 */
.L_x_2798:
        /* <DEDUP_REMOVED lines=20> */
.L_x_2799:
[----:B------:R-:W-:Y:S02]  /*19430*/  IMAD.MOV.U32 R13, RZ, RZ, R3 ;  /* 0x000000ffff0d7224 */ /* 0x000fe400078e0003 */
[----:B------:R-:W-:-:S07]  /*19440*/  IMAD.MOV.U32 R6, RZ, RZ, R14 ;  /* 0x000000ffff067224 */ /* 0x000fce00078e000e */
[----:B------:R-:W-:Y:S05]  /*19450*/  WARPSYNC.COLLECTIVE R15, `(.L_x_2800) ;  /* 0x000000000f087348 */ /* 0x000fea0003c00000 */
[----:B------:R0:W1:Y:S02]  /*19460*/  SHFL.IDX P6, R14, R13, R12, R11 ;  /* 0x0000000c0d0e7389 */ /* 0x00006400000c000b */
[----:B01----:R-:W-:Y:S01]  /*19470*/  ENDCOLLECTIVE ;  /* 0x000000000000791b */ /* 0x003fe20003800000 */
.L_x_2800:
        /* <DEDUP_REMOVED lines=19> */
.L_x_2801:
[----:B------:R-:W-:Y:S02]  /*195b0*/  IMAD.MOV.U32 R13, RZ, RZ, R3 ;  /* 0x000000ffff0d7224 */ /* 0x000fe400078e0003 */
[----:B------:R-:W-:-:S07]  /*195c0*/  IMAD.MOV.U32 R6, RZ, RZ, R14 ;  /* 0x000000ffff067224 */ /* 0x000fce00078e000e */
[----:B------:R-:W-:Y:S05]  /*195d0*/  WARPSYNC.COLLECTIVE R15, `(.L_x_2802) ;  /* 0x000000000f087348 */ /* 0x000fea0003c00000 */
[----:B------:R0:W1:Y:S02]  /*195e0*/  SHFL.IDX P6, R14, R13, R12, R11 ;  /* 0x0000000c0d0e7389 */ /* 0x00006400000c000b */
[----:B01----:R-:W-:Y:S01]  /*195f0*/  ENDCOLLECTIVE ;  /* 0x000000000000791b */ /* 0x003fe20003800000 */
.L_x_2802:
[----:B------:R-:W-:Y:S01]  /*19600*/  IMAD.MOV.U32 R3, RZ, RZ, R14 ;  /* 0x000000ffff037224 */ /* 0x000fe200078e000e */
[----:B------:R-:W-:Y:S06]  /*19610*/  BRA `(.L_x_2803) ;  /* 0xffffffa800347947 */ /* 0x000fec000383ffff */
.L_x_2678:
[----:B0-----:R-:W2:Y:S02]  /*19620*/  LDL R2, [R1+0x4] ;  /* 0x0000040001027983 */ /* 0x001ea40000100800 */
[----:B--2---:R0:W1:Y:S02]  /*19630*/  SYNCS.PHASECHK.TRANS64.TRYWAIT P0, [R2+URZ+0x38820], R0 ;  /* 0x03882000020075a7 */ /* 0x004064000800017f */
[----:B-1----:R-:W-:Y:S05]  /*19640*/  @!P0 NANOSLEEP.SYNCS 0x989680 ;  /* 0x009896800000895d */ /* 0x002fea0003900000 */
[----:B------:R-:W1:Y:S02]  /*19650*/  @!P0 SYNCS.PHASECHK.TRANS64 P0, [R2+URZ+0x38820], R0 ;  /* 0x03882000020085a7 */ /* 0x000e64000800007f */
[----:B-1----:R-:W-:Y:S05]  /*19660*/  @!P0 BRA `(.L_x_2678) ;  /* 0xfffffffc00ec8947 */ /* 0x002fea000383ffff */
[----:B------:R-:W-:Y:S05]  /*19670*/  BRA `(.L_x_2804) ;  /* 0xffffffa800b47947 */ /* 0x000fea000383ffff */
.L_x_2687:
[----:B-1----:R1:W2:Y:S02]  /*19680*/  SYNCS.PHASECHK.TRANS64.TRYWAIT P0, [R2+URZ+0x38840], R0 ;  /* 0x03884000020075a7 */ /* 0x0022a4000800017f */
[----:B--2---:R-:W-:Y:S05]  /*19690*/  @!P0 NANOSLEEP.SYNCS 0x989680 ;  /* 0x009896800000895d */ /* 0x004fea0003900000 */
[----:B------:R-:W2:Y:S02]  /*196a0*/  @!P0 SYNCS.PHASECHK.TRANS64 P0, [R2+URZ+0x38840], R0 ;  /* 0x03884000020085a7 */ /* 0x000ea4000800007f */
[----:B--2---:R-:W-:Y:S05]  /*196b0*/  @!P0 BRA `(.L_x_2687) ;  /* 0xfffffffc00f08947 */ /* 0x004fea000383ffff */
[----:B------:R-:W-:Y:S05]  /*196c0*/  BRA `(.L_x_2805) ;  /* 0xffffffac007c7947 */ /* 0x000fea000383ffff */
.L_x_2695:
[----:B0-----:R0:W1:Y:S02]  /*196d0*/  SYNCS.PHASECHK.TRANS64.TRYWAIT P0, [R2+URZ+0x60], R0 ;  /* 0x00006000020075a7 */ /* 0x001064000800017f */
[----:B-1----:R-:W-:Y:S05]  /*196e0*/  @!P0 NANOSLEEP.SYNCS 0x989680 ;  /* 0x009896800000895d */ /* 0x002fea0003900000 */
[----:B------:R-:W1:Y:S02]  /*196f0*/  @!P0 SYNCS.PHASECHK.TRANS64 P0, [R2+URZ+0x60], R0 ;  /* 0x00006000020085a7 */ /* 0x000e64000800007f */
[----:B-1----:R-:W-:Y:S05]  /*19700*/  @!P0 BRA `(.L_x_2695) ;  /* 0xfffffffc00f08947 */ /* 0x002fea000383ffff */
[----:B------:R-:W-:Y:S05]  /*19710*/  BRA `(.L_x_2806) ;  /* 0xffffffb000d87947 */ /* 0x000fea000383ffff */
.L_x_2706:
[----:B--2---:R2:W3:Y:S02]  /*19720*/  SYNCS.PHASECHK.TRANS64.TRYWAIT P0, [R3+URZ+0x38840], R2 ;  /* 0x03884002030075a7 */ /* 0x0044e4000800017f */
[----:B---3--:R-:W-:Y:S05]  /*19730*/  @!P0 NANOSLEEP.SYNCS 0x989680 ;  /* 0x009896800000895d */ /* 0x008fea0003900000 */
[----:B------:R-:W3:Y:S02]  /*19740*/  @!P0 SYNCS.PHASECHK.TRANS64 P0, [R3+URZ+0x38840], R2 ;  /* 0x03884002030085a7 */ /* 0x000ee4000800007f */
[----:B---3--:R-:W-:Y:S05]  /*19750*/  @!P0 BRA `(.L_x_2706) ;  /* 0xfffffffc00f08947 */ /* 0x008fea000383ffff */
[----:B------:R-:W-:Y:S05]  /*19760*/  BRA `(.L_x_2807) ;  /* 0xffffffbc00047947 */ /* 0x000fea000383ffff */
.L_x_2714:
[----:B-1----:R1:W2:Y:S02]  /*19770*/  SYNCS.PHASECHK.TRANS64.TRYWAIT P0, [R2+URZ+0x60], R3 ;  /* 0x00006003020075a7 */ /* 0x0022a4000800017f */
[----:B--2---:R-:W-:Y:S05]  /*19780*/  @!P0 NANOSLEEP.SYNCS 0x989680 ;  /* 0x009896800000895d */ /* 0x004fea0003900000 */
[----:B------:R-:W2:Y:S02]  /*19790*/  @!P0 SYNCS.PHASECHK.TRANS64 P0, [R2+URZ+0x60], R3 ;  /* 0x00006003020085a7 */ /* 0x000ea4000800007f */
[----:B--2---:R-:W-:Y:S05]  /*197a0*/  @!P0 BRA `(.L_x_2714) ;  /* 0xfffffffc00f08947 */ /* 0x004fea000383ffff */
[----:B------:R-:W-:Y:S05]  /*197b0*/  BRA `(.L_x_2808) ;  /* 0xffffffc000607947 */ /* 0x000fea000383ffff */
.L_x_2725:
[----:B---3--:R3:W4:Y:S02]  /*197c0*/  SYNCS.PHASECHK.TRANS64.TRYWAIT P0, [R2+URZ+0x38840], R3 ;  /* 0x03884003020075a7 */ /* 0x008724000800017f */
[----:B----4-:R-:W-:Y:S05]  /*197d0*/  @!P0 NANOSLEEP.SYNCS 0x989680 ;  /* 0x009896800000895d */ /* 0x010fea0003900000 */
[----:B------:R-:W4:Y:S02]  /*197e0*/  @!P0 SYNCS.PHASECHK.TRANS64 P0, [R2+URZ+0x38840], R3 ;  /* 0x03884003020085a7 */ /* 0x000f24000800007f */
[----:B----4-:R-:W-:Y:S05]  /*197f0*/  @!P0 BRA `(.L_x_2725) ;  /* 0xfffffffc00f08947 */ /* 0x010fea000383ffff */
[----:B------:R-:W-:Y:S05]  /*19800*/  BRA `(.L_x_2809) ;  /* 0xffffffc800587947 */ /* 0x000fea000383ffff */
.L_x_2733:
[----:B-1----:R1:W2:Y:S02]  /*19810*/  SYNCS.PHASECHK.TRANS64.TRYWAIT P0, [R2+URZ+0x60], R5 ;  /* 0x00006005020075a7 */ /* 0x0022a4000800017f */
[----:B--2---:R-:W-:Y:S05]  /*19820*/  @!P0 NANOSLEEP.SYNCS 0x989680 ;  /* 0x009896800000895d */ /* 0x004fea0003900000 */
[----:B------:R-:W2:Y:S02]  /*19830*/  @!P0 SYNCS.PHASECHK.TRANS64 P0, [R2+URZ+0x60], R5 ;  /* 0x00006005020085a7 */ /* 0x000ea4000800007f */
[----:B--2---:R-:W-:Y:S05]  /*19840*/  @!P0 BRA `(.L_x_2733) ;  /* 0xfffffffc00f08947 */ /* 0x004fea000383ffff */
[----:B------:R-:W-:Y:S05]  /*19850*/  BRA `(.L_x_2810) ;  /* 0xffffffcc00b47947 */ /* 0x000fea000383ffff */
.L_x_2746:
[----:B--2---:R2:W4:Y:S02]  /*19860*/  SYNCS.PHASECHK.TRANS64.TRYWAIT P0, [R0+URZ+0x38860], R2 ;  /* 0x03886002000075a7 */ /* 0x004524000800017f */
[----:B----4-:R-:W-:Y:S05]  /*19870*/  @!P0 NANOSLEEP.SYNCS 0x989680 ;  /* 0x009896800000895d */ /* 0x010fea0003900000 */
[----:B------:R-:W4:Y:S02]  /*19880*/  @!P0 SYNCS.PHASECHK.TRANS64 P0, [R0+URZ+0x38860], R2 ;  /* 0x03886002000085a7 */ /* 0x000f24000800007f */
[----:B----4-:R-:W-:Y:S05]  /*19890*/  @!P0 BRA `(.L_x_2746) ;  /* 0xfffffffc00f08947 */ /* 0x010fea000383ffff */
[----:B------:R-:W-:Y:S05]  /*198a0*/  BRA `(.L_x_2811) ;  /* 0xffffffd400907947 */ /* 0x000fea000383ffff */
.L_x_2755:
[----:B------:R-:W-:Y:S01]  /*198b0*/  BSSY B0, `(.L_x_2812) ;  /* 0x0000008000007945 */ /* 0x000fe20003800000 */
[----:B------:R-:W-:Y:S02]  /*198c0*/  IMAD.MOV.U32 R13, RZ, RZ, R16 ;  /* 0x000000ffff0d7224 */ /* 0x000fe400078e0010 */
[----:B------:R-:W-:Y:S02]  /*198d0*/  IMAD.MOV.U32 R12, RZ, RZ, RZ ;  /* 0x000000ffff0c7224 */ /* 0x000fe400078e00ff */
[----:B------:R-:W-:Y:S02]  /*198e0*/  IMAD.MOV.U32 R11, RZ, RZ, 0x1f ;  /* 0x0000001fff0b7424 */ /* 0x000fe400078e00ff */
[----:B------:R-:W-:-:S07]  /*198f0*/  IMAD.MOV.U32 R15, RZ, RZ, -0x1 ;  /* 0xffffffffff0f7424 */ /* 0x000fce00078e00ff */
[----:B-123-5:R-:W-:Y:S05]  /*19900*/  WARPSYNC.COLLECTIVE R15, `(.L_x_2813) ;  /* 0x000000000f087348 */ /* 0x02efea0003c00000 */
[----:B------:R0:W4:Y:S02]  /*19910*/  SHFL.IDX P6, R14, R13, R12, R11 ;  /* 0x0000000c0d0e7389 */ /* 0x00012400000c000b */
[----:B012345:R-:W-:Y:S01]  /*19920*/  ENDCOLLECTIVE ;  /* 0x000000000000791b */ /* 0x03ffe20003800000 */
.L_x_2813:
[----:B------:R-:W-:Y:S05]  /*19930*/  BSYNC B0 ;  /* 0x0000000000007941 */ /* 0x000fea0003800000 */
.L_x_2812:
        /* <DEDUP_REMOVED lines=9> */
.L_x_2814:
        /* <DEDUP_REMOVED lines=19> */
.L_x_2815:
        /* <DEDUP_REMOVED lines=8> */
.L_x_2816:
        /* <DEDUP_REMOVED lines=8> */
.L_x_2817:
        /* <DEDUP_REMOVED lines=8> */
.L_x_2818:
        /* <DEDUP_REMOVED lines=8> */
.L_x_2819:
        /* <DEDUP_REMOVED lines=9> */
.L_x_2820:
[----:B------:R-:W-:Y:S01]  /*19d90*/  IMAD.MOV.U32 R16, RZ, RZ, R14 ;  /* 0x000000ffff107224 */ /* 0x000fe200078e000e */
[----:B------:R-:W-:Y:S06]  /*19da0*/  BRA `(.L_x_2821) ;  /* 0xffffffd800947947 */ /* 0x000fec000383ffff */
.L_x_2760:
[----:B------:R-:W-:Y:S01]  /*19db0*/  BSSY B0, `(.L_x_2822) ;  /* 0x0000008000007945 */ /* 0x000fe20003800000 */
[----:B-----5:R-:W-:Y:S02]  /*19dc0*/  IMAD.MOV.U32 R13, RZ, RZ, R2 ;  /* 0x000000ffff0d7224 */ /* 0x020fe400078e0002 */
[----:B------:R-:W-:Y:S02]  /*19dd0*/  IMAD.MOV.U32 R12, RZ, RZ, 0x1 ;  /* 0x00000001ff0c7424 */ /* 0x000fe400078e00ff */
[----:B------:R-:W-:Y:S02]  /*19de0*/  IMAD.MOV.U32 R11, RZ, RZ, RZ ;  /* 0x000000ffff0b7224 */ /* 0x000fe400078e00ff */
[----:B------:R-:W-:-:S07]  /*19df0*/  IMAD.MOV.U32 R15, RZ, RZ, -0x1 ;  /* 0xffffffffff0f7424 */ /* 0x000fce00078e00ff */
[----:B0123--:R-:W-:Y:S05]  /*19e00*/  WARPSYNC.COLLECTIVE R15, `(.L_x_2823) ;  /* 0x000000000f087348 */ /* 0x00ffea0003c00000 */
[----:B------:R4:W0:Y:S02]  /*19e10*/  SHFL.UP P6, R14, R13, R12, R11 ;  /* 0x0400000c0d0e7389 */ /* 0x00082400000c000b */
[----:B01234-:R-:W-:Y:S01]  /*19e20*/  ENDCOLLECTIVE ;  /* 0x000000000000791b */ /* 0x01ffe20003800000 */
.L_x_2823:
[----:B------:R-:W-:Y:S05]  /*19e30*/  BSYNC B0 ;  /* 0x0000000000007941 */ /* 0x000fea0003800000 */
.L_x_2822:
        /* <DEDUP_REMOVED lines=9> */
.L_x_2824:
        /* <DEDUP_REMOVED lines=8> */
.L_x_2825:
        /* <DEDUP_REMOVED lines=8> */
.L_x_2826:
        /* <DEDUP_REMOVED lines=8> */
.L_x_2827:
        /* <DEDUP_REMOVED lines=9> */
.L_x_2828:
[----:B------:R-:W-:Y:S01]  /*1a0e0*/  IMAD.MOV.U32 R16, RZ, RZ, R14 ;  /* 0x000000ffff107224 */ /* 0x000fe200078e000e */
[----:B------:R-:W-:Y:S06]  /*1a0f0*/  BRA `(.L_x_2829) ;  /* 0xffffffd800607947 */ /* 0x000fec000383ffff */
.L_x_2762:
[----:B------:R-:W-:Y:S01]  /*1a100*/  BSSY B0, `(.L_x_2830) ;  /* 0x0000006000007945 */ /* 0x000fe20003800000 */
[----:B------:R-:W-:Y:S01]  /*1a110*/  PLOP3.LUT P6, PT, P6, PT, PT, 0x8, 0x0 ;  /* 0x000000000000781c */ /* 0x000fe200037ce170 */
[----:B------:R-:W-:-:S12]  /*1a120*/  IMAD.MOV.U32 R15, RZ, RZ, -0x1 ;  /* 0xffffffffff0f7424 */ /* 0x000fd800078e00ff */
[----:B0123-5:R-:W-:Y:S05]  /*1a130*/  WARPSYNC.COLLECTIVE R15, `(.L_x_2831) ;  /* 0x000000000f087348 */ /* 0x02ffea0003c00000 */
[----:B------:R-:W-:Y:S01]  /*1a140*/  VOTE.ANY R14, PT, P6 ;  /* 0x00000000000e7806 */ /* 0x000fe200030e0100 */
[----:B0123-5:R-:W-:Y:S06]  /*1a150*/  ENDCOLLECTIVE ;  /* 0x000000000000791b */ /* 0x02ffec0003800000 */
.L_x_2831:
[----:B------:R-:W-:Y:S05]  /*1a160*/  BSYNC B0 ;  /* 0x0000000000007941 */ /* 0x000fea0003800000 */
.L_x_2830:
        /* <DEDUP_REMOVED lines=9> */
.L_x_2832:
[----:B------:R-:W-:Y:S01]  /*1a200*/  IMAD.MOV.U32 R17, RZ, RZ, R14 ;  /* 0x000000ffff117224 */ /* 0x000fe200078e000e */
[----:B------:R-:W-:Y:S06]  /*1a210*/  BRA `(.L_x_2833) ;  /* 0xffffffd800507947 */ /* 0x000fec000383ffff */
.L_x_2764:
[----:B------:R-:W-:Y:S01]  /*1a220*/  BSSY B0, `(.L_x_2834) ;  /* 0x0000007000007945 */ /* 0x000fe20003800000 */
[----:B------:R-:W-:Y:S02]  /*1a230*/  IMAD.MOV.U32 R13, RZ, RZ, R3 ;  /* 0x000000ffff0d7224 */ /* 0x000fe400078e0003 */
[----:B------:R-:W-:Y:S02]  /*1a240*/  IMAD.MOV.U32 R11, RZ, RZ, 0x1f ;  /* 0x0000001fff0b7424 */ /* 0x000fe400078e00ff */
[----:B------:R-:W-:-:S07]  /*1a250*/  IMAD.MOV.U32 R15, RZ, RZ, -0x1 ;  /* 0xffffffffff0f7424 */ /* 0x000fce00078e00ff */
[----:B012345:R-:W-:Y:S05]  /*1a260*/  WARPSYNC.COLLECTIVE R15, `(.L_x_2835) ;  /* 0x000000000f087348 */ /* 0x03ffea0003c00000 */
[----:B------:R0:W0:Y:S02]  /*1a270*/  SHFL.IDX P6, R14, R13, R12, R11 ;  /* 0x0000000c0d0e7389 */ /* 0x00002400000c000b */
[----:B012345:R-:W-:Y:S01]  /*1a280*/  ENDCOLLECTIVE ;  /* 0x000000000000791b */ /* 0x03ffe20003800000 */
.L_x_2835:
[----:B------:R-:W-:Y:S05]  /*1a290*/  BSYNC B0 ;  /* 0x0000000000007941 */ /* 0x000fea0003800000 */
.L_x_2834:
[----:B------:R-:W-:Y:S01]  /*1a2a0*/  IMAD.MOV.U32 R3, RZ, RZ, R14 ;  /* 0x000000ffff037224 */ /* 0x000fe200078e000e */
[----:B------:R-:W-:Y:S06]  /*1a2b0*/  BRA `(.L_x_2836) ;  /* 0xffffffd800447947 */ /* 0x000fec000383ffff */
.L_x_2768:
[----:B0-----:R0:W4:Y:S02]  /*1a2c0*/  SYNCS.PHASECHK.TRANS64.TRYWAIT P0, [R0+URZ+0x38820], R3 ;  /* 0x03882003000075a7 */ /* 0x001124000800017f */
[----:B----4-:R-:W-:Y:S05]  /*1a2d0*/  @!P0 NANOSLEEP.SYNCS 0x989680 ;  /* 0x009896800000895d */ /* 0x010fea0003900000 */
[----:B------:R-:W4:Y:S02]  /*1a2e0*/  @!P0 SYNCS.PHASECHK.TRANS64 P0, [R0+URZ+0x38820], R3 ;  /* 0x03882003000085a7 */ /* 0x000f24000800007f */
[----:B----4-:R-:W-:Y:S05]  /*1a2f0*/  @!P0 BRA `(.L_x_2768) ;  /* 0xfffffffc00f08947 */ /* 0x010fea000383ffff */
[----:B------:R-:W-:Y:S05]  /*1a300*/  BRA `(.L_x_2837) ;  /* 0xffffffdc00cc7947 */ /* 0x000fea000383ffff */
.L_x_2769:
[----:B------:R-:W4:Y:S01]  /*1a310*/  S2R R2, SR_TID.X ;  /* 0x0000000000027919 */ /* 0x000f220000002100 */
[----:B------:R-:W-:Y:S01]  /*1a320*/  BSSY B0, `(.L_x_2838) ;  /* 0x000000a000007945 */ /* 0x000fe20003800000 */
[----:B------:R-:W-:Y:S02]  /*1a330*/  IMAD.MOV.U32 R12, RZ, RZ, RZ ;  /* 0x000000ffff0c7224 */ /* 0x000fe400078e00ff */
[----:B------:R-:W-:Y:S02]  /*1a340*/  IMAD.MOV.U32 R11, RZ, RZ, 0x1f ;  /* 0x0000001fff0b7424 */ /* 0x000fe400078e00ff */
[----:B------:R-:W-:Y:S01]  /*1a350*/  IMAD.MOV.U32 R15, RZ, RZ, -0x1 ;  /* 0xffffffffff0f7424 */ /* 0x000fe200078e00ff */
[----:B----4-:R-:W-:-:S04]  /*1a360*/  SHF.R.U32.HI R2, RZ, 0x5, R2 ;  /* 0x00000005ff027819 */ /* 0x010fc80000011602 */
[----:B------:R-:W-:-:S05]  /*1a370*/  LOP3.LUT R2, R2, 0x3, RZ, 0xc0, !PT ;  /* 0x0000000302027812 */ /* 0x000fca00078ec0ff */
[----:B------:R-:W-:-:S07]  /*1a380*/  IMAD.MOV.U32 R13, RZ, RZ, R2 ;  /* 0x000000ffff0d7224 */ /* 0x000fce00078e0002 */
[----:B0123-5:R-:W-:Y:S05]  /*1a390*/  WARPSYNC.COLLECTIVE R15, `(.L_x_2839) ;  /* 0x000000000f087348 */ /* 0x02ffea0003c00000 */
[----:B------:R4:W0:Y:S02]  /*1a3a0*/  SHFL.IDX P6, R14, R13, R12, R11 ;  /* 0x0000000c0d0e7389 */ /* 0x00082400000c000b */
[----:B012345:R-:W-:Y:S01]  /*1a3b0*/  ENDCOLLECTIVE ;  /* 0x000000000000791b */ /* 0x03ffe20003800000 */
.L_x_2839:
[----:B------:R-:W-:Y:S05]  /*1a3c0*/  BSYNC B0 ;  /* 0x0000000000007941 */ /* 0x000fea0003800000 */
.L_x_2838:
[----:B------:R-:W-:Y:S05]  /*1a3d0*/  BRA `(.L_x_2840) ;  /* 0xffffffdc00b47947 */ /* 0x000fea000383ffff */
.L_x_2772:
[----:B------:R-:W-:Y:S01]  /*1a3e0*/  BSSY B1, `(.L_x_2841) ;  /* 0x0000006000017945 */ /* 0x000fe20003800000 */
[----:B------:R-:W-:-:S07]  /*1a3f0*/  IMAD.MOV.U32 R15, RZ, RZ, -0x1 ;  /* 0xffffffffff0f7424 */ /* 0x000fce00078e00ff */
[----:B-12345:R-:W-:Y:S05]  /*1a400*/  WARPSYNC.COLLECTIVE R15, `(.L_x_2842) ;  /* 0x000000000f0c7348 */ /* 0x03efea0003c00000 */
[----:B------:R-:W-:Y:S02]  /*1a410*/  ELECT P6, UR62, PT ;  /* 0x00000000003e782f */ /* 0x000fe400038c0000 */
[----:B------:R-:W-:Y:S01]  /*1a420*/  MOV R14, UR62 ;  /* 0x0000003e000e7c02 */ /* 0x000fe20008000f00 */
[----:B-12345:R-:W-:Y:S10]  /*1a430*/  ENDCOLLECTIVE ;  /* 0x000000000000791b */ /* 0x03eff40003800000 */
.L_x_2842:
[----:B------:R-:W-:Y:S05]  /*1a440*/  BSYNC B1 ;  /* 0x0000000000017941 */ /* 0x000fea0003800000 */
.L_x_2841:
[----:B------:R-:W-:Y:S05]  /*1a450*/  BRA `(.L_x_2843) ;  /* 0xffffffdc00ac7947 */ /* 0x000fea000383ffff */
.L_x_2774:
[----:B0-----:R0:W1:Y:S02]  /*1a460*/  SYNCS.PHASECHK.TRANS64.TRYWAIT P0, [R6+URZ], R5 ;  /* 0x00000005060075a7 */ /* 0x001064000800017f */
[----:B-1----:R-:W-:Y:S05]  /*1a470*/  @!P0 NANOSLEEP.SYNCS 0x989680 ;  /* 0x009896800000895d */ /* 0x002fea0003900000 */
[----:B------:R-:W1:Y:S02]  /*1a480*/  @!P0 SYNCS.PHASECHK.TRANS64 P0, [R6+URZ], R5 ;  /* 0x00000005060085a7 */ /* 0x000e64000800007f */
[----:B-1----:R-:W-:Y:S05]  /*1a490*/  @!P0 BRA `(.L_x_2774) ;  /* 0xfffffffc00f08947 */ /* 0x002fea000383ffff */
[----:B------:R-:W-:Y:S05]  /*1a4a0*/  BRA `(.L_x_2844) ;  /* 0xffffffdc00f07947 */ /* 0x000fea000383ffff */
.L_x_2775:
[----:B-1----:R1:W3:Y:S02]  /*1a4b0*/  SYNCS.PHASECHK.TRANS64.TRYWAIT P0, [R7+URZ], R2 ;  /* 0x00000002070075a7 */ /* 0x0022e4000800017f */
[----:B---3--:R-:W-:Y:S05]  /*1a4c0*/  @!P0 NANOSLEEP.SYNCS 0x989680 ;  /* 0x009896800000895d */ /* 0x008fea0003900000 */
[----:B------:R-:W3:Y:S02]  /*1a4d0*/  @!P0 SYNCS.PHASECHK.TRANS64 P0, [R7+URZ], R2 ;  /* 0x00000002070085a7 */ /* 0x000ee4000800007f */
[----:B---3--:R-:W-:Y:S05]  /*1a4e0*/  @!P0 BRA `(.L_x_2775) ;  /* 0xfffffffc00f08947 */ /* 0x008fea000383ffff */
[----:B------:R-:W-:Y:S05]  /*1a4f0*/  BRA `(.L_x_2845) ;  /* 0xffffffdc00e47947 */ /* 0x000fea000383ffff */
.L_x_2777:
[----:B---3--:R3:W4:Y:S02]  /*1a500*/  SYNCS.PHASECHK.TRANS64.TRYWAIT P0, [R4+URZ], R5 ;  /* 0x00000005040075a7 */ /* 0x008724000800017f */
[----:B----4-:R-:W-:Y:S05]  /*1a510*/  @!P0 NANOSLEEP.SYNCS 0x989680 ;  /* 0x009896800000895d */ /* 0x010fea0003900000 */
[----:B------:R-:W4:Y:S02]  /*1a520*/  @!P0 SYNCS.PHASECHK.TRANS64 P0, [R4+URZ], R5 ;  /* 0x00000005040085a7 */ /* 0x000f24000800007f */
[----:B----4-:R-:W-:Y:S05]  /*1a530*/  @!P0 BRA `(.L_x_2777) ;  /* 0xfffffffc00f08947 */ /* 0x010fea000383ffff */
[----:B------:R-:W-:Y:S05]  /*1a540*/  BRA `(.L_x_2846) ;  /* 0xffffffdc00ec7947 */ /* 0x000fea000383ffff */
.L_x_2847:
        /* <DEDUP_REMOVED lines=11> */
.L_x_3432:


//--------------------- .text._ZN7cutlass13device_kernelIN5flash11enable_sm90INS1_16FlashAttnFwdSm90INS1_25CollectiveMainloopFwdSm90ILi2EN4cute5tupleIJNS5_1CILi1EEES8_S8_EEENS6_IJNS7_ILi128EEENS7_ILi80EEENS7_ILi256EEEEEELi256ENS_10bfloat16_tEfNS_4arch4Sm90ELb1ELb0ELb0ELb1ELb0ELb1ELb0ELb1ELb1ELb1ELb0ELb0EEENS1_21CollectiveEpilogueFwdINS6_IJSA_SC_SB_EEES9_SE_SG_Li256ELb1ELb1ELb0ELb0EEENS1_36VarlenDynamicPersistentTileSchedulerILi128ELi80ELi256ELi128ELb0ELb1ELb1ELb1ELb1ELb1EEEEEEEEEvNT_6ParamsE --------------------------
	.section	.text._ZN7cutlass13device_kernelIN5flash11enable_sm90INS1_16FlashAttnFwdSm90INS1_25CollectiveMainloopFwdSm90ILi2EN4cute5tupleIJNS5_1CILi1EEES8_S8_EEENS6_IJNS7_ILi128EEENS7_ILi80EEENS7_ILi256EEEEEELi256ENS_10bfloat16_tEfNS_4arch4Sm90ELb1ELb0ELb0ELb1ELb0ELb1ELb0ELb1ELb1ELb1ELb0ELb0EEENS1_21CollectiveEpilogueFwdINS6_IJSA_SC_SB_EEES9_SE_SG_Li256ELb1ELb1ELb0ELb0EEENS1_36VarlenDynamicPersistentTileSchedulerILi128ELi80ELi256ELi128ELb0ELb1ELb1ELb1ELb1ELb1EEEEEEEEEvNT_6ParamsE,"ax",@progbits
	.align	128
.text._ZN7cutlass13device_kernelIN5flash11enable_sm90INS1_16FlashAttnFwdSm90INS1_25CollectiveMainloopFwdSm90ILi2EN4cute5tupleIJNS5_1CILi1EEES8_S8_EEENS6_IJNS7_ILi128EEENS7_ILi80EEENS7_ILi256EEEEEELi256ENS_10bfloat16_tEfNS_4arch4Sm90ELb1ELb0ELb0ELb1ELb0ELb1ELb0ELb1ELb1ELb1ELb0ELb0EEENS1_21CollectiveEpilogueFwdINS6_IJSA_SC_SB_EEES9_SE_SG_Li256ELb1ELb1ELb0ELb0EEENS1_36VarlenDynamicPersistentTileSchedulerILi128ELi80ELi256ELi128ELb0ELb1ELb1ELb1ELb1ELb1EEEEEEEEEvNT_6ParamsE:
        .type           _ZN7cutlass13device_kernelIN5flash11enable_sm90INS1_16FlashAttnFwdSm90INS1_25CollectiveMainloopFwdSm90ILi2EN4cute5tupleIJNS5_1CILi1EEES8_S8_EEENS6_IJNS7_ILi128EEENS7_ILi80EEENS7_ILi256EEEEEELi256ENS_10bfloat16_tEfNS_4arch4Sm90ELb1ELb0ELb0ELb1ELb0ELb1ELb0ELb1ELb1ELb1ELb0ELb0EEENS1_21CollectiveEpilogueFwdINS6_IJSA_SC_SB_EEES9_SE_SG_Li256ELb1ELb1ELb0ELb0EEENS1_36VarlenDynamicPersistentTileSchedulerILi128ELi80ELi256ELi128ELb0ELb1ELb1ELb1ELb1ELb1EEEEEEEEEvNT_6ParamsE,@function
        .size           _ZN7cutlass13device_kernelIN5flash11enable_sm90INS1_16FlashAttnFwdSm90INS1_25CollectiveMainloopFwdSm90ILi2EN4cute5tupleIJNS5_1CILi1EEES8_S8_EEENS6_IJNS7_ILi128EEENS7_ILi80EEENS7_ILi256EEEEEELi256ENS_10bfloat16_tEfNS_4arch4Sm90ELb1ELb0ELb0ELb1ELb0ELb1ELb0ELb1ELb1ELb1ELb0ELb0EEENS1_21CollectiveEpilogueFwdINS6_IJSA_SC_SB_EEES9_SE_SG_Li256ELb1ELb1ELb0ELb0EEENS1_36VarlenDynamicPersistentTileSchedulerILi128ELi80ELi256ELi128ELb0ELb1ELb1ELb1ELb1ELb1EEEEEEEEEvNT_6ParamsE,(.L_x_3433 - _ZN7cutlass13device_kernelIN5flash11enable_sm90INS1_16FlashAttnFwdSm90INS1_25CollectiveMainloopFwdSm90ILi2EN4cute5tupleIJNS5_1CILi1EEES8_S8_EEENS6_IJNS7_ILi128EEENS7_ILi80EEENS7_ILi256EEEEEELi256ENS_10bfloat16_tEfNS_4arch4Sm90ELb1ELb0ELb0ELb1ELb0ELb1ELb0ELb1ELb1ELb1ELb0ELb0EEENS1_21CollectiveEpilogueFwdINS6_IJSA_SC_SB_EEES9_SE_SG_Li256ELb1ELb1ELb0ELb0EEENS1_36VarlenDynamicPersistentTileSchedulerILi128ELi80ELi256ELi128ELb0ELb1ELb1ELb1ELb1ELb1EEEEEEEEEvNT_6ParamsE)
        .other          _ZN7cutlass13device_kernelIN5flash11enable_sm90INS1_16FlashAttnFwdSm90INS1_25CollectiveMainloopFwdSm90ILi2EN4cute5tupleIJNS5_1CILi1EEES8_S8_EEENS6_IJNS7_ILi128EEENS7_ILi80EEENS7_ILi256EEEEEELi256ENS_10bfloat16_tEfNS_4arch4Sm90ELb1ELb0ELb0ELb1ELb0ELb1ELb0ELb1ELb1ELb1ELb0ELb0EEENS1_21CollectiveEpilogueFwdINS6_IJSA_SC_SB_EEES9_SE_SG_Li256ELb1ELb1ELb0ELb0EEENS1_36VarlenDynamicPersistentTileSchedulerILi128ELi80ELi256ELi128ELb0ELb1ELb1ELb1ELb1ELb1EEEEEEEEEvNT_6ParamsE,@"STO_CUDA_ENTRY STV_DEFAULT"
_ZN7cutlass13device_kernelIN5flash11enable_sm90INS1_16FlashAttnFwdSm90INS1_25CollectiveMainloopFwdSm90ILi2EN4cute5tupleIJNS5_1CILi1EEES8_S8_EEENS6_IJNS7_ILi128EEENS7_ILi80EEENS7_ILi256EEEEEELi256ENS_10bfloat16_tEfNS_4arch4Sm90ELb1ELb0ELb0ELb1ELb0ELb1ELb0ELb1ELb1ELb1ELb0ELb0EEENS1_21CollectiveEpilogueFwdINS6_IJSA_SC_SB_EEES9_SE_SG_Li256ELb1ELb1ELb0ELb0EEENS1_36VarlenDynamicPersistentTileSchedulerILi128ELi80ELi256ELi128ELb0ELb1ELb1ELb1ELb1ELb1EEEEEEEEEvNT_6ParamsE:
        /* <DEDUP_REMOVED lines=24> */
.L_x_2849:
[----:B------:R-:W-:Y:S05]  /*0180*/  BSYNC B0 ;  /* 0x0000000000007941 */ /* 0x000fea0003800000 */
.L_x_2848:
        /* <DEDUP_REMOVED lines=41> */
.L_x_2850:
        /* <DEDUP_REMOVED lines=22> */
.L_x_2851:
        /* <DEDUP_REMOVED lines=18> */
.L_x_2852:
        /* <DEDUP_REMOVED lines=22> */
.L_x_2853:
        /* <DEDUP_REMOVED lines=22> */
.L_x_2854:
        /* <DEDUP_REMOVED lines=9> */
.L_x_2857:
        /* <DEDUP_REMOVED lines=16> */
[----:B------:R-:W-:Y:S01]  /*0af0*/  VIADD R4, R4, 0xffffff80 ;  /* 0xffffff8004047836 */ /* 0x000fe20000000000 */
[----:B------:R-:W-:Y:S01]  /*0b00*/  R2UR UR4, R18 ;  /* 0x00000000120472ca */ /* 0x000fe200000e0000 */
[----:B------:R-:W-:Y:S01]  /*0b10*/  IMAD.MOV.U32 R19, RZ, RZ, RZ ;  /* 0x000000ffff137224 */ /* 0x000fe200078e00ff */
[----:B------:R-:W-:Y:S01]  /*0b20*/  CS2R R218, SRZ ;  /* 0x0000000000da7805 */ /* 0x000fe2000001ff00 */
[----:B------:R-:W-:Y:S01]  /*0b30*/  IMAD.MOV.U32 R217, RZ, RZ, RZ ;  /* 0x000000ffffd97224 */ /* 0x000fe200078e00ff */
[----:B------:R-:W-:-:S04]  /*0b40*/  SHF.R.S32.HI R3, RZ, 0x1f, R4 ;  /* 0x0000001fff037819 */ /* 0x000fc80000011404 */
[CC--:B------:R-:W-:Y:S02]  /*0b50*/  LEA.HI R8, R3.reuse, R4.reuse, RZ, 0x2 ;  /* 0x0000000403087211 */ /* 0x0c0fe400078f10ff */
[CC--:B------:R-:W-:Y:S02]  /*0b60*/  LEA.HI R5, R3.reuse, R4.reuse, RZ, 0x5 ;  /* 0x0000000403057211 */ /* 0x0c0fe400078f28ff */
[----:B------:R-:W-:Y:S01]  /*0b70*/  LOP3.LUT R11, R8, 0xfffffffc, RZ, 0xc0, !PT ;  /* 0xfffffffc080b7812 */ /* 0x000fe200078ec0ff */
[----:B------:R-:W-:Y:S01]  /*0b80*/  UIADD3 UR4, UR4, 0x14400, URZ ;  /* 0x0001440004047890 */ /* 0x000fe2000fffe03f */
[-C--:B0-----:R-:W-:Y:S01]  /*0b90*/  LEA.HI R2, R3, R4.reuse, RZ, 0x4 ;  /* 0x0000000403027211 */ /* 0x081fe200078f20ff */
[----:B------:R-:W-:Y:S01]  /*0ba0*/  IMAD.SHL.U32 R6, R5, 0x20, RZ ;  /* 0x0000002005067824 */ /* 0x000fe200078e00ff */
[----:B------:R-:W-:Y:S01]  /*0bb0*/  LEA.HI R212, R3, R4, RZ, 0x3 ;  /* 0x0000000403d47211 */ /* 0x000fe200078f18ff */
[----:B------:R-:W-:Y:S01]  /*0bc0*/  IMAD.IADD R11, R4, 0x1, -R11 ;  /* 0x00000001040b7824 */ /* 0x000fe200078e0a0b */
[----:B------:R-:W-:-:S02]  /*0bd0*/  SHF.R.S32.HI R5, RZ, 0x4, R2 ;  /* 0x00000004ff057819 */ /* 0x000fc40000011402 */
[----:B------:R-:W-:Y:S02]  /*0be0*/  LEA.HI R12, R3, R4, RZ, 0x6 ;  /* 0x00000004030c7211 */ /* 0x000fe400078f30ff */
[----:B------:R-:W-:Y:S02]  /*0bf0*/  LOP3.LUT R237, R212, 0xfffffff8, RZ, 0xc0, !PT ;  /* 0xfffffff8d4ed7812 */ /* 0x000fe400078ec0ff */
[----:B------:R-:W-:Y:S01]  /*0c00*/  LOP3.LUT R6, R6, 0xfffffc00, RZ, 0xc0, !PT ;  /* 0xfffffc0006067812 */ /* 0x000fe200078ec0ff */
[----:B------:R-:W-:Y:S01]  /*0c10*/  IMAD.SHL.U32 R12, R12, 0x8, RZ ;  /* 0x000000080c0c7824 */ /* 0x000fe200078e00ff */
[----:B------:R-:W-:Y:S01]  /*0c20*/  SHF.R.S32.HI R212, RZ, 0x3, R212 ;  /* 0x00000003ffd47819 */ /* 0x000fe200000114d4 */
[----:B------:R-:W-:-:S03]  /*0c30*/  IMAD.IADD R237, R4, 0x1, -R237 ;  /* 0x0000000104ed7824 */ /* 0x000fc600078e0aed */
[----:B------:R-:W-:Y:S01]  /*0c40*/  LOP3.LUT R228, R12, 0xfffffe00, RZ, 0xc0, !PT ;  /* 0xfffffe000ce47812 */ /* 0x000fe200078ec0ff */
[C---:B------:R-:W-:Y:S02]  /*0c50*/  IMAD.SHL.U32 R22, R237.reuse, 0x4, RZ ;  /* 0x00000004ed167824 */ /* 0x040fe400078e00ff */
[----:B------:R-:W-:Y:S02]  /*0c60*/  IMAD.SHL.U32 R16, R237, 0x8, RZ ;  /* 0x00000008ed107824 */ /* 0x000fe400078e00ff */
[C---:B------:R-:W-:Y:S02]  /*0c70*/  VIADD R214, R22.reuse, 0x40 ;  /* 0x0000004016d67836 */ /* 0x040fe40000000000 */
[C---:B------:R-:W-:Y:S02]  /*0c80*/  VIADD R215, R22.reuse, 0x20 ;  /* 0x0000002016d77836 */ /* 0x040fe40000000000 */
[C---:B------:R-:W-:Y:S02]  /*0c90*/  IMAD.IADD R213, R22.reuse, 0x1, R214 ;  /* 0x0000000116d57824 */ /* 0x040fe400078e02d6 */
[----:B------:R-:W-:-:S02]  /*0ca0*/  VIADD R216, R22, 0x60 ;  /* 0x0000006016d87836 */ /* 0x000fc40000000000 */
[C---:B------:R-:W-:Y:S02]  /*0cb0*/  VIADD R220, R16.reuse, 0x80 ;  /* 0x0000008010dc7836 */ /* 0x040fe40000000000 */
[----:B------:R-:W-:Y:S01]  /*0cc0*/  VIADD R221, R16, 0xc0 ;  /* 0x000000c010dd7836 */ /* 0x000fe20000000000 */
[----:B--2---:R-:W-:Y:S02]  /*0cd0*/  R2UR UR5, R0 ;  /* 0x00000000000572ca */ /* 0x004fe400000e0000 */
[----:B------:R-:W-:Y:S02]  /*0ce0*/  LEA.HI R0, R3, R4, RZ, 0x7 ;  /* 0x0000000403007211 */ /* 0x000fe400078f38ff */
[----:B------:R-:W-:Y:S02]  /*0cf0*/  LOP3.LUT R3, R2, 0x3fffff0, RZ, 0xc0, !PT ;  /* 0x03fffff002037812 */ /* 0x000fe400078ec0ff */
[----:B------:R-:W-:Y:S02]  /*0d00*/  LOP3.LUT R7, R0, 0xffffff80, RZ, 0xc0, !PT ;  /* 0xffffff8000077812 */ /* 0x000fe400078ec0ff */
[----:B------:R-:W-:Y:S01]  /*0d10*/  LEA.HI R2, R2, R5, RZ, 0x1 ;  /* 0x0000000502027211 */ /* 0x000fe200078f08ff */
[C---:B------:R-:W-:Y:S01]  /*0d20*/  IMAD.IADD R3, R4.reuse, 0x1, -R3 ;  /* 0x0000000104037824 */ /* 0x040fe200078e0a03 */
[----:B------:R-:W-:Y:S01]  /*0d30*/  SHF.R.S32.HI R14, RZ, 0x7, R0 ;  /* 0x00000007ff0e7819 */ /* 0x000fe20000011400 */
[----:B------:R-:W-:Y:S01]  /*0d40*/  IMAD.IADD R13, R4, 0x1, -R7 ;  /* 0x00000001040d7824 */ /* 0x000fe200078e0a07 */
[----:B------:R-:W-:Y:S01]  /*0d50*/  LOP3.LUT R2, R2, 0x1ffffffe, RZ, 0xc0, !PT ;  /* 0x1ffffffe02027812 */ /* 0x000fe200078ec0ff */
[----:B------:R-:W-:Y:S01]  /*0d60*/  IMAD R3, R3, 0x40, R6 ;  /* 0x0000004003037824 */ /* 0x000fe200078e0206 */
[----:B------:R-:W-:Y:S01]  /*0d70*/  LEA.HI R0, R0, R14, RZ, 0x1 ;  /* 0x0000000e00007211 */ /* 0x000fe200078f08ff */
[----:B------:R-:W-:Y:S01]  /*0d80*/  VIADD R6, R212, 0x60 ;  /* 0x00000060d4067836 */ /* 0x000fe20000000000 */
[----:B------:R-:W-:Y:S01]  /*0d90*/  SHF.R.S32.HI R7, RZ, 0x1f, R13 ;  /* 0x0000001fff077819 */ /* 0x000fe2000001140d */
[----:B------:R-:W-:Y:S01]  /*0da0*/  IMAD.IADD R2, R5, 0x1, -R2 ;  /* 0x0000000105027824 */ /* 0x000fe200078e0a02 */
[----:B------:R-:W-:Y:S01]  /*0db0*/  LOP3.LUT R0, R0, 0x3fffffe, RZ, 0xc0, !PT ;  /* 0x03fffffe00007812 */ /* 0x000fe200078ec0ff */
[----:B------:R-:W-:Y:S01]  /*0dc0*/  STL [R1+0x6c], R13 ;  /* 0x00006c0d01007387 */ /* 0x000fe20000100800 */
[CC--:B------:R-:W-:Y:S01]  /*0dd0*/  LEA.HI R8, R7.reuse, R13.reuse, RZ, 0x2 ;  /* 0x0000000d07087211 */ /* 0x0c0fe200078f10ff */
[----:B------:R-:W-:Y:S01]  /*0de0*/  IMAD R2, R2, 0x8, R3 ;  /* 0x0000000802027824 */ /* 0x000fe200078e0203 */
[----:B------:R-:W-:Y:S01]  /*0df0*/  LEA.HI R7, R7, R13, RZ, 0x5 ;  /* 0x0000000d07077211 */ /* 0x000fe200078f28ff */
[----:B------:R-:W-:Y:S01]  /*0e00*/  IMAD.IADD R0, R14, 0x1, -R0 ;  /* 0x000000010e007824 */ /* 0x000fe200078e0a00 */
[--C-:B------:R-:W-:Y:S01]  /*0e10*/  SHF.R.S32.HI R9, RZ, 0x2, R8.reuse ;  /* 0x00000002ff097819 */ /* 0x100fe20000011408 */
[----:B------:R0:W-:Y:S01]  /*0e20*/  STL [R1+0x7c], R14 ;  /* 0x00007c0e01007387 */ /* 0x0001e20000100800 */
[----:B------:R-:W-:Y:S01]  /*0e30*/  SHF.R.S32.HI R10, RZ, 0x1f, R8 ;  /* 0x0000001fff0a7819 */ /* 0x000fe20000011408 */
[----:B------:R-:W-:Y:S01]  /*0e40*/  ULOP3.LUT UR5, UR5, 0x1, URZ, 0xfc, !UPT ;  /* 0x0000000105057892 */ /* 0x000fe2000f8efc3f */
[----:B------:R-:W-:Y:S01]  /*0e50*/  SHF.R.S32.HI R7, RZ, 0x5, R7 ;  /* 0x00000005ff077819 */ /* 0x000fe20000011407 */
[----:B------:R1:W-:Y:S01]  /*0e60*/  STL [R1+0x84], R2 ;  /* 0x0000840201007387 */ /* 0x0003e20000100800 */
[----:B------:R-:W-:-:S02]  /*0e70*/  LEA.HI R10, R10, R9, RZ, 0x3 ;  /* 0x000000090a0a7211 */ /* 0x000fc400078f18ff */
[----:B------:R-:W-:Y:S02]  /*0e80*/  SHF.R.S32.HI R5, RZ, 0x1f, R6 ;  /* 0x0000001fff057819 */ /* 0x000fe40000011406 */
[----:B------:R-:W-:Y:S01]  /*0e90*/  LOP3.LUT R10, R10, 0xfffffff8, RZ, 0xc0, !PT ;  /* 0xfffffff80a0a7812 */ /* 0x000fe200078ec0ff */
[----:B0-----:R-:W-:Y:S01]  /*0ea0*/  IMAD.SHL.U32 R14, R212, 0x40, RZ ;  /* 0x00000040d40e7824 */ /* 0x001fe200078e00ff */
[----:B------:R-:W-:Y:S02]  /*0eb0*/  LEA.HI R5, R5, R6, RZ, 0x3 ;  /* 0x0000000605057211 */ /* 0x000fe400078f18ff */
[----:B------:R-:W-:Y:S01]  /*0ec0*/  LEA.HI R4, R11, R11, RZ, 0x1 ;  /* 0x0000000b0b047211 */ /* 0x000fe200078f08ff */
[----:B------:R-:W-:Y:S01]  /*0ed0*/  IMAD.IADD R10, R9, 0x1, -R10 ;  /* 0x00000001090a7824 */ /* 0x000fe200078e0a0a */
[----:B------:R-:W-:Y:S01]  /*0ee0*/  LOP3.LUT R3, R14, 0x1c0, RZ, 0xc0, !PT ;  /* 0x000001c00e037812 */ /* 0x000fe200078ec0ff */
[----:B-1----:R-:W-:Y:S01]  /*0ef0*/  IMAD.SHL.U32 R2, R6, 0x40, RZ ;  /* 0x0000004006027824 */ /* 0x002fe200078e00ff */
[----:B------:R-:W-:Y:S01]  /*0f00*/  LOP3.LUT R4, R4, 0x1ffffffe, RZ, 0xc0, !PT ;  /* 0x1ffffffe04047812 */ /* 0x000fe200078ec0ff */
[----:B------:R-:W-:Y:S01]  /*0f10*/  IMAD R7, R7, 0x10, R10 ;  /* 0x0000001007077824 */ /* 0x000fe200078e020a */
[----:B------:R-:W-:Y:S01]  /*0f20*/  SHF.R.U32.HI R229, RZ, 0x3, R3 ;  /* 0x00000003ffe57819 */ /* 0x000fe20000011603 */
[----:B------:R-:W-:Y:S01]  /*0f30*/  VIADD R10, R212, 0x40 ;  /* 0x00000040d40a7836 */ /* 0x000fe20000000000 */
[----:B------:R-:W-:Y:S01]  /*0f40*/  LOP3.LUT R12, R2, 0x1c0, RZ, 0xc0, !PT ;  /* 0x000001c0020c7812 */ /* 0x000fe200078ec0ff */
[----:B------:R-:W-:Y:S01]  /*0f50*/  IMAD R9, R0, 0x40, R7 ;  /* 0x0000004000097824 */ /* 0x000fe200078e0207 */
[----:B------:R-:W-:Y:S01]  /*0f60*/  SHF.R.S32.HI R2, RZ, 0x1f, R213 ;  /* 0x0000001fff027819 */ /* 0x000fe200000114d5 */
[----:B------:R-:W-:Y:S01]  /*0f70*/  IMAD.SHL.U32 R224, R10, 0x40, RZ ;  /* 0x000000400ae07824 */ /* 0x000fe200078e00ff */
[----:B------:R-:W-:Y:S01]  /*0f80*/  SHF.R.S32.HI R0, RZ, 0x1f, R10 ;  /* 0x0000001fff007819 */ /* 0x000fe2000001140a */
[----:B------:R-:W-:Y:S01]  /*0f90*/  IMAD.SHL.U32 R6, R5, 0x40, RZ ;  /* 0x0000004005067824 */ /* 0x000fe200078e00ff */
[-C--:B------:R-:W-:Y:S01]  /*0fa0*/  LEA.HI R5, R2, R213.reuse, RZ, 0x3 ;  /* 0x000000d502057211 */ /* 0x080fe200078f18ff */
[----:B------:R-:W-:Y:S01]  /*0fb0*/  IMAD.IADD R4, R11, 0x1, -R4 ;  /* 0x000000010b047824 */ /* 0x000fe200078e0a04 */
[----:B------:R-:W-:Y:S01]  /*0fc0*/  LEA.HI R0, R0, R10, RZ, 0x3 ;  /* 0x0000000a00007211 */ /* 0x000fe200078f18ff */
[----:B------:R-:W-:Y:S01]  /*0fd0*/  STL [R1+0x80], R9 ;  /* 0x0000800901007387 */ /* 0x000fe20000100800 */
[----:B------:R-:W-:Y:S01]  /*0fe0*/  LOP3.LUT R224, R224, 0x1c0, RZ, 0xc0, !PT ;  /* 0x000001c0e0e07812 */ /* 0x000fe200078ec0ff */
[----:B------:R-:W-:Y:S01]  /*0ff0*/  IMAD R235, R4, 0x8, R9 ;  /* 0x0000000804eb7824 */ /* 0x000fe200078e0209 */
[----:B------:R-:W-:Y:S01]  /*1000*/  LEA.HI R2, R2, R213, RZ, 0x6 ;  /* 0x000000d502027211 */ /* 0x000fe200078f30ff */
[----:B------:R-:W-:Y:S01]  /*1010*/  IMAD.SHL.U32 R0, R0, 0x40, RZ ;  /* 0x0000004000007824 */ /* 0x000fe200078e00ff */
[----:B------:R-:W-:-:S02]  /*1020*/  LOP3.LUT R10, R6, 0xfffffe00, RZ, 0xc0, !PT ;  /* 0xfffffe00060a7812 */ /* 0x000fc400078ec0ff */
[--C-:B------:R-:W-:Y:S01]  /*1030*/  LOP3.LUT R6, R224, 0x38, R5.reuse, 0xf8, !PT ;  /* 0x00000038e0067812 */ /* 0x100fe200078ef805 */
[----:B------:R-:W-:Y:S01]  /*1040*/  IMAD.SHL.U32 R2, R2, 0x80, RZ ;  /* 0x0000008002027824 */ /* 0x000fe200078e00ff */
[----:B------:R-:W-:Y:S01]  /*1050*/  LOP3.LUT R227, R0, 0xfffffe00, RZ, 0xc0, !PT ;  /* 0xfffffe0000e37812 */ /* 0x000fe200078ec0ff */
[----:B------:R-:W-:Y:S01]  /*1060*/  STL [R1+0x68], R10 ;  /* 0x0000680a01007387 */ /* 0x000fe20000100800 */
[----:B------:R-:W-:Y:S02]  /*1070*/  LOP3.LUT R0, R5, 0x38, RZ, 0xc0, !PT ;  /* 0x0000003805007812 */ /* 0x000fe400078ec0ff */
[----:B------:R-:W-:Y:S01]  /*1080*/  SHF.R.U32.HI R7, RZ, 0x3, R12 ;  /* 0x00000003ff077819 */ /* 0x000fe2000001160c */
[----:B------:R-:W-:Y:S01]  /*1090*/  STL [R1+0x60], RZ ;  /* 0x000060ff01007387 */ /* 0x000fe20000100800 */
[----:B------:R-:W-:Y:S02]  /*10a0*/  LOP3.LUT R5, R12, 0x38, R5, 0xf8, !PT ;  /* 0x000000380c057812 */ /* 0x000fe400078ef805 */
[----:B------:R-:W-:-:S02]  /*10b0*/  SHF.R.U32.HI R11, RZ, 0x3, R224 ;  /* 0x00000003ff0b7819 */ /* 0x000fc400000116e0 */
[----:B------:R-:W-:Y:S02]  /*10c0*/  LOP3.LUT R0, R0, 0x1c0, R14, 0xf8, !PT ;  /* 0x000001c000007812 */ /* 0x000fe400078ef80e */
[----:B------:R-:W-:Y:S02]  /*10d0*/  LOP3.LUT R7, R5, R7, RZ, 0x3c, !PT ;  /* 0x0000000705077212 */ /* 0x000fe400078e3cff */
[----:B------:R-:W-:Y:S02]  /*10e0*/  LOP3.LUT R2, R2, 0xffffe000, RZ, 0xc0, !PT ;  /* 0xffffe00002027812 */ /* 0x000fe400078ec0ff */
[----:B------:R-:W-:Y:S01]  /*10f0*/  LOP3.LUT R6, R6, R11, RZ, 0x3c, !PT ;  /* 0x0000000b06067212 */ /* 0x000fe200078e3cff */
[----:B------:R-:W-:Y:S01]  /*1100*/  IMAD.U32 R11, RZ, RZ, UR4 ;  /* 0x00000004ff0b7e24 */ /* 0x000fe2000f8e00ff */
[----:B------:R-:W-:Y:S01]  /*1110*/  LOP3.LUT R5, R0, R229, RZ, 0x3c, !PT ;  /* 0x000000e500057212 */ /* 0x000fe200078e3cff */
[----:B------:R-:W-:Y:S01]  /*1120*/  IMAD.U32 R0, RZ, RZ, UR5 ;  /* 0x00000005ff007e24 */ /* 0x000fe2000f8e00ff */
[----:B------:R-:W-:-:S02]  /*1130*/  IADD3 R6, R6, R2, R227 ;  /* 0x0000000206067210 */ /* 0x000fc40007ffe0e3 */
[-C--:B------:R-:W-:Y:S02]  /*1140*/  IADD3 R7, R7, R2.reuse, R10 ;  /* 0x0000000207077210 */ /* 0x080fe40007ffe00a */
[----:B------:R-:W-:Y:S01]  /*1150*/  IADD3 R5, R5, R2, R228 ;  /* 0x0000000205057210 */ /* 0x000fe20007ffe0e4 */
[----:B------:R-:W-:Y:S01]  /*1160*/  VIADD R2, R212, 0x20 ;  /* 0x00000020d4027836 */ /* 0x000fe20000000000 */
[----:B------:R0:W-:Y:S01]  /*1170*/  STL [R1+0x58], R0 ;  /* 0x0000580001007387 */ /* 0x0001e20000100800 */
[----:B------:R-:W-:Y:S02]  /*1180*/  LOP3.LUT R233, R3, 0x38, R16, 0xf8, !PT ;  /* 0x0000003803e97812 */ /* 0x000fe400078ef810 */
[----:B------:R-:W-:Y:S01]  /*1190*/  IMAD.SHL.U32 R223, R2, 0x40, RZ ;  /* 0x0000004002df7824 */ /* 0x000fe200078e00ff */
[----:B------:R-:W-:Y:S01]  /*11a0*/  LEA R3, R6, UR4, 0x1 ;  /* 0x0000000406037c11 */ /* 0x000fe2000f8e08ff */
[----:B------:R1:W-:Y:S01]  /*11b0*/  STL [R1+0x64], R11 ;  /* 0x0000640b01007387 */ /* 0x0003e20000100800 */
[----:B------:R-:W-:-:S02]  /*11c0*/  LOP3.LUT R234, R8, 0x7ffffffc, RZ, 0xc0, !PT ;  /* 0x7ffffffc08ea7812 */ /* 0x000fc400078ec0ff */
[----:B------:R-:W-:Y:S01]  /*11d0*/  LOP3.LUT R223, R223, 0x1c0, RZ, 0xc0, !PT ;  /* 0x000001c0dfdf7812 */ /* 0x000fe200078ec0ff */
[----:B------:R1:W-:Y:S01]  /*11e0*/  STL [R1+0x74], R3 ;  /* 0x0000740301007387 */ /* 0x0003e20000100800 */
[----:B0-----:R-:W-:Y:S01]  /*11f0*/  SHF.R.S32.HI R0, RZ, 0x1f, R2 ;  /* 0x0000001fff007819 */ /* 0x001fe20000011402 */
[----:B------:R-:W-:Y:S01]  /*1200*/  IMAD.IADD R234, R13, 0x1, -R234 ;  /* 0x000000010dea7824 */ /* 0x000fe200078e0aea */
[----:B------:R-:W-:Y:S02]  /*1210*/  SHF.R.S32.HI R10, RZ, 0x1f, R212 ;  /* 0x0000001fff0a7819 */ /* 0x000fe400000114d4 */
[----:B------:R-:W-:Y:S02]  /*1220*/  LEA.HI R0, R0, R2, RZ, 0x3 ;  /* 0x0000000200007211 */ /* 0x000fe400078f18ff */
[----:B------:R-:W-:Y:S02]  /*1230*/  SHF.R.U32.HI R2, RZ, 0x3, R223 ;  /* 0x00000003ff027819 */ /* 0x000fe400000116df */
[----:B------:R-:W-:Y:S01]  /*1240*/  LEA R2, R7, UR4, 0x1 ;  /* 0x0000000407027c11 */ /* 0x000fe2000f8e08ff */
[----:B------:R-:W-:Y:S01]  /*1250*/  IMAD.SHL.U32 R0, R0, 0x40, RZ ;  /* 0x0000004000007824 */ /* 0x000fe200078e00ff */
[----:B------:R-:W-:-:S04]  /*1260*/  LOP3.LUT R233, R228, R233, R229, 0xf6, !PT ;  /* 0x000000e9e4e97212 */ /* 0x000fc800078ef6e5 */
[----:B------:R-:W-:Y:S02]  /*1270*/  LOP3.LUT R226, R0, 0xfffffe00, RZ, 0xc0, !PT ;  /* 0xfffffe0000e27812 */ /* 0x000fe400078ec0ff */
[----:B------:R-:W-:-:S05]  /*1280*/  LEA R0, R5, UR4, 0x1 ;  /* 0x0000000405007c11 */ /* 0x000fca000f8e08ff */
[----:B------:R1:W-:Y:S04]  /*1290*/  STL [R1+0x78], R0 ;  /* 0x0000780001007387 */ /* 0x0003e80000100800 */
[----:B------:R1:W-:Y:S02]  /*12a0*/  STL [R1+0x70], R2 ;  /* 0x0000700201007387 */ /* 0x0003e40000100800 */
.L_x_3114:
[----:B01-34-:R-:W0:Y:S01]  /*12b0*/  LDC.64 R2, c[0x0][0xc88] ;  /* 0x00032200ff027b82 */ /* 0x01be220000000a00 */
[----:B------:R-:W-:Y:S01]  /*12c0*/  ULDC.64 UR10, c[0x0][0x208] ;  /* 0x00008200000a7ab9 */ /* 0x000fe20000000a00 */
[----:B------:R-:W-:Y:S01]  /*12d0*/  ULDC.64 UR4, c[0x0][0xa28] ;  /* 0x00028a0000047ab9 */ /* 0x000fe20000000a00 */
[----:B------:R-:W-:Y:S01]  /*12e0*/  ULDC.64 UR8, c[0x0][0xa18] ;  /* 0x0002860000087ab9 */ /* 0x000fe20000000a00 */
[----:B------:R-:W-:Y:S01]  /*12f0*/  ULDC.64 UR6, c[0x0][0xa08] ;  /* 0x0002820000067ab9 */ /* 0x000fe20000000a00 */
[----:B0-----:R-:W-:-:S05]  /*1300*/  IMAD.WIDE R2, R55, 0x4, R2 ;  /* 0x0000000437027825 */ /* 0x001fca00078e0202 */
[----:B--2---:R-:W2:Y:S01]  /*1310*/  LDG.E R236, desc[UR10][R2.64] ;  /* 0x0000000a02ec7981 */ /* 0x004ea2000c1e1900 */
[----:B------:R-:W-:Y:S01]  /*1320*/  ISETP.NE.U32.AND P2, PT, RZ, UR4, PT ;  /* 0x00000004ff007c0c */ /* 0x000fe2000bf45070 */
[----:B------:R-:W-:Y:S01]  /*1330*/  IMAD.MOV.U32 R0, RZ, RZ, RZ ;  /* 0x000000ffff007224 */ /* 0x000fe200078e00ff */
[----:B------:R-:W-:Y:S01]  /*1340*/  ISETP.NE.U32.AND P1, PT, RZ, UR8, PT ;  /* 0x00000008ff007c0c */ /* 0x000fe2000bf25070 */
[----:B------:R-:W-:Y:S01]  /*1350*/  IMAD.MOV.U32 R26, RZ, RZ, RZ ;  /* 0x000000ffff1a7224 */ /* 0x000fe200078e00ff */
[----:B------:R-:W-:Y:S02]  /*1360*/  ISETP.NE.AND.EX P2, PT, RZ, UR5, PT, P2 ;  /* 0x00000005ff007c0c */ /* 0x000fe4000bf45320 */
[----:B------:R-:W-:Y:S01]  /*1370*/  ISETP.NE.AND.EX P1, PT, RZ, UR9, PT, P1 ;  /* 0x00000009ff007c0c */ /* 0x000fe2000bf25310 */
[----:B------:R0:W-:Y:S01]  /*1380*/  STL [R1+0x5c], R54 ;  /* 0x00005c3601007387 */ /* 0x0001e20000100800 */
[----:B------:R-:W-:-:S04]  /*1390*/  ISETP.NE.U32.AND P0, PT, RZ, UR6, PT ;  /* 0x00000006ff007c0c */ /* 0x000fc8000bf05070 */
[----:B------:R-:W-:Y:S02]  /*13a0*/  ISETP.NE.AND.EX P0, PT, RZ, UR7, PT, P0 ;  /* 0x00000007ff007c0c */ /* 0x000fe4000bf05300 */
        /* <DEDUP_REMOVED lines=15> */
[----:B------:R-:W-:Y:S01]  /*14a0*/  ULDC.64 UR6, c[0x0][0xa20] ;  /* 0x0002880000067ab9 */ /* 0x000fe20000000a00 */
[----:B------:R-:W-:Y:S01]  /*14b0*/  @P1 IADD3.X R5, R29, UR9, RZ, P2, !PT ;  /* 0x000000091d051c10 */ /* 0x000fe200097fe4ff */
        /* <DEDUP_REMOVED lines=20> */
.L_x_2859:
        /* <DEDUP_REMOVED lines=8> */
.L_x_2860:
[----:B------:R-:W-:Y:S05]  /*1680*/  @!P0 BRA `(.L_x_2861) ;  /* 0x0000000000108947 */ /* 0x000fea0003800000 */
[----:B------:R-:W-:Y:S02]  /*1690*/  ULDC.64 UR4, c[0x0][0x208] ;  /* 0x0000820000047ab9 */ /* 0x000fe40000000a00 */
[----:B------:R-:W2:Y:S04]  /*16a0*/  LDG.E R4, desc[UR4][R6.64] ;  /* 0x0000000406047981 */ /* 0x000ea8000c1e1900 */
[----:B------:R-:W2:Y:S02]  /*16b0*/  LDG.E R27, desc[UR4][R6.64+0x4] ;  /* 0x00000404061b7981 */ /* 0x000ea4000c1e1900 */
[----:B--2---:R-:W-:-:S07]  /*16c0*/  IMAD.IADD R27, R27, 0x1, -R4 ;  /* 0x000000011b1b7824 */ /* 0x004fce00078e0a04 */
.L_x_2861:
[----:B------:R-:W-:Y:S01]  /*16d0*/  ULDC.64 UR4, c[0x0][0xa10] ;  /* 0x0002840000047ab9 */ /* 0x000fe20000000a00 */
[----:B------:R-:W-:Y:S01]  /*16e0*/  ULDC.64 UR6, c[0x0][0x208] ;  /* 0x0000820000067ab9 */ /* 0x000fe20000000a00 */
[----:B------:R-:W-:Y:S01]  /*16f0*/  ISETP.NE.U32.AND P0, PT, RZ, UR4, PT ;  /* 0x00000004ff007c0c */ /* 0x000fe2000bf05070 */
[----:B------:R-:W1:Y:S03]  /*1700*/  LDC R9, c[0x0][0x448] ;  /* 0x00011200ff097b82 */ /* 0x000e660000000800 */
[----:B------:R-:W-:Y:S01]  /*1710*/  ISETP.NE.AND.EX P0, PT, RZ, UR5, PT, P0 ;  /* 0x00000005ff007c0c */ /* 0x000fe2000bf05300 */
[----:B------:R-:W-:-:S12]  /*1720*/  ULDC.64 UR4, c[0x0][0xa30] ;  /* 0x00028c0000047ab9 */ /* 0x000fd80000000a00 */
[----:B0-----:R-:W0:Y:S02]  /*1730*/  @P0 LDC.64 R4, c[0x0][0xa10] ;  /* 0x00028400ff040b82 */ /* 0x001e240000000a00 */
[----:B0-----:R-:W-:-:S05]  /*1740*/  @P0 IMAD.WIDE R4, R25, 0x4, R4 ;  /* 0x0000000419040825 */ /* 0x001fca00078e0204 */
[----:B------:R-:W2:Y:S04]  /*1750*/  @P0 LDG.E R3, desc[UR6][R4.64] ;  /* 0x0000000604030981 */ /* 0x000ea8000c1e1900 */
[----:B------:R0:W2:Y:S01]  /*1760*/  @P0 LDG.E R8, desc[UR6][R4.64+0x4] ;  /* 0x0000040604080981 */ /* 0x0000a2000c1e1900 */
[----:B------:R-:W-:Y:S01]  /*1770*/  ISETP.NE.U32.AND P1, PT, RZ, UR4, PT ;  /* 0x00000004ff007c0c */ /* 0x000fe2000bf25070 */
[----:B-----5:R-:W-:-:S03]  /*1780*/  IMAD.MOV.U32 R144, RZ, RZ, R27 ;  /* 0x000000ffff907224 */ /* 0x020fc600078e001b */
[----:B------:R-:W-:-:S13]  /*1790*/  ISETP.NE.AND.EX P1, PT, RZ, UR5, PT, P1 ;  /* 0x00000005ff007c0c */ /* 0x000fda000bf25310 */
[----:B------:R-:W-:-:S04]  /*17a0*/  @P1 IADD3 R6, P2, R28, UR4, RZ ;  /* 0x000000041c061c10 */ /* 0x000fc8000ff5e0ff */
[----:B------:R-:W-:-:S05]  /*17b0*/  @P1 IADD3.X R7, R29, UR5, RZ, P2, !PT ;  /* 0x000000051d071c10 */ /* 0x000fca00097fe4ff */
[----:B------:R3:W5:Y:S01]  /*17c0*/  @P1 LDG.E R144, desc[UR6][R6.64] ;  /* 0x0000000606901981 */ /* 0x000762000c1e1900 */
[----:B-1----:R-:W-:Y:S01]  /*17d0*/  ISETP.NE.AND P1, PT, R9, 0x1, PT ;  /* 0x000000010900780c */ /* 0x002fe20003f25270 */
[----:B------:R-:W-:Y:S01]  /*17e0*/  IMAD.SHL.U32 R230, R53, 0x80, RZ ;  /* 0x0000008035e67824 */ /* 0x000fe200078e00ff */
[----:B------:R-:W-:-:S03]  /*17f0*/  PLOP3.LUT P2, PT, PT, PT, PT, 0x80, 0x0 ;  /* 0x000000000000781c */ /* 0x000fc60003f4f070 */
[----:B0-----:R-:W-:-:S08]  /*1800*/  VIADD R4, R230, 0x7f ;  /* 0x0000007fe6047836 */ /* 0x001fd00000000000 */
[----:B------:R-:W0:Y:S08]  /*1810*/  @P1 LDC R9, c[0x0][0x44c] ;  /* 0x00011300ff091b82 */ /* 0x000e300000000800 */
[----:B------:R-:W1:Y:S01]  /*1820*/  @P1 LDC R5, c[0x0][0x450] ;  /* 0x00011400ff051b82 */ /* 0x000e620000000800 */
[----:B--2---:R-:W-:Y:S02]  /*1830*/  @P0 IMAD.IADD R2, R8, 0x1, -R3 ;  /* 0x0000000108020824 */ /* 0x004fe400078e0a03 */
[----:B------:R-:W-:-:S02]  /*1840*/  IMAD.IADD R8, R27, 0x1, -R0 ;  /* 0x000000011b087824 */ /* 0x000fc400078e0a00 */
[----:B0-----:R-:W-:-:S04]  /*1850*/  @P1 IMAD.HI.U32 R0, R4, R9, RZ ;  /* 0x0000000904001227 */ /* 0x001fc800078e00ff */
[----:B------:R-:W-:Y:S01]  /*1860*/  IMAD.IADD R232, R8, 0x1, R2 ;  /* 0x0000000108e87824 */ /* 0x000fe200078e0202 */
[----:B-1----:R-:W-:Y:S01]  /*1870*/  @P1 SHF.R.U32.HI R4, RZ, R5, R0 ;  /* 0x00000005ff041219 */ /* 0x002fe20000011600 */
[----:B------:R-:W-:Y:S02]  /*1880*/  IMAD.MOV R120, RZ, RZ, -R8 ;  /* 0x000000ffff787224 */ /* 0x000fe400078e0a08 */
[C---:B------:R-:W-:Y:S01]  /*1890*/  VIADD R0, R232.reuse, 0x4f ;  /* 0x0000004fe8007836 */ /* 0x040fe20000000000 */
[----:B------:R-:W-:Y:S02]  /*18a0*/  IADD3 R149, R232, 0x50, -R231 ;  /* 0x00000050e8957810 */ /* 0x000fe40007ffe8e7 */
[----:B------:R-:W-:Y:S01]  /*18b0*/  VIMNMX R120, RZ, R120, !PT ;  /* 0x00000078ff787248 */ /* 0x000fe20007fe0100 */
[----:B------:R-:W-:-:S04]  /*18c0*/  IMAD.HI R0, R0, 0x66666667, RZ ;  /* 0x6666666700007827 */ /* 0x000fc800078e02ff */
[----:B------:R-:W-:Y:S01]  /*18d0*/  IMAD.IADD R4, R149, 0x1, R4 ;  /* 0x0000000195047824 */ /* 0x000fe200078e0204 */
[----:B------:R-:W-:-:S03]  /*18e0*/  SHF.R.U32.HI R3, RZ, 0x1f, R0 ;  /* 0x0000001fff037819 */ /* 0x000fc60000011600 */
[----:B------:R-:W-:Y:S01]  /*18f0*/  IMAD.HI R4, R4, 0x66666667, RZ ;  /* 0x6666666704047827 */ /* 0x000fe200078e02ff */
[----:B------:R-:W-:-:S04]  /*1900*/  LEA.HI.SX32 R150, R0, R3, 0x1b ;  /* 0x0000000300967211 */ /* 0x000fc800078fdaff */
[----:B------:R-:W-:-:S04]  /*1910*/  SHF.R.U32.HI R5, RZ, 0x1f, R4 ;  /* 0x0000001fff057819 */ /* 0x000fc80000011604 */
[----:B------:R-:W-:-:S04]  /*1920*/  LEA.HI.SX32 R5, R4, R5, 0x1b ;  /* 0x0000000504057211 */ /* 0x000fc800078fdaff */
[----:B------:R-:W-:-:S05]  /*1930*/  VIMNMX R5, R150, R5, PT ;  /* 0x0000000596057248 */ /* 0x000fca0003fe0100 */
        /* <DEDUP_REMOVED lines=11> */
[----:B---3--:R-:W-:Y:S05]  /*19f0*/  @!P0 BRA `(.L_x_2862) ;  /* 0x0000009400b48947 */ /* 0x008fea0003800000 */
        /* <DEDUP_REMOVED lines=20> */
.L_x_2864:
[----:B------:R-:W-:Y:S05]  /*1b40*/  BSYNC B6 ;  /* 0x0000000000067941 */ /* 0x000fea0003800000 */
.L_x_2863:
        /* <DEDUP_REMOVED lines=20> */
.L_x_2866:
[----:B------:R-:W-:Y:S05]  /*1c90*/  BSYNC B6 ;  /* 0x0000000000067941 */ /* 0x000fea0003800000 */
.L_x_2865:
[----:B------:R-:W-:Y:S01]  /*1ca0*/  ULDC.64 UR4, c[0x0][0x9f8] ;  /* 0x00027e0000047ab9 */ /* 0x000fe20000000a00 */
[----:B------:R-:W-:Y:S01]  /*1cb0*/  ULDC.64 UR6, c[0x0][0x208] ;  /* 0x0000820000067ab9 */ /* 0x000fe20000000a00 */
[----:B------:R-:W-:Y:S01]  /*1cc0*/  ISETP.NE.U32.AND P0, PT, RZ, UR4, PT ;  /* 0x00000004ff007c0c */ /* 0x000fe2000bf05070 */
[----:B------:R-:W0:Y:S01]  /*1cd0*/  LDC.64 R98, c[0x0][0x300] ;  /* 0x0000c000ff627b82 */ /* 0x000e220000000a00 */
[----:B------:R-:W-:Y:S01]  /*1ce0*/  SHF.R.S32.HI R8, RZ, 0x1f, R54 ;  /* 0x0000001fff087819 */ /* 0x000fe20000011436 */
[----:B------:R-:W-:Y:S01]  /*1cf0*/  IMAD.IADD R113, R26, 0x1, R27 ;  /* 0x000000011a717824 */ /* 0x000fe200078e021b */
[----:B------:R-:W-:Y:S01]  /*1d00*/  ISETP.NE.AND.EX P0, PT, RZ, UR5, PT, P0 ;  /* 0x00000005ff007c0c */ /* 0x000fe2000bf05300 */
[----:B------:R-:W-:Y:S01]  /*1d10*/  ULDC.64 UR8, c[0x0][0xa08] ;  /* 0x0002820000087ab9 */ /* 0x000fe20000000a00 */
[----:B------:R-:W-:-:S03]  /*1d20*/  SHF.R.S32.HI R17, RZ, 0x1f, R16 ;  /* 0x0000001fff117819 */ /* 0x000fc60000011410 */
[----:B------:R-:W1:Y:S08]  /*1d30*/  LDC R117, c[0x0][0x3f4] ;  /* 0x0000fd00ff757b82 */ /* 0x000e700000000800 */
[----:B------:R-:W-:Y:S01]  /*1d40*/  @P0 IADD3 R4, P1, R28, UR4, RZ ;  /* 0x000000041c040c10 */ /* 0x000fe2000ff3e0ff */
[----:B------:R-:W2:Y:S03]  /*1d50*/  LDC.64 R104, c[0x0][0x408] ;  /* 0x00010200ff687b82 */ /* 0x000ea60000000a00 */
[----:B------:R-:W-:Y:S01]  /*1d60*/  @P0 IADD3.X R5, R29, UR5, RZ, P1, !PT ;  /* 0x000000051d050c10 */ /* 0x000fe20008ffe4ff */
[----:B------:R-:W-:-:S04]  /*1d70*/  ULDC.64 UR4, c[0x0][0x330] ;  /* 0x0000cc0000047ab9 */ /* 0x000fc80000000a00 */
[----:B------:R3:W4:Y:S01]  /*1d80*/  @P0 LDG.E R25, desc[UR6][R4.64] ;  /* 0x0000000604190981 */ /* 0x000722000c1e1900 */
[----:B------:R-:W-:Y:S01]  /*1d90*/  ULDC UR6, c[0x0][0x2f4] ;  /* 0x0000bd0000067ab9 */ /* 0x000fe20000000800 */
[----:B------:R-:W-:Y:S01]  /*1da0*/  IMAD R3, R8, UR4, RZ ;  /* 0x0000000408037c24 */ /* 0x000fe2000f8e02ff */
[----:B------:R-:W-:Y:S01]  /*1db0*/  SHF.R.S32.HI R11, RZ, 0x1f, R113 ;  /* 0x0000001fff0b7819 */ /* 0x000fe20000011471 */
[----:B------:R-:W-:Y:S01]  /*1dc0*/  IMAD.WIDE.U32 R6, R54, UR4, R16 ;  /* 0x0000000436067c25 */ /* 0x000fe2000f8e0010 */
[----:B------:R-:W-:Y:S01]  /*1dd0*/  ISETP.GE.AND P1, PT, R213, UR6, PT ;  /* 0x00000006d5007c0c */ /* 0x000fe2000bf26270 */
[----:B------:R-:W1:Y:S01]  /*1de0*/  LDC.64 R110, c[0x0][0x3f8] ;  /* 0x0000fe00ff6e7b82 */ /* 0x000e620000000a00 */
[----:B------:R-:W-:Y:S01]  /*1df0*/  ISETP.GE.AND P0, PT, R16, UR6, PT ;  /* 0x0000000610007c0c */ /* 0x000fe2000bf06270 */
[----:B------:R-:W-:Y:S01]  /*1e00*/  IMAD R13, R54, UR5, R3 ;  /* 0x00000005360d7c24 */ /* 0x000fe2000f8e0203 */
[----:B------:R-:W-:Y:S01]  /*1e10*/  SEL R3, RZ, 0xffffffff, P1 ;  /* 0xffffffffff037807 */ /* 0x000fe20000800000 */
[-C--:B0-----:R-:W-:Y:S01]  /*1e20*/  IMAD R0, R11, R98.reuse, RZ ;  /* 0x000000620b007224 */ /* 0x081fe200078e02ff */
[----:B------:R-:W-:Y:S01]  /*1e30*/  ULDC.64 UR4, c[0x0][0x308] ;  /* 0x0000c20000047ab9 */ /* 0x000fe20000000a00 */
[C---:B---3--:R-:W-:Y:S01]  /*1e40*/  IMAD.WIDE.U32 R4, R113.reuse, R98, RZ ;  /* 0x0000006271047225 */ /* 0x048fe200078e00ff */
[----:B------:R-:W-:Y:S01]  /*1e50*/  ISETP.GE.AND P1, PT, R220, UR6, PT ;  /* 0x00000006dc007c0c */ /* 0x000fe2000bf26270 */
[----:B------:R-:W0:Y:S01]  /*1e60*/  S2R R151, SR_TID.X ;  /* 0x0000000000977919 */ /* 0x000e220000002100 */
[----:B------:R-:W-:Y:S01]  /*1e70*/  SHF.R.S32.HI R20, RZ, 0x1f, R212 ;  /* 0x0000001fff147819 */ /* 0x000fe200000114d4 */
[----:B------:R-:W-:Y:S01]  /*1e80*/  IMAD R9, R113, R99, R0 ;  /* 0x0000006371097224 */ /* 0x000fe200078e0200 */
[----:B------:R-:W-:Y:S01]  /*1e90*/  SEL R0, RZ, 0x1, P0 ;  /* 0x00000001ff007807 */ /* 0x000fe20000000000 */
[----:B------:R-:W-:Y:S01]  /*1ea0*/  IMAD.SHL.U32 R3, R3, 0x2, RZ ;  /* 0x0000000203037824 */ /* 0x000fe200078e00ff */
[----:B------:R-:W-:Y:S01]  /*1eb0*/  ISETP.NE.U32.AND P0, PT, RZ, UR8, PT ;  /* 0x00000008ff007c0c */ /* 0x000fe2000bf05070 */
[----:B------:R-:W-:Y:S01]  /*1ec0*/  IMAD.IADD R5, R5, 0x1, R9 ;  /* 0x0000000105057824 */ /* 0x000fe200078e0209 */
[----:B------:R-:W-:Y:S01]  /*1ed0*/  SHF.R.S32.HI R23, RZ, 0x1f, R22 ;  /* 0x0000001fff177819 */ /* 0x000fe20000011416 */
[----:B------:R-:W-:Y:S01]  /*1ee0*/  IMAD.IADD R7, R7, 0x1, R13 ;  /* 0x0000000107077824 */ /* 0x000fe200078e020d */
[----:B------:R-:W-:Y:S01]  /*1ef0*/  LOP3.LUT R0, R3, 0x2, R0, 0xe2, !PT ;  /* 0x0000000203007812 */ /* 0x000fe200078ee200 */
[----:B------:R-:W-:Y:S01]  /*1f00*/  IMAD R3, R8, UR4, RZ ;  /* 0x0000000408037c24 */ /* 0x000fe2000f8e02ff */
[----:B------:R-:W-:Y:S01]  /*1f10*/  ISETP.NE.AND.EX P0, PT, RZ, UR9, PT, P0 ;  /* 0x00000009ff007c0c */ /* 0x000fe2000bf05300 */
[----:B------:R-:W-:Y:S01]  /*1f20*/  IMAD.WIDE.U32 R4, R54, UR4, R4 ;  /* 0x0000000436047c25 */ /* 0x000fe2000f8e0004 */
[----:B------:R-:W-:Y:S01]  /*1f30*/  ULDC.64 UR8, c[0x0][0x338] ;  /* 0x0000ce0000087ab9 */ /* 0x000fe20000000a00 */
[----:B------:R-:W-:-:S02]  /*1f40*/  SHF.R.U32.HI R30, RZ, 0x3, R223 ;  /* 0x00000003ff1e7819 */ /* 0x000fc400000116df */
[----:B------:R-:W-:Y:S01]  /*1f50*/  IMAD R9, R54, UR5, R3 ;  /* 0x0000000536097c24 */ /* 0x000fe2000f8e0203 */
[----:B------:R-:W-:Y:S01]  /*1f60*/  SEL R3, RZ, 0x4, P1 ;  /* 0x00000004ff037807 */ /* 0x000fe20000800000 */
[----:B------:R-:W-:Y:S01]  /*1f70*/  ULDC.64 UR4, c[0x0][0x310] ;  /* 0x0000c40000047ab9 */ /* 0x000fe20000000a00 */
[-C--:B--2---:R-:W-:Y:S01]  /*1f80*/  IMAD.WIDE.U32 R100, R212, R104.reuse, R22 ;  /* 0x00000068d4647225 */ /* 0x084fe200078e0016 */
[----:B------:R-:W-:Y:S02]  /*1f90*/  SHF.R.U32.HI R21, RZ, 0x3, R224 ;  /* 0x00000003ff157819 */ /* 0x000fe400000116e0 */
[----:B------:R-:W-:Y:S01]  /*1fa0*/  LOP3.LUT R3, R0, R3, RZ, 0xfc, !PT ;  /* 0x0000000300037212 */ /* 0x000fe200078efcff */
[----:B------:R-:W-:Y:S01]  /*1fb0*/  IMAD.IADD R5, R5, 0x1, R9 ;  /* 0x0000000105057824 */ /* 0x000fe200078e0209 */
[----:B------:R-:W-:Y:S01]  /*1fc0*/  ISETP.GE.AND P2, PT, R221, UR6, PT ;  /* 0x00000006dd007c0c */ /* 0x000fe2000bf46270 */
[C---:B------:R-:W-:Y:S01]  /*1fd0*/  IMAD.WIDE.U32 R102, R212.reuse, R104, R16 ;  /* 0x00000068d4667225 */ /* 0x040fe200078e0010 */
[----:B------:R-:W-:-:S02]  /*1fe0*/  IADD3 R112, P3, R212, R113, RZ ;  /* 0x00000071d4707210 */ /* 0x000fc40007f7e0ff */
[----:B-1----:R-:W-:Y:S01]  /*1ff0*/  SHF.L.U64.HI R29, R110, 0x6, R111 ;  /* 0x000000066e1d7819 */ /* 0x002fe2000001026f */
[-C--:B------:R-:W-:Y:S01]  /*2000*/  IMAD.WIDE.U32 R106, R212, R110.reuse, R22 ;  /* 0x0000006ed46a7225 */ /* 0x080fe200078e0016 */
[C-C-:B------:R-:W-:Y:S02]  /*2010*/  SHF.L.U64.HI R128, R98.reuse, 0x5, R99.reuse ;  /* 0x0000000562807819 */ /* 0x140fe40000010263 */
[----:B------:R-:W-:Y:S01]  /*2020*/  SHF.L.U64.HI R130, R98, 0x6, R99 ;  /* 0x0000000662827819 */ /* 0x000fe20000010263 */
[----:B------:R-:W-:Y:S01]  /*2030*/  IMAD.WIDE.U32 R108, R212, R110, R16 ;  /* 0x0000006ed46c7225 */ /* 0x000fe200078e0010 */
[C-C-:B------:R-:W-:Y:S02]  /*2040*/  SHF.L.U64.HI R34, R104.reuse, 0x5, R105.reuse ;  /* 0x0000000568227819 */ /* 0x140fe40000010269 */
[----:B------:R-:W-:Y:S01]  /*2050*/  SHF.L.U64.HI R33, R104, 0x6, R105 ;  /* 0x0000000668217819 */ /* 0x000fe20000010269 */
[----:B------:R-:W-:Y:S01]  /*2060*/  IMAD.SHL.U32 R31, R212, 0x40, RZ ;  /* 0x00000040d41f7824 */ /* 0x000fe200078e00ff */
[----:B0-----:R-:W-:Y:S01]  /*2070*/  LEA.HI R151, R151, 0x8, RZ, 0x19 ;  /* 0x0000000897977811 */ /* 0x001fe200078fc8ff */
[C---:B------:R-:W-:Y:S01]  /*2080*/  IMAD.SHL.U32 R28, R110.reuse, 0x20, RZ ;  /* 0x000000206e1c7824 */ /* 0x040fe200078e00ff */
[----:B------:R-:W-:Y:S01]  /*2090*/  LOP3.LUT R26, R3, 0x1, RZ, 0xc0, !PT ;  /* 0x00000001031a7812 */ /* 0x000fe200078ec0ff */
[----:B------:R-:W-:-:S02]  /*20a0*/  IMAD.SHL.U32 R27, R110, 0x40, RZ ;  /* 0x000000406e1b7824 */ /* 0x000fc400078e00ff */
[----:B------:R-:W-:Y:S02]  /*20b0*/  VIADD R10, R212, 0x20 ;  /* 0x00000020d40a7836 */ /* 0x000fe40000000000 */
[----:B------:R-:W-:Y:S02]  /*20c0*/  IMAD R121, R99, 0x50, RZ ;  /* 0x0000005063797824 */ /* 0x000fe400078e02ff */
[C---:B------:R-:W-:Y:S01]  /*20d0*/  IMAD.SHL.U32 R129, R98.reuse, 0x20, RZ ;  /* 0x0000002062817824 */ /* 0x040fe200078e00ff */
[----:B------:R-:W-:Y:S01]  /*20e0*/  SHF.R.S32.HI R148, RZ, 0x1f, R10 ;  /* 0x0000001fff947819 */ /* 0x000fe2000001140a */
[----:B------:R-:W-:Y:S02]  /*20f0*/  IMAD.SHL.U32 R131, R98, 0x40, RZ ;  /* 0x0000004062837824 */ /* 0x000fe400078e00ff */
[----:B------:R-:W-:Y:S02]  /*2100*/  IMAD R123, R105, 0x50, RZ ;  /* 0x00000050697b7824 */ /* 0x000fe400078e02ff */
[----:B------:R-:W-:-:S02]  /*2110*/  IMAD.SHL.U32 R32, R104, 0x20, RZ ;  /* 0x0000002068207824 */ /* 0x000fc400078e00ff */
[----:B------:R-:W-:Y:S01]  /*2120*/  IMAD.X R113, R20, 0x1, R11, P3 ;  /* 0x0000000114717824 */ /* 0x000fe200018e060b */
[----:B----4-:R-:W-:Y:S02]  /*2130*/  SHF.R.S32.HI R8, RZ, 0x1f, R25 ;  /* 0x0000001fff087819 */ /* 0x010fe40000011419 */
[----:B------:R-:W-:Y:S02]  /*2140*/  SEL R97, R25, RZ, !P0 ;  /* 0x000000ff19617207 */ /* 0x000fe40004000000 */
        /* <DEDUP_REMOVED lines=13> */
[----:B------:R-:W-:Y:S02]  /*2220*/  IMAD R0, R20, R104, RZ ;  /* 0x0000006814007224 */ /* 0x000fe400078e02ff */
[----:B------:R-:W-:Y:S01]  /*2230*/  IMAD.WIDE.U32 R98, R98, 0x50, RZ ;  /* 0x0000005062627825 */ /* 0x000fe200078e00ff */
[----:B------:R-:W-:Y:S02]  /*2240*/  IADD3.X R35, R36, R5, R35, P1, !PT ;  /* 0x0000000524237210 */ /* 0x000fe40000ffe423 */
[----:B------:R-:W-:Y:S01]  /*2250*/  SEL R5, R117, RZ, P0 ;  /* 0x000000ff75057207 */ /* 0x000fe20000000000 */
[----:B------:R-:W-:Y:S01]  /*2260*/  IMAD R7, R212, R105, R0 ;  /* 0x00000069d4077224 */ /* 0x000fe200078e0200 */
[----:B------:R-:W-:Y:S01]  /*2270*/  ISETP.GE.AND P1, PT, R213, R117, PT ;  /* 0x00000075d500720c */ /* 0x000fe20003f26270 */
[----:B------:R-:W-:-:S02]  /*2280*/  IMAD R0, R20, R110, RZ ;  /* 0x0000006e14007224 */ /* 0x000fc400078e02ff */
[----:B------:R-:W-:Y:S01]  /*2290*/  IMAD.IADD R5, R16, 0x1, R5 ;  /* 0x0000000110057824 */ /* 0x000fe200078e0205 */
[----:B------:R-:W-:Y:S01]  /*22a0*/  SEL R4, R117, RZ, P1 ;  /* 0x000000ff75047207 */ /* 0x000fe20000800000 */
[----:B------:R-:W-:Y:S02]  /*22b0*/  IMAD.IADD R101, R101, 0x1, R7 ;  /* 0x0000000165657824 */ /* 0x000fe400078e0207 */
[----:B------:R-:W-:Y:S02]  /*22c0*/  IMAD.IADD R103, R7, 0x1, R103 ;  /* 0x0000000107677824 */ /* 0x000fe400078e0267 */
[----:B------:R-:W-:Y:S01]  /*22d0*/  IMAD R7, R212, R111, R0 ;  /* 0x0000006fd4077224 */ /* 0x000fe200078e0200 */
[----:B------:R-:W-:Y:S01]  /*22e0*/  SHF.R.S32.HI R0, RZ, 0x1f, R5 ;  /* 0x0000001fff007819 */ /* 0x000fe20000011405 */
[----:B------:R-:W-:Y:S02]  /*22f0*/  IMAD.IADD R4, R213, 0x1, R4 ;  /* 0x00000001d5047824 */ /* 0x000fe400078e0204 */
[----:B------:R-:W-:Y:S01]  /*2300*/  IMAD.IADD R107, R107, 0x1, R7 ;  /* 0x000000016b6b7824 */ /* 0x000fe200078e0207 */
[CC--:B------:R-:W-:Y:S01]  /*2310*/  LEA.HI R13, R0.reuse, R5.reuse, RZ, 0x3 ;  /* 0x00000005000d7211 */ /* 0x0c0fe200078f18ff */
[----:B------:R-:W-:Y:S01]  /*2320*/  IMAD.IADD R109, R7, 0x1, R109 ;  /* 0x00000001076d7824 */ /* 0x000fe200078e026d */
[----:B------:R-:W-:Y:S01]  /*2330*/  LEA.HI R0, R0, R5, RZ, 0x6 ;  /* 0x0000000500007211 */ /* 0x000fe200078f30ff */
[----:B-----5:R-:W-:Y:S01]  /*2340*/  IMAD.WIDE.U32 R106, R144, R110, R106 ;  /* 0x0000006e906a7225 */ /* 0x020fe200078e006a */
[----:B------:R-:W-:-:S02]  /*2350*/  SHF.R.S32.HI R7, RZ, 0x1f, R4 ;  /* 0x0000001fff077819 */ /* 0x000fc40000011404 */
        /* <DEDUP_REMOVED lines=24> */
[----:B------:R-:W-:-:S02]  /*24e0*/  LOP3.LUT R9, R224, 0x38, R4, 0xf8, !PT ;  /* 0x00000038e0097812 */ /* 0x000fc400078ef804 */
[-C--:B------:R-:W-:Y:S01]  /*24f0*/  LOP3.LUT R8, R8, R21.reuse, RZ, 0x3c, !PT ;  /* 0x0000001508087212 */ /* 0x080fe200078e3cff */
        /* <DEDUP_REMOVED lines=14> */
[----:B------:R-:W-:Y:S01]  /*25e0*/  IMAD R5, R111, 0x50, RZ ;  /* 0x000000506f057824 */ /* 0x000fe200078e02ff */
[----:B------:R-:W-:Y:S01]  /*25f0*/  LOP3.LUT R11, R4, 0xfffffff8, RZ, 0xc0, !PT ;  /* 0xfffffff8040b7812 */ /* 0x000fe200078ec0ff */
[----:B------:R-:W-:Y:S01]  /*2600*/  IMAD R15, R144, R111, R0 ;  /* 0x0000006f900f7224 */ /* 0x000fe200078e0200 */
[----:B------:R-:W-:Y:S01]  /*2610*/  SEL R0, RZ, 0x8, P2 ;  /* 0x00000008ff007807 */ /* 0x000fe20001000000 */
[----:B------:R-:W-:Y:S01]  /*2620*/  VIADD R8, R212, 0x40 ;  /* 0x00000040d4087836 */ /* 0x000fe20000000000 */
[----:B------:R-:W-:Y:S01]  /*2630*/  SHF.R.S32.HI R12, RZ, 0x3, R4 ;  /* 0x00000003ff0c7819 */ /* 0x000fe20000011404 */
[----:B------:R-:W-:Y:S01]  /*2640*/  IMAD.WIDE.U32 R110, R110, 0x50, RZ ;  /* 0x000000506e6e7825 */ /* 0x000fe200078e00ff */
[----:B------:R-:W-:-:S02]  /*2650*/  LOP3.LUT R0, R3, R0, RZ, 0xfc, !PT ;  /* 0x0000000003007212 */ /* 0x000fc400078efcff */
[----:B------:R-:W-:Y:S01]  /*2660*/  SHF.R.S32.HI R146, RZ, 0x1f, R8 ;  /* 0x0000001fff927819 */ /* 0x000fe20000011408 */
[----:B------:R-:W-:Y:S01]  /*2670*/  IMAD.WIDE.U32 R104, R104, 0x50, RZ ;  /* 0x0000005068687825 */ /* 0x000fe200078e00ff */
[C---:B------:R-:W-:Y:S02]  /*2680*/  LOP3.LUT R10, R0.reuse, 0x2, RZ, 0xc0, !PT ;  /* 0x00000002000a7812 */ /* 0x040fe400078ec0ff */
[----:B------:R-:W-:Y:S01]  /*2690*/  LOP3.LUT R9, R0, 0x4, RZ, 0xc0, !PT ;  /* 0x0000000400097812 */ /* 0x000fe200078ec0ff */
[----:B------:R-:W-:Y:S01]  /*26a0*/  IMAD.IADD R134, R134, 0x1, R7 ;  /* 0x0000000186867824 */ /* 0x000fe200078e0207 */
[----:B------:R-:W-:Y:S01]  /*26b0*/  LOP3.LUT R8, R0, 0x8, RZ, 0xc0, !PT ;  /* 0x0000000800087812 */ /* 0x000fe200078ec0ff */
[----:B------:R-:W-:Y:S01]  /*26c0*/  IMAD.IADD R122, R111, 0x1, R5 ;  /* 0x000000016f7a7824 */ /* 0x000fe200078e0205 */
[----:B------:R-:W-:Y:S01]  /*26d0*/  SHF.R.S32.HI R7, RZ, 0x1f, R13 ;  /* 0x0000001fff077819 */ /* 0x000fe2000001140d */
[----:B------:R-:W-:Y:S01]  /*26e0*/  IMAD.IADD R25, R101, 0x1, R21 ;  /* 0x0000000165197824 */ /* 0x000fe200078e0215 */
[----:B------:R-:W-:Y:S01]  /*26f0*/  SHF.R.S32.HI R6, RZ, 0x1f, R11 ;  /* 0x0000001fff067819 */ /* 0x000fe2000001140b */
[----:B------:R-:W-:-:S02]  /*2700*/  IMAD.IADD R20, R107, 0x1, R15 ;  /* 0x000000016b147824 */ /* 0x000fc400078e020f */
[----:B------:R-:W-:Y:S02]  /*2710*/  IMAD.SHL.U32 R117, R117, 0x2, RZ ;  /* 0x0000000275757824 */ /* 0x000fe400078e00ff */
[----:B------:R-:W-:Y:S02]  /*2720*/  IMAD.IADD R121, R99, 0x1, R121 ;  /* 0x0000000163797824 */ /* 0x000fe400078e0279 */
[----:B------:R-:W-:Y:S02]  /*2730*/  IMAD.IADD R123, R105, 0x1, R123 ;  /* 0x00000001697b7824 */ /* 0x000fe400078e027b */
[----:B------:R-:W-:Y:S02]  /*2740*/  IMAD.IADD R21, R21, 0x1, R103 ;  /* 0x0000000115157824 */ /* 0x000fe400078e0267 */
[----:B------:R-:W-:Y:S02]  /*2750*/  IMAD.IADD R15, R15, 0x1, R109 ;  /* 0x000000010f0f7824 */ /* 0x000fe400078e026d */
[----:B------:R-:W-:-:S07]  /*2760*/  IMAD.IADD R5, R39, 0x1, R41 ;  /* 0x0000000127057824 */ /* 0x000fce00078e0229 */
.L_x_2974:
[----:B------:R-:W0:Y:S01]  /*2770*/  LDC.64 R118, c[0x0][0x2e8] ;  /* 0x0000ba00ff767b82 */ /* 0x000e220000000a00 */
[----:B------:R-:W-:Y:S01]  /*2780*/  VIADD R45, R24, 0xffffffff ;  /* 0xffffffff182d7836 */ /* 0x000fe20000000000 */
[----:B------:R-:W-:Y:S05]  /*2790*/  YIELD ;  /* 0x0000000000007946 */ /* 0x000fea0003800000 */
[----:B--2---:R-:W-:Y:S01]  /*27a0*/  SHF.R.S32.HI R42, RZ, 0x1f, R45 ;  /* 0x0000001fff2a7819 */ /* 0x004fe2000001142d */
[----:B------:R-:W1:Y:S01]  /*27b0*/  LDC R116, c[0x0][0x3f4] ;  /* 0x0000fd00ff747b82 */ /* 0x000e620000000800 */
[-C--:B------:R-:W-:Y:S01]  /*27c0*/  IMAD R3, R121, R45.reuse, RZ ;  /* 0x0000002d79037224 */ /* 0x080fe200078e02ff */
[----:B------:R-:W-:Y:S01]  /*27d0*/  BSSY B0, `(.L_x_2867) ;  /* 0x0000800000007945 */ /* 0x000fe20003800000 */
[----:B------:R-:W-:-:S04]  /*27e0*/  IMAD.WIDE.U32 R126, R98, R45, RZ ;  /* 0x0000002d627e7225 */ /* 0x000fc800078e00ff */
[----:B------:R-:W-:Y:S01]  /*27f0*/  IMAD R3, R42, R98, R3 ;  /* 0x000000622a037224 */ /* 0x000fe200078e0203 */
[CC--:B------:R-:W-:Y:S02]  /*2800*/  IADD3 R40, P2, R37.reuse, R126.reuse, RZ ;  /* 0x0000007e25287210 */ /* 0x0c0fe40007f5e0ff */
[-C--:B------:R-:W-:Y:S01]  /*2810*/  IADD3 R0, P3, P4, R37, R126.reuse, R131 ;  /* 0x0000007e25007210 */ /* 0x080fe20007c7e083 */
[----:B------:R-:W-:Y:S01]  /*2820*/  IMAD.IADD R92, R127, 0x1, R3 ;  /* 0x000000017f5c7824 */ /* 0x000fe200078e0203 */
[----:B------:R-:W-:-:S03]  /*2830*/  IADD3 R4, P5, P6, R37, R126, R129 ;  /* 0x0000007e25047210 */ /* 0x000fc60007ebe081 */
[----:B------:R-:W-:Y:S01]  /*2840*/  IMAD.X R41, R92, 0x1, R35, P2 ;  /* 0x000000015c297824 */ /* 0x000fe200010e0623 */
[C---:B0-----:R-:W-:Y:S02]  /*2850*/  LEA R52, P2, R0.reuse, R118, 0x1 ;  /* 0x0000007600347211 */ /* 0x041fe400078408ff */
[CC--:B------:R-:W-:Y:S02]  /*2860*/  IADD3.X R3, R35.reuse, R92.reuse, R130, P3, P4 ;  /* 0x0000005c23037210 */ /* 0x0c0fe40001fe8482 */
[----:B------:R-:W-:Y:S02]  /*2870*/  IADD3.X R24, R35, R92, R128, P5, P6 ;  /* 0x0000005c23187210 */ /* 0x000fe40002fec480 */
[----:B------:R-:W-:Y:S01]  /*2880*/  LEA.HI.X R53, R0, R119, R3, 0x1, P2 ;  /* 0x0000007700357211 */ /* 0x000fe200010f0c03 */
[----:B------:R-:W-:Y:S01]  /*2890*/  IMAD R3, R19, 0x5000, R233 ;  /* 0x0000500013037824 */ /* 0x000fe200078e02e9 */
[----:B-1----:R-:W-:Y:S02]  /*28a0*/  ISETP.GE.AND P2, PT, R116, 0x1, PT ;  /* 0x000000017400780c */ /* 0x002fe40003f46270 */
[----:B------:R-:W-:-:S02]  /*28b0*/  LEA R54, P5, R4, R118, 0x1 ;  /* 0x0000007604367211 */ /* 0x000fc400078a08ff */
[----:B------:R-:W-:Y:S02]  /*28c0*/  LEA R60, P6, R40, R118, 0x1 ;  /* 0x00000076283c7211 */ /* 0x000fe400078c08ff */
[----:B------:R-:W-:Y:S02]  /*28d0*/  ISETP.GT.AND P3, PT, R45, R120, PT ;  /* 0x000000782d00720c */ /* 0x000fe40003f64270 */
[-C--:B------:R-:W-:Y:S01]  /*28e0*/  LEA.HI.X R55, R4, R119.reuse, R24, 0x1, P5 ;  /* 0x0000007704377211 */ /* 0x080fe200028f0c18 */
[----:B------:R-:W-:Y:S01]  /*28f0*/  IMAD R4, R3, 0x2, R18 ;  /* 0x0000000203047824 */ /* 0x000fe200078e0212 */
[----:B------:R-:W-:Y:S01]  /*2900*/  LEA.HI.X R61, R40, R119, R41, 0x1, P6 ;  /* 0x00000077283d7211 */ /* 0x000fe200030f0c29 */
[----:B------:R-:W-:Y:S01]  /*2910*/  IMAD.MOV.U32 R24, RZ, RZ, R45 ;  /* 0x000000ffff187224 */ /* 0x000fe200078e002d */
[----:B------:R-:W-:Y:S01]  /*2920*/  P2R R114, PR, RZ, 0x8 ;  /* 0x00000008ff727803 */ /* 0x000fe20000000000 */
[----:B------:R-:W-:Y:S06]  /*2930*/  @!P2 BRA `(.L_x_2868) ;  /* 0x0000007800a0a947 */ /* 0x000fec0003800000 */
[----:B------:R-:W-:Y:S01]  /*2940*/  ULDC.U8 UR4, c[0x0][0x410] ;  /* 0x0001040000047ab9 */ /* 0x000fe20000000000 */
[-C--:B------:R-:W-:Y:S01]  /*2950*/  IMAD R3, R122, R45.reuse, RZ ;  /* 0x0000002d7a037224 */ /* 0x080fe200078e02ff */
[----:B------:R-:W-:Y:S01]  /*2960*/  ISETP.NE.AND P2, PT, RZ, UR4, PT ;  /* 0x00000004ff007c0c */ /* 0x000fe2000bf45270 */
[-C--:B------:R-:W-:Y:S02]  /*2970*/  IMAD R43, R123, R45.reuse, RZ ;  /* 0x0000002d7b2b7224 */ /* 0x080fe400078e02ff */
        /* <DEDUP_REMOVED lines=52> */
.L_x_2871:
[----:B------:R-:W-:Y:S05]  /*2cc0*/  BSYNC B1 ;  /* 0x0000000000017941 */ /* 0x000fea0003800000 */
.L_x_2870:
        /* <DEDUP_REMOVED lines=74> */
.L_x_2873:
[----:B------:R-:W-:Y:S05]  /*3170*/  BSYNC B1 ;  /* 0x0000000000017941 */ /* 0x000fea0003800000 */
.L_x_2872:
        /* <DEDUP_REMOVED lines=9> */
[----:B------:R-:W-:Y:S01]  /*3210*/  CS2R R58, SRZ ;  /* 0x00000000003a7805 */ /* 0x000fe2000001ff00 */
[----:B-----5:R-:W-:Y:S01]  /*3220*/  IMAD.MOV.U32 R142, RZ, RZ, R66 ;  /* 0x000000ffff8e7224 */ /* 0x020fe200078e0042 */
        /* <DEDUP_REMOVED lines=33> */
.L_x_2875:
[----:B------:R-:W-:Y:S05]  /*3440*/  BSYNC B1 ;  /* 0x0000000000017941 */ /* 0x000fea0003800000 */
.L_x_2874:
[----:B------:R-:W2:Y:S01]  /*3450*/  LDL R0, [R1+0x58] ;  /* 0x0000580001007983 */ /* 0x000ea20000100800 */
[----:B0-----:R-:W-:Y:S01]  /*3460*/  IMAD.MOV.U32 R40, RZ, RZ, R70 ;  /* 0x000000ffff287224 */ /* 0x001fe200078e0046 */
[----:B------:R-:W-:Y:S01]  /*3470*/  PRMT R164, R142, 0x7610, R164 ;  /* 0x000076108ea47816 */ /* 0x000fe200000000a4 */
        /* <DEDUP_REMOVED lines=66> */
.L_x_2876:
[----:B------:R-:W-:Y:S01]  /*38a0*/  IMAD R0, R19, 0x8, R18 ;  /* 0x0000000813007824 */ /* 0x000fe200078e0212 */
[----:B------:R-:W-:Y:S01]  /*38b0*/  SHF.L.U32 R115, R219, 0x1f, RZ ;  /* 0x0000001fdb737819 */ /* 0x000fe200000006ff */
[----:B------:R-:W-:Y:S03]  /*38c0*/  BSSY B1, `(.L_x_2877) ;  /* 0x0000003000017945 */ /* 0x000fe60003800000 */
[----:B------:R-:W0:Y:S02]  /*38d0*/  SYNCS.PHASECHK.TRANS64.TRYWAIT P6, [R0+URZ+0x38890], R115 ;  /* 0x03889073000075a7 */ /* 0x000e2400080c017f */
[----:B0-----:R-:W-:Y:S05]  /*38e0*/  @!P6 BRA `(.L_x_2878) ;  /* 0x000002d000f8e947 */ /* 0x001fea0003800000 */
.L_x_3292:
[----:B------:R-:W-:Y:S05]  /*38f0*/  BSYNC B1 ;  /* 0x0000000000017941 */ /* 0x000fea0003800000 */
.L_x_2877:
        /* <DEDUP_REMOVED lines=9> */
[----:B------:R-:W-:Y:S02]  /*3990*/  SHF.R.U64 R152, R124, 0x10, R125 ;  /* 0x000000107c987819 */ /* 0x000fe4000000127d */
[--C-:B------:R-:W-:Y:S02]  /*39a0*/  SHF.R.U64 R153, R126, 0x10, R127.reuse ;  /* 0x000000107e997819 */ /* 0x100fe4000000127f */
[----:B------:R-:W-:Y:S02]  /*39b0*/  SHF.R.U32.HI R155, RZ, 0x10, R127 ;  /* 0x00000010ff9b7819 */ /* 0x000fe4000001167f */
[----:B------:R-:W-:Y:S01]  /*39c0*/  SHF.R.U32.HI R154, RZ, 0x10, R125 ;  /* 0x00000010ff9a7819 */ /* 0x000fe2000001167d */
[----:B--2---:R-:W-:Y:S01]  /*39d0*/  IMAD.U32 R125, R42, 0x10000, RZ ;  /* 0x000100002a7d7824 */ /* 0x004fe200078e00ff */
[----:B------:R-:W-:Y:S02]  /*39e0*/  PRMT R126, R140, 0x5432, R152 ;  /* 0x000054328c7e7816 */ /* 0x000fe40000000098 */
[----:B------:R-:W-:-:S02]  /*39f0*/  PRMT R152, R156, 0x5410, R153 ;  /* 0x000054109c987816 */ /* 0x000fc40000000099 */
[----:B------:R-:W-:Y:S01]  /*3a00*/  PRMT R153, R157, 0x5410, R155 ;  /* 0x000054109d997816 */ /* 0x000fe2000000009b */
[----:B------:R-:W-:Y:S01]  /*3a10*/  IMAD.U32 R155, R40, 0x10000, RZ ;  /* 0x00010000289b7824 */ /* 0x000fe200078e00ff */
[----:B------:R-:W-:Y:S01]  /*3a20*/  PRMT R127, R139, 0x5432, R154 ;  /* 0x000054328b7f7816 */ /* 0x000fe2000000009a */
[C---:B------:R-:W-:Y:S01]  /*3a30*/  IMAD.U32 R154, R41.reuse, 0x10000, RZ ;  /* 0x00010000299a7824 */ /* 0x040fe200078e00ff */
[----:B------:R-:W-:Y:S01]  /*3a40*/  LOP3.LUT R158, R41, 0xffff0000, RZ, 0xc0, !PT ;  /* 0xffff0000299e7812 */ /* 0x000fe200078ec0ff */
[----:B------:R-:W-:Y:S01]  /*3a50*/  IMAD.U32 R156, R153, 0x10000, RZ ;  /* 0x00010000999c7824 */ /* 0x000fe200078e00ff */
[----:B------:R-:W-:Y:S01]  /*3a60*/  LOP3.LUT R42, R42, 0xffff0000, RZ, 0xc0, !PT ;  /* 0xffff00002a2a7812 */ /* 0x000fe200078ec0ff */
[----:B------:R-:W-:Y:S01]  /*3a70*/  IMAD.U32 R157, R127, 0x10000, RZ ;  /* 0x000100007f9d7824 */ /* 0x000fe200078e00ff */
[C---:B------:R-:W-:Y:S01]  /*3a80*/  LOP3.LUT R41, R152.reuse, 0xffff0000, RZ, 0xc0, !PT ;  /* 0xffff000098297812 */ /* 0x040fe200078ec0ff */
[----:B------:R-:W-:Y:S01]  /*3a90*/  IMAD.U32 R152, R152, 0x10000, RZ ;  /* 0x0001000098987824 */ /* 0x000fe200078e00ff */
[----:B------:R-:W-:Y:S01]  /*3aa0*/  LOP3.LUT R159, R126, 0xffff0000, RZ, 0xc0, !PT ;  /* 0xffff00007e9f7812 */ /* 0x000fe200078ec0ff */
[-C--:B------:R-:W-:Y:S01]  /*3ab0*/  FMUL.FTZ R160, R42, R156.reuse ;  /* 0x0000009c2aa07220 */ /* 0x080fe20000410000 */
[----:B------:R-:W-:Y:S01]  /*3ac0*/  LOP3.LUT R124, R43, 0xffff0000, RZ, 0xc0, !PT ;  /* 0xffff00002b7c7812 */ /* 0x000fe200078ec0ff */
[----:B------:R-:W-:Y:S01]  /*3ad0*/  FMUL.FTZ R161, R158, R41 ;  /* 0x000000299ea17220 */ /* 0x000fe20000410000 */
[----:B------:R-:W-:Y:S01]  /*3ae0*/  FMUL.FTZ R42, R42, R157 ;  /* 0x0000009d2a2a7220 */ /* 0x000fe20000410000 */
[----:B------:R-:W-:Y:S01]  /*3af0*/  FMUL.FTZ R158, R158, R159 ;  /* 0x0000009f9e9e7220 */ /* 0x000fe20000410000 */
[----:B------:R-:W-:Y:S01]  /*3b00*/  LOP3.LUT R153, R153, 0xffff0000, RZ, 0xc0, !PT ;  /* 0xffff000099997812 */ /* 0x000fe200078ec0ff */
[----:B------:R-:W-:Y:S01]  /*3b10*/  IMAD.U32 R126, R126, 0x10000, RZ ;  /* 0x000100007e7e7824 */ /* 0x000fe200078e00ff */
[----:B------:R-:W-:Y:S01]  /*3b20*/  LOP3.LUT R127, R127, 0xffff0000, RZ, 0xc0, !PT ;  /* 0xffff00007f7f7812 */ /* 0x000fe200078ec0ff */
[C---:B------:R-:W-:Y:S01]  /*3b30*/  FFMA.FTZ R160, R125.reuse, R157, -R160 ;  /* 0x0000009d7da07223 */ /* 0x040fe200000108a0 */
[----:B------:R-:W-:Y:S01]  /*3b40*/  LOP3.LUT R40, R40, 0xffff0000, RZ, 0xc0, !PT ;  /* 0xffff000028287812 */ /* 0x000fe200078ec0ff */
[C---:B------:R-:W-:Y:S01]  /*3b50*/  FFMA.FTZ R161, R154.reuse, R159, -R161 ;  /* 0x0000009f9aa17223 */ /* 0x040fe200000108a1 */
[----:B------:R-:W-:Y:S01]  /*3b60*/  FFMA.FTZ R158, R154, R41, R158 ;  /* 0x000000299a9e7223 */ /* 0x000fe2000001009e */
[----:B------:R-:W-:Y:S01]  /*3b70*/  FFMA.FTZ R125, R125, R156, R42 ;  /* 0x0000009c7d7d7223 */ /* 0x000fe2000001002a */
[----:B------:R-:W-:-:S02]  /*3b80*/  IMAD.U32 R43, R43, 0x10000, RZ ;  /* 0x000100002b2b7824 */ /* 0x000fc400078e00ff */
        /* <DEDUP_REMOVED lines=8> */
[----:B------:R-:W-:Y:S02]  /*3c10*/  F2FP.BF16.F32.PACK_AB R158, R158, R161 ;  /* 0x000000a19e9e723e */ /* 0x000fe400000010ff */
[----:B------:R-:W-:-:S02]  /*3c20*/  F2FP.BF16.F32.PACK_AB R43, R43, R42 ;  /* 0x0000002a2b2b723e */ /* 0x000fc400000010ff */
[----:B------:R-:W-:Y:S01]  /*3c30*/  F2FP.BF16.F32.PACK_AB R40, R41, R124 ;  /* 0x0000007c2928723e */ /* 0x000fe200000010ff */
[----:B------:R-:W-:Y:S01]  /*3c40*/  IMAD.MOV.U32 R41, RZ, RZ, R158 ;  /* 0x000000ffff297224 */ /* 0x000fe200078e009e */
[----:B------:R-:W-:-:S07]  /*3c50*/  F2FP.BF16.F32.PACK_AB R42, R125, R160 ;  /* 0x000000a07d2a723e */ /* 0x000fce00000010ff */
.L_x_2884:
[----:B------:R-:W-:Y:S05]  /*3c60*/  BSYNC B3 ;  /* 0x0000000000037941 */ /* 0x000fea0003800000 */
.L_x_2883:
[----:B------:R-:W-:Y:S02]  /*3c70*/  ULDC.64 UR4, c[0x0][0x208] ;  /* 0x0000820000047ab9 */ /* 0x000fe40000000a00 */
[----:B--2---:R1:W-:Y:S03]  /*3c80*/  STG.E.128 desc[UR4][R60.64], R40 ;  /* 0x000000283c007986 */ /* 0x0043e6000c101d04 */
.L_x_2882:
[----:B------:R-:W-:Y:S05]  /*3c90*/  BSYNC B2 ;  /* 0x0000000000027941 */ /* 0x000fea0003800000 */
.L_x_2881:
        /* <DEDUP_REMOVED lines=52> */
.L_x_2888:
[----:B------:R-:W-:Y:S05]  /*3fe0*/  BSYNC B3 ;  /* 0x0000000000037941 */ /* 0x000fea0003800000 */
.L_x_2887:
[----:B------:R-:W-:Y:S02]  /*3ff0*/  ULDC.64 UR4, c[0x0][0x208] ;  /* 0x0000820000047ab9 */ /* 0x000fe40000000a00 */
[----:B--2---:R2:W-:Y:S03]  /*4000*/  STG.E.128 desc[UR4][R60.64+0x80], R40 ;  /* 0x000080283c007986 */ /* 0x0045e6000c101d04 */
.L_x_2886:
[----:B------:R-:W-:Y:S05]  /*4010*/  BSYNC B2 ;  /* 0x0000000000027941 */ /* 0x000fea0003800000 */
.L_x_2885:
        /* <DEDUP_REMOVED lines=52> */
.L_x_2892:
[----:B------:R-:W-:Y:S05]  /*4360*/  BSYNC B3 ;  /* 0x0000000000037941 */ /* 0x000fea0003800000 */
.L_x_2891:
[----:B------:R-:W-:Y:S02]  /*4370*/  ULDC.64 UR4, c[0x0][0x208] ;  /* 0x0000820000047ab9 */ /* 0x000fe40000000a00 */
[----:B--2---:R3:W-:Y:S03]  /*4380*/  STG.E.128 desc[UR4][R60.64+0x100], R40 ;  /* 0x000100283c007986 */ /* 0x0047e6000c101d04 */
.L_x_2890:
[----:B------:R-:W-:Y:S05]  /*4390*/  BSYNC B2 ;  /* 0x0000000000027941 */ /* 0x000fea0003800000 */
.L_x_2889:
[----:B------:R-:W-:-:S13]  /*43a0*/  ISETP.NE.AND P3, PT, R8, RZ, PT ;  /* 0x000000ff0800720c */ /* 0x000fda0003f65270 */
[----:B------:R-:W-:Y:S05]  /*43b0*/  @!P3 BRA `(.L_x_2880) ;  /* 0x0000000000ccb947 */ /* 0x000fea0003800000 */
[----:B-123--:R1:W2:Y:S01]  /*43c0*/  LDS.128 R40, [R4+0x2bc00] ;  /* 0x02bc000004287984 */ /* 0x00e2a20000000c00 */
[----:B------:R-:W-:Y:S01]  /*43d0*/  ISETP.GE.AND P3, PT, R216, R116, PT ;  /* 0x00000074d800720c */ /* 0x000fe20003f66270 */
[----:B------:R-:W-:-:S12]  /*43e0*/  BSSY B2, `(.L_x_2893) ;  /* 0x000002e000027945 */ /* 0x000fd80003800000 */
[----:B-1----:R-:W-:Y:S05]  /*43f0*/  @P3 BRA `(.L_x_2894) ;  /* 0x0000000000b03947 */ /* 0x002fea0003800000 */
[--C-:B------:R-:W-:Y:S02]  /*4400*/  SHF.R.U64 R87, R82, 0x10, R83.reuse ;  /* 0x0000001052577819 */ /* 0x100fe40000001253 */
[----:B------:R-:W-:Y:S02]  /*4410*/  SHF.R.U32.HI R82, RZ, 0x10, R83 ;  /* 0x00000010ff527819 */ /* 0x000fe40000011653 */
[--C-:B------:R-:W-:Y:S02]  /*4420*/  SHF.R.U64 R83, R84, 0x10, R85.reuse ;  /* 0x0000001054537819 */ /* 0x100fe40000001255 */
[----:B------:R-:W-:Y:S01]  /*4430*/  SHF.R.U32.HI R86, RZ, 0x10, R85 ;  /* 0x00000010ff567819 */ /* 0x000fe20000011655 */
[----:B--2---:R-:W-:Y:S01]  /*4440*/  IMAD.U32 R85, R42, 0x10000, RZ ;  /* 0x000100002a557824 */ /* 0x004fe200078e00ff */
[----:B------:R-:W-:Y:S02]  /*4450*/  PRMT R186, R186, 0x5410, R83 ;  /* 0x00005410baba7816 */ /* 0x000fe40000000053 */
[----:B------:R-:W-:-:S02]  /*4460*/  PRMT R180, R180, 0x5410, R87 ;  /* 0x00005410b4b47816 */ /* 0x000fc40000000057 */
[----:B------:R-:W-:Y:S01]  /*4470*/  PRMT R181, R181, 0x5410, R82 ;  /* 0x00005410b5b57816 */ /* 0x000fe20000000052 */
[----:B------:R-:W-:Y:S01]  /*4480*/  IMAD.U32 R82, R41, 0x10000, RZ ;  /* 0x0001000029527824 */ /* 0x000fe200078e00ff */
[----:B------:R-:W-:Y:S01]  /*4490*/  PRMT R187, R187, 0x5410, R86 ;  /* 0x00005410bbbb7816 */ /* 0x000fe20000000056 */
[----:B------:R-:W-:Y:S01]  /*44a0*/  IMAD.U32 R86, R40, 0x10000, RZ ;  /* 0x0001000028567824 */ /* 0x000fe200078e00ff */
[----:B------:R-:W-:Y:S01]  /*44b0*/  LOP3.LUT R94, R41, 0xffff0000, RZ, 0xc0, !PT ;  /* 0xffff0000295e7812 */ /* 0x000fe200078ec0ff */
[----:B------:R-:W-:Y:S01]  /*44c0*/  IMAD.U32 R92, R181, 0x10000, RZ ;  /* 0x00010000b55c7824 */ /* 0x000fe200078e00ff */
[----:B------:R-:W-:Y:S01]  /*44d0*/  LOP3.LUT R41, R186, 0xffff0000, RZ, 0xc0, !PT ;  /* 0xffff0000ba297812 */ /* 0x000fe200078ec0ff */
[----:B------:R-:W-:Y:S01]  /*44e0*/  IMAD.U32 R87, R187, 0x10000, RZ ;  /* 0x00010000bb577824 */ /* 0x000fe200078e00ff */
[----:B------:R-:W-:Y:S02]  /*44f0*/  LOP3.LUT R83, R180, 0xffff0000, RZ, 0xc0, !PT ;  /* 0xffff0000b4537812 */ /* 0x000fe400078ec0ff */
[----:B------:R-:W-:Y:S01]  /*4500*/  LOP3.LUT R42, R42, 0xffff0000, RZ, 0xc0, !PT ;  /* 0xffff00002a2a7812 */ /* 0x000fe200078ec0ff */
[C---:B------:R-:W-:Y:S01]  /*4510*/  FMUL.FTZ R93, R94.reuse, R41 ;  /* 0x000000295e5d7220 */ /* 0x040fe20000410000 */
[----:B------:R-:W-:Y:S01]  /*4520*/  LOP3.LUT R84, R43, 0xffff0000, RZ, 0xc0, !PT ;  /* 0xffff00002b547812 */ /* 0x000fe200078ec0ff */
[----:B------:R-:W-:Y:S01]  /*4530*/  FMUL.FTZ R94, R94, R83 ;  /* 0x000000535e5e7220 */ /* 0x000fe20000410000 */
[----:B------:R-:W-:Y:S01]  /*4540*/  LOP3.LUT R187, R187, 0xffff0000, RZ, 0xc0, !PT ;  /* 0xffff0000bbbb7812 */ /* 0x000fe200078ec0ff */
[C---:B------:R-:W-:Y:S01]  /*4550*/  FMUL.FTZ R118, R42.reuse, R87 ;  /* 0x000000572a767220 */ /* 0x040fe20000410000 */
[----:B------:R-:W-:Y:S01]  /*4560*/  FMUL.FTZ R42, R42, R92 ;  /* 0x0000005c2a2a7220 */ /* 0x000fe20000410000 */
[----:B------:R-:W-:Y:S01]  /*4570*/  LOP3.LUT R40, R40, 0xffff0000, RZ, 0xc0, !PT ;  /* 0xffff000028287812 */ /* 0x000fe200078ec0ff */
[C---:B------:R-:W-:Y:S01]  /*4580*/  FFMA.FTZ R94, R82.reuse, R41, R94 ;  /* 0x00000029525e7223 */ /* 0x040fe2000001005e */
[----:B------:R-:W-:Y:S01]  /*4590*/  LOP3.LUT R181, R181, 0xffff0000, RZ, 0xc0, !PT ;  /* 0xffff0000b5b57812 */ /* 0x000fe200078ec0ff */
[----:B------:R-:W-:Y:S01]  /*45a0*/  FFMA.FTZ R93, R82, R83, -R93 ;  /* 0x00000053525d7223 */ /* 0x000fe2000001085d */
[----:B------:R-:W-:-:S02]  /*45b0*/  IMAD.U32 R41, R186, 0x10000, RZ ;  /* 0x00010000ba297824 */ /* 0x000fc400078e00ff */
[C---:B------:R-:W-:Y:S01]  /*45c0*/  FFMA.FTZ R118, R85.reuse, R92, -R118 ;  /* 0x0000005c55767223 */ /* 0x040fe20000010876 */
[----:B------:R-:W-:Y:S02]  /*45d0*/  IMAD.U32 R83, R180, 0x10000, RZ ;  /* 0x00010000b4537824 */ /* 0x000fe400078e00ff */
[----:B------:R-:W-:Y:S01]  /*45e0*/  FFMA.FTZ R85, R85, R87, R42 ;  /* 0x0000005755557223 */ /* 0x000fe2000001002a */
[----:B------:R-:W-:Y:S02]  /*45f0*/  IMAD.U32 R43, R43, 0x10000, RZ ;  /* 0x000100002b2b7824 */ /* 0x000fe400078e00ff */
        /* <DEDUP_REMOVED lines=11> */
[----:B------:R-:W-:-:S07]  /*46b0*/  F2FP.BF16.F32.PACK_AB R40, R40, R87 ;  /* 0x000000572828723e */ /* 0x000fce00000010ff */
.L_x_2894:
[----:B------:R-:W-:Y:S05]  /*46c0*/  BSYNC B2 ;  /* 0x0000000000027941 */ /* 0x000fea0003800000 */
.L_x_2893:
[----:B------:R-:W-:Y:S02]  /*46d0*/  ULDC.64 UR4, c[0x0][0x208] ;  /* 0x0000820000047ab9 */ /* 0x000fe40000000a00 */
[----:B--2---:R4:W-:Y:S03]  /*46e0*/  STG.E.128 desc[UR4][R60.64+0x180], R40 ;  /* 0x000180283c007986 */ /* 0x0049e6000c101d04 */
.L_x_2880:
[----:B------:R-:W-:Y:S05]  /*46f0*/  BSYNC B1 ;  /* 0x0000000000017941 */ /* 0x000fea0003800000 */
.L_x_2879:
        /* <DEDUP_REMOVED lines=18> */
[----:B------:R-:W-:Y:S01]  /*4820*/  LOP3.LUT R79, R41, 0xffff0000, RZ, 0xc0, !PT ;  /* 0xffff0000294f7812 */ /* 0x000fe200078ec0ff */
[----:B------:R-:W-:Y:S01]  /*4830*/  IMAD.U32 R41, R40, 0x10000, RZ ;  /* 0x0001000028297824 */ /* 0x000fe200078e00ff */
[C---:B------:R-:W-:Y:S01]  /*4840*/  LOP3.LUT R84, R190.reuse, 0xffff0000, RZ, 0xc0, !PT ;  /* 0xffff0000be547812 */ /* 0x040fe200078ec0ff */
[----:B------:R-:W-:Y:S01]  /*4850*/  IMAD.U32 R190, R190, 0x10000, RZ ;  /* 0x00010000bebe7824 */ /* 0x000fe200078e00ff */
[C---:B------:R-:W-:Y:S01]  /*4860*/  LOP3.LUT R80, R178.reuse, 0xffff0000, RZ, 0xc0, !PT ;  /* 0xffff0000b2507812 */ /* 0x040fe200078ec0ff */
[----:B------:R-:W-:Y:S01]  /*4870*/  IMAD.U32 R178, R178, 0x10000, RZ ;  /* 0x00010000b2b27824 */ /* 0x000fe200078e00ff */
[----:B------:R-:W-:Y:S01]  /*4880*/  PRMT R179, R179, 0x5410, R78 ;  /* 0x00005410b3b37816 */ /* 0x000fe2000000004e */
[----:B------:R-:W-:Y:S01]  /*4890*/  FMUL.FTZ R86, R79, R84 ;  /* 0x000000544f567220 */ /* 0x000fe20000410000 */
[----:B------:R-:W-:Y:S01]  /*48a0*/  LOP3.LUT R61, R42, 0xffff0000, RZ, 0xc0, !PT ;  /* 0xffff00002a3d7812 */ /* 0x000fe200078ec0ff */
[----:B------:R-:W-:-:S02]  /*48b0*/  IMAD.U32 R78, R191, 0x10000, RZ ;  /* 0x00010000bf4e7824 */ /* 0x000fc400078e00ff */
[-C--:B------:R-:W-:Y:S01]  /*48c0*/  FMUL.FTZ R83, R79, R80.reuse ;  /* 0x000000504f537220 */ /* 0x080fe20000410000 */
[----:B------:R-:W-:Y:S01]  /*48d0*/  IMAD.U32 R82, R179, 0x10000, RZ ;  /* 0x00010000b3527824 */ /* 0x000fe200078e00ff */
[----:B------:R-:W-:Y:S01]  /*48e0*/  LOP3.LUT R79, R40, 0xffff0000, RZ, 0xc0, !PT ;  /* 0xffff0000284f7812 */ /* 0x000fe200078ec0ff */
[----:B------:R-:W-:Y:S01]  /*48f0*/  FFMA.FTZ R40, R81, R80, -R86 ;  /* 0x0000005051287223 */ /* 0x000fe20000010856 */
[----:B------:R-:W-:Y:S01]  /*4900*/  FMUL.FTZ R85, R61, R78 ;  /* 0x0000004e3d557220 */ /* 0x000fe20000410000 */
[----:B------:R-:W-:Y:S01]  /*4910*/  FFMA.FTZ R81, R81, R84, R83 ;  /* 0x0000005451517223 */ /* 0x000fe20000010053 */
[----:B------:R-:W-:Y:S01]  /*4920*/  LOP3.LUT R42, R43, 0xffff0000, RZ, 0xc0, !PT ;  /* 0xffff00002b2a7812 */ /* 0x000fe200078ec0ff */
[-C--:B------:R-:W-:Y:S01]  /*4930*/  FMUL.FTZ R83, R61, R82.reuse ;  /* 0x000000523d537220 */ /* 0x080fe20000410000 */
[----:B------:R-:W-:Y:S01]  /*4940*/  LOP3.LUT R191, R191, 0xffff0000, RZ, 0xc0, !PT ;  /* 0xffff0000bfbf7812 */ /* 0x000fe200078ec0ff */
[C---:B------:R-:W-:Y:S01]  /*4950*/  FFMA.FTZ R61, R60.reuse, R82, -R85 ;  /* 0x000000523c3d7223 */ /* 0x040fe20000010855 */
[----:B------:R-:W-:Y:S01]  /*4960*/  LOP3.LUT R179, R179, 0xffff0000, RZ, 0xc0, !PT ;  /* 0xffff0000b3b37812 */ /* 0x000fe200078ec0ff */
        /* <DEDUP_REMOVED lines=15> */
.L_x_2900:
[----:B------:R-:W-:Y:S05]  /*4a60*/  BSYNC B3 ;  /* 0x0000000000037941 */ /* 0x000fea0003800000 */
.L_x_2899:
[----:B------:R-:W-:Y:S02]  /*4a70*/  ULDC.64 UR4, c[0x0][0x208] ;  /* 0x0000820000047ab9 */ /* 0x000fe40000000a00 */
[----:B--2---:R1:W-:Y:S03]  /*4a80*/  STG.E.128 desc[UR4][R54.64], R40 ;  /* 0x0000002836007986 */ /* 0x0043e6000c101d04 */
.L_x_2898:
[----:B------:R-:W-:Y:S05]  /*4a90*/  BSYNC B2 ;  /* 0x0000000000027941 */ /* 0x000fea0003800000 */
.L_x_2897:
        /* <DEDUP_REMOVED lines=9> */
[----:B------:R-:W-:Y:S02]  /*4b30*/  SHF.R.U64 R79, R74, 0x10, R75 ;  /* 0x000000104a4f7819 */ /* 0x000fe4000000124b */
[----:B------:R-:W-:Y:S02]  /*4b40*/  SHF.R.U32.HI R76, RZ, 0x10, R77 ;  /* 0x00000010ff4c7819 */ /* 0x000fe4000001164d */
[----:B------:R-:W-:Y:S02]  /*4b50*/  SHF.R.U32.HI R74, RZ, 0x10, R75 ;  /* 0x00000010ff4a7819 */ /* 0x000fe4000001164b */
[----:B------:R-:W-:Y:S01]  /*4b60*/  PRMT R174, R174, 0x5410, R61 ;  /* 0x00005410aeae7816 */ /* 0x000fe2000000003d */
[----:B------:R-:W-:Y:S01]  /*4b70*/  IMAD.U32 R61, R41, 0x10000, RZ ;  /* 0x00010000293d7824 */ /* 0x000fe200078e00ff */
[----:B------:R-:W-:-:S02]  /*4b80*/  PRMT R172, R172, 0x5410, R79 ;  /* 0x00005410acac7816 */ /* 0x000fc4000000004f */
[----:B------:R-:W-:Y:S02]  /*4b90*/  PRMT R175, R175, 0x5410, R76 ;  /* 0x00005410afaf7816 */ /* 0x000fe4000000004c */
[----:B------:R-:W-:Y:S02]  /*4ba0*/  PRMT R173, R173, 0x5410, R74 ;  /* 0x00005410adad7816 */ /* 0x000fe4000000004a */
[----:B------:R-:W-:Y:S01]  /*4bb0*/  LOP3.LUT R74, R41, 0xffff0000, RZ, 0xc0, !PT ;  /* 0xffff0000294a7812 */ /* 0x000fe200078ec0ff */
[----:B------:R-:W-:Y:S01]  /*4bc0*/  IMAD.U32 R79, R175, 0x10000, RZ ;  /* 0x00010000af4f7824 */ /* 0x000fe200078e00ff */
[----:B------:R-:W-:Y:S01]  /*4bd0*/  LOP3.LUT R78, R174, 0xffff0000, RZ, 0xc0, !PT ;  /* 0xffff0000ae4e7812 */ /* 0x000fe200078ec0ff */
[----:B------:R-:W-:Y:S01]  /*4be0*/  IMAD.U32 R77, R173, 0x10000, RZ ;  /* 0x00010000ad4d7824 */ /* 0x000fe200078e00ff */
[----:B------:R-:W-:Y:S01]  /*4bf0*/  LOP3.LUT R75, R42, 0xffff0000, RZ, 0xc0, !PT ;  /* 0xffff00002a4b7812 */ /* 0x000fe200078ec0ff */
[----:B------:R-:W-:Y:S01]  /*4c00*/  IMAD.U32 R41, R40, 0x10000, RZ ;  /* 0x0001000028297824 */ /* 0x000fe200078e00ff */
[----:B------:R-:W-:Y:S01]  /*4c10*/  LOP3.LUT R76, R172, 0xffff0000, RZ, 0xc0, !PT ;  /* 0xffff0000ac4c7812 */ /* 0x000fe200078ec0ff */
[C---:B------:R-:W-:Y:S01]  /*4c20*/  FMUL.FTZ R80, R74.reuse, R78 ;  /* 0x0000004e4a507220 */ /* 0x040fe20000410000 */
[----:B------:R-:W-:Y:S01]  /*4c30*/  LOP3.LUT R42, R43, 0xffff0000, RZ, 0xc0, !PT ;  /* 0xffff00002b2a7812 */ /* 0x000fe200078ec0ff */
[----:B------:R-:W-:Y:S01]  /*4c40*/  FMUL.FTZ R83, R75, R79 ;  /* 0x0000004f4b537220 */ /* 0x000fe20000410000 */
[----:B------:R-:W-:Y:S01]  /*4c50*/  LOP3.LUT R175, R175, 0xffff0000, RZ, 0xc0, !PT ;  /* 0xffff0000afaf7812 */ /* 0x000fe200078ec0ff */
[----:B------:R-:W-:Y:S01]  /*4c60*/  FMUL.FTZ R81, R74, R76 ;  /* 0x0000004c4a517220 */ /* 0x000fe20000410000 */
[----:B------:R-:W-:Y:S01]  /*4c70*/  LOP3.LUT R173, R173, 0xffff0000, RZ, 0xc0, !PT ;  /* 0xffff0000adad7812 */ /* 0x000fe200078ec0ff */
[----:B------:R-:W-:Y:S01]  /*4c80*/  FMUL.FTZ R75, R75, R77 ;  /* 0x0000004d4b4b7220 */ /* 0x000fe20000410000 */
[----:B------:R-:W-:Y:S01]  /*4c90*/  LOP3.LUT R40, R40, 0xffff0000, RZ, 0xc0, !PT ;  /* 0xffff000028287812 */ /* 0x000fe200078ec0ff */
[----:B------:R-:W-:-:S02]  /*4ca0*/  IMAD.U32 R174, R174, 0x10000, RZ ;  /* 0x00010000aeae7824 */ /* 0x000fc400078e00ff */
[C---:B------:R-:W-:Y:S01]  /*4cb0*/  FFMA.FTZ R80, R61.reuse, R76, -R80 ;  /* 0x0000004c3d507223 */ /* 0x040fe20000010850 */
[----:B------:R-:W-:Y:S02]  /*4cc0*/  IMAD.U32 R172, R172, 0x10000, RZ ;  /* 0x00010000acac7824 */ /* 0x000fe400078e00ff */
[----:B------:R-:W-:Y:S01]  /*4cd0*/  FFMA.FTZ R81, R61, R78, R81 ;  /* 0x0000004e3d517223 */ /* 0x000fe20000010051 */
[----:B------:R-:W-:Y:S01]  /*4ce0*/  FFMA.FTZ R83, R60, R77, -R83 ;  /* 0x0000004d3c537223 */ /* 0x000fe20000010853 */
[C---:B------:R-:W-:Y:S01]  /*4cf0*/  FMUL.FTZ R74, R42.reuse, R175 ;  /* 0x000000af2a4a7220 */ /* 0x040fe20000410000 */
[----:B------:R-:W-:Y:S01]  /*4d00*/  FMUL.FTZ R76, R42, R173 ;  /* 0x000000ad2a4c7220 */ /* 0x000fe20000410000 */
[----:B------:R-:W-:Y:S02]  /*4d10*/  IMAD.U32 R43, R43, 0x10000, RZ ;  /* 0x000100002b2b7824 */ /* 0x000fe400078e00ff */
        /* <DEDUP_REMOVED lines=11> */
[----:B------:R-:W-:-:S07]  /*4dd0*/  F2FP.BF16.F32.PACK_AB R43, R43, R74 ;  /* 0x0000004a2b2b723e */ /* 0x000fce00000010ff */
.L_x_2904:
[----:B------:R-:W-:Y:S05]  /*4de0*/  BSYNC B3 ;  /* 0x0000000000037941 */ /* 0x000fea0003800000 */
.L_x_2903:
[----:B------:R-:W-:Y:S02]  /*4df0*/  ULDC.64 UR4, c[0x0][0x208] ;  /* 0x0000820000047ab9 */ /* 0x000fe40000000a00 */
[----:B--2---:R1:W-:Y:S03]  /*4e00*/  STG.E.128 desc[UR4][R54.64+0x80], R40 ;  /* 0x0000802836007986 */ /* 0x0043e6000c101d04 */
.L_x_2902:
[----:B------:R-:W-:Y:S05]  /*4e10*/  BSYNC B2 ;  /* 0x0000000000027941 */ /* 0x000fea0003800000 */
.L_x_2901:
        /* <DEDUP_REMOVED lines=53> */
.L_x_2908:
[----:B------:R-:W-:Y:S05]  /*5170*/  BSYNC B3 ;  /* 0x0000000000037941 */ /* 0x000fea0003800000 */
.L_x_2907:
[----:B------:R-:W-:Y:S02]  /*5180*/  ULDC.64 UR4, c[0x0][0x208] ;  /* 0x0000820000047ab9 */ /* 0x000fe40000000a00 */
[----:B--2---:R1:W-:Y:S03]  /*5190*/  STG.E.128 desc[UR4][R54.64+0x100], R40 ;  /* 0x0001002836007986 */ /* 0x0043e6000c101d04 */
.L_x_2906:
[----:B------:R-:W-:Y:S05]  /*51a0*/  BSYNC B2 ;  /* 0x0000000000027941 */ /* 0x000fea0003800000 */
.L_x_2905:
[----:B------:R-:W-:-:S13]  /*51b0*/  ISETP.NE.AND P3, PT, R8, RZ, PT ;  /* 0x000000ff0800720c */ /* 0x000fda0003f65270 */
        /* <DEDUP_REMOVED lines=51> */
.L_x_2910:
[----:B------:R-:W-:Y:S05]  /*54f0*/  BSYNC B2 ;  /* 0x0000000000027941 */ /* 0x000fea0003800000 */
.L_x_2909:
[----:B------:R-:W-:Y:S02]  /*5500*/  ULDC.64 UR4, c[0x0][0x208] ;  /* 0x0000820000047ab9 */ /* 0x000fe40000000a00 */
[----:B--2---:R1:W-:Y:S03]  /*5510*/  STG.E.128 desc[UR4][R54.64+0x180], R40 ;  /* 0x0001802836007986 */ /* 0x0043e6000c101d04 */
.L_x_2896:
[----:B------:R-:W-:Y:S05]  /*5520*/  BSYNC B1 ;  /* 0x0000000000017941 */ /* 0x000fea0003800000 */
.L_x_2895:
        /* <DEDUP_REMOVED lines=54> */
.L_x_2915:
[----:B------:R-:W-:Y:S05]  /*5890*/  BSYNC B2 ;  /* 0x0000000000027941 */ /* 0x000fea0003800000 */
.L_x_2914:
[----:B------:R-:W-:Y:S02]  /*58a0*/  ULDC.64 UR4, c[0x0][0x208] ;  /* 0x0000820000047ab9 */ /* 0x000fe40000000a00 */
[----:B--2---:R1:W-:Y:S03]  /*58b0*/  STG.E.128 desc[UR4][R52.64], R40 ;  /* 0x0000002834007986 */ /* 0x0043e6000c101d04 */
.L_x_2913:
[----:B------:R-:W-:Y:S05]  /*58c0*/  BSYNC B1 ;  /* 0x0000000000017941 */ /* 0x000fea0003800000 */
.L_x_2912:
        /* <DEDUP_REMOVED lines=53> */
.L_x_2919:
[----:B------:R-:W-:Y:S05]  /*5c20*/  BSYNC B2 ;  /* 0x0000000000027941 */ /* 0x000fea0003800000 */
.L_x_2918:
[----:B------:R-:W-:Y:S02]  /*5c30*/  ULDC.64 UR4, c[0x0][0x208] ;  /* 0x0000820000047ab9 */ /* 0x000fe40000000a00 */
[----:B--2---:R1:W-:Y:S03]  /*5c40*/  STG.E.128 desc[UR4][R52.64+0x80], R40 ;  /* 0x0000802834007986 */ /* 0x0043e6000c101d04 */
.L_x_2917:
[----:B------:R-:W-:Y:S05]  /*5c50*/  BSYNC B1 ;  /* 0x0000000000017941 */ /* 0x000fea0003800000 */
.L_x_2916:
        /* <DEDUP_REMOVED lines=30> */
[C---:B------:R-:W-:Y:S01]  /*5e40*/  FMUL.FTZ R59, R43.reuse, R56 ;  /* 0x000000382b3b7220 */ /* 0x040fe20000410000 */
        /* <DEDUP_REMOVED lines=22> */
.L_x_2923:
[----:B------:R-:W-:Y:S05]  /*5fb0*/  BSYNC B2 ;  /* 0x0000000000027941 */ /* 0x000fea0003800000 */
.L_x_2922:
[----:B------:R-:W-:Y:S02]  /*5fc0*/  ULDC.64 UR4, c[0x0][0x208] ;  /* 0x0000820000047ab9 */ /* 0x000fe40000000a00 */
[----:B--2---:R1:W-:Y:S03]  /*5fd0*/  STG.E.128 desc[UR4][R52.64+0x100], R40 ;  /* 0x0001002834007986 */ /* 0x0043e6000c101d04 */
.L_x_2921:
[----:B------:R-:W-:Y:S05]  /*5fe0*/  BSYNC B1 ;  /* 0x0000000000017941 */ /* 0x000fea0003800000 */
.L_x_2920:
        /* <DEDUP_REMOVED lines=52> */
.L_x_2925:
[----:B------:R-:W-:Y:S05]  /*6330*/  BSYNC B1 ;  /* 0x0000000000017941 */ /* 0x000fea0003800000 */
.L_x_2924:
[----:B------:R-:W-:Y:S02]  /*6340*/  ULDC.64 UR4, c[0x0][0x208] ;  /* 0x0000820000047ab9 */ /* 0x000fe40000000a00 */
[----:B--2---:R1:W-:Y:S01]  /*6350*/  STG.E.128 desc[UR4][R52.64+0x180], R40 ;  /* 0x0001802834007986 */ /* 0x0043e2000c101d04 */
[----:B------:R-:W-:Y:S05]  /*6360*/  BRA `(.L_x_2911) ;  /* 0x0000004400187947 */ /* 0x000fea0003800000 */
.L_x_2869:
        /* <DEDUP_REMOVED lines=37> */
.L_x_2927:
[----:B------:R-:W-:Y:S05]  /*65c0*/  BSYNC B1 ;  /* 0x0000000000017941 */ /* 0x000fea0003800000 */
.L_x_2926:
        /* <DEDUP_REMOVED lines=67> */
.L_x_2929:
[----:B------:R-:W-:Y:S05]  /*6a00*/  BSYNC B1 ;  /* 0x0000000000017941 */ /* 0x000fea0003800000 */
.L_x_2928:
        /* <DEDUP_REMOVED lines=34> */
.L_x_2931:
[----:B------:R-:W-:Y:S05]  /*6c30*/  BSYNC B1 ;  /* 0x0000000000017941 */ /* 0x000fea0003800000 */
.L_x_2930:
[----:B------:R-:W2:Y:S01]  /*6c40*/  LDL R0, [R1+0x58] ;  /* 0x0000580001007983 */ /* 0x000ea20000100800 */
[----:B0-----:R-:W-:Y:S01]  /*6c50*/  IMAD.MOV.U32 R88, RZ, RZ, R56 ;  /* 0x000000ffff587224 */ /* 0x001fe200078e0038 */
[----:B------:R-:W-:Y:S01]  /*6c60*/  PRMT R170, R93, 0x7610, R170 ;  /* 0x000076105daa7816 */ /* 0x000fe200000000aa */
[----:B------:R-:W-:Y:S02]  /*6c70*/  IMAD.MOV.U32 R89, RZ, RZ, R57 ;  /* 0x000000ffff597224 */ /* 0x000fe400078e0039 */
[----:B------:R-:W-:-:S03]  /*6c80*/  IMAD.MOV.U32 R90, RZ, RZ, R62 ;  /* 0x000000ffff5a7224 */ /* 0x000fc600078e003e */
        /* <DEDUP_REMOVED lines=10> */
[----:B------:R-:W-:-:S03]  /*6d30*/  IMAD.MOV.U32 R90, RZ, RZ, R70 ;  /* 0x000000ffff5a7224 */ /* 0x000fc600078e0046 */
[----:B------:R-:W-:Y:S01]  /*6d40*/  PRMT R173, R88, 0x5410, R89 ;  /* 0x0000541058ad7816 */ /* 0x000fe20000000059 */
[----:B------:R-:W-:Y:S02]  /*6d50*/  IMAD.MOV.U32 R88, RZ, RZ, R68 ;  /* 0x000000ffff587224 */ /* 0x000fe400078e0044 */
[----:B------:R-:W-:-:S03]  /*6d60*/  IMAD.MOV.U32 R89, RZ, RZ, R69 ;  /* 0x000000ffff597224 */ /* 0x000fc600078e0045 */
[----:B------:R-:W-:Y:S01]  /*6d70*/  PRMT R177, R177, 0x5410, R88 ;  /* 0x00005410b1b17816 */ /* 0x000fe20000000058 */
[----:B-----5:R-:W-:Y:S01]  /*6d80*/  IMAD.MOV.U32 R88, RZ, RZ, R73 ;  /* 0x000000ffff587224 */ /* 0x020fe200078e0049 */
[----:B--2---:R-:W-:Y:S01]  /*6d90*/  R2UR UR4, R0 ;  /* 0x00000000000472ca */ /* 0x004fe200000e0000 */
[----:B------:R-:W-:-:S05]  /*6da0*/  IMAD.MOV.U32 R0, RZ, RZ, R59 ;  /* 0x000000ffff007224 */ /* 0x000fca00078e003b */
[----:B------:R-:W-:Y:S01]  /*6db0*/  PRMT R170, R170, 0x5410, R0 ;  /* 0x00005410aaaa7816 */ /* 0x000fe20000000000 */
[----:B------:R-:W-:-:S05]  /*6dc0*/  IMAD.MOV.U32 R0, RZ, RZ, R63 ;  /* 0x000000ffff007224 */ /* 0x000fca00078e003f */
[----:B------:R-:W-:Y:S01]  /*6dd0*/  PRMT R174, R0, 0x7610, R174 ;  /* 0x0000761000ae7816 */ /* 0x000fe200000000ae */
[----:B------:R-:W-:Y:S01]  /*6de0*/  IMAD.MOV.U32 R0, RZ, RZ, R67 ;  /* 0x000000ffff007224 */ /* 0x000fe200078e0043 */
[----:B------:R-:W-:Y:S02]  /*6df0*/  UISETP.NE.AND UP0, UPT, UR4, 0x3, UPT ;  /* 0x000000030400788c */ /* 0x000fe4000bf05270 */
[----:B------:R-:W-:Y:S01]  /*6e00*/  PRMT R174, R174, 0x5410, R90 ;  /* 0x00005410aeae7816 */ /* 0x000fe2000000005a */
[----:B------:R-:W-:Y:S01]  /*6e10*/  IMAD.MOV.U32 R90, RZ, RZ, R74 ;  /* 0x000000ffff5a7224 */ /* 0x000fe200078e004a */
[----:B------:R-:W-:Y:S01]  /*6e20*/  PRMT R172, R172, 0x5410, R0 ;  /* 0x00005410acac7816 */ /* 0x000fe20000000000 */
[----:B------:R-:W-:Y:S01]  /*6e30*/  IMAD.MOV.U32 R0, RZ, RZ, R71 ;  /* 0x000000ffff007224 */ /* 0x000fe200078e0047 */
[----:B------:R-:W-:Y:S02]  /*6e40*/  PLOP3.LUT P2, PT, PT, PT, UP0, 0x80, 0x0 ;  /* 0x000000000000781c */ /* 0x000fe40003f4f008 */
[----:B------:R-:W-:Y:S01]  /*6e50*/  PRMT R153, R153, 0x5410, R90 ;  /* 0x0000541099997816 */ /* 0x000fe2000000005a */
        /* <DEDUP_REMOVED lines=16> */
[----:B------:R-:W-:-:S02]  /*6f60*/  IMAD.MOV.U32 R88, RZ, RZ, R80 ;  /* 0x000000ffff587224 */ /* 0x000fc400078e0050 */
[----:B------:R-:W-:Y:S01]  /*6f70*/  IMAD.MOV.U32 R0, RZ, RZ, R81 ;  /* 0x000000ffff007224 */ /* 0x000fe200078e0051 */
[----:B------:R-:W-:Y:S01]  /*6f80*/  PRMT R154, R154, 0x5410, R89 ;  /* 0x000054109a9a7816 */ /* 0x000fe20000000059 */
[----:B------:R-:W-:-:S03]  /*6f90*/  IMAD.MOV.U32 R89, RZ, RZ, R87 ;  /* 0x000000ffff597224 */ /* 0x000fc600078e0057 */
[----:B------:R-:W-:Y:S01]  /*6fa0*/  PRMT R155, R88, 0x5410, R0 ;  /* 0x00005410589b7816 */ /* 0x000fe20000000000 */
[----:B------:R-:W-:Y:S01]  /*6fb0*/  IMAD.MOV.U32 R88, RZ, RZ, R84 ;  /* 0x000000ffff587224 */ /* 0x000fe200078e0054 */
[----:B------:R-:W-:Y:S01]  /*6fc0*/  PRMT R156, R89, 0x5410, R90 ;  /* 0x00005410599c7816 */ /* 0x000fe2000000005a */
[----:B------:R-:W-:-:S05]  /*6fd0*/  IMAD.MOV.U32 R0, RZ, RZ, R85 ;  /* 0x000000ffff007224 */ /* 0x000fca00078e0055 */
[----:B------:R-:W-:Y:S01]  /*6fe0*/  PRMT R169, R88, 0x5410, R0 ;  /* 0x0000541058a97816 */ /* 0x000fe20000000000 */
[----:B------:R-:W-:Y:S06]  /*6ff0*/  @!P2 BRA `(.L_x_2932) ;  /* 0x000000000004a947 */ /* 0x000fec0003800000 */
[----:B------:R-:W-:Y:S01]  /*7000*/  BPT.TRAP 0x1 ;  /* 0x000000040000795c */ /* 0x000fe20000300000 */
.L_x_2932:
[----:B------:R-:W-:Y:S01]  /*7010*/  IMAD R0, R19, 0x8, R18 ;  /* 0x0000000813007824 */ /* 0x000fe200078e0212 */
[----:B------:R-:W-:Y:S01]  /*7020*/  SHF.L.U32 R115, R219, 0x1f, RZ ;  /* 0x0000001fdb737819 */ /* 0x000fe200000006ff */
[----:B------:R-:W0:Y:S01]  /*7030*/  LDC R145, c[0x0][0x2f4] ;  /* 0x0000bd00ff917b82 */ /* 0x000e220000000800 */
[----:B------:R-:W-:Y:S02]  /*7040*/  BSSY B1, `(.L_x_2933) ;  /* 0x0000004000017945 */ /* 0x000fe40003800000 */
[----:B------:R-:W1:Y:S05]  /*7050*/  SYNCS.PHASECHK.TRANS64.TRYWAIT P6, [R0+URZ+0x38890], R115 ;  /* 0x03889073000075a7 */ /* 0x000e6a00080c017f */
[----:B------:R-:W2:Y:S01]  /*7060*/  LDC.64 R124, c[0x0][0x300] ;  /* 0x0000c000ff7c7b82 */ /* 0x000ea20000000a00 */
[----:B-1----:R-:W-:Y:S05]  /*7070*/  @!P6 BRA `(.L_x_2934) ;  /* 0x0000029c0028e947 */ /* 0x002fea0003800000 */
.L_x_3293:
[----:B------:R-:W-:Y:S05]  /*7080*/  BSYNC B1 ;  /* 0x0000000000017941 */ /* 0x000fea0003800000 */
.L_x_2933:
        /* <DEDUP_REMOVED lines=61> */
[----:B------:R-:W-:Y:S01]  /*7460*/  PRMT R53, R181, 0x5410, R53 ;  /* 0x00005410b5357816 */ /* 0x000fe20000000035 */
[----:B------:R-:W-:Y:S01]  /*7470*/  FFMA.FTZ R163, R162, R163, -R166 ;  /* 0x000000a3a2a37223 */ /* 0x000fe200000108a6 */
[----:B------:R-:W-:-:S02]  /*7480*/  IMAD.U32 R166, R95, 0x10000, RZ ;  /* 0x000100005fa67824 */ /* 0x000fc400078e00ff */
[----:B------:R-:W-:Y:S01]  /*7490*/  FFMA.FTZ R162, R162, R164, R165 ;  /* 0x000000a4a2a27223 */ /* 0x000fe200000100a5 */
[----:B------:R-:W-:Y:S02]  /*74a0*/  LOP3.LUT R164, R161, 0xffff0000, RZ, 0xc0, !PT ;  /* 0xffff0000a1a47812 */ /* 0x000fe400078ec0ff */
[----:B------:R-:W-:Y:S02]  /*74b0*/  LOP3.LUT R161, R160, 0xffff0000, RZ, 0xc0, !PT ;  /* 0xffff0000a0a17812 */ /* 0x000fe400078ec0ff */
[----:B------:R-:W-:Y:S02]  /*74c0*/  SHF.R.U64 R54, R54, 0x10, R55 ;  /* 0x0000001036367819 */ /* 0x000fe40000001237 */
[----:B------:R-:W-:Y:S01]  /*74d0*/  SHF.R.U64 R46, R46, 0x10, R47 ;  /* 0x000000102e2e7819 */ /* 0x000fe2000000122f */
        /* <DEDUP_REMOVED lines=9> */
[----:B------:R-:W-:Y:S01]  /*7570*/  PRMT R93, R168, 0x5410, R93 ;  /* 0x00005410a85d7816 */ /* 0x000fe2000000005d */
[----:B------:R-:W-:Y:S01]  /*7580*/  IMAD.U32 R47, R90, 0x10000, RZ ;  /* 0x000100005a2f7824 */ /* 0x000fe200078e00ff */
[----:B------:R-:W-:Y:S02]  /*7590*/  PRMT R161, R167, 0x5410, R161 ;  /* 0x00005410a7a17816 */ /* 0x000fe400000000a1 */
[----:B------:R-:W-:Y:S01]  /*75a0*/  PRMT R46, R183, 0x5432, R46 ;  /* 0x00005432b72e7816 */ /* 0x000fe2000000002e */
[C---:B------:R-:W-:Y:S01]  /*75b0*/  IMAD.U32 R165, R93.reuse, 0x10000, RZ ;  /* 0x000100005da57824 */ /* 0x040fe200078e00ff */
[----:B------:R-:W-:Y:S01]  /*75c0*/  LOP3.LUT R93, R93, 0xffff0000, RZ, 0xc0, !PT ;  /* 0xffff00005d5d7812 */ /* 0x000fe200078ec0ff */
[----:B------:R-:W-:Y:S01]  /*75d0*/  IMAD.U32 R167, R161, 0x10000, RZ ;  /* 0x00010000a1a77824 */ /* 0x000fe200078e00ff */
[----:B------:R-:W-:Y:S01]  /*75e0*/  LOP3.LUT R94, R94, 0xffff0000, RZ, 0xc0, !PT ;  /* 0xffff00005e5e7812 */ /* 0x000fe200078ec0ff */
[----:B------:R-:W-:Y:S01]  /*75f0*/  FMUL.FTZ R168, R166, R165 ;  /* 0x000000a5a6a87220 */ /* 0x000fe20000410000 */
[----:B------:R-:W-:Y:S01]  /*7600*/  LOP3.LUT R90, R90, 0xffff0000, RZ, 0xc0, !PT ;  /* 0xffff00005a5a7812 */ /* 0x000fe200078ec0ff */
[----:B------:R-:W-:Y:S01]  /*7610*/  FMUL.FTZ R166, R166, R167 ;  /* 0x000000a7a6a67220 */ /* 0x000fe20000410000 */
[----:B------:R-:W-:Y:S01]  /*7620*/  F2FP.BF16.F32.PACK_AB R160, R160, R163 ;  /* 0x000000a3a0a0723e */ /* 0x000fe200000010ff */
[C---:B------:R-:W-:Y:S01]  /*7630*/  FFMA.FTZ R167, R164.reuse, R167, -R168 ;  /* 0x000000a7a4a77223 */ /* 0x040fe200000108a8 */
[----:B------:R-:W-:Y:S01]  /*7640*/  F2FP.BF16.F32.PACK_AB R162, R89, R162 ;  /* 0x000000a259a2723e */ /* 0x000fe200000010ff */
[----:B------:R-:W-:Y:S01]  /*7650*/  FFMA.FTZ R166, R164, R165, R166 ;  /* 0x000000a5a4a67223 */ /* 0x000fe200000100a6 */
[----:B------:R-:W-:Y:S01]  /*7660*/  SHF.R.U64 R164, R44, 0x10, R45 ;  /* 0x000000102ca47819 */ /* 0x000fe2000000122d */
[----:B------:R-:W-:Y:S01]  /*7670*/  IMAD.MOV.U32 R89, RZ, RZ, R160 ;  /* 0x000000ffff597224 */ /* 0x000fe200078e00a0 */
[----:B------:R-:W-:-:S02]  /*7680*/  LOP3.LUT R45, R161, 0xffff0000, RZ, 0xc0, !PT ;  /* 0xffff0000a12d7812 */ /* 0x000fc400078ec0ff */
[----:B------:R-:W-:Y:S01]  /*7690*/  LOP3.LUT R44, R91, 0xffff0000, RZ, 0xc0, !PT ;  /* 0xffff00005b2c7812 */ /* 0x000fe200078ec0ff */
[C---:B------:R-:W-:Y:S02]  /*76a0*/  FMUL.FTZ R91, R52.reuse, R93 ;  /* 0x0000005d345b7220 */ /* 0x040fe40000410000 */
[-C--:B------:R-:W-:Y:S02]  /*76b0*/  FMUL.FTZ R52, R52, R45.reuse ;  /* 0x0000002d34347220 */ /* 0x080fe40000410000 */
[----:B------:R-:W-:Y:S01]  /*76c0*/  FFMA.FTZ R45, R44, R45, -R91 ;  /* 0x0000002d2c2d7223 */ /* 0x000fe2000001085b */
[----:B------:R-:W-:Y:S02]  /*76d0*/  IMAD.U32 R91, R88, 0x10000, RZ ;  /* 0x00010000585b7824 */ /* 0x000fe400078e00ff */
[----:B------:R-:W-:Y:S01]  /*76e0*/  FFMA.FTZ R44, R44, R93, R52 ;  /* 0x0000005d2c2c7223 */ /* 0x000fe20000010034 */
[----:B------:R-:W-:Y:S01]  /*76f0*/  PRMT R52, R184, 0x5432, R164 ;  /* 0x00005432b8347816 */ /* 0x000fe200000000a4 */
[C---:B------:R-:W-:Y:S01]  /*7700*/  IMAD.U32 R164, R92.reuse, 0x10000, RZ ;  /* 0x000100005ca47824 */ /* 0x040fe200078e00ff */
[----:B------:R-:W-:Y:S01]  /*7710*/  LOP3.LUT R92, R92, 0xffff0000, RZ, 0xc0, !PT ;  /* 0xffff00005c5c7812 */ /* 0x000fe200078ec0ff */
        /* <DEDUP_REMOVED lines=11> */
[CC--:B------:R-:W-:Y:S01]  /*77d0*/  FMUL.FTZ R91, R92.reuse, R53.reuse ;  /* 0x000000355c5b7220 */ /* 0x0c0fe20000410000 */
[-C--:B------:R-:W-:Y:S01]  /*77e0*/  FMUL.FTZ R92, R92, R52.reuse ;  /* 0x000000345c5c7220 */ /* 0x080fe20000410000 */
[C---:B------:R-:W-:Y:S01]  /*77f0*/  IMAD.U32 R93, R46.reuse, 0x10000, RZ ;  /* 0x000100002e5d7824 */ /* 0x040fe200078e00ff */
[----:B------:R-:W-:Y:S01]  /*7800*/  LOP3.LUT R46, R46, 0xffff0000, RZ, 0xc0, !PT ;  /* 0xffff00002e2e7812 */ /* 0x000fe200078ec0ff */
[----:B------:R-:W-:Y:S01]  /*7810*/  FFMA.FTZ R91, R88, R52, -R91 ;  /* 0x00000034585b7223 */ /* 0x000fe2000001085b */
[C---:B------:R-:W-:Y:S01]  /*7820*/  IMAD.U32 R52, R54.reuse, 0x10000, RZ ;  /* 0x0001000036347824 */ /* 0x040fe200078e00ff */
        /* <DEDUP_REMOVED lines=11> */
[----:B------:R-:W-:Y:S01]  /*78e0*/  F2FP.BF16.F32.PACK_AB R92, R92, R164 ;  /* 0x000000a45c5c723e */ /* 0x000fe200000010ff */
[----:B------:R-:W-:-:S02]  /*78f0*/  IMAD.MOV.U32 R93, RZ, RZ, R162 ;  /* 0x000000ffff5d7224 */ /* 0x000fc400078e00a2 */
[----:B------:R-:W-:Y:S01]  /*7900*/  F2FP.BF16.F32.PACK_AB R53, R55, R53 ;  /* 0x000000353735723e */ /* 0x000fe200000010ff */
[----:B------:R-:W-:Y:S01]  /*7910*/  IMAD.MOV.U32 R95, RZ, RZ, R44 ;  /* 0x000000ffff5f7224 */ /* 0x000fe200078e002c */
[----:B------:R-:W-:Y:S01]  /*7920*/  F2FP.BF16.F32.PACK_AB R94, R94, R88 ;  /* 0x000000585e5e723e */ /* 0x000fe200000010ff */
[----:B------:R-:W-:Y:S02]  /*7930*/  IMAD.MOV.U32 R88, RZ, RZ, R91 ;  /* 0x000000ffff587224 */ /* 0x000fe400078e005b */
[----:B------:R-:W-:Y:S02]  /*7940*/  IMAD.MOV.U32 R90, RZ, RZ, R53 ;  /* 0x000000ffff5a7224 */ /* 0x000fe400078e0035 */
[----:B------:R-:W-:-:S07]  /*7950*/  IMAD.MOV.U32 R91, RZ, RZ, R45 ;  /* 0x000000ffff5b7224 */ /* 0x000fce00078e002d */
.L_x_2940:
[----:B------:R-:W-:Y:S05]  /*7960*/  BSYNC B3 ;  /* 0x0000000000037941 */ /* 0x000fea0003800000 */
.L_x_2939:
[----:B------:R-:W-:Y:S02]  /*7970*/  ULDC.64 UR4, c[0x0][0x208] ;  /* 0x0000820000047ab9 */ /* 0x000fe40000000a00 */
[----:B0-----:R0:W-:Y:S04]  /*7980*/  STG.E.128 desc[UR4][R140.64], R88 ;  /* 0x000000588c007986 */ /* 0x0011e8000c101d04 */
[----:B--2---:R0:W-:Y:S02]  /*7990*/  @!P5 STG.E.128 desc[UR4][R142.64], R92 ;  /* 0x0000005c8e00d986 */ /* 0x0041e4000c101d04 */
.L_x_2938:
[----:B------:R-:W-:Y:S05]  /*79a0*/  BSYNC B2 ;  /* 0x0000000000027941 */ /* 0x000fea0003800000 */
.L_x_2937:
        /* <DEDUP_REMOVED lines=19> */
[----:B------:R-:W-:Y:S01]  /*7ae0*/  LEA.HI.X R89, R47, R119, R46, 0x1, P6 ;  /* 0x000000772f597211 */ /* 0x000fe200030f0c2e */
[----:B------:R-:W-:Y:S01]  /*7af0*/  IMAD R47, R19, 0x5000, R136 ;  /* 0x00005000132f7824 */ /* 0x000fe200078e0288 */
        /* <DEDUP_REMOVED lines=9> */
[----:B------:R-:W-:-:S04]  /*7b90*/  IMAD.IADD R44, R45, 0x1, R44 ;  /* 0x000000012d2c7824 */ /* 0x000fc800078e022c */
[----:B------:R-:W-:Y:S02]  /*7ba0*/  IMAD R45, R19, 0x5000, R44 ;  /* 0x00005000132d7824 */ /* 0x000fe400078e022c */
[--C-:B------:R-:W-:Y:S02]  /*7bb0*/  IMAD R44, R47, 0x2, R18.reuse ;  /* 0x000000022f2c7824 */ /* 0x100fe400078e0212 */
        /* <DEDUP_REMOVED lines=14> */
[----:B------:R-:W-:Y:S02]  /*7ca0*/  PRMT R48, R180, 0x5432, R48 ;  /* 0x00005432b4307816 */ /* 0x000fe40000000030 */
        /* <DEDUP_REMOVED lines=82> */
.L_x_2942:
[----:B------:R-:W-:Y:S05]  /*81d0*/  BSYNC B2 ;  /* 0x0000000000027941 */ /* 0x000fea0003800000 */
.L_x_2941:
[----:B------:R-:W-:Y:S02]  /*81e0*/  ULDC.64 UR4, c[0x0][0x208] ;  /* 0x0000820000047ab9 */ /* 0x000fe40000000a00 */
[----:B0-----:R3:W-:Y:S04]  /*81f0*/  STG.E.128 desc[UR4][R88.64], R44 ;  /* 0x0000002c58007986 */ /* 0x0017e8000c101d04 */
[----:B--2---:R3:W-:Y:S02]  /*8200*/  @!P5 STG.E.128 desc[UR4][R90.64], R52 ;  /* 0x000000345a00d986 */ /* 0x0047e4000c101d04 */
.L_x_2936:
[----:B------:R-:W-:Y:S05]  /*8210*/  BSYNC B1 ;  /* 0x0000000000017941 */ /* 0x000fea0003800000 */
.L_x_2935:
        /* <DEDUP_REMOVED lines=17> */
[----:B------:R-:W-:-:S05]  /*8330*/  LEA.HI.SX32 R44, R41, R14, 0x1c ;  /* 0x0000000e292c7211 */ /* 0x000fca00078fe2ff */
[----:B------:R-:W-:-:S05]  /*8340*/  IMAD.SHL.U32 R45, R44, 0x8, RZ ;  /* 0x000000082c2d7824 */ /* 0x000fca00078e00ff */
[----:B------:R-:W-:-:S13]  /*8350*/  ISETP.GE.AND P3, PT, R45, R145, PT ;  /* 0x000000912d00720c */ /* 0x000fda0003f66270 */
[--C-:B------:R-:W-:Y:S02]  /*8360*/  @!P3 SHF.R.S32.HI R47, RZ, 0x1f, R45.reuse ;  /* 0x0000001fff2fb819 */ /* 0x100fe4000001142d */
[----:B------:R-:W-:-:S04]  /*8370*/  @!P3 IADD3 R41, P5, P6, R96, R48, R45 ;  /* 0x000000306029b210 */ /* 0x000fc80007ebe02d */
[----:B------:R-:W-:Y:S02]  /*8380*/  @!P3 IADD3.X R40, R36, R54, R47, P5, P6 ;  /* 0x000000362428b210 */ /* 0x000fe40002fec42f */
[----:B------:R-:W-:Y:S02]  /*8390*/  SHF.R.S32.HI R47, RZ, 0x1f, R44 ;  /* 0x0000001fff2f7819 */ /* 0x000fe4000001142c */
[----:B------:R-:W-:Y:S02]  /*83a0*/  LEA R50, P5, R42, R118, 0x1 ;  /* 0x000000762a327211 */ /* 0x000fe400078a08ff */
[----:B------:R-:W-:Y:S02]  /*83b0*/  LEA.HI R47, R47, R44, RZ, 0x3 ;  /* 0x0000002c2f2f7211 */ /* 0x000fe400078f18ff */
[----:B------:R-:W-:Y:S02]  /*83c0*/  LOP3.LUT R44, R223, 0x38, R45, 0xf8, !PT ;  /* 0x00000038df2c7812 */ /* 0x000fe400078ef82d */
[----:B------:R-:W-:-:S02]  /*83d0*/  SHF.R.S32.HI R47, RZ, 0x3, R47 ;  /* 0x00000003ff2f7819 */ /* 0x000fc4000001142f */
[----:B------:R-:W-:Y:S02]  /*83e0*/  LOP3.LUT R44, R44, R46, RZ, 0x3c, !PT ;  /* 0x0000002e2c2c7212 */ /* 0x000fe400078e3cff */
[----:B------:R-:W-:Y:S01]  /*83f0*/  LEA.HI.X R51, R42, R119, R43, 0x1, P5 ;  /* 0x000000772a337211 */ /* 0x000fe200028f0c2b */
[----:B------:R-:W-:Y:S01]  /*8400*/  IMAD R45, R47, 0x1400, R226 ;  /* 0x000014002f2d7824 */ /* 0x000fe200078e02e2 */
[----:B------:R-:W-:-:S03]  /*8410*/  @!P3 LEA R52, P5, R41, R118, 0x1 ;  /* 0x000000762934b211 */ /* 0x000fc600078a08ff */
[----:B------:R-:W-:Y:S01]  /*8420*/  IMAD.IADD R44, R45, 0x1, R44 ;  /* 0x000000012d2c7824 */ /* 0x000fe200078e022c */
[----:B------:R-:W-:Y:S01]  /*8430*/  @!P3 LEA.HI.X R53, R41, R119, R40, 0x1, P5 ;  /* 0x000000772935b211 */ /* 0x000fe200028f0c28 */
[C---:B------:R-:W-:Y:S01]  /*8440*/  IMAD R45, R19.reuse, 0x5000, R135 ;  /* 0x00005000132d7824 */ /* 0x040fe200078e0287 */
[----:B------:R-:W-:Y:S01]  /*8450*/  ISETP.GE.AND P5, PT, R16, R116, PT ;  /* 0x000000741000720c */ /* 0x000fe20003fa6270 */
[----:B------:R-:W-:Y:S02]  /*8460*/  IMAD R47, R19, 0x5000, R44 ;  /* 0x00005000132f7824 */ /* 0x000fe400078e022c */
[--C-:B------:R-:W-:Y:S02]  /*8470*/  IMAD R42, R45, 0x2, R18.reuse ;  /* 0x000000022d2a7824 */ /* 0x100fe400078e0212 */
[----:B------:R-:W-:-:S04]  /*8480*/  IMAD R47, R47, 0x2, R18 ;  /* 0x000000022f2f7824 */ /* 0x000fc800078e0212 */
[----:B------:R-:W2:Y:S04]  /*8490*/  LDS.128 R40, [R42+0x24400] ;  /* 0x024400002a287984 */ /* 0x000ea80000000c00 */
[----:B------:R-:W3:Y:S01]  /*84a0*/  LDS.128 R44, [R47+0x24400] ;  /* 0x024400002f2c7984 */ /* 0x000ee20000000c00 */
        /* <DEDUP_REMOVED lines=51> */
[----:B------:R-:W-:Y:S01]  /*87e0*/  FFMA.FTZ R88, R43, R63, -R88 ;  /* 0x0000003f2b587223 */ /* 0x000fe20000010858 */
[----:B------:R-:W-:Y:S01]  /*87f0*/  LOP3.LUT R62, R62, 0xffff0000, RZ, 0xc0, !PT ;  /* 0xffff00003e3e7812 */ /* 0x000fe200078ec0ff */
[C---:B------:R-:W-:Y:S01]  /*8800*/  IMAD.U32 R41, R40.reuse, 0x10000, RZ ;  /* 0x0001000028297824 */ /* 0x040fe200078e00ff */
[----:B------:R-:W-:Y:S01]  /*8810*/  LOP3.LUT R63, R55, 0xffff0000, RZ, 0xc0, !PT ;  /* 0xffff0000373f7812 */ /* 0x000fe200078ec0ff */
[CC--:B------:R-:W-:Y:S01]  /*8820*/  FMUL.FTZ R55, R45.reuse, R71.reuse ;  /* 0x000000472d377220 */ /* 0x0c0fe20000410000 */
[----:B------:R-:W-:Y:S01]  /*8830*/  FMUL.FTZ R45, R45, R68 ;  /* 0x000000442d2d7220 */ /* 0x000fe20000410000 */
[----:B------:R-:W-:Y:S01]  /*8840*/  LOP3.LUT R40, R40, 0xffff0000, RZ, 0xc0, !PT ;  /* 0xffff000028287812 */ /* 0x000fe200078ec0ff */
[----:B------:R-:W-:Y:S01]  /*8850*/  FFMA.FTZ R70, R43, R70, R47 ;  /* 0x000000462b467223 */ /* 0x000fe2000001002f */
[----:B------:R-:W-:Y:S01]  /*8860*/  PRMT R61, R176, 0x5432, R61 ;  /* 0x00005432b03d7816 */ /* 0x000fe2000000003d */
[C---:B------:R-:W-:Y:S01]  /*8870*/  FMUL.FTZ R43, R44.reuse, R62 ;  /* 0x0000003e2c2b7220 */ /* 0x040fe20000410000 */
[C---:B------:R-:W-:Y:S01]  /*8880*/  FFMA.FTZ R55, R41.reuse, R68, -R55 ;  /* 0x0000004429377223 */ /* 0x040fe20000010837 */
[----:B------:R-:W-:Y:S01]  /*8890*/  FFMA.FTZ R45, R41, R71, R45 ;  /* 0x00000047292d7223 */ /* 0x000fe2000001002d */
[-C--:B------:R-:W-:Y:S01]  /*88a0*/  FMUL.FTZ R41, R44, R63.reuse ;  /* 0x0000003f2c297220 */ /* 0x080fe20000410000 */
[----:B------:R-:W-:Y:S01]  /*88b0*/  FFMA.FTZ R44, R40, R63, -R43 ;  /* 0x0000003f282c7223 */ /* 0x000fe2000001082b */
[----:B------:R-:W-:Y:S01]  /*88c0*/  LOP3.LUT R46, R46, 0xffff0000, RZ, 0xc0, !PT ;  /* 0xffff00002e2e7812 */ /* 0x000fe200078ec0ff */
[C---:B------:R-:W-:Y:S01]  /*88d0*/  IMAD.U32 R43, R61.reuse, 0x10000, RZ ;  /* 0x000100003d2b7824 */ /* 0x040fe200078e00ff */
[C---:B------:R-:W-:Y:S01]  /*88e0*/  LOP3.LUT R63, R174.reuse, 0xffff0000, RZ, 0xc0, !PT ;  /* 0xffff0000ae3f7812 */ /* 0x040fe200078ec0ff */
[----:B------:R-:W-:Y:S01]  /*88f0*/  IMAD.U32 R47, R174, 0x10000, RZ ;  /* 0x00010000ae2f7824 */ /* 0x000fe200078e00ff */
[----:B------:R-:W-:Y:S01]  /*8900*/  LOP3.LUT R61, R61, 0xffff0000, RZ, 0xc0, !PT ;  /* 0xffff00003d3d7812 */ /* 0x000fe200078ec0ff */
[----:B------:R-:W-:Y:S01]  /*8910*/  FFMA.FTZ R40, R40, R62, R41 ;  /* 0x0000003e28287223 */ /* 0x000fe20000010029 */
[----:B------:R-:W-:Y:S01]  /*8920*/  LOP3.LUT R42, R42, 0xffff0000, RZ, 0xc0, !PT ;  /* 0xffff00002a2a7812 */ /* 0x000fe200078ec0ff */
[----:B------:R-:W-:Y:S01]  /*8930*/  FMUL.FTZ R62, R94, R47 ;  /* 0x0000002f5e3e7220 */ /* 0x000fe20000410000 */
[----:B------:R-:W-:Y:S01]  /*8940*/  FMUL.FTZ R41, R46, R63 ;  /* 0x0000003f2e297220 */ /* 0x000fe20000410000 */
[----:B------:R-:W-:Y:S01]  /*8950*/  FFMA.FTZ R93, R92, R138, R93 ;  /* 0x0000008a5c5d7223 */ /* 0x000fe2000001005d */
        /* <DEDUP_REMOVED lines=17> */
[----:B------:R-:W-:-:S02]  /*8a70*/  IMAD.MOV.U32 R43, RZ, RZ, R60 ;  /* 0x000000ffff2b7224 */ /* 0x000fc400078e003c */
[----:B------:R-:W-:-:S07]  /*8a80*/  IMAD.MOV.U32 R47, RZ, RZ, R70 ;  /* 0x000000ffff2f7224 */ /* 0x000fce00078e0046 */
.L_x_2948:
[----:B------:R-:W-:Y:S05]  /*8a90*/  BSYNC B3 ;  /* 0x0000000000037941 */ /* 0x000fea0003800000 */
.L_x_2947:
[----:B------:R-:W-:Y:S02]  /*8aa0*/  ULDC.64 UR4, c[0x0][0x208] ;  /* 0x0000820000047ab9 */ /* 0x000fe40000000a00 */
[----:B--2---:R2:W-:Y:S04]  /*8ab0*/  STG.E.128 desc[UR4][R50.64], R40 ;  /* 0x0000002832007986 */ /* 0x0045e8000c101d04 */
[----:B---3--:R2:W-:Y:S02]  /*8ac0*/  @!P3 STG.E.128 desc[UR4][R52.64], R44 ;  /* 0x0000002c3400b986 */ /* 0x0085e4000c101d04 */
.L_x_2946:
[----:B------:R-:W-:Y:S05]  /*8ad0*/  BSYNC B2 ;  /* 0x0000000000027941 */ /* 0x000fea0003800000 */
.L_x_2945:
        /* <DEDUP_REMOVED lines=35> */
[----:B--2---:R-:W-:Y:S01]  /*8d10*/  IMAD.U32 R62, R43, 0x10000, RZ ;  /* 0x000100002b3e7824 */ /* 0x004fe200078e00ff */
[----:B------:R-:W-:Y:S01]  /*8d20*/  SHF.R.U32.HI R64, RZ, 0x10, R65 ;  /* 0x00000010ff407819 */ /* 0x000fe20000011641 */
[----:B---3--:R-:W-:Y:S01]  /*8d30*/  IMAD.U32 R65, R45, 0x10000, RZ ;  /* 0x000100002d417824 */ /* 0x008fe200078e00ff */
[--C-:B------:R-:W-:Y:S01]  /*8d40*/  SHF.R.U64 R52, R56, 0x10, R57.reuse ;  /* 0x0000001038347819 */ /* 0x100fe20000001239 */
[----:B------:R-:W-:Y:S01]  /*8d50*/  IMAD.U32 R61, R42, 0x10000, RZ ;  /* 0x000100002a3d7824 */ /* 0x000fe200078e00ff */
[----:B------:R-:W-:Y:S01]  /*8d60*/  SHF.R.U32.HI R56, RZ, 0x10, R57 ;  /* 0x00000010ff387819 */ /* 0x000fe20000011639 */
[----:B------:R-:W-:Y:S01]  /*8d70*/  IMAD.U32 R57, R41, 0x10000, RZ ;  /* 0x0001000029397824 */ /* 0x000fe200078e00ff */
[--C-:B------:R-:W-:Y:S01]  /*8d80*/  SHF.R.U64 R55, R66, 0x10, R67.reuse ;  /* 0x0000001042377819 */ /* 0x100fe20000001243 */
[----:B------:R-:W-:Y:S01]  /*8d90*/  IMAD.U32 R66, R47, 0x10000, RZ ;  /* 0x000100002f427824 */ /* 0x000fe200078e00ff */
[----:B------:R-:W-:-:S02]  /*8da0*/  SHF.R.U32.HI R67, RZ, 0x10, R67 ;  /* 0x00000010ff437819 */ /* 0x000fc40000011643 */
[----:B------:R-:W-:Y:S02]  /*8db0*/  PRMT R64, R173, 0x5432, R64 ;  /* 0x00005432ad407816 */ /* 0x000fe40000000040 */
[--C-:B------:R-:W-:Y:S02]  /*8dc0*/  SHF.R.U64 R53, R58, 0x10, R59.reuse ;  /* 0x000000103a357819 */ /* 0x100fe4000000123b */
[----:B------:R-:W-:Y:S01]  /*8dd0*/  SHF.R.U32.HI R59, RZ, 0x10, R59 ;  /* 0x00000010ff3b7819 */ /* 0x000fe2000001163b */
[----:B------:R-:W-:Y:S01]  /*8de0*/  IMAD.U32 R68, R64, 0x10000, RZ ;  /* 0x0001000040447824 */ /* 0x000fe200078e00ff */
[----:B------:R-:W-:Y:S02]  /*8df0*/  PRMT R56, R171, 0x5432, R56 ;  /* 0x00005432ab387816 */ /* 0x000fe40000000038 */
[C---:B------:R-:W-:Y:S01]  /*8e00*/  PRMT R55, R172.reuse, 0x5410, R55 ;  /* 0x00005410ac377816 */ /* 0x040fe20000000037 */
[----:B------:R-:W-:Y:S01]  /*8e10*/  FMUL.FTZ R70, R65, R68 ;  /* 0x0000004441467220 */ /* 0x000fe20000410000 */
[----:B------:R-:W-:-:S02]  /*8e20*/  PRMT R172, R172, 0x5432, R67 ;  /* 0x00005432acac7816 */ /* 0x000fc40000000043 */
[----:B------:R-:W-:Y:S01]  /*8e30*/  LOP3.LUT R60, R45, 0xffff0000, RZ, 0xc0, !PT ;  /* 0xffff00002d3c7812 */ /* 0x000fe200078ec0ff */
[----:B------:R-:W-:Y:S01]  /*8e40*/  IMAD.U32 R45, R44, 0x10000, RZ ;  /* 0x000100002c2d7824 */ /* 0x000fe200078e00ff */
[----:B------:R-:W-:Y:S01]  /*8e50*/  LOP3.LUT R67, R64, 0xffff0000, RZ, 0xc0, !PT ;  /* 0xffff000040437812 */ /* 0x000fe200078ec0ff */
[----:B------:R-:W-:Y:S01]  /*8e60*/  IMAD.U32 R69, R172, 0x10000, RZ ;  /* 0x00010000ac457824 */ /* 0x000fe200078e00ff */
[C---:B------:R-:W-:Y:S02]  /*8e70*/  PRMT R53, R170.reuse, 0x5410, R53 ;  /* 0x00005410aa357816 */ /* 0x040fe40000000035 */
[----:B------:R-:W-:Y:S01]  /*8e80*/  PRMT R170, R170, 0x5432, R59 ;  /* 0x00005432aaaa7816 */ /* 0x000fe2000000003b */
[----:B------:R-:W-:Y:S01]  /*8e90*/  FMUL.FTZ R71, R60, R67 ;  /* 0x000000433c477220 */ /* 0x000fe20000410000 */
[----:B------:R-:W-:Y:S01]  /*8ea0*/  PRMT R173, R173, 0x5410, R54 ;  /* 0x00005410adad7816 */ /* 0x000fe20000000036 */
[C---:B------:R-:W-:Y:S01]  /*8eb0*/  IMAD.U32 R54, R56.reuse, 0x10000, RZ ;  /* 0x0001000038367824 */ /* 0x040fe200078e00ff */
[----:B------:R-:W-:-:S02]  /*8ec0*/  LOP3.LUT R59, R56, 0xffff0000, RZ, 0xc0, !PT ;  /* 0xffff0000383b7812 */ /* 0x000fc400078ec0ff */
[----:B------:R-:W-:Y:S01]  /*8ed0*/  LOP3.LUT R58, R41, 0xffff0000, RZ, 0xc0, !PT ;  /* 0xffff0000293a7812 */ /* 0x000fe200078ec0ff */
[-C--:B------:R-:W-:Y:S01]  /*8ee0*/  FMUL.FTZ R64, R65, R54.reuse ;  /* 0x0000003641407220 */ /* 0x080fe20000410000 */
[----:B------:R-:W-:Y:S01]  /*8ef0*/  PRMT R52, R171, 0x5410, R52 ;  /* 0x00005410ab347816 */ /* 0x000fe20000000034 */
[-C--:B0-----:R-:W-:Y:S01]  /*8f00*/  FMUL.FTZ R89, R60, R59.reuse ;  /* 0x0000003b3c597220 */ /* 0x081fe20000410000 */
[C---:B------:R-:W-:Y:S01]  /*8f10*/  FFMA.FTZ R54, R57.reuse, R54, -R70 ;  /* 0x0000003639367223 */ /* 0x040fe20000010846 */
[----:B------:R-:W-:Y:S01]  /*8f20*/  FFMA.FTZ R59, R58, R59, -R71 ;  /* 0x0000003b3a3b7223 */ /* 0x000fe20000010847 */
[----:B------:R-:W-:Y:S02]  /*8f30*/  IMAD.U32 R65, R170, 0x10000, RZ ;  /* 0x00010000aa417824 */ /* 0x000fe400078e00ff */
[----:B------:R-:W-:Y:S01]  /*8f40*/  FMUL.FTZ R71, R66, R69 ;  /* 0x0000004542477220 */ /* 0x000fe20000410000 */
[----:B------:R-:W-:Y:S01]  /*8f50*/  FFMA.FTZ R57, R57, R68, R64 ;  /* 0x0000004439397223 */ /* 0x000fe20000010040 */
[----:B------:R-:W-:-:S02]  /*8f60*/  IMAD.U32 R64, R173, 0x10000, RZ ;  /* 0x00010000ad407824 */ /* 0x000fc400078e00ff */
[-C--:B------:R-:W-:Y:S01]  /*8f70*/  FMUL.FTZ R66, R66, R65.reuse ;  /* 0x0000004142427220 */ /* 0x080fe20000410000 */
[----:B------:R-:W-:Y:S02]  /*8f80*/  IMAD.U32 R60, R52, 0x10000, RZ ;  /* 0x00010000343c7824 */ /* 0x000fe400078e00ff */
[----:B------:R-:W-:Y:S01]  /*8f90*/  FFMA.FTZ R56, R62, R65, -R71 ;  /* 0x000000413e387223 */ /* 0x000fe20000010847 */
[----:B------:R-:W-:Y:S01]  /*8fa0*/  LOP3.LUT R44, R44, 0xffff0000, RZ, 0xc0, !PT ;  /* 0xffff00002c2c7812 */ /* 0x000fe200078ec0ff */
[----:B------:R-:W-:Y:S01]  /*8fb0*/  IMAD.U32 R41, R40, 0x10000, RZ ;  /* 0x0001000028297824 */ /* 0x000fe200078e00ff */
[----:B------:R-:W-:Y:S01]  /*8fc0*/  LOP3.LUT R173, R173, 0xffff0000, RZ, 0xc0, !PT ;  /* 0xffff0000adad7812 */ /* 0x000fe200078ec0ff */
[----:B------:R-:W-:Y:S01]  /*8fd0*/  FFMA.FTZ R58, R58, R67, R89 ;  /* 0x000000433a3a7223 */ /* 0x000fe20000010059 */
[----:B------:R-:W-:Y:S01]  /*8fe0*/  LOP3.LUT R65, R52, 0xffff0000, RZ, 0xc0, !PT ;  /* 0xffff000034417812 */ /* 0x000fe200078ec0ff */
[----:B------:R-:W-:Y:S01]  /*8ff0*/  FMUL.FTZ R52, R45, R64 ;  /* 0x000000402d347220 */ /* 0x000fe20000410000 */
[----:B------:R-:W-:Y:S01]  /*9000*/  LOP3.LUT R47, R47, 0xffff0000, RZ, 0xc0, !PT ;  /* 0xffff00002f2f7812 */ /* 0x000fe200078ec0ff */
[-C--:B------:R-:W-:Y:S01]  /*9010*/  FMUL.FTZ R45, R45, R60.reuse ;  /* 0x0000003c2d2d7220 */ /* 0x080fe20000410000 */
[----:B------:R-:W-:Y:S01]  /*9020*/  LOP3.LUT R172, R172, 0xffff0000, RZ, 0xc0, !PT ;  /* 0xffff0000acac7812 */ /* 0x000fe200078ec0ff */
[----:B------:R-:W-:Y:S01]  /*9030*/  FFMA.FTZ R62, R62, R69, R66 ;  /* 0x000000453e3e7223 */ /* 0x000fe20000010042 */
[----:B------:R-:W-:Y:S01]  /*9040*/  LOP3.LUT R170, R170, 0xffff0000, RZ, 0xc0, !PT ;  /* 0xffff0000aaaa7812 */ /* 0x000fe200078ec0ff */
[----:B------:R-:W-:Y:S01]  /*9050*/  FMUL.FTZ R67, R44, R173 ;  /* 0x000000ad2c437220 */ /* 0x000fe20000410000 */
[----:B------:R-:W-:Y:S01]  /*9060*/  LOP3.LUT R40, R40, 0xffff0000, RZ, 0xc0, !PT ;  /* 0xffff000028287812 */ /* 0x000fe200078ec0ff */
[-C--:B------:R-:W-:Y:S01]  /*9070*/  FMUL.FTZ R69, R44, R65.reuse ;  /* 0x000000412c457220 */ /* 0x080fe20000410000 */
[----:B------:R-:W-:Y:S01]  /*9080*/  LOP3.LUT R63, R42, 0xffff0000, RZ, 0xc0, !PT ;  /* 0xffff00002a3f7812 */ /* 0x000fe200078ec0ff */
[C---:B------:R-:W-:Y:S01]  /*9090*/  IMAD.U32 R42, R46.reuse, 0x10000, RZ ;  /* 0x000100002e2a7824 */ /* 0x040fe200078e00ff */
[----:B------:R-:W-:Y:S01]  /*90a0*/  LOP3.LUT R43, R43, 0xffff0000, RZ, 0xc0, !PT ;  /* 0xffff00002b2b7812 */ /* 0x000fe200078ec0ff */
[C---:B------:R-:W-:Y:S01]  /*90b0*/  FFMA.FTZ R52, R41.reuse, R60, -R52 ;  /* 0x0000003c29347223 */ /* 0x040fe20000010834 */
[----:B------:R-:W-:Y:S01]  /*90c0*/  FFMA.FTZ R45, R41, R64, R45 ;  /* 0x00000040292d7223 */ /* 0x000fe2000001002d */
[----:B------:R-:W-:Y:S01]  /*90d0*/  IMAD.U32 R44, R55, 0x10000, RZ ;  /* 0x00010000372c7824 */ /* 0x000fe200078e00ff */
[----:B------:R-:W-:Y:S01]  /*90e0*/  LOP3.LUT R46, R46, 0xffff0000, RZ, 0xc0, !PT ;  /* 0xffff00002e2e7812 */ /* 0x000fe200078ec0ff */
[----:B------:R-:W-:Y:S01]  /*90f0*/  FMUL.FTZ R66, R47, R172 ;  /* 0x000000ac2f427220 */ /* 0x000fe20000410000 */
[----:B------:R-:W-:Y:S01]  /*9100*/  IMAD.U32 R41, R53, 0x10000, RZ ;  /* 0x0001000035297824 */ /* 0x000fe200078e00ff */
[----:B------:R-:W-:Y:S01]  /*9110*/  LOP3.LUT R55, R55, 0xffff0000, RZ, 0xc0, !PT ;  /* 0xffff000037377812 */ /* 0x000fe200078ec0ff */
[-C--:B------:R-:W-:Y:S01]  /*9120*/  FMUL.FTZ R68, R47, R170.reuse ;  /* 0x000000aa2f447220 */ /* 0x080fe20000410000 */
[----:B------:R-:W-:Y:S01]  /*9130*/  LOP3.LUT R53, R53, 0xffff0000, RZ, 0xc0, !PT ;  /* 0xffff000035357812 */ /* 0x000fe200078ec0ff */
[----:B------:R-:W-:Y:S01]  /*9140*/  FFMA.FTZ R67, R40, R65, -R67 ;  /* 0x0000004128437223 */ /* 0x000fe20000010843 */
[C---:B------:R-:W-:Y:S01]  /*9150*/  FFMA.FTZ R47, R43.reuse, R170, -R66 ;  /* 0x000000aa2b2f7223 */ /* 0x040fe20000010842 */
[C---:B------:R-:W-:Y:S01]  /*9160*/  FMUL.FTZ R60, R42.reuse, R44 ;  /* 0x0000002c2a3c7220 */ /* 0x040fe20000410000 */
[----:B------:R-:W-:Y:S01]  /*9170*/  FMUL.FTZ R65, R42, R41 ;  /* 0x000000292a417220 */ /* 0x000fe20000410000 */
[----:B------:R-:W-:Y:S01]  /*9180*/  FFMA.FTZ R43, R43, R172, R68 ;  /* 0x000000ac2b2b7223 */ /* 0x000fe20000010044 */
[C---:B------:R-:W-:Y:S01]  /*9190*/  FMUL.FTZ R42, R46.reuse, R55 ;  /* 0x000000372e2a7220 */ /* 0x040fe20000410000 */
[----:B------:R-:W-:Y:S01]  /*91a0*/  FMUL.FTZ R46, R46, R53 ;  /* 0x000000352e2e7220 */ /* 0x000fe20000410000 */
[----:B------:R-:W-:Y:S01]  /*91b0*/  FFMA.FTZ R40, R40, R173, R69 ;  /* 0x000000ad28287223 */ /* 0x000fe20000010045 */
        /* <DEDUP_REMOVED lines=14> */
[----:B------:R-:W-:Y:S01]  /*92a0*/  IMAD.MOV.U32 R47, RZ, RZ, R62 ;  /* 0x000000ffff2f7224 */ /* 0x000fe200078e003e */
[----:B------:R-:W-:-:S07]  /*92b0*/  F2FP.BF16.F32.PACK_AB R46, R46, R65 ;  /* 0x000000412e2e723e */ /* 0x000fce00000010ff */
.L_x_2950:
[----:B------:R-:W-:Y:S05]  /*92c0*/  BSYNC B2 ;  /* 0x0000000000027941 */ /* 0x000fea0003800000 */
.L_x_2949:
[----:B------:R-:W-:Y:S02]  /*92d0*/  ULDC.64 UR4, c[0x0][0x208] ;  /* 0x0000820000047ab9 */ /* 0x000fe40000000a00 */
[----:B--2---:R4:W-:Y:S04]  /*92e0*/  STG.E.128 desc[UR4][R48.64], R40 ;  /* 0x0000002830007986 */ /* 0x0049e8000c101d04 */
[----:B---3--:R4:W-:Y:S02]  /*92f0*/  @!P3 STG.E.128 desc[UR4][R50.64], R44 ;  /* 0x0000002c3200b986 */ /* 0x0089e4000c101d04 */
.L_x_2944:
[----:B------:R-:W-:Y:S05]  /*9300*/  BSYNC B1 ;  /* 0x0000000000017941 */ /* 0x000fea0003800000 */
.L_x_2943:
        /* <DEDUP_REMOVED lines=43> */
[--C-:B------:R-:W-:Y:S01]  /*95c0*/  SHF.R.U64 R66, R84, 0x10, R85.reuse ;  /* 0x0000001054427819 */ /* 0x100fe20000001255 */
[----:B------:R-:W-:Y:S01]  /*95d0*/  IMAD.U32 R58, R45, 0x10000, RZ ;  /* 0x000100002d3a7824 */ /* 0x000fe200078e00ff */
[----:B------:R-:W-:Y:S01]  /*95e0*/  SHF.R.U32.HI R84, RZ, 0x10, R85 ;  /* 0x00000010ff547819 */ /* 0x000fe20000011655 */
[----:B--2---:R-:W-:Y:S01]  /*95f0*/  IMAD.U32 R56, R41, 0x10000, RZ ;  /* 0x0001000029387824 */ /* 0x004fe200078e00ff */
[--C-:B------:R-:W-:Y:S01]  /*9600*/  SHF.R.U64 R60, R76, 0x10, R77.reuse ;  /* 0x000000104c3c7819 */ /* 0x100fe2000000124d */
[----:B------:R-:W-:Y:S01]  /*9610*/  IMAD.U32 R62, R43, 0x10000, RZ ;  /* 0x000100002b3e7824 */ /* 0x000fe200078e00ff */
[----:B------:R-:W-:Y:S01]  /*9620*/  SHF.R.U32.HI R76, RZ, 0x10, R77 ;  /* 0x00000010ff4c7819 */ /* 0x000fe2000001164d */
[----:B------:R-:W-:Y:S01]  /*9630*/  IMAD.U32 R54, R44, 0x10000, RZ ;  /* 0x000100002c367824 */ /* 0x000fe200078e00ff */
[----:B------:R-:W-:Y:S01]  /*9640*/  LOP3.LUT R59, R47, 0xffff0000, RZ, 0xc0, !PT ;  /* 0xffff00002f3b7812 */ /* 0x000fe200078ec0ff */
[----:B------:R-:W-:Y:S01]  /*9650*/  IMAD.U32 R52, R40, 0x10000, RZ ;  /* 0x0001000028347824 */ /* 0x000fe200078e00ff */
[----:B------:R-:W-:-:S02]  /*9660*/  PRMT R47, R158, 0x5432, R65 ;  /* 0x000054329e2f7816 */ /* 0x000fc40000000041 */
[----:B------:R-:W-:Y:S02]  /*9670*/  PRMT R65, R169, 0x5432, R84 ;  /* 0x00005432a9417816 */ /* 0x000fe40000000054 */
[C---:B------:R-:W-:Y:S02]  /*9680*/  PRMT R60, R157.reuse, 0x5432, R60 ;  /* 0x000054329d3c7816 */ /* 0x040fe4000000003c */
[----:B------:R-:W-:Y:S01]  /*9690*/  PRMT R157, R157, 0x5410, R76 ;  /* 0x000054109d9d7816 */ /* 0x000fe2000000004c */
[----:B------:R-:W-:Y:S01]  /*96a0*/  IMAD.U32 R67, R65, 0x10000, RZ ;  /* 0x0001000041437824 */ /* 0x000fe200078e00ff */
[--C-:B------:R-:W-:Y:S02]  /*96b0*/  SHF.R.U64 R57, R86, 0x10, R87.reuse ;  /* 0x0000001056397819 */ /* 0x100fe40000001257 */
[----:B------:R-:W-:Y:S01]  /*96c0*/  SHF.R.U32.HI R87, RZ, 0x10, R87 ;  /* 0x00000010ff577819 */ /* 0x000fe20000011657 */
[----:B------:R-:W-:Y:S01]  /*96d0*/  FMUL.FTZ R69, R58, R67 ;  /* 0x000000433a457220 */ /* 0x000fe20000410000 */
[----:B------:R-:W-:Y:S01]  /*96e0*/  LOP3.LUT R63, R45, 0xffff0000, RZ, 0xc0, !PT ;  /* 0xffff00002d3f7812 */ /* 0x000fe200078ec0ff */
[----:B------:R-:W-:Y:S01]  /*96f0*/  IMAD.U32 R45, R157, 0x10000, RZ ;  /* 0x000100009d2d7824 */ /* 0x000fe200078e00ff */
[----:B------:R-:W-:-:S02]  /*9700*/  SHF.R.U32.HI R79, RZ, 0x10, R79 ;  /* 0x00000010ff4f7819 */ /* 0x000fc4000001164f */
[C---:B------:R-:W-:Y:S02]  /*9710*/  PRMT R57, R156.reuse, 0x5432, R57 ;  /* 0x000054329c397816 */ /* 0x040fe40000000039 */
[----:B------:R-:W-:Y:S02]  /*9720*/  PRMT R169, R169, 0x5410, R66 ;  /* 0x00005410a9a97816 */ /* 0x000fe40000000042 */
[----:B------:R-:W-:Y:S02]  /*9730*/  PRMT R156, R156, 0x5410, R87 ;  /* 0x000054109c9c7816 */ /* 0x000fe40000000057 */
[----:B------:R-:W-:Y:S01]  /*9740*/  LOP3.LUT R66, R65, 0xffff0000, RZ, 0xc0, !PT ;  /* 0xffff000041427812 */ /* 0x000fe200078ec0ff */
[-C--:B------:R-:W-:Y:S01]  /*9750*/  FMUL.FTZ R65, R58, R45.reuse ;  /* 0x0000002d3a417220 */ /* 0x080fe20000410000 */
[----:B------:R-:W-:Y:S01]  /*9760*/  PRMT R158, R158, 0x5410, R79 ;  /* 0x000054109e9e7816 */ /* 0x000fe2000000004f */
[----:B------:R-:W-:Y:S01]  /*9770*/  FFMA.FTZ R45, R56, R45, -R69 ;  /* 0x0000002d382d7223 */ /* 0x000fe20000010845 */
[----:B------:R-:W-:Y:S01]  /*9780*/  LOP3.LUT R58, R157, 0xffff0000, RZ, 0xc0, !PT ;  /* 0xffff00009d3a7812 */ /* 0x000fe200078ec0ff */
[----:B------:R-:W-:Y:S01]  /*9790*/  IMAD.U32 R69, R156, 0x10000, RZ ;  /* 0x000100009c457824 */ /* 0x000fe200078e00ff */
[----:B------:R-:W-:Y:S01]  /*97a0*/  LOP3.LUT R61, R41, 0xffff0000, RZ, 0xc0, !PT ;  /* 0xffff0000293d7812 */ /* 0x000fe200078ec0ff */
[----:B------:R-:W-:Y:S01]  /*97b0*/  FMUL.FTZ R68, R63, R66 ;  /* 0x000000423f447220 */ /* 0x000fe20000410000 */
[----:B------:R-:W-:Y:S01]  /*97c0*/  FFMA.FTZ R56, R56, R67, R65 ;  /* 0x0000004338387223 */ /* 0x000fe20000010041 */
[----:B------:R-:W-:-:S02]  /*97d0*/  IMAD.U32 R65, R158, 0x10000, RZ ;  /* 0x000100009e417824 */ /* 0x000fc400078e00ff */
[-C--:B------:R-:W-:Y:S01]  /*97e0*/  FMUL.FTZ R70, R63, R58.reuse ;  /* 0x0000003a3f467220 */ /* 0x080fe20000410000 */
[C---:B------:R-:W-:Y:S01]  /*97f0*/  FMUL.FTZ R63, R64.reuse, R69 ;  /* 0x00000045403f7220 */ /* 0x040fe20000410000 */
[C---:B------:R-:W-:Y:S01]  /*9800*/  FFMA.FTZ R58, R61.reuse, R58, -R68 ;  /* 0x0000003a3d3a7223 */ /* 0x040fe20000010844 */
[-C--:B------:R-:W-:Y:S01]  /*9810*/  FMUL.FTZ R68, R64, R65.reuse ;  /* 0x0000004140447220 */ /* 0x080fe20000410000 */
[----:B------:R-:W-:Y:S01]  /*9820*/  LOP3.LUT R156, R156, 0xffff0000, RZ, 0xc0, !PT ;  /* 0xffff00009c9c7812 */ /* 0x000fe200078ec0ff */
[----:B------:R-:W-:Y:S01]  /*9830*/  FFMA.FTZ R64, R62, R65, -R63 ;  /* 0x000000413e407223 */ /* 0x000fe2000001083f */
[----:B------:R-:W-:Y:S01]  /*9840*/  LOP3.LUT R158, R158, 0xffff0000, RZ, 0xc0, !PT ;  /* 0xffff00009e9e7812 */ /* 0x000fe200078ec0ff */
[----:B------:R-:W-:Y:S01]  /*9850*/  FFMA.FTZ R67, R61, R66, R70 ;  /* 0x000000423d437223 */ /* 0x000fe20000010046 */
[----:B------:R-:W-:Y:S02]  /*9860*/  IMAD.U32 R63, R169, 0x10000, RZ ;  /* 0x00010000a93f7824 */ /* 0x000fe400078e00ff */
[----:B------:R-:W-:Y:S01]  /*9870*/  FFMA.FTZ R68, R62, R69, R68 ;  /* 0x000000453e447223 */ /* 0x000fe20000010044 */
[----:B------:R-:W-:Y:S01]  /*9880*/  IMAD.U32 R61, R60, 0x10000, RZ ;  /* 0x000100003c3d7824 */ /* 0x000fe200078e00ff */
[----:B------:R-:W-:Y:S01]  /*9890*/  LOP3.LUT R55, R43, 0xffff0000, RZ, 0xc0, !PT ;  /* 0xffff00002b377812 */ /* 0x000fe200078ec0ff */
        /* <DEDUP_REMOVED lines=42> */
.L_x_2954:
[----:B------:R-:W-:Y:S05]  /*9b40*/  BSYNC B2 ;  /* 0x0000000000027941 */ /* 0x000fea0003800000 */
.L_x_2953:
[----:B------:R-:W-:Y:S02]  /*9b50*/  ULDC.64 UR4, c[0x0][0x208] ;  /* 0x0000820000047ab9 */ /* 0x000fe40000000a00 */
[----:B--2---:R2:W-:Y:S04]  /*9b60*/  STG.E.128 desc[UR4][R48.64], R40 ;  /* 0x0000002830007986 */ /* 0x0045e8000c101d04 */
[----:B---3--:R2:W-:Y:S02]  /*9b70*/  @!P3 STG.E.128 desc[UR4][R50.64], R44 ;  /* 0x0000002c3200b986 */ /* 0x0085e4000c101d04 */
.L_x_2952:
[----:B------:R-:W-:Y:S05]  /*9b80*/  BSYNC B1 ;  /* 0x0000000000017941 */ /* 0x000fea0003800000 */
.L_x_2951:
        /* <DEDUP_REMOVED lines=28> */
[--C-:B------:R-:W-:Y:S01]  /*9d50*/  SHF.R.U64 R66, R80, 0x10, R81.reuse ;  /* 0x0000001050427819 */ /* 0x100fe20000001251 */
[----:B---3--:R-:W-:Y:S01]  /*9d60*/  IMAD.U32 R57, R45, 0x10000, RZ ;  /* 0x000100002d397824 */ /* 0x008fe200078e00ff */
[----:B------:R-:W-:Y:S01]  /*9d70*/  SHF.R.U32.HI R80, RZ, 0x10, R81 ;  /* 0x00000010ff507819 */ /* 0x000fe20000011651 */
[----:B--2---:R-:W-:Y:S01]  /*9d80*/  IMAD.U32 R52, R41, 0x10000, RZ ;  /* 0x0001000029347824 */ /* 0x004fe200078e00ff */
[--C-:B------:R-:W-:Y:S01]  /*9d90*/  SHF.R.U64 R61, R72, 0x10, R73.reuse ;  /* 0x00000010483d7819 */ /* 0x100fe20000001249 */
[----:B------:R-:W-:Y:S01]  /*9da0*/  IMAD.U32 R59, R47, 0x10000, RZ ;  /* 0x000100002f3b7824 */ /* 0x000fe200078e00ff */
[----:B------:R-:W-:Y:S01]  /*9db0*/  SHF.R.U32.HI R73, RZ, 0x10, R73 ;  /* 0x00000010ff497819 */ /* 0x000fe20000011649 */
[----:B------:R-:W-:Y:S01]  /*9dc0*/  IMAD.U32 R55, R44, 0x10000, RZ ;  /* 0x000100002c377824 */ /* 0x000fe200078e00ff */
[----:B------:R-:W-:Y:S01]  /*9dd0*/  PRMT R63, R155, 0x5432, R80 ;  /* 0x000054329b3f7816 */ /* 0x000fe20000000050 */
[----:B------:R-:W-:Y:S01]  /*9de0*/  IMAD.U32 R50, R40, 0x10000, RZ ;  /* 0x0001000028327824 */ /* 0x000fe200078e00ff */
[----:B------:R-:W-:-:S02]  /*9df0*/  PRMT R60, R152, 0x5432, R61 ;  /* 0x00005432983c7816 */ /* 0x000fc4000000003d */
[----:B------:R-:W-:Y:S01]  /*9e00*/  PRMT R152, R152, 0x5410, R73 ;  /* 0x0000541098987816 */ /* 0x000fe20000000049 */
[----:B------:R-:W-:Y:S01]  /*9e10*/  IMAD.U32 R64, R63, 0x10000, RZ ;  /* 0x000100003f407824 */ /* 0x000fe200078e00ff */
[--C-:B------:R-:W-:Y:S02]  /*9e20*/  SHF.R.U64 R65, R82, 0x10, R83.reuse ;  /* 0x0000001052417819 */ /* 0x100fe40000001253 */
[----:B------:R-:W-:Y:S01]  /*9e30*/  SHF.R.U32.HI R83, RZ, 0x10, R83 ;  /* 0x00000010ff537819 */ /* 0x000fe20000011653 */
[----:B------:R-:W-:Y:S01]  /*9e40*/  IMAD.U32 R61, R152, 0x10000, RZ ;  /* 0x00010000983d7824 */ /* 0x000fe200078e00ff */
[--C-:B------:R-:W-:Y:S01]  /*9e50*/  SHF.R.U64 R62, R74, 0x10, R75.reuse ;  /* 0x000000104a3e7819 */ /* 0x100fe2000000124b */
[CC--:B------:R-:W-:Y:S01]  /*9e60*/  FMUL.FTZ R67, R57.reuse, R64.reuse ;  /* 0x0000004039437220 */ /* 0x0c0fe20000410000 */
[----:B------:R-:W-:Y:S01]  /*9e70*/  SHF.R.U32.HI R74, RZ, 0x10, R75 ;  /* 0x00000010ff4a7819 */ /* 0x000fe2000001164b */
[-C--:B------:R-:W-:Y:S01]  /*9e80*/  FMUL.FTZ R69, R57, R61.reuse ;  /* 0x0000003d39457220 */ /* 0x080fe20000410000 */
[----:B------:R-:W-:Y:S01]  /*9e90*/  LOP3.LUT R58, R45, 0xffff0000, RZ, 0xc0, !PT ;  /* 0xffff00002d3a7812 */ /* 0x000fe200078ec0ff */
[----:B------:R-:W-:Y:S01]  /*9ea0*/  FFMA.FTZ R67, R52, R61, -R67 ;  /* 0x0000003d34437223 */ /* 0x000fe20000010843 */
[----:B------:R-:W-:Y:S01]  /*9eb0*/  PRMT R65, R154, 0x5410, R65 ;  /* 0x000054109a417816 */ /* 0x000fe20000000041 */
[----:B------:R-:W-:Y:S01]  /*9ec0*/  FFMA.FTZ R69, R52, R64, R69 ;  /* 0x0000004034457223 */ /* 0x000fe20000010045 */
[----:B------:R-:W-:-:S02]  /*9ed0*/  LOP3.LUT R63, R63, 0xffff0000, RZ, 0xc0, !PT ;  /* 0xffff00003f3f7812 */ /* 0x000fc400078ec0ff */
[----:B------:R-:W-:Y:S02]  /*9ee0*/  PRMT R154, R154, 0x5432, R83 ;  /* 0x000054329a9a7816 */ /* 0x000fe40000000053 */
[----:B------:R-:W-:Y:S01]  /*9ef0*/  PRMT R62, R153, 0x5432, R62 ;  /* 0x00005432993e7816 */ /* 0x000fe2000000003e */
[----:B------:R-:W-:Y:S01]  /*9f00*/  FMUL.FTZ R71, R58, R63 ;  /* 0x0000003f3a477220 */ /* 0x000fe20000410000 */
[----:B------:R-:W-:Y:S01]  /*9f10*/  LOP3.LUT R54, R41, 0xffff0000, RZ, 0xc0, !PT ;  /* 0xffff000029367812 */ /* 0x000fe200078ec0ff */
[----:B------:R-:W-:Y:S01]  /*9f20*/  IMAD.U32 R61, R154, 0x10000, RZ ;  /* 0x000100009a3d7824 */ /* 0x000fe200078e00ff */
[----:B------:R-:W-:Y:S02]  /*9f30*/  PRMT R153, R153, 0x5410, R74 ;  /* 0x0000541099997816 */ /* 0x000fe4000000004a */
[----:B------:R-:W-:Y:S02]  /*9f40*/  LOP3.LUT R57, R152, 0xffff0000, RZ, 0xc0, !PT ;  /* 0xffff000098397812 */ /* 0x000fe400078ec0ff */
[----:B------:R-:W-:Y:S01]  /*9f50*/  LOP3.LUT R56, R44, 0xffff0000, RZ, 0xc0, !PT ;  /* 0xffff00002c387812 */ /* 0x000fe200078ec0ff */
[----:B------:R-:W-:Y:S01]  /*9f60*/  IMAD.U32 R52, R153, 0x10000, RZ ;  /* 0x0001000099347824 */ /* 0x000fe200078e00ff */
[----:B------:R-:W-:Y:S01]  /*9f70*/  PRMT R155, R155, 0x5410, R66 ;  /* 0x000054109b9b7816 */ /* 0x000fe20000000042 */
[-C--:B------:R-:W-:Y:S01]  /*9f80*/  FMUL.FTZ R73, R58, R57.reuse ;  /* 0x000000393a497220 */ /* 0x080fe20000410000 */
[----:B------:R-:W-:Y:S01]  /*9f90*/  FFMA.FTZ R64, R54, R57, -R71 ;  /* 0x0000003936407223 */ /* 0x000fe20000010847 */
[----:B------:R-:W-:-:S02]  /*9fa0*/  IMAD.U32 R44, R43, 0x10000, RZ ;  /* 0x000100002b2c7824 */ /* 0x000fc400078e00ff */
[C---:B------:R-:W-:Y:S01]  /*9fb0*/  FMUL.FTZ R57, R59.reuse, R61 ;  /* 0x0000003d3b397220 */ /* 0x040fe20000410000 */
[-C--:B------:R-:W-:Y:S01]  /*9fc0*/  FMUL.FTZ R58, R59, R52.reuse ;  /* 0x000000343b3a7220 */ /* 0x080fe20000410000 */
[----:B------:R-:W-:Y:S01]  /*9fd0*/  LOP3.LUT R47, R47, 0xffff0000, RZ, 0xc0, !PT ;  /* 0xffff00002f2f7812 */ /* 0x000fe200078ec0ff */
[----:B------:R-:W-:Y:S01]  /*9fe0*/  FFMA.FTZ R66, R54, R63, R73 ;  /* 0x0000003f36427223 */ /* 0x000fe20000010049 */
[----:B------:R-:W-:Y:S01]  /*9ff0*/  FFMA.FTZ R59, R44, R52, -R57 ;  /* 0x000000342c3b7223 */ /* 0x000fe20000010839 */
[----:B------:R-:W-:Y:S01]  /*a000*/  LOP3.LUT R154, R154, 0xffff0000, RZ, 0xc0, !PT ;  /* 0xffff00009a9a7812 */ /* 0x000fe200078ec0ff */
[----:B------:R-:W-:Y:S01]  /*a010*/  IMAD.U32 R54, R155, 0x10000, RZ ;  /* 0x000100009b367824 */ /* 0x000fe200078e00ff */
[----:B------:R-:W-:Y:S01]  /*a020*/  LOP3.LUT R52, R153, 0xffff0000, RZ, 0xc0, !PT ;  /* 0xffff000099347812 */ /* 0x000fe200078ec0ff */
[----:B------:R-:W-:Y:S01]  /*a030*/  FFMA.FTZ R61, R44, R61, R58 ;  /* 0x0000003d2c3d7223 */ /* 0x000fe2000001003a */
[----:B------:R-:W-:Y:S01]  /*a040*/  LOP3.LUT R45, R43, 0xffff0000, RZ, 0xc0, !PT ;  /* 0xffff00002b2d7812 */ /* 0x000fe200078ec0ff */
[----:B------:R-:W-:Y:S01]  /*a050*/  FMUL.FTZ R58, R47, R154 ;  /* 0x0000009a2f3a7220 */ /* 0x000fe20000410000 */
[----:B------:R-:W-:-:S02]  /*a060*/  IMAD.U32 R44, R60, 0x10000, RZ ;  /* 0x000100003c2c7824 */ /* 0x000fc400078e00ff */
[----:B------:R-:W-:Y:S01]  /*a070*/  FMUL.FTZ R70, R47, R52 ;  /* 0x000000342f467220 */ /* 0x000fe20000410000 */
[----:B------:R-:W-:Y:S01]  /*a080*/  LOP3.LUT R155, R155, 0xffff0000, RZ, 0xc0, !PT ;  /* 0xffff00009b9b7812 */ /* 0x000fe200078ec0ff */
[----:B------:R-:W-:Y:S01]  /*a090*/  FMUL.FTZ R47, R55, R54 ;  /* 0x00000036372f7220 */ /* 0x000fe20000410000 */
[----:B------:R-:W-:Y:S01]  /*a0a0*/  LOP3.LUT R60, R60, 0xffff0000, RZ, 0xc0, !PT ;  /* 0xffff00003c3c7812 */ /* 0x000fe200078ec0ff */
[----:B------:R-:W-:Y:S01]  /*a0b0*/  FFMA.FTZ R68, R45, R52, -R58 ;  /* 0x000000342d447223 */ /* 0x000fe2000001083a */
[----:B------:R-:W-:Y:S01]  /*a0c0*/  LOP3.LUT R41, R40, 0xffff0000, RZ, 0xc0, !PT ;  /* 0xffff000028297812 */ /* 0x000fe200078ec0ff */
[-C--:B------:R-:W-:Y:S01]  /*a0d0*/  FMUL.FTZ R58, R56, R155.reuse ;  /* 0x0000009b383a7220 */ /* 0x080fe20000410000 */
[-C--:B------:R-:W-:Y:S01]  /*a0e0*/  FFMA.FTZ R52, R50, R44.reuse, -R47 ;  /* 0x0000002c32347223 */ /* 0x080fe2000001082f */
[----:B------:R-:W-:Y:S02]  /*a0f0*/  IMAD.U32 R43, R46, 0x10000, RZ ;  /* 0x000100002e2b7824 */ /* 0x000fe400078e00ff */
[----:B------:R-:W-:Y:S01]  /*a100*/  FMUL.FTZ R55, R55, R44 ;  /* 0x0000002c37377220 */ /* 0x000fe20000410000 */
[----:B------:R-:W-:Y:S01]  /*a110*/  FMUL.FTZ R56, R56, R60 ;  /* 0x0000003c38387220 */ /* 0x000fe20000410000 */
[----:B------:R-:W-:Y:S01]  /*a120*/  IMAD.U32 R47, R65, 0x10000, RZ ;  /* 0x00010000412f7824 */ /* 0x000fe200078e00ff */
[----:B------:R-:W-:Y:S01]  /*a130*/  LOP3.LUT R46, R46, 0xffff0000, RZ, 0xc0, !PT ;  /* 0xffff00002e2e7812 */ /* 0x000fe200078ec0ff */
[----:B------:R-:W-:Y:S01]  /*a140*/  FFMA.FTZ R70, R45, R154, R70 ;  /* 0x0000009a2d467223 */ /* 0x000fe20000010046 */
[----:B------:R-:W-:Y:S01]  /*a150*/  IMAD.U32 R44, R62, 0x10000, RZ ;  /* 0x000100003e2c7824 */ /* 0x000fe200078e00ff */
[----:B------:R-:W-:Y:S01]  /*a160*/  LOP3.LUT R65, R65, 0xffff0000, RZ, 0xc0, !PT ;  /* 0xffff000041417812 */ /* 0x000fe200078ec0ff */
[----:B------:R-:W-:Y:S01]  /*a170*/  IMAD.U32 R40, R42, 0x10000, RZ ;  /* 0x000100002a287824 */ /* 0x000fe200078e00ff */
[----:B------:R-:W-:Y:S01]  /*a180*/  LOP3.LUT R45, R62, 0xffff0000, RZ, 0xc0, !PT ;  /* 0xffff00003e2d7812 */ /* 0x000fe200078ec0ff */
[----:B------:R-:W-:Y:S01]  /*a190*/  FFMA.FTZ R55, R50, R54, R55 ;  /* 0x0000003632377223 */ /* 0x000fe20000010037 */
[C---:B------:R-:W-:Y:S01]  /*a1a0*/  FFMA.FTZ R57, R41.reuse, R60, -R58 ;  /* 0x0000003c29397223 */ /* 0x040fe2000001083a */
        /* <DEDUP_REMOVED lines=20> */
.L_x_2956:
[----:B------:R-:W-:Y:S05]  /*a2f0*/  BSYNC B1 ;  /* 0x0000000000017941 */ /* 0x000fea0003800000 */
.L_x_2955:
        /* <DEDUP_REMOVED lines=12> */
.L_x_2868:
[----:B------:R-:W2:Y:S02]  /*a3c0*/  LDL R40, [R1+0x58] ;  /* 0x0000580001287983 */ /* 0x000ea40000100800 */
[----:B--2---:R-:W-:-:S13]  /*a3d0*/  R2UR UR4, R40 ;  /* 0x00000000280472ca */ /* 0x004fda00000e0000 */
[----:B------:R-:W-:-:S06]  /*a3e0*/  UISETP.NE.AND UP0, UPT, UR4, 0x3, UPT ;  /* 0x000000030400788c */ /* 0x000fcc000bf05270 */
[----:B------:R-:W-:-:S13]  /*a3f0*/  PLOP3.LUT P2, PT, PT, PT, UP0, 0x80, 0x0 ;  /* 0x000000000000781c */ /* 0x000fda0003f4f008 */
[----:B------:R-:W-:Y:S05]  /*a400*/  @!P2 BRA `(.L_x_2957) ;  /* 0x000000000004a947 */ /* 0x000fea0003800000 */
[----:B------:R-:W-:Y:S01]  /*a410*/  BPT.TRAP 0x1 ;  /* 0x000000040000795c */ /* 0x000fe20000300000 */
.L_x_2957:
        /* <DEDUP_REMOVED lines=8> */
.L_x_3294:
[----:B------:R-:W-:Y:S05]  /*a4a0*/  BSYNC B1 ;  /* 0x0000000000017941 */ /* 0x000fea0003800000 */
.L_x_2958:
        /* <DEDUP_REMOVED lines=15> */
.L_x_2961:
[----:B------:R-:W-:Y:S05]  /*a5a0*/  BSYNC B1 ;  /* 0x0000000000017941 */ /* 0x000fea0003800000 */
.L_x_2960:
[----:B-1----:R-:W-:Y:S01]  /*a5b0*/  VIADD R40, R212, 0x20 ;  /* 0x00000020d4287836 */ /* 0x002fe20000000000 */
[----:B------:R-:W-:Y:S04]  /*a5c0*/  BSSY B1, `(.L_x_2962) ;  /* 0x0000010000017945 */ /* 0x000fe80003800000 */
        /* <DEDUP_REMOVED lines=15> */
.L_x_2963:
[----:B------:R-:W-:Y:S05]  /*a6c0*/  BSYNC B1 ;  /* 0x0000000000017941 */ /* 0x000fea0003800000 */
.L_x_2962:
        /* <DEDUP_REMOVED lines=16> */
.L_x_2911:
[----:B------:R-:W-:Y:S05]  /*a7d0*/  BSYNC B0 ;  /* 0x0000000000007941 */ /* 0x000fea0003800000 */
.L_x_2867:
        /* <DEDUP_REMOVED lines=17> */
.L_x_2965:
[----:B------:R-:W-:Y:S05]  /*a8f0*/  BSYNC B0 ;  /* 0x0000000000007941 */ /* 0x000fea0003800000 */
.L_x_2964:
        /* <DEDUP_REMOVED lines=11> */
.L_x_3295:
[----:B------:R-:W-:Y:S05]  /*a9b0*/  BSYNC B0 ;  /* 0x0000000000007941 */ /* 0x000fea0003800000 */
.L_x_2966:
[----:B------:R-:W-:Y:S04]  /*a9c0*/  BSSY B0, `(.L_x_2968) ;  /* 0x000001c000007945 */ /* 0x000fe80003800000 */
[----:B------:R-:W-:Y:S05]  /*a9d0*/  @P4 BRA `(.L_x_2969) ;  /* 0x0000000000684947 */ /* 0x000fea0003800000 */
[----:B------:R-:W2:Y:S01]  /*a9e0*/  LDL R41, [R1+0x54] ;  /* 0x0000540001297983 */ /* 0x000ea20000100800 */
[----:B------:R-:W-:-:S03]  /*a9f0*/  ULDC UR6, c[0x0][0x2f4] ;  /* 0x0000bd0000067ab9 */ /* 0x000fc60000000800 */
[----:B------:R-:W3:Y:S01]  /*aa00*/  LDL R40, [R1+0x50] ;  /* 0x0000500001287983 */ /* 0x000ee20000100800 */
[----:B------:R-:W-:Y:S01]  /*aa10*/  ISETP.GE.AND P5, PT, R16, UR6, PT ;  /* 0x0000000610007c0c */ /* 0x000fe2000bfa6270 */
[----:B------:R-:W-:Y:S01]  /*aa20*/  IMAD R47, R53, UR60, RZ ;  /* 0x0000003c352f7c24 */ /* 0x000fe2000f8e02ff */
[----:B------:R-:W-:Y:S01]  /*aa30*/  ISETP.GE.AND P4, PT, R213, UR6, PT ;  /* 0x00000006d5007c0c */ /* 0x000fe2000bf86270 */
[----:B------:R-:W-:Y:S02]  /*aa40*/  IMAD.MOV.U32 R44, RZ, RZ, R38 ;  /* 0x000000ffff2c7224 */ /* 0x000fe400078e0026 */
        /* <DEDUP_REMOVED lines=10> */
[----:B------:R-:W-:-:S13]  /*aaf0*/  ISETP.GE.AND P2, PT, R220, UR6, PT ;  /* 0x00000006dc007c0c */ /* 0x000fda000bf46270 */
[----:B------:R-:W3:Y:S04]  /*ab00*/  @!P2 LDS.128 R44, [R4+0x5400] ;  /* 0x00540000042ca984 */ /* 0x000ee80000000c00 */
[----:B--2---:R-:W-:Y:S01]  /*ab10*/  @!P5 STG.E.128 desc[UR4][R54.64], R40 ;  /* 0x000000283600d986 */ /* 0x004fe2000c101d04 */
[----:B------:R-:W-:-:S03]  /*ab20*/  ISETP.GE.AND P5, PT, R221, UR6, PT ;  /* 0x00000006dd007c0c */ /* 0x000fc6000bfa6270 */
[----:B------:R-:W2:Y:S10]  /*ab30*/  @!P4 LDS.128 R40, [R4+0x2c00] ;  /* 0x002c00000428c984 */ /* 0x000eb40000000c00 */
[----:B------:R-:W4:Y:S04]  /*ab40*/  @!P5 LDS.128 R48, [R4+0x7c00] ;  /* 0x007c00000430d984 */ /* 0x000f280000000c00 */
[----:B---3--:R3:W-:Y:S04]  /*ab50*/  @!P2 STG.E.128 desc[UR4][R54.64+0x100], R44 ;  /* 0x0001002c3600a986 */ /* 0x0087e8000c101d04 */
[----:B--2---:R3:W-:Y:S04]  /*ab60*/  @!P4 STG.E.128 desc[UR4][R54.64+0x80], R40 ;  /* 0x000080283600c986 */ /* 0x0047e8000c101d04 */
[----:B----4-:R3:W-:Y:S02]  /*ab70*/  @!P5 STG.E.128 desc[UR4][R54.64+0x180], R48 ;  /* 0x000180303600d986 */ /* 0x0107e4000c101d04 */
.L_x_2969:
[----:B------:R-:W-:Y:S05]  /*ab80*/  BSYNC B0 ;  /* 0x0000000000007941 */ /* 0x000fea0003800000 */
.L_x_2968:
[----:B---3--:R-:W2:Y:S04]  /*ab90*/  LDL R42, [R1+0x54] ;  /* 0x00005400012a7983 */ /* 0x008ea80000100800 */
[----:B------:R-:W3:Y:S01]  /*aba0*/  LDL R41, [R1+0x50] ;  /* 0x0000500001297983 */ /* 0x000ee20000100800 */
[----:B------:R-:W-:Y:S01]  /*abb0*/  VIADD R40, R212, 0x20 ;  /* 0x00000020d4287836 */ /* 0x000fe20000000000 */
[----:B------:R-:W-:Y:S04]  /*abc0*/  BSSY B0, `(.L_x_2970) ;  /* 0x000001f000007945 */ /* 0x000fe80003800000 */
[----:B------:R-:W-:Y:S01]  /*abd0*/  ISETP.GE.AND P2, PT, R40, R3, PT ;  /* 0x000000032800720c */ /* 0x000fe20003f46270 */
[----:B--2---:R-:W-:-:S02]  /*abe0*/  IMAD.MOV.U32 R57, RZ, RZ, R42 ;  /* 0x000000ffff397224 */ /* 0x004fc400078e002a */
[----:B---3--:R-:W-:-:S10]  /*abf0*/  IMAD.MOV.U32 R56, RZ, RZ, R41 ;  /* 0x000000ffff387224 */ /* 0x008fd400078e0029 */
[----:B------:R-:W-:Y:S05]  /*ac00*/  @P2 BRA `(.L_x_2971) ;  /* 0x0000000000682947 */ /* 0x000fea0003800000 */
[----:B------:R-:W-:Y:S01]  /*ac10*/  ULDC UR6, c[0x0][0x2f4] ;  /* 0x0000bd0000067ab9 */ /* 0x000fe20000000800 */
[----:B------:R-:W-:Y:S01]  /*ac20*/  IADD3 R47, P4, R52, 0x20, RZ ;  /* 0x00000020342f7810 */ /* 0x000fe20007f9e0ff */
[----:B------:R-:W-:Y:S01]  /*ac30*/  IMAD.MOV.U32 R45, RZ, RZ, R5 ;  /* 0x000000ffff2d7224 */ /* 0x000fe200078e0005 */
[----:B------:R-:W-:Y:S02]  /*ac40*/  ISETP.GE.AND P2, PT, R16, UR6, PT ;  /* 0x0000000610007c0c */ /* 0x000fe4000bf46270 */
[----:B------:R-:W-:Y:S01]  /*ac50*/  R2UR UR4, R57 ;  /* 0x00000000390472ca */ /* 0x000fe200000e0000 */
[----:B------:R-:W-:Y:S01]  /*ac60*/  IMAD.X R44, RZ, RZ, R53, P4 ;  /* 0x000000ffff2c7224 */ /* 0x000fe200020e0635 */
[----:B------:R-:W-:Y:S02]  /*ac70*/  R2UR UR7, R56 ;  /* 0x00000000380772ca */ /* 0x000fe400000e0000 */
[----:B------:R-:W-:Y:S01]  /*ac80*/  ISETP.GE.AND P5, PT, R213, UR6, PT ;  /* 0x00000006d5007c0c */ /* 0x000fe2000bfa6270 */
[----:B------:R-:W-:-:S02]  /*ac90*/  IMAD R46, R44, UR60, RZ ;  /* 0x0000003c2c2e7c24 */ /* 0x000fc4000f8e02ff */
[----:B------:R-:W-:-:S04]  /*aca0*/  IMAD.MOV.U32 R44, RZ, RZ, R38 ;  /* 0x000000ffff2c7224 */ /* 0x000fc800078e0026 */
[----:B------:R-:W2:Y:S01]  /*acb0*/  @!P2 LDS.128 R40, [R4+0x1400] ;  /* 0x001400000428a984 */ /* 0x000ea20000000c00 */
[----:B------:R-:W-:-:S04]  /*acc0*/  IMAD.WIDE.U32 R44, R47, UR60, R44 ;  /* 0x0000003c2f2c7c25 */ /* 0x000fc8000f8e002c */
[----:B------:R-:W-:Y:S01]  /*acd0*/  IMAD R47, R47, UR61, R46 ;  /* 0x0000003d2f2f7c24 */ /* 0x000fe2000f8e022e */
[----:B------:R-:W-:Y:S01]  /*ace0*/  LEA R54, P4, R44, UR4, 0x1 ;  /* 0x000000042c367c11 */ /* 0x000fe2000f8808ff */
[----:B------:R-:W-:Y:S02]  /*acf0*/  ULDC.64 UR4, c[0x0][0x208] ;  /* 0x0000820000047ab9 */ /* 0x000fe40000000a00 */
[----:B------:R-:W-:-:S05]  /*ad00*/  IMAD.IADD R45, R45, 0x1, R47 ;  /* 0x000000012d2d7824 */ /* 0x000fca00078e022f */
        /* <DEDUP_REMOVED lines=10> */
.L_x_2971:
[----:B------:R-:W-:Y:S05]  /*adb0*/  BSYNC B0 ;  /* 0x0000000000007941 */ /* 0x000fea0003800000 */
.L_x_2970:
[----:B---3--:R-:W-:Y:S01]  /*adc0*/  VIADD R40, R212, 0x40 ;  /* 0x00000040d4287836 */ /* 0x008fe20000000000 */
[----:B------:R-:W-:Y:S04]  /*add0*/  BSSY B0, `(.L_x_2972) ;  /* 0x000001d000007945 */ /* 0x000fe80003800000 */
[----:B------:R-:W-:-:S13]  /*ade0*/  ISETP.GE.AND P2, PT, R40, R3, PT ;  /* 0x000000032800720c */ /* 0x000fda0003f46270 */
[----:B------:R-:W-:Y:S05]  /*adf0*/  @P2 BRA `(.L_x_2973) ;  /* 0x0000000000682947 */ /* 0x000fea0003800000 */
[----:B------:R-:W-:Y:S01]  /*ae00*/  ULDC UR6, c[0x0][0x2f4] ;  /* 0x0000bd0000067ab9 */ /* 0x000fe20000000800 */
[----:B------:R-:W-:Y:S01]  /*ae10*/  IADD3 R3, P4, R52, 0x40, RZ ;  /* 0x0000004034037810 */ /* 0x000fe20007f9e0ff */
[----:B------:R-:W-:Y:S01]  /*ae20*/  IMAD.MOV.U32 R44, RZ, RZ, R38 ;  /* 0x000000ffff2c7224 */ /* 0x000fe200078e0026 */
[----:B------:R-:W-:Y:S01]  /*ae30*/  ISETP.GE.AND P2, PT, R16, UR6, PT ;  /* 0x0000000610007c0c */ /* 0x000fe2000bf46270 */
[----:B------:R-:W-:Y:S01]  /*ae40*/  IMAD.MOV.U32 R45, RZ, RZ, R5 ;  /* 0x000000ffff2d7224 */ /* 0x000fe200078e0005 */
[----:B------:R-:W-:Y:S01]  /*ae50*/  R2UR UR4, R57 ;  /* 0x00000000390472ca */ /* 0x000fe200000e0000 */
[----:B------:R-:W-:Y:S01]  /*ae60*/  IMAD.X R52, RZ, RZ, R53, P4 ;  /* 0x000000ffff347224 */ /* 0x000fe200020e0635 */
[----:B------:R-:W-:Y:S01]  /*ae70*/  R2UR UR7, R56 ;  /* 0x00000000380772ca */ /* 0x000fe200000e0000 */
[----:B------:R-:W-:Y:S01]  /*ae80*/  IMAD.WIDE.U32 R44, R3, UR60, R44 ;  /* 0x0000003c032c7c25 */ /* 0x000fe2000f8e002c */
[----:B------:R-:W-:-:S03]  /*ae90*/  ISETP.GE.AND P5, PT, R213, UR6, PT ;  /* 0x00000006d5007c0c */ /* 0x000fc6000bfa6270 */
[----:B------:R-:W-:-:S04]  /*aea0*/  IMAD R52, R52, UR60, RZ ;  /* 0x0000003c34347c24 */ /* 0x000fc8000f8e02ff */
[----:B------:R-:W2:Y:S01]  /*aeb0*/  @!P2 LDS.128 R40, [R4+0x2400] ;  /* 0x002400000428a984 */ /* 0x000ea20000000c00 */
[----:B------:R-:W-:Y:S01]  /*aec0*/  IMAD R3, R3, UR61, R52 ;  /* 0x0000003d03037c24 */ /* 0x000fe2000f8e0234 */
[----:B------:R-:W-:Y:S01]  /*aed0*/  LEA R52, P4, R44, UR4, 0x1 ;  /* 0x000000042c347c11 */ /* 0x000fe2000f8808ff */
[----:B------:R-:W-:Y:S02]  /*aee0*/  ULDC.64 UR4, c[0x0][0x208] ;  /* 0x0000820000047ab9 */ /* 0x000fe40000000a00 */
[----:B------:R-:W-:-:S05]  /*aef0*/  IMAD.IADD R3, R45, 0x1, R3 ;  /* 0x000000012d037824 */ /* 0x000fca00078e0203 */
[----:B------:R-:W-:Y:S02]  /*af00*/  LEA.HI.X R53, R44, UR7, R3, 0x1, P4 ;  /* 0x000000072c357c11 */ /* 0x000fe4000a0f0c03 */
[----:B------:R-:W-:Y:S01]  /*af10*/  ISETP.GE.AND P4, PT, R220, UR6, PT ;  /* 0x00000006dc007c0c */ /* 0x000fe2000bf86270 */
[----:B------:R-:W3:Y:S04]  /*af20*/  @!P5 LDS.128 R44, [R4+0x4c00] ;  /* 0x004c0000042cd984 */ /* 0x000ee80000000c00 */
[----:B--2---:R-:W-:Y:S01]  /*af30*/  @!P2 STG.E.128 desc[UR4][R52.64], R40 ;  /* 0x000000283400a986 */ /* 0x004fe2000c101d04 */
[----:B------:R-:W-:-:S07]  /*af40*/  ISETP.GE.AND P2, PT, R221, UR6, PT ;  /* 0x00000006dd007c0c */ /* 0x000fce000bf46270 */
[----:B------:R-:W2:Y:S04]  /*af50*/  @!P4 LDS.128 R40, [R4+0x7400] ;  /* 0x007400000428c984 */ /* 0x000ea80000000c00 */
[----:B---3--:R-:W-:Y:S04]  /*af60*/  @!P5 STG.E.128 desc[UR4][R52.64+0x80], R44 ;  /* 0x0000802c3400d986 */ /* 0x008fe8000c101d04 */
[----:B------:R-:W3:Y:S04]  /*af70*/  @!P2 LDS.128 R48, [R4+0x9c00] ;  /* 0x009c00000430a984 */ /* 0x000ee80000000c00 */
[----:B--2---:R2:W-:Y:S04]  /*af80*/  @!P4 STG.E.128 desc[UR4][R52.64+0x100], R40 ;  /* 0x000100283400c986 */ /* 0x0045e8000c101d04 */
[----:B---3--:R2:W-:Y:S02]  /*af90*/  @!P2 STG.E.128 desc[UR4][R52.64+0x180], R48 ;  /* 0x000180303400a986 */ /* 0x0085e4000c101d04 */
.L_x_2973:
[----:B------:R-:W-:Y:S05]  /*afa0*/  BSYNC B0 ;  /* 0x0000000000007941 */ /* 0x000fea0003800000 */
.L_x_2972:
[----:B------:R-:W-:Y:S01]  /*afb0*/  @!PT LDS RZ, [RZ] ;  /* 0x00000000fffff984 */ /* 0x000fe20000000800 */
[----:B------:R-:W-:Y:S01]  /*afc0*/  @!PT LDS RZ, [RZ] ;  /* 0x00000000fffff984 */ /* 0x000fe20000000800 */
[----:B------:R-:W-:Y:S01]  /*afd0*/  @!PT LDS RZ, [RZ] ;  /* 0x00000000fffff984 */ /* 0x000fe20000000800 */
[----:B------:R-:W-:Y:S01]  /*afe0*/  @!PT LDS RZ, [RZ] ;  /* 0x00000000fffff984 */ /* 0x000fe20000000800 */
[----:B------:R3:W-:Y:S06]  /*aff0*/  MEMBAR.ALL.CTA ;  /* 0x0000000000007992 */ /* 0x0007ec0000008000 */
[----:B---3--:R-:W3:Y:S01]  /*b000*/  FENCE.VIEW.ASYNC.S ;  /* 0x00000000000073c6 */ /* 0x008ee20000000000 */
[----:B01----:R-:W-:Y:S01]  /*b010*/  @!P3 VIADD R0, R0, 0x388c0 ;  /* 0x000388c00000b836 */ /* 0x003fe20000000000 */
[----:B---3--:R0:W-:Y:S01]  /*b020*/  BAR.SYNC.DEFER_BLOCKING R151, 0x80 ;  /* 0x000200970000751d */ /* 0x0081e20000010000 */
[----:B------:R-:W-:Y:S01]  /*b030*/  ISETP.NE.AND P4, PT, R114, RZ, PT ;  /* 0x000000ff7200720c */ /* 0x000fe20003f85270 */
[----:B------:R-:W-:-:S02]  /*b040*/  VIADD R19, R19, 0x1 ;  /* 0x0000000113137836 */ /* 0x000fc40000000000 */
[----:B------:R-:W-:Y:S02]  /*b050*/  @!P3 PRMT R0, RZ, 0x654, R0 ;  /* 0x00000654ff00b816 */ /* 0x000fe40000000000 */
[----:B------:R-:W-:Y:S02]  /*b060*/  PLOP3.LUT P2, PT, PT, PT, PT, 0x8, 0x0 ;  /* 0x000000000000781c */ /* 0x000fe40003f4e170 */
[----:B------:R1:W-:Y:S01]  /*b070*/  @!P3 SYNCS.ARRIVE.TRANS64.RED.A1T0 RZ, [R0+URZ], RZ ;  /* 0x000000ff00ffb9a7 */ /* 0x0003e2000810043f */
[----:B------:R-:W-:-:S04]  /*b080*/  ISETP.NE.AND P3, PT, R19, 0x2, PT ;  /* 0x000000021300780c */ /* 0x000fc80003f65270 */
[----:B------:R-:W-:Y:S02]  /*b090*/  SEL R19, R19, RZ, P3 ;  /* 0x000000ff13137207 */ /* 0x000fe40001800000 */
[----:B-1----:R-:W-:-:S04]  /*b0a0*/  SEL R0, RZ, 0x1, P3 ;  /* 0x00000001ff007807 */ /* 0x002fc80001800000 */
[----:B------:R-:W-:Y:S01]  /*b0b0*/  LOP3.LUT R219, R219, R0, RZ, 0x3c, !PT ;  /* 0x00000000dbdb7212 */ /* 0x000fe200078e3cff */
[----:B0-----:R-:W-:Y:S06]  /*b0c0*/  @P4 BRA `(.L_x_2974) ;  /* 0xffffff7400a84947 */ /* 0x001fec000383ffff */
.L_x_2862:
[----:B------:R-:W0:Y:S01]  /*b0d0*/  LDC R0, c[0x0][0x448] ;  /* 0x00011200ff007b82 */ /* 0x000e220000000800 */
[----:B------:R-:W-:Y:S01]  /*b0e0*/  BSSY B0, `(.L_x_2975) ;  /* 0x0000055000007945 */ /* 0x000fe20003800000 */
[----:B------:R-:W-:Y:S02]  /*b0f0*/  CS2R R6, SRZ ;  /* 0x0000000000067805 */ /* 0x000fe4000001ff00 */
[----:B------:R-:W-:Y:S01]  /*b100*/  CS2R R146, SRZ ;  /* 0x0000000000927805 */ /* 0x000fe2000001ff00 */
[----:B------:R-:W-:Y:S01]  /*b110*/  IMAD.MOV.U32 R145, RZ, RZ, RZ ;  /* 0x000000ffff917224 */ /* 0x000fe200078e00ff */
        /* <DEDUP_REMOVED lines=19> */
[----:B0-----:R-:W-:Y:S01]  /*b250*/  ISETP.NE.AND P0, PT, R0, 0x1, PT ;  /* 0x000000010000780c */ /* 0x001fe20003f05270 */
[----:B------:R-:W-:Y:S01]  /*b260*/  VIADD R0, R230, 0x7f ;  /* 0x0000007fe6007836 */ /* 0x000fe20000000000 */
[----:B------:R-:W-:Y:S02]  /*b270*/  CS2R R156, SRZ ;  /* 0x00000000009c7805 */ /* 0x000fe4000001ff00 */
[----:B------:R-:W-:-:S02]  /*b280*/  CS2R R174, SRZ ;  /* 0x0000000000ae7805 */ /* 0x000fc4000001ff00 */
[----:B------:R-:W-:Y:S02]  /*b290*/  CS2R R56, SRZ ;  /* 0x0000000000387805 */ /* 0x000fe4000001ff00 */
[----:B------:R-:W-:Y:S02]  /*b2a0*/  CS2R R46, SRZ ;  /* 0x00000000002e7805 */ /* 0x000fe4000001ff00 */
[----:B------:R-:W-:Y:S02]  /*b2b0*/  CS2R R44, SRZ ;  /* 0x00000000002c7805 */ /* 0x000fe4000001ff00 */
[----:B--2---:R-:W-:Y:S02]  /*b2c0*/  CS2R R42, SRZ ;  /* 0x00000000002a7805 */ /* 0x004fe4000001ff00 */
[----:B------:R-:W-:Y:S02]  /*b2d0*/  CS2R R154, SRZ ;  /* 0x00000000009a7805 */ /* 0x000fe4000001ff00 */
[----:B------:R-:W-:-:S02]  /*b2e0*/  CS2R R172, SRZ ;  /* 0x0000000000ac7805 */ /* 0x000fc4000001ff00 */
[----:B------:R-:W-:Y:S02]  /*b2f0*/  CS2R R40, SRZ ;  /* 0x0000000000287805 */ /* 0x000fe4000001ff00 */
[----:B------:R-:W-:Y:S02]  /*b300*/  CS2R R36, SRZ ;  /* 0x0000000000247805 */ /* 0x000fe4000001ff00 */
[----:B------:R-:W-:Y:S01]  /*b310*/  CS2R R98, SRZ ;  /* 0x0000000000627805 */ /* 0x000fe2000001ff00 */
[----:B------:R-:W0:Y:S01]  /*b320*/  @P0 LDC R3, c[0x0][0x44c] ;  /* 0x00011300ff030b82 */ /* 0x000e220000000800 */
[----:B------:R-:W-:Y:S02]  /*b330*/  CS2R R152, SRZ ;  /* 0x0000000000987805 */ /* 0x000fe4000001ff00 */
[----:B------:R-:W-:Y:S02]  /*b340*/  CS2R R170, SRZ ;  /* 0x0000000000aa7805 */ /* 0x000fe4000001ff00 */
[----:B------:R-:W-:-:S02]  /*b350*/  CS2R R94, SRZ ;  /* 0x00000000005e7805 */ /* 0x000fc4000001ff00 */
[----:B------:R-:W-:Y:S02]  /*b360*/  CS2R R90, SRZ ;  /* 0x00000000005a7805 */ /* 0x000fe4000001ff00 */
[----:B------:R-:W-:Y:S02]  /*b370*/  CS2R R64, SRZ ;  /* 0x0000000000407805 */ /* 0x000fe4000001ff00 */
[----:B------:R-:W-:Y:S02]  /*b380*/  CS2R R168, SRZ ;  /* 0x0000000000a87805 */ /* 0x000fe4000001ff00 */
[----:B------:R-:W-:Y:S01]  /*b390*/  CS2R R86, SRZ ;  /* 0x0000000000567805 */ /* 0x000fe2000001ff00 */
[----:B------:R-:W1:Y:S01]  /*b3a0*/  @P0 LDC R2, c[0x0][0x450] ;  /* 0x00011400ff020b82 */ /* 0x000e620000000800 */
        /* <DEDUP_REMOVED lines=14> */
[----:B------:R-:W-:Y:S01]  /*b490*/  CS2R R28, SRZ ;  /* 0x00000000001c7805 */ /* 0x000fe2000001ff00 */
[----:B0-----:R-:W-:Y:S01]  /*b4a0*/  @P0 IMAD.HI.U32 R3, R0, R3, RZ ;  /* 0x0000000300030227 */ /* 0x001fe200078e00ff */
[----:B------:R-:W-:-:S02]  /*b4b0*/  CS2R R14, SRZ ;  /* 0x00000000000e7805 */ /* 0x000fc4000001ff00 */
[----:B------:R-:W-:Y:S02]  /*b4c0*/  CS2R R12, SRZ ;  /* 0x00000000000c7805 */ /* 0x000fe4000001ff00 */
[----:B------:R-:W-:Y:S01]  /*b4d0*/  CS2R R38, SRZ ;  /* 0x0000000000267805 */ /* 0x000fe2000001ff00 */
[----:B------:R-:W-:Y:S01]  /*b4e0*/  IMAD.MOV.U32 R24, RZ, RZ, RZ ;  /* 0x000000ffff187224 */ /* 0x000fe200078e00ff */
[----:B------:R-:W-:Y:S02]  /*b4f0*/  CS2R R34, SRZ ;  /* 0x0000000000227805 */ /* 0x000fe4000001ff00 */
[----:B------:R-:W-:Y:S01]  /*b500*/  CS2R R32, SRZ ;  /* 0x0000000000207805 */ /* 0x000fe2000001ff00 */
[----:B------:R-:W-:Y:S01]  /*b510*/  IMAD.MOV.U32 R31, RZ, RZ, RZ ;  /* 0x000000ffff1f7224 */ /* 0x000fe200078e00ff */
[----:B-1----:R-:W-:Y:S02]  /*b520*/  @P0 SHF.R.U32.HI R0, RZ, R2, R3 ;  /* 0x00000002ff000219 */ /* 0x002fe40000011603 */
[----:B------:R-:W-:-:S02]  /*b530*/  CS2R R10, SRZ ;  /* 0x00000000000a7805 */ /* 0x000fc4000001ff00 */
[----:B------:R-:W-:Y:S01]  /*b540*/  PLOP3.LUT P0, PT, PT, PT, PT, 0x80, 0x0 ;  /* 0x000000000000781c */ /* 0x000fe20003f0f070 */
[----:B------:R-:W-:Y:S02]  /*b550*/  IMAD.MOV.U32 R9, RZ, RZ, RZ ;  /* 0x000000ffff097224 */ /* 0x000fe400078e00ff */
[----:B------:R-:W-:Y:S01]  /*b560*/  IMAD.IADD R0, R149, 0x1, R0 ;  /* 0x0000000195007824 */ /* 0x000fe200078e0200 */
[----:B------:R-:W-:-:S03]  /*b570*/  CS2R R148, SRZ ;  /* 0x0000000000947805 */ /* 0x000fc6000001ff00 */
[----:B------:R-:W-:-:S05]  /*b580*/  IMAD.HI R0, R0, 0x66666667, RZ ;  /* 0x6666666700007827 */ /* 0x000fca00078e02ff */
[----:B------:R-:W-:-:S04]  /*b590*/  SHF.R.U32.HI R3, RZ, 0x1f, R0 ;  /* 0x0000001fff037819 */ /* 0x000fc80000011600 */
[----:B------:R-:W-:Y:S01]  /*b5a0*/  LEA.HI.SX32 R3, R0, R3, 0x1b ;  /* 0x0000000300037211 */ /* 0x000fe200078fdaff */
[----:B------:R-:W-:-:S03]  /*b5b0*/  IMAD.MOV.U32 R0, RZ, RZ, RZ ;  /* 0x000000ffff007224 */ /* 0x000fc600078e00ff */
[----:B------:R-:W-:Y:S01]  /*b5c0*/  VIMNMX R84, R150, R3, PT ;  /* 0x0000000396547248 */ /* 0x000fe20003fe0100 */
[----:B------:R-:W-:Y:S01]  /*b5d0*/  IMAD.MOV.U32 R150, RZ, RZ, RZ ;  /* 0x000000ffff967224 */ /* 0x000fe200078e00ff */
[----:B------:R-:W-:Y:S02]  /*b5e0*/  CS2R R2, SRZ ;  /* 0x0000000000027805 */ /* 0x000fe4000001ff00 */
[----:B------:R-:W-:Y:S01]  /*b5f0*/  ISETP.GE.AND P1, PT, R84, 0x1, PT ;  /* 0x000000015400780c */ /* 0x000fe20003f26270 */
[----:B------:R-:W-:-:S12]  /*b600*/  @P2 BRA `(.L_x_2976) ;  /* 0x0000000000082947 */ /* 0x000fd80003800000 */
[----:B------:R-:W0:Y:S02]  /*b610*/  FENCE.VIEW.ASYNC.G ;  /* 0x00000000000073c6 */ /* 0x000e240000000100 */
[----:B0-----:R-:W-:Y:S06]  /*b620*/  BAR.ARV 0xc, 0x180 ;  /* 0x0306000000007b1d */ /* 0x001fec0000002000 */
.L_x_2976:
[----:B------:R-:W-:Y:S05]  /*b630*/  BSYNC B0 ;  /* 0x0000000000007941 */ /* 0x000fea0003800000 */
.L_x_2975:
[----:B------:R-:W-:Y:S02]  /*b640*/  IMAD.MOV.U32 R25, RZ, RZ, RZ ;  /* 0x000000ffff197224 */ /* 0x000fe400078e00ff */
[----:B------:R-:W-:Y:S01]  /*b650*/  IMAD.MOV.U32 R8, RZ, RZ, RZ ;  /* 0x000000ffff087224 */ /* 0x000fe200078e00ff */
[----:B------:R-:W-:Y:S06]  /*b660*/  @!P1 BRA `(.L_x_2977) ;  /* 0x0000019400f89947 */ /* 0x000fec0003800000 */
[----:B------:R-:W2:Y:S04]  /*b670*/  LDL R20, [R1+0x7c] ;  /* 0x00007c0001147983 */ /* 0x000ea80000100800 */
[----:B------:R-:W3:Y:S04]  /*b680*/  LDL R21, [R1+0x64] ;  /* 0x0000640001157983 */ /* 0x000ee80000100800 */
[----:B--2---:R-:W0:Y:S01]  /*b690*/  SHFL.IDX PT, R0, R20, RZ, 0x1f ;  /* 0x00001fff14007589 */ /* 0x004e2200000e0000 */
[----:B---3--:R-:W-:-:S13]  /*b6a0*/  R2UR UR4, R21 ;  /* 0x00000000150472ca */ /* 0x008fda00000e0000 */
[----:B------:R-:W-:Y:S01]  /*b6b0*/  ULOP3.LUT UP0, URZ, UR4, 0x9f, URZ, 0xc0, !UPT ;  /* 0x0000009f043f7892 */ /* 0x000fe2000f80c03f */
[----:B0-----:R-:W-:-:S04]  /*b6c0*/  LEA.HI R2, R0, R0, RZ, 0x1 ;  /* 0x0000000000027211 */ /* 0x001fc800078f08ff */
[----:B------:R-:W-:Y:S02]  /*b6d0*/  LOP3.LUT R3, R2, 0x1e, RZ, 0xc0, !PT ;  /* 0x0000001e02037812 */ /* 0x000fe400078ec0ff */
[----:B------:R-:W-:-:S03]  /*b6e0*/  PLOP3.LUT P0, PT, PT, PT, UP0, 0x80, 0x0 ;  /* 0x000000000000781c */ /* 0x000fc60003f0f008 */
[----:B------:R-:W-:-:S05]  /*b6f0*/  IMAD.IADD R3, R0, 0x1, -R3 ;  /* 0x0000000100037824 */ /* 0x000fca00078e0a03 */
[----:B------:R-:W-:-:S04]  /*b700*/  LEA R3, R3, UR4, 0xd ;  /* 0x0000000403037c11 */ /* 0x000fc8000f8e68ff */
        /* <DEDUP_REMOVED lines=19> */
.L_x_2978:
        /* <DEDUP_REMOVED lines=13> */
.L_x_2982:
[----:B-1----:R1:W2:Y:S02]  /*b910*/  SYNCS.PHASECHK.TRANS64.TRYWAIT P0, [R18+URZ+0x38800], R3 ;  /* 0x03880003120075a7 */ /* 0x0022a4000800017f */
[----:B--2---:R-:W-:Y:S05]  /*b920*/  @!P0 NANOSLEEP.SYNCS 0x989680 ;  /* 0x009896800000895d */ /* 0x004fea0003900000 */
[----:B------:R-:W2:Y:S02]  /*b930*/  @!P0 SYNCS.PHASECHK.TRANS64 P0, [R18+URZ+0x38800], R3 ;  /* 0x03880003120085a7 */ /* 0x000ea4000800007f */
[----:B--2---:R-:W-:Y:S05]  /*b940*/  @!P0 BRA `(.L_x_2982) ;  /* 0xfffffffc00f08947 */ /* 0x004fea000383ffff */
.L_x_2981:
[----:B------:R-:W-:Y:S05]  /*b950*/  BSYNC B0 ;  /* 0x0000000000007941 */ /* 0x000fea0003800000 */
.L_x_2980:
[----:B------:R-:W-:Y:S05]  /*b960*/  BRA `(.L_x_2983) ;  /* 0x0000009c00c07947 */ /* 0x000fea0003800000 */
.L_x_2979:
[----:B------:R-:W2:Y:S01]  /*b970*/  LDL R26, [R1+0x64] ;  /* 0x00006400011a7983 */ /* 0x000ea20000100800 */
[----:B-----5:R-:W-:Y:S01]  /*b980*/  SHF.R.S32.HI R0, RZ, 0x1f, R144 ;  /* 0x0000001fff007819 */ /* 0x020fe20000011490 */
[----:B------:R-:W-:-:S04]  /*b990*/  ULDC.64 UR6, c[0x0][0x408] ;  /* 0x0001020000067ab9 */ /* 0x000fc80000000a00 */
[----:B------:R-:W-:-:S04]  /*b9a0*/  IMAD R5, R0, UR6, RZ ;  /* 0x0000000600057c24 */ /* 0x000fc8000f8e02ff */
[----:B------:R-:W-:Y:S01]  /*b9b0*/  IMAD R5, R144, UR7, R5 ;  /* 0x0000000790057c24 */ /* 0x000fe2000f8e0205 */
[----:B--2---:R-:W-:-:S13]  /*b9c0*/  R2UR UR4, R26 ;  /* 0x000000001a0472ca */ /* 0x004fda00000e0000 */
[----:B------:R-:W-:-:S03]  /*b9d0*/  ULOP3.LUT UP0, URZ, UR4, 0x3ff, URZ, 0xc0, !UPT ;  /* 0x000003ff043f7892 */ /* 0x000fc6000f80c03f */
[----:B------:R-:W-:Y:S02]  /*b9e0*/  ULDC.64 UR4, c[0x0][0x3f8] ;  /* 0x0000fe0000047ab9 */ /* 0x000fe40000000a00 */
[----:B------:R-:W-:Y:S01]  /*b9f0*/  IMAD R3, R0, UR4, RZ ;  /* 0x0000000400037c24 */ /* 0x000fe2000f8e02ff */
[----:B------:R-:W-:Y:S01]  /*ba00*/  PLOP3.LUT P0, PT, PT, PT, UP0, 0x80, 0x0 ;  /* 0x000000000000781c */ /* 0x000fe20003f0f008 */
[----:B------:R-:W-:-:S04]  /*ba10*/  IMAD.WIDE.U32 R24, R144, UR4, RZ ;  /* 0x0000000490187c25 */ /* 0x000fc8000f8e00ff */
        /* <DEDUP_REMOVED lines=21> */
.L_x_2984:
[----:B------:R-:W-:Y:S01]  /*bb70*/  ULDC.U8 UR4, c[0x0][0x410] ;  /* 0x0001040000047ab9 */ /* 0x000fe20000000000 */
[----:B------:R-:W-:Y:S01]  /*bb80*/  R2UR UR5, R26 ;  /* 0x000000001a0572ca */ /* 0x000fe200000e0000 */
[----:B------:R-:W-:Y:S01]  /*bb90*/  IMAD.IADD R74, R212, 0x1, R230 ;  /* 0x00000001d44a7824 */ /* 0x000fe200078e02e6 */
[----:B------:R-:W-:Y:S01]  /*bba0*/  ISETP.NE.AND P0, PT, RZ, UR4, PT ;  /* 0x00000004ff007c0c */ /* 0x000fe2000bf05270 */
[----:B------:R-:W-:Y:S02]  /*bbb0*/  BSSY B0, `(.L_x_2985) ;  /* 0x00009c3000007945 */ /* 0x000fe40003800000 */
[----:B------:R-:W-:-:S08]  /*bbc0*/  IMAD R7, R237, 0x20, R74 ;  /* 0x00000020ed077824 */ /* 0x000fd000078e024a */
[----:B------:R-:W-:Y:S02]  /*bbd0*/  LEA R3, R233, UR5, 0x1 ;  /* 0x00000005e9037c11 */ /* 0x000fe4000f8e08ff */
        /* <DEDUP_REMOVED lines=10> */
[----:B------:R-:W-:-:S02]  /*bc80*/  SHF.R.S32.HI R89, RZ, 0x1f, R22 ;  /* 0x0000001fff597819 */ /* 0x000fc40000011416 */
        /* <DEDUP_REMOVED lines=12> */
[C---:B------:R-:W-:Y:S01]  /*bd50*/  IMAD.WIDE.U32 R8, R7.reuse, UR6, R8 ;  /* 0x0000000607087c25 */ /* 0x040fe2000f8e0008 */
[----:B------:R-:W-:Y:S01]  /*bd60*/  LEA R6, P0, R4, UR4, 0x1 ;  /* 0x0000000404067c11 */ /* 0x000fe2000f8008ff */
[----:B------:R-:W-:Y:S02]  /*bd70*/  UMOV UR4, 0xffffffff ;  /* 0xffffffff00047882 */ /* 0x000fe40000000000 */
[----:B------:R-:W-:Y:S01]  /*bd80*/  IMAD R13, R7, UR7, R0 ;  /* 0x00000007070d7c24 */ /* 0x000fe2000f8e0200 */
[----:B------:R-:W-:Y:S01]  /*bd90*/  ULDC.64 UR6, c[0x0][0x400] ;  /* 0x0001000000067ab9 */ /* 0x000fe20000000a00 */
[----:B------:R-:W-:Y:S01]  /*bda0*/  IMAD.IADD R7, R5, 0x1, R11 ;  /* 0x0000000105077824 */ /* 0x000fe200078e020b */
[----:B------:R-:W-:Y:S01]  /*bdb0*/  LEA R0, P1, R8, UR6, 0x1 ;  /* 0x0000000608007c11 */ /* 0x000fe2000f8208ff */
[----:B------:R-:W-:-:S03]  /*bdc0*/  IMAD.IADD R5, R9, 0x1, R13 ;  /* 0x0000000109057824 */ /* 0x000fc600078e020d */
[----:B------:R-:W-:Y:S02]  /*bdd0*/  LEA.HI.X R7, R4, UR5, R7, 0x1, P0 ;  /* 0x0000000504077c11 */ /* 0x000fe400080f0c07 */
[----:B------:R-:W-:Y:S01]  /*bde0*/  LEA.HI.X R8, R8, UR7, R5, 0x1, P1 ;  /* 0x0000000708087c11 */ /* 0x000fe200088f0c05 */
[----:B------:R-:W-:Y:S06]  /*bdf0*/  BRA.DIV UR4, `(.L_x_2987) ;  /* 0x0000025204047947 */ /* 0x000fec000b800000 */
[----:B------:R0:W1:Y:S04]  /*be00*/  SHFL.IDX PT, R4, R7, RZ, 0x181f ;  /* 0x00181fff07047589 */ /* 0x00006800000e0000 */
[----:B------:R0:W2:Y:S04]  /*be10*/  SHFL.IDX PT, R5, R6, RZ, 0x181f ;  /* 0x00181fff06057589 */ /* 0x0000a800000e0000 */
[----:B------:R0:W3:Y:S04]  /*be20*/  SHFL.IDX PT, R9, R8, RZ, 0x181f ;  /* 0x00181fff08097589 */ /* 0x0000e800000e0000 */
[----:B------:R0:W4:Y:S02]  /*be30*/  SHFL.IDX PT, R14, R0, RZ, 0x181f ;  /* 0x00181fff000e7589 */ /* 0x00012400000e0000 */
.L_x_3301:
        /* <DEDUP_REMOVED lines=25> */
[CC--:B--2---:R-:W-:Y:S01]  /*bfd0*/  @!P3 IADD3 R10, P5, R5.reuse, R12.reuse, RZ ;  /* 0x0000000c050ab210 */ /* 0x0c4fe20007fbe0ff */
[----:B------:R-:W-:Y:S01]  /*bfe0*/  @!P0 IMAD.SHL.U32 R15, R216, 0x2, RZ ;  /* 0x00000002d80f8824 */ /* 0x000fe200078e00ff */
[----:B----4-:R-:W-:Y:S02]  /*bff0*/  @!P3 IADD3 R12, P4, R14, R12, RZ ;  /* 0x0000000c0e0cb210 */ /* 0x010fe40007f9e0ff */
[-C--:B------:R-:W-:Y:S01]  /*c000*/  @!P2 IADD3 R20, P6, R5, R24.reuse, RZ ;  /* 0x000000180514a210 */ /* 0x080fe20007fde0ff */
[----:B-1----:R-:W-:Y:S01]  /*c010*/  @!P3 IMAD.X R11, R4, 0x1, R13, P5 ;  /* 0x00000001040bb824 */ /* 0x002fe200028e060d */
[----:B------:R-:W-:Y:S01]  /*c020*/  @!P1 SHF.L.U64.HI R29, R214, 0x1, R75 ;  /* 0x00000001d61d9819 */ /* 0x000fe2000001024b */
[----:B---3--:R-:W-:Y:S01]  /*c030*/  @!P3 IMAD.X R13, R9, 0x1, R13, P4 ;  /* 0x00000001090db824 */ /* 0x008fe200020e060d */
[----:B------:R-:W-:Y:S01]  /*c040*/  @!P2 IADD3 R24, P5, R14, R24, RZ ;  /* 0x000000180e18a210 */ /* 0x000fe20007fbe0ff */
[----:B------:R-:W-:Y:S01]  /*c050*/  @!P2 IMAD.X R21, R4, 0x1, R25, P6 ;  /* 0x000000010415a824 */ /* 0x000fe200030e0619 */
[----:B------:R-:W-:-:S02]  /*c060*/  @!P1 IADD3 R26, P4, R5, R28, RZ ;  /* 0x0000001c051a9210 */ /* 0x000fc40007f9e0ff */
[----:B------:R-:W-:Y:S02]  /*c070*/  CS2R R72, SRZ ;  /* 0x0000000000487805 */ /* 0x000fe4000001ff00 */
[----:B------:R-:W-:Y:S01]  /*c080*/  @!P1 IADD3 R28, P6, R14, R28, RZ ;  /* 0x0000001c0e1c9210 */ /* 0x000fe20007fde0ff */
[----:B------:R-:W-:Y:S01]  /*c090*/  @!P2 IMAD.X R25, R9, 0x1, R25, P5 ;  /* 0x000000010919a824 */ /* 0x000fe200028e0619 */
[----:B------:R-:W-:Y:S01]  /*c0a0*/  @!P0 SHF.L.U64.HI R32, R216, 0x1, R87 ;  /* 0x00000001d8208819 */ /* 0x000fe20000010257 */
[----:B------:R-:W-:Y:S01]  /*c0b0*/  @!P1 IMAD.X R27, R4, 0x1, R29, P4 ;  /* 0x00000001041b9824 */ /* 0x000fe200020e061d */
[-C--:B------:R-:W-:Y:S02]  /*c0c0*/  @!P0 IADD3 R30, P5, R5, R15.reuse, RZ ;  /* 0x0000000f051e8210 */ /* 0x080fe40007fbe0ff */
[----:B------:R-:W-:Y:S02]  /*c0d0*/  CS2R R70, SRZ ;  /* 0x0000000000467805 */ /* 0x000fe4000001ff00 */
[----:B------:R-:W-:-:S02]  /*c0e0*/  @!P0 IADD3 R14, P4, R14, R15, RZ ;  /* 0x0000000f0e0e8210 */ /* 0x000fc40007f9e0ff */
[----:B------:R-:W-:Y:S02]  /*c0f0*/  CS2R R68, SRZ ;  /* 0x0000000000447805 */ /* 0x000fe4000001ff00 */
[----:B------:R-:W-:Y:S02]  /*c100*/  CS2R R66, SRZ ;  /* 0x0000000000427805 */ /* 0x000fe4000001ff00 */
[----:B------:R-:W-:Y:S02]  /*c110*/  CS2R R62, SRZ ;  /* 0x00000000003e7805 */ /* 0x000fe4000001ff00 */
[----:B------:R-:W-:Y:S01]  /*c120*/  CS2R R64, SRZ ;  /* 0x0000000000407805 */ /* 0x000fe2000001ff00 */
[C---:B------:R-:W-:Y:S01]  /*c130*/  @!P1 IMAD.X R29, R9.reuse, 0x1, R29, P6 ;  /* 0x00000001091d9824 */ /* 0x040fe200030e061d */
        /* <DEDUP_REMOVED lines=10> */
.L_x_2989:
[----:B------:R-:W-:Y:S05]  /*c1e0*/  BSYNC B1 ;  /* 0x0000000000017941 */ /* 0x000fea0003800000 */
.L_x_2988:
[----:B-1---5:R-:W-:Y:S01]  /*c1f0*/  IMAD.MOV.U32 R4, RZ, RZ, R62 ;  /* 0x000000ffff047224 */ /* 0x022fe200078e003e */
[----:B------:R-:W-:Y:S01]  /*c200*/  UMOV UR4, 0xffffffff ;  /* 0xffffffff00047882 */ /* 0x000fe20000000000 */
[----:B--2---:R-:W-:Y:S01]  /*c210*/  IMAD.MOV.U32 R5, RZ, RZ, R63 ;  /* 0x000000ffff057224 */ /* 0x004fe200078e003f */
[----:B------:R-:W-:Y:S01]  /*c220*/  CS2R R46, SRZ ;  /* 0x00000000002e7805 */ /* 0x000fe2000001ff00 */
        /* <DEDUP_REMOVED lines=35> */
.L_x_3307:
        /* <DEDUP_REMOVED lines=24> */
[CC--:B---3--:R-:W-:Y:S01]  /*c5e0*/  @!P3 IADD3 R28, P5, R5.reuse, R30.reuse, RZ ;  /* 0x0000001e051cb210 */ /* 0x0c8fe20007fbe0ff */
[----:B------:R-:W-:Y:S01]  /*c5f0*/  @!P0 IMAD.SHL.U32 R32, R216, 0x2, RZ ;  /* 0x00000002d8208824 */ /* 0x000fe200078e00ff */
[----:B----4-:R-:W-:Y:S02]  /*c600*/  @!P3 IADD3 R30, P4, R14, R30, RZ ;  /* 0x0000001e0e1eb210 */ /* 0x010fe40007f9e0ff */
[-C--:B------:R-:W-:Y:S01]  /*c610*/  @!P2 IADD3 R26, P6, R5, R20.reuse, RZ ;  /* 0x00000014051aa210 */ /* 0x080fe20007fde0ff */
[--C-:B--2---:R-:W-:Y:S01]  /*c620*/  @!P3 IMAD.X R29, R4, 0x1, R10.reuse, P5 ;  /* 0x00000001041db824 */ /* 0x104fe200028e060a */
[----:B------:R-:W-:Y:S01]  /*c630*/  @!P2 IADD3 R20, P5, R14, R20, RZ ;  /* 0x000000140e14a210 */ /* 0x000fe20007fbe0ff */
[----:B0-----:R-:W-:Y:S01]  /*c640*/  @!P3 IMAD.X R31, R9, 0x1, R10, P4 ;  /* 0x00000001091fb824 */ /* 0x001fe200020e060a */
[----:B------:R-:W-:Y:S01]  /*c650*/  @!P1 SHF.L.U64.HI R13, R214, 0x1, R75 ;  /* 0x00000001d60d9819 */ /* 0x000fe2000001024b */
[--C-:B------:R-:W-:Y:S01]  /*c660*/  @!P2 IMAD.X R27, R4, 0x1, R11.reuse, P6 ;  /* 0x00000001041ba824 */ /* 0x100fe200030e060b */
[-C--:B------:R-:W-:Y:S01]  /*c670*/  @!P1 IADD3 R24, P4, R5, R12.reuse, RZ ;  /* 0x0000000c05189210 */ /* 0x080fe20007f9e0ff */
[----:B------:R-:W-:Y:S01]  /*c680*/  @!P2 IMAD.X R21, R9, 0x1, R11, P5 ;  /* 0x000000010915a824 */ /* 0x000fe200028e060b */
[----:B------:R-:W-:-:S02]  /*c690*/  @!P1 IADD3 R10, P6, R14, R12, RZ ;  /* 0x0000000c0e0a9210 */ /* 0x000fc40007fde0ff */
[----:B------:R-:W-:Y:S02]  /*c6a0*/  CS2R R54, SRZ ;  /* 0x0000000000367805 */ /* 0x000fe4000001ff00 */
[----:B------:R-:W-:Y:S01]  /*c6b0*/  @!P0 SHF.L.U64.HI R15, R216, 0x1, R87 ;  /* 0x00000001d80f8819 */ /* 0x000fe20000010257 */
[--C-:B------:R-:W-:Y:S01]  /*c6c0*/  @!P1 IMAD.X R25, R4, 0x1, R13.reuse, P4 ;  /* 0x0000000104199824 */ /* 0x100fe200020e060d */
[-C--:B------:R-:W-:Y:S01]  /*c6d0*/  @!P0 IADD3 R12, P5, R5, R32.reuse, RZ ;  /* 0x00000020050c8210 */ /* 0x080fe20007fbe0ff */
[----:B------:R-:W-:Y:S01]  /*c6e0*/  @!P1 IMAD.X R11, R9, 0x1, R13, P6 ;  /* 0x00000001090b9824 */ /* 0x000fe200030e060d */
[----:B------:R-:W-:Y:S02]  /*c6f0*/  @!P0 IADD3 R14, P4, R14, R32, RZ ;  /* 0x000000200e0e8210 */ /* 0x000fe40007f9e0ff */
[----:B------:R-:W-:Y:S02]  /*c700*/  CS2R R56, SRZ ;  /* 0x0000000000387805 */ /* 0x000fe4000001ff00 */
[----:B------:R-:W-:Y:S01]  /*c710*/  CS2R R50, SRZ ;  /* 0x0000000000327805 */ /* 0x000fe2000001ff00 */
[----:B------:R-:W-:Y:S01]  /*c720*/  @!P0 IMAD.X R13, R4, 0x1, R15, P5 ;  /* 0x00000001040d8824 */ /* 0x000fe200028e060f */
[----:B------:R-:W-:-:S02]  /*c730*/  CS2R R52, SRZ ;  /* 0x0000000000347805 */ /* 0x000fc4000001ff00 */
[----:B------:R-:W-:Y:S02]  /*c740*/  CS2R R46, SRZ ;  /* 0x00000000002e7805 */ /* 0x000fe4000001ff00 */
[----:B------:R-:W-:Y:S01]  /*c750*/  CS2R R48, SRZ ;  /* 0x0000000000307805 */ /* 0x000fe2000001ff00 */
[----:B------:R-:W-:Y:S01]  /*c760*/  @!P0 IMAD.X R15, R9, 0x1, R15, P4 ;  /* 0x00000001090f8824 */ /* 0x000fe200020e060f */
[----:B------:R0:W5:Y:S04]  /*c770*/  @!P3 LD.E.64 R58, desc[UR6][R28.64] ;  /* 0x000000061c3ab980 */ /* 0x000168000c101b00 */
[----:B------:R0:W5:Y:S04]  /*c780*/  @!P3 LD.E.64 R60, desc[UR6][R30.64] ;  /* 0x000000061e3cb980 */ /* 0x000168000c101b00 */
[----:B------:R0:W5:Y:S04]  /*c790*/  @!P2 LD.E.64 R54, desc[UR6][R26.64] ;  /* 0x000000061a36a980 */ /* 0x000168000c101b00 */
[----:B------:R0:W5:Y:S04]  /*c7a0*/  @!P2 LD.E.64 R56, desc[UR6][R20.64] ;  /* 0x000000061438a980 */ /* 0x000168000c101b00 */
[----:B------:R0:W5:Y:S04]  /*c7b0*/  @!P1 LD.E.64 R50, desc[UR6][R24.64] ;  /* 0x0000000618329980 */ /* 0x000168000c101b00 */
[----:B------:R0:W5:Y:S04]  /*c7c0*/  @!P1 LD.E.64 R52, desc[UR6][R10.64] ;  /* 0x000000060a349980 */ /* 0x000168000c101b00 */
[----:B------:R0:W5:Y:S04]  /*c7d0*/  @!P0 LD.E.64 R46, desc[UR6][R12.64] ;  /* 0x000000060c2e8980 */ /* 0x000168000c101b00 */
[----:B------:R0:W5:Y:S02]  /*c7e0*/  @!P0 LD.E.64 R48, desc[UR6][R14.64] ;  /* 0x000000060e308980 */ /* 0x000164000c101b00 */
.L_x_2992:
[----:B------:R-:W-:Y:S05]  /*c7f0*/  BSYNC B1 ;  /* 0x0000000000017941 */ /* 0x000fea0003800000 */
.L_x_2991:
[----:B--2--5:R-:W-:Y:S01]  /*c800*/  IMAD.MOV.U32 R4, RZ, RZ, R46 ;  /* 0x000000ffff047224 */ /* 0x024fe200078e002e */
[----:B------:R-:W-:Y:S01]  /*c810*/  UMOV UR4, 0xffffffff ;  /* 0xffffffff00047882 */ /* 0x000fe20000000000 */
[----:B---3--:R-:W-:Y:S02]  /*c820*/  IMAD.MOV.U32 R5, RZ, RZ, R47 ;  /* 0x000000ffff057224 */ /* 0x008fe400078e002f */
        /* <DEDUP_REMOVED lines=35> */
.L_x_3313:
        /* <DEDUP_REMOVED lines=27> */
[----:B0-----:R-:W-:Y:S02]  /*cc10*/  @!P3 IADD3 R32, P4, R14, R32, RZ ;  /* 0x000000200e20b210 */ /* 0x001fe40007f9e0ff */
[-C--:B------:R-:W-:Y:S01]  /*cc20*/  @!P2 IADD3 R30, P6, R5, R24.reuse, RZ ;  /* 0x00000018051ea210 */ /* 0x080fe20007fde0ff */
[--C-:B--2---:R-:W-:Y:S01]  /*cc30*/  @!P3 IMAD.X R81, R4, 0x1, R10.reuse, P5 ;  /* 0x000000010451b824 */ /* 0x104fe200028e060a */
[----:B------:R-:W-:Y:S01]  /*cc40*/  @!P2 IADD3 R24, P5, R14, R24, RZ ;  /* 0x000000180e18a210 */ /* 0x000fe20007fbe0ff */
[----:B------:R-:W-:Y:S01]  /*cc50*/  @!P3 IMAD.X R33, R9, 0x1, R10, P4 ;  /* 0x000000010921b824 */ /* 0x000fe200020e060a */
        /* <DEDUP_REMOVED lines=26> */
.L_x_2995:
[----:B------:R-:W-:Y:S05]  /*ce00*/  BSYNC B1 ;  /* 0x0000000000017941 */ /* 0x000fea0003800000 */
.L_x_2994:
        /* <DEDUP_REMOVED lines=37> */
[----:B-1----:R-:W1:Y:S04]  /*d060*/  SHFL.IDX PT, R8, R8, 0x3, 0x181f ;  /* 0x00781f0008087f89 */ /* 0x002e6800000e0000 */
[----:B0---4-:R-:W4:Y:S02]  /*d070*/  SHFL.IDX PT, R0, R0, 0x3, 0x181f ;  /* 0x00781f0000007f89 */ /* 0x011f2400000e0000 */
.L_x_3319:
[----:B------:R-:W5:Y:S01]  /*d080*/  LDL R7, [R1+0x60] ;  /* 0x0000600001077983 */ /* 0x000f620000100800 */
        /* <DEDUP_REMOVED lines=9> */
[----:B-----5:R-:W-:-:S04]  /*d120*/  LEA.HI R6, R7, R7, RZ, 0x1 ;  /* 0x0000000707067211 */ /* 0x020fc800078f08ff */
[----:B------:R-:W-:-:S05]  /*d130*/  LOP3.LUT R6, R6, 0xfffffffe, RZ, 0xc0, !PT ;  /* 0xfffffffe06067812 */ /* 0x000fca00078ec0ff */
[----:B------:R-:W-:Y:S01]  /*d140*/  IMAD.IADD R145, R7, 0x1, -R6 ;  /* 0x0000000107917824 */ /* 0x000fe200078e0a06 */
[----:B------:R-:W-:-:S04]  /*d150*/  CS2R R6, SRZ ;  /* 0x0000000000067805 */ /* 0x000fc8000001ff00 */
        /* <DEDUP_REMOVED lines=16> */
[----:B------:R-:W-:Y:S01]  /*d260*/  @!P0 IMAD.SHL.U32 R7, R216, 0x2, RZ ;  /* 0x00000002d8078824 */ /* 0x000fe200078e00ff */
[----:B----4-:R-:W-:Y:S02]  /*d270*/  @!P3 IADD3 R100, P4, R0, R101, RZ ;  /* 0x000000650064b210 */ /* 0x010fe40007f9e0ff */
[----:B------:R-:W-:Y:S01]  /*d280*/  @!P1 SHF.L.U64.HI R75, R214, 0x1, R75 ;  /* 0x00000001d64b9819 */ /* 0x000fe2000001024b */
[--C-:B--2---:R-:W-:Y:S01]  /*d290*/  @!P3 IMAD.X R107, R9, 0x1, R89.reuse, P5 ;  /* 0x00000001096bb824 */ /* 0x104fe200028e0659 */
[-C--:B------:R-:W-:Y:S01]  /*d2a0*/  @!P2 IADD3 R98, P6, R10, R97.reuse, RZ ;  /* 0x000000610a62a210 */ /* 0x080fe20007fde0ff */
[----:B-1----:R-:W-:Y:S01]  /*d2b0*/  @!P3 IMAD.X R101, R8, 0x1, R89, P4 ;  /* 0x000000010865b824 */ /* 0x002fe200020e0659 */
[----:B------:R-:W-:-:S02]  /*d2c0*/  @!P2 IADD3 R96, P5, R0, R97, RZ ;  /* 0x000000610060a210 */ /* 0x000fc40007fbe0ff */
[-C--:B------:R-:W-:Y:S01]  /*d2d0*/  @!P1 IADD3 R80, P4, R10, R5.reuse, RZ ;  /* 0x000000050a509210 */ /* 0x080fe20007f9e0ff */
[C-C-:B------:R-:W-:Y:S01]  /*d2e0*/  @!P2 IMAD.X R99, R9.reuse, 0x1, R88.reuse, P6 ;  /* 0x000000010963a824 */ /* 0x140fe200030e0658 */
[----:B------:R-:W-:Y:S01]  /*d2f0*/  @!P0 SHF.L.U64.HI R87, R216, 0x1, R87 ;  /* 0x00000001d8578819 */ /* 0x000fe20000010257 */
[----:B------:R-:W-:Y:S01]  /*d300*/  @!P2 IMAD.X R97, R8, 0x1, R88, P5 ;  /* 0x000000010861a824 */ /* 0x000fe200028e0658 */
[----:B------:R-:W-:Y:S01]  /*d310*/  @!P1 IADD3 R74, P6, R0, R5, RZ ;  /* 0x00000005004a9210 */ /* 0x000fe20007fde0ff */
[----:B------:R-:W-:Y:S01]  /*d320*/  @!P1 IMAD.X R81, R9, 0x1, R75, P4 ;  /* 0x0000000109519824 */ /* 0x000fe200020e064b */
[-C--:B------:R-:W-:Y:S02]  /*d330*/  @!P0 IADD3 R10, P5, R10, R7.reuse, RZ ;  /* 0x000000070a0a8210 */ /* 0x080fe40007fbe0ff */
[----:B------:R-:W-:Y:S02]  /*d340*/  CS2R R20, SRZ ;  /* 0x0000000000147805 */ /* 0x000fe4000001ff00 */
[----:B------:R-:W-:-:S02]  /*d350*/  @!P0 IADD3 R88, P4, R0, R7, RZ ;  /* 0x0000000700588210 */ /* 0x000fc40007f9e0ff */
[----:B------:R-:W-:Y:S02]  /*d360*/  CS2R R24, SRZ ;  /* 0x0000000000187805 */ /* 0x000fe4000001ff00 */
[----:B------:R-:W-:Y:S02]  /*d370*/  CS2R R12, SRZ ;  /* 0x00000000000c7805 */ /* 0x000fe4000001ff00 */
[----:B------:R-:W-:Y:S02]  /*d380*/  CS2R R14, SRZ ;  /* 0x00000000000e7805 */ /* 0x000fe4000001ff00 */
[----:B------:R-:W-:Y:S02]  /*d390*/  CS2R R4, SRZ ;  /* 0x0000000000047805 */ /* 0x000fe4000001ff00 */
[----:B------:R-:W-:Y:S01]  /*d3a0*/  CS2R R6, SRZ ;  /* 0x0000000000067805 */ /* 0x000fe2000001ff00 */
[----:B------:R-:W-:Y:S01]  /*d3b0*/  @!P1 IMAD.X R75, R8, 0x1, R75, P6 ;  /* 0x00000001084b9824 */ /* 0x000fe200030e064b */
[----:B------:R0:W5:Y:S01]  /*d3c0*/  @!P3 LD.E.64 R30, desc[UR6][R106.64] ;  /* 0x000000066a1eb980 */ /* 0x000162000c101b00 */
[----:B------:R-:W-:-:S02]  /*d3d0*/  @!P0 IMAD.X R11, R9, 0x1, R87, P5 ;  /* 0x00000001090b8824 */ /* 0x000fc400028e0657 */
        /* <DEDUP_REMOVED lines=8> */
.L_x_2998:
[----:B------:R-:W-:Y:S05]  /*d460*/  BSYNC B1 ;  /* 0x0000000000017941 */ /* 0x000fea0003800000 */
.L_x_2997:
[----:B------:R-:W4:Y:S01]  /*d470*/  SYNCS.PHASECHK.TRANS64.TRYWAIT P0, [R18+URZ+0x38800], R145 ;  /* 0x03880091120075a7 */ /* 0x000f22000800017f */
[----:B-1---5:R-:W-:Y:S01]  /*d480*/  IMAD.MOV.U32 R8, RZ, RZ, R5 ;  /* 0x000000ffff087224 */ /* 0x022fe200078e0005 */
[----:B0-----:R-:W-:Y:S01]  /*d490*/  VIADDMNMX R75, R125, -R230, 0x80, PT ;  /* 0x000000807d4b7446 */ /* 0x001fe200038009e6 */
[----:B--2---:R-:W-:Y:S01]  /*d4a0*/  IMAD.MOV.U32 R9, RZ, RZ, R12 ;  /* 0x000000ffff097224 */ /* 0x004fe200078e000c */
[----:B------:R-:W-:Y:S01]  /*d4b0*/  BSSY B1, `(.L_x_2999) ;  /* 0x000001e000017945 */ /* 0x000fe20003800000 */
        /* <DEDUP_REMOVED lines=22> */
[----:B----4-:R-:W-:Y:S01]  /*d620*/  IMAD.MOV.U32 R0, RZ, RZ, R4 ;  /* 0x000000ffff007224 */ /* 0x010fe200078e0004 */
[----:B------:R-:W-:Y:S01]  /*d630*/  ISETP.GE.AND P1, PT, R212, R75, PT ;  /* 0x0000004bd400720c */ /* 0x000fe20003f26270 */
[----:B------:R-:W-:Y:S01]  /*d640*/  IMAD.MOV.U32 R8, RZ, RZ, R32 ;  /* 0x000000ffff087224 */ /* 0x000fe200078e0020 */
[----:B------:R-:W-:Y:S01]  /*d650*/  PRMT R97, R10, 0x7610, R97 ;  /* 0x000076100a617816 */ /* 0x000fe20000000061 */
[----:B------:R-:W-:Y:S01]  /*d660*/  IMAD.MOV.U32 R9, RZ, RZ, R33 ;  /* 0x000000ffff097224 */ /* 0x000fe200078e0021 */
[----:B------:R-:W-:Y:S01]  /*d670*/  PRMT R98, R11, 0x7610, R98 ;  /* 0x000076100b627816 */ /* 0x000fe20000000062 */
[----:B------:R-:W-:Y:S08]  /*d680*/  @!P0 BRA `(.L_x_3000) ;  /* 0x0000023c00a48947 */ /* 0x000ff00003800000 */
.L_x_3320:
[----:B------:R-:W-:Y:S05]  /*d690*/  BSYNC B1 ;  /* 0x0000000000017941 */ /* 0x000fea0003800000 */
.L_x_2999:
[----:B------:R-:W-:Y:S01]  /*d6a0*/  BSSY B1, `(.L_x_3001) ;  /* 0x00000cb000017945 */ /* 0x000fe20003800000 */
[----:B------:R-:W-:Y:S02]  /*d6b0*/  PRMT R101, R8, 0x7610, R101 ;  /* 0x0000761008657816 */ /* 0x000fe40000000065 */
[----:B------:R-:W-:Y:S01]  /*d6c0*/  PRMT R106, R9, 0x7610, R106 ;  /* 0x00007610096a7816 */ /* 0x000fe2000000006a */
[----:B------:R-:W-:Y:S06]  /*d6d0*/  @P1 BRA `(.L_x_3002) ;  /* 0x0000000c001c1947 */ /* 0x000fec0003800000 */
[----:B------:R-:W1:Y:S01]  /*d6e0*/  LDC R9, c[0x0][0x3f4] ;  /* 0x0000fd00ff097b82 */ /* 0x000e620000000800 */
[----:B------:R-:W-:Y:S01]  /*d6f0*/  BSSY B2, `(.L_x_3003) ;  /* 0x0000034000027945 */ /* 0x000fe20003800000 */
[-C--:B-1----:R-:W-:Y:S02]  /*d700*/  ISETP.GE.AND P0, PT, R22, R9.reuse, PT ;  /* 0x000000091600720c */ /* 0x082fe40003f06270 */
[-C--:B------:R-:W-:Y:S02]  /*d710*/  ISETP.GE.AND P1, PT, R215, R9.reuse, PT ;  /* 0x00000009d700720c */ /* 0x080fe40003f26270 */
[-C--:B------:R-:W-:Y:S02]  /*d720*/  ISETP.GE.AND P2, PT, R214, R9.reuse, PT ;  /* 0x00000009d600720c */ /* 0x080fe40003f46270 */
[----:B------:R-:W-:-:S07]  /*d730*/  ISETP.GE.AND P3, PT, R216, R9, PT ;  /* 0x00000009d800720c */ /* 0x000fce0003f66270 */
[----:B------:R-:W-:Y:S06]  /*d740*/  @P0 BRA `(.L_x_3004) ;  /* 0x0000000000b80947 */ /* 0x000fec0003800000 */
[----:B------:R-:W1:Y:S01]  /*d750*/  LDS.128 R8, [R3] ;  /* 0x0000000003087984 */ /* 0x000e620000000c00 */
        /* <DEDUP_REMOVED lines=10> */
[----:B------:R-:W-:Y:S02]  /*d800*/  PRMT R141, R141, 0x5410, R78 ;  /* 0x000054108d8d7816 */ /* 0x000fe4000000004e */
[----:B------:R-:W-:Y:S02]  /*d810*/  LOP3.LUT R142, R142, 0xffff0000, RZ, 0xc0, !PT ;  /* 0xffff00008e8e7812 */ /* 0x000fe400078ec0ff */
[C---:B-1----:R-:W-:Y:S01]  /*d820*/  LOP3.LUT R77, R10.reuse, 0xffff0000, RZ, 0xc0, !PT ;  /* 0xffff00000a4d7812 */ /* 0x042fe200078ec0ff */
[----:B------:R-:W-:Y:S01]  /*d830*/  IMAD.U32 R76, R10, 0x10000, RZ ;  /* 0x000100000a4c7824 */ /* 0x000fe200078e00ff */
[C---:B------:R-:W-:Y:S01]  /*d840*/  LOP3.LUT R79, R11.reuse, 0xffff0000, RZ, 0xc0, !PT ;  /* 0xffff00000b4f7812 */ /* 0x040fe200078ec0ff */
[----:B------:R-:W-:-:S02]  /*d850*/  IMAD.U32 R78, R11, 0x10000, RZ ;  /* 0x000100000b4e7824 */ /* 0x000fc400078e00ff */
[C---:B0-----:R-:W-:Y:S01]  /*d860*/  FMUL.FTZ R145, R77.reuse, R125 ;  /* 0x0000007d4d917220 */ /* 0x041fe20000410000 */
[-C--:B------:R-:W-:Y:S01]  /*d870*/  FMUL.FTZ R146, R77, R107.reuse ;  /* 0x0000006b4d927220 */ /* 0x080fe20000410000 */
[----:B------:R-:W-:Y:S01]  /*d880*/  FMUL.FTZ R77, R79, R144 ;  /* 0x000000904f4d7220 */ /* 0x000fe20000410000 */
[----:B------:R-:W-:Y:S02]  /*d890*/  IMAD.U32 R10, R8, 0x10000, RZ ;  /* 0x00010000080a7824 */ /* 0x000fe400078e00ff */
[C---:B------:R-:W-:Y:S01]  /*d8a0*/  FFMA.FTZ R145, R76.reuse, R107, -R145 ;  /* 0x0000006b4c917223 */ /* 0x040fe20000010891 */
[----:B------:R-:W-:Y:S02]  /*d8b0*/  IMAD.U32 R11, R9, 0x10000, RZ ;  /* 0x00010000090b7824 */ /* 0x000fe400078e00ff */
[----:B------:R-:W-:Y:S01]  /*d8c0*/  FFMA.FTZ R146, R76, R125, R146 ;  /* 0x0000007d4c927223 */ /* 0x000fe20000010092 */
        /* <DEDUP_REMOVED lines=22> */
.L_x_3004:
[----:B------:R-:W-:Y:S05]  /*da30*/  BSYNC B2 ;  /* 0x0000000000027941 */ /* 0x000fea0003800000 */
.L_x_3003:
[----:B------:R-:W-:Y:S04]  /*da40*/  BSSY B2, `(.L_x_3005) ;  /* 0x0000030000027945 */ /* 0x000fe80003800000 */
[----:B------:R-:W-:Y:S05]  /*da50*/  @P1 BRA `(.L_x_3006) ;  /* 0x0000000000b81947 */ /* 0x000fea0003800000 */
[----:B-1----:R-:W1:Y:S01]  /*da60*/  LDS.128 R8, [R3+0x4000] ;  /* 0x0040000003087984 */ /* 0x002e620000000c00 */
        /* <DEDUP_REMOVED lines=12> */
[C---:B-1----:R-:W-:Y:S01]  /*db30*/  LOP3.LUT R71, R10.reuse, 0xffff0000, RZ, 0xc0, !PT ;  /* 0xffff00000a477812 */ /* 0x042fe200078ec0ff */
        /* <DEDUP_REMOVED lines=32> */
.L_x_3006:
[----:B------:R-:W-:Y:S05]  /*dd40*/  BSYNC B2 ;  /* 0x0000000000027941 */ /* 0x000fea0003800000 */
.L_x_3005:
[----:B------:R-:W-:Y:S04]  /*dd50*/  BSSY B2, `(.L_x_3007) ;  /* 0x0000030000027945 */ /* 0x000fe80003800000 */
[----:B------:R-:W-:Y:S05]  /*dd60*/  @P2 BRA `(.L_x_3008) ;  /* 0x0000000000b82947 */ /* 0x000fea0003800000 */
[----:B-12---:R-:W1:Y:S01]  /*dd70*/  LDS.128 R8, [R3+0x8000] ;  /* 0x0080000003087984 */ /* 0x006e620000000c00 */
        /* <DEDUP_REMOVED lines=12> */
[C---:B-1----:R-:W-:Y:S01]  /*de40*/  LOP3.LUT R67, R10.reuse, 0xffff0000, RZ, 0xc0, !PT ;  /* 0xffff00000a437812 */ /* 0x042fe200078ec0ff */
[----:B------:R-:W-:Y:S01]  /*de50*/  IMAD.U32 R66, R10, 0x10000, RZ ;  /* 0x000100000a427824 */ /* 0x000fe200078e00ff */
[C---:B------:R-:W-:Y:S01]  /*de60*/  LOP3.LUT R69, R11.reuse, 0xffff0000, RZ, 0xc0, !PT ;  /* 0xffff00000b457812 */ /* 0x040fe200078ec0ff */
[----:B------:R-:W-:-:S02]  /*de70*/  IMAD.U32 R68, R11, 0x10000, RZ ;  /* 0x000100000b447824 */ /* 0x000fc400078e00ff */
[C---:B------:R-:W-:Y:S01]  /*de80*/  FMUL.FTZ R76, R67.reuse, R70 ;  /* 0x00000046434c7220 */ /* 0x040fe20000410000 */
[-C--:B------:R-:W-:Y:S01]  /*de90*/  FMUL.FTZ R73, R67, R71.reuse ;  /* 0x0000004743497220 */ /* 0x080fe20000410000 */
[C---:B------:R-:W-:Y:S01]  /*dea0*/  FMUL.FTZ R67, R69.reuse, R136 ;  /* 0x0000008845437220 */ /* 0x040fe20000410000 */
[----:B------:R-:W-:Y:S02]  /*deb0*/  IMAD.U32 R10, R8, 0x10000, RZ ;  /* 0x00010000080a7824 */ /* 0x000fe400078e00ff */
[----:B------:R-:W-:Y:S01]  /*dec0*/  FFMA.FTZ R77, R66, R71, R76 ;  /* 0x00000047424d7223 */ /* 0x000fe2000001004c */
[-C--:B------:R-:W-:Y:S01]  /*ded0*/  FMUL.FTZ R71, R69, R133.reuse ;  /* 0x0000008545477220 */ /* 0x080fe20000410000 */
[----:B------:R-:W-:Y:S01]  /*dee0*/  FFMA.FTZ R133, R68, R133, -R67 ;  /* 0x0000008544857223 */ /* 0x000fe20000010843 */
[----:B------:R-:W-:Y:S02]  /*def0*/  IMAD.U32 R11, R9, 0x10000, RZ ;  /* 0x00010000090b7824 */ /* 0x000fe400078e00ff */
[----:B------:R-:W-:Y:S01]  /*df00*/  FFMA.FTZ R72, R66, R70, -R73 ;  /* 0x0000004642487223 */ /* 0x000fe20000010849 */
[----:B------:R-:W-:Y:S01]  /*df10*/  IMAD.U32 R67, R134, 0x10000, RZ ;  /* 0x0001000086437824 */ /* 0x000fe200078e00ff */
[----:B------:R-:W-:Y:S01]  /*df20*/  LOP3.LUT R8, R8, 0xffff0000, RZ, 0xc0, !PT ;  /* 0xffff000008087812 */ /* 0x000fe200078ec0ff */
[----:B------:R-:W-:Y:S01]  /*df30*/  IMAD.U32 R69, R135, 0x10000, RZ ;  /* 0x0001000087457824 */ /* 0x000fe200078e00ff */
[----:B------:R-:W-:Y:S01]  /*df40*/  LOP3.LUT R9, R9, 0xffff0000, RZ, 0xc0, !PT ;  /* 0xffff000009097812 */ /* 0x000fe200078ec0ff */
[----:B------:R-:W-:Y:S01]  /*df50*/  FFMA.FTZ R136, R68, R136, R71 ;  /* 0x0000008844887223 */ /* 0x000fe20000010047 */
[----:B------:R-:W-:Y:S01]  /*df60*/  LOP3.LUT R66, R135, 0xffff0000, RZ, 0xc0, !PT ;  /* 0xffff000087427812 */ /* 0x000fe200078ec0ff */
[----:B------:R-:W-:Y:S01]  /*df70*/  FMUL.FTZ R71, R8, R69 ;  /* 0x0000004508477220 */ /* 0x000fe20000410000 */
        /* <DEDUP_REMOVED lines=11> */
[----:B------:R-:W-:-:S05]  /*e030*/  F2FP.BF16.F32.PACK_AB R9, R66, R9 ;  /* 0x000000094209723e */ /* 0x000fca00000010ff */
[----:B------:R3:W-:Y:S02]  /*e040*/  STS.128 [R3+0x8000], R8 ;  /* 0x0080000803007388 */ /* 0x0007e40000000c00 */
.L_x_3008:
[----:B------:R-:W-:Y:S05]  /*e050*/  BSYNC B2 ;  /* 0x0000000000027941 */ /* 0x000fea0003800000 */
.L_x_3007:
[----:B------:R-:W-:Y:S05]  /*e060*/  @P3 BRA `(.L_x_3002) ;  /* 0x0000000000b83947 */ /* 0x000fea0003800000 */
[----:B-123--:R-:W1:Y:S01]  /*e070*/  LDS.128 R8, [R3+0xc000] ;  /* 0x00c0000003087984 */ /* 0x00ee620000000c00 */
        /* <DEDUP_REMOVED lines=45> */
.L_x_3002:
[----:B------:R-:W-:Y:S05]  /*e350*/  BSYNC B1 ;  /* 0x0000000000017941 */ /* 0x000fea0003800000 */
.L_x_3001:
[----:B-1234-:R-:W-:Y:S01]  /*e360*/  VIADD R8, R212, 0x20 ;  /* 0x00000020d4087836 */ /* 0x01efe20000000000 */
[----:B------:R-:W-:Y:S04]  /*e370*/  BSSY B1, `(.L_x_3009) ;  /* 0x00000ca000017945 */ /* 0x000fe80003800000 */
[----:B------:R-:W-:-:S13]  /*e380*/  ISETP.GE.AND P0, PT, R8, R75, PT ;  /* 0x0000004b0800720c */ /* 0x000fda0003f06270 */
[----:B------:R-:W-:Y:S05]  /*e390*/  @P0 BRA `(.L_x_3010) ;  /* 0x0000000c001c0947 */ /* 0x000fea0003800000 */
[----:B------:R-:W1:Y:S01]  /*e3a0*/  LDC R9, c[0x0][0x3f4] ;  /* 0x0000fd00ff097b82 */ /* 0x000e620000000800 */
[----:B------:R-:W-:Y:S01]  /*e3b0*/  BSSY B2, `(.L_x_3011) ;  /* 0x0000034000027945 */ /* 0x000fe20003800000 */
[-C--:B-1----:R-:W-:Y:S02]  /*e3c0*/  ISETP.GE.AND P0, PT, R22, R9.reuse, PT ;  /* 0x000000091600720c */ /* 0x082fe40003f06270 */
[-C--:B------:R-:W-:Y:S02]  /*e3d0*/  ISETP.GE.AND P1, PT, R215, R9.reuse, PT ;  /* 0x00000009d700720c */ /* 0x080fe40003f26270 */
[-C--:B------:R-:W-:Y:S02]  /*e3e0*/  ISETP.GE.AND P2, PT, R214, R9.reuse, PT ;  /* 0x00000009d600720c */ /* 0x080fe40003f46270 */
[----:B------:R-:W-:-:S07]  /*e3f0*/  ISETP.GE.AND P3, PT, R216, R9, PT ;  /* 0x00000009d800720c */ /* 0x000fce0003f66270 */
[----:B------:R-:W-:Y:S06]  /*e400*/  @P0 BRA `(.L_x_3012) ;  /* 0x0000000000b80947 */ /* 0x000fec0003800000 */
[----:B------:R-:W1:Y:S01]  /*e410*/  LDS.128 R8, [R3+0x1000] ;  /* 0x0010000003087984 */ /* 0x000e620000000c00 */
        /* <DEDUP_REMOVED lines=45> */
.L_x_3012:
[----:B------:R-:W-:Y:S05]  /*e6f0*/  BSYNC B2 ;  /* 0x0000000000027941 */ /* 0x000fea0003800000 */
.L_x_3011:
[----:B------:R-:W-:Y:S04]  /*e700*/  BSSY B2, `(.L_x_3013) ;  /* 0x0000030000027945 */ /* 0x000fe80003800000 */
[----:B------:R-:W-:Y:S05]  /*e710*/  @P1 BRA `(.L_x_3014) ;  /* 0x0000000000b81947 */ /* 0x000fea0003800000 */
[----:B-1----:R-:W1:Y:S01]  /*e720*/  LDS.128 R8, [R3+0x5000] ;  /* 0x0050000003087984 */ /* 0x002e620000000c00 */
        /* <DEDUP_REMOVED lines=45> */
.L_x_3014:
[----:B------:R-:W-:Y:S05]  /*ea00*/  BSYNC B2 ;  /* 0x0000000000027941 */ /* 0x000fea0003800000 */
.L_x_3013:
[----:B------:R-:W-:Y:S04]  /*ea10*/  BSSY B2, `(.L_x_3015) ;  /* 0x0000030000027945 */ /* 0x000fe80003800000 */
[----:B------:R-:W-:Y:S05]  /*ea20*/  @P2 BRA `(.L_x_3016) ;  /* 0x0000000000b82947 */ /* 0x000fea0003800000 */
[----:B-12---:R-:W1:Y:S01]  /*ea30*/  LDS.128 R8, [R3+0x9000] ;  /* 0x0090000003087984 */ /* 0x006e620000000c00 */
        /* <DEDUP_REMOVED lines=45> */
.L_x_3016:
[----:B------:R-:W-:Y:S05]  /*ed10*/  BSYNC B2 ;  /* 0x0000000000027941 */ /* 0x000fea0003800000 */
.L_x_3015:
        /* <DEDUP_REMOVED lines=47> */
.L_x_3010:
[----:B------:R-:W-:Y:S05]  /*f010*/  BSYNC B1 ;  /* 0x0000000000017941 */ /* 0x000fea0003800000 */
.L_x_3009:
        /* <DEDUP_REMOVED lines=57> */
.L_x_3020:
[----:B------:R-:W-:Y:S05]  /*f3b0*/  BSYNC B2 ;  /* 0x0000000000027941 */ /* 0x000fea0003800000 */
.L_x_3019:
        /* <DEDUP_REMOVED lines=48> */
.L_x_3022:
[----:B------:R-:W-:Y:S05]  /*f6c0*/  BSYNC B2 ;  /* 0x0000000000027941 */ /* 0x000fea0003800000 */
.L_x_3021:
        /* <DEDUP_REMOVED lines=48> */
.L_x_3024:
[----:B------:R-:W-:Y:S05]  /*f9d0*/  BSYNC B2 ;  /* 0x0000000000027941 */ /* 0x000fea0003800000 */
.L_x_3023:
        /* <DEDUP_REMOVED lines=47> */
.L_x_3018:
[----:B------:R-:W-:Y:S05]  /*fcd0*/  BSYNC B1 ;  /* 0x0000000000017941 */ /* 0x000fea0003800000 */
.L_x_3017:
[----:B-1234-:R-:W-:-:S05]  /*fce0*/  VIADD R8, R212, 0x60 ;  /* 0x00000060d4087836 */ /* 0x01efca0000000000 */
        /* <DEDUP_REMOVED lines=55> */
.L_x_3027:
[----:B------:R-:W-:Y:S05]  /*10060*/  BSYNC B1 ;  /* 0x0000000000017941 */ /* 0x000fea0003800000 */
.L_x_3026:
        /* <DEDUP_REMOVED lines=48> */
.L_x_3029:
[----:B------:R-:W-:Y:S05]  /*10370*/  BSYNC B1 ;  /* 0x0000000000017941 */ /* 0x000fea0003800000 */
.L_x_3028:
        /* <DEDUP_REMOVED lines=48> */
.L_x_3031:
[----:B------:R-:W-:Y:S05]  /*10680*/  BSYNC B1 ;  /* 0x0000000000017941 */ /* 0x000fea0003800000 */
.L_x_3030:
[----:B------:R-:W-:Y:S05]  /*10690*/  @P3 BRA `(.L_x_3025) ;  /* 0x0000005000503947 */ /* 0x000fea0003800000 */
[----:B-123--:R-:W1:Y:S01]  /*106a0*/  LDS.128 R8, [R3+0xf000] ;  /* 0x00f0000003087984 */ /* 0x00ee620000000c00 */
        /* <DEDUP_REMOVED lines=21> */
[----:B------:R-:W-:Y:S01]  /*10800*/  FMUL.FTZ R9, R11, R81 ;  /* 0x000000510b097220 */ /* 0x000fe20000410000 */
[-C--:B------:R-:W-:Y:S01]  /*10810*/  FMUL.FTZ R7, R7, R13.reuse ;  /* 0x0000000d07077220 */ /* 0x080fe20000410000 */
[-C--:B------:R-:W-:Y:S01]  /*10820*/  FMUL.FTZ R11, R11, R74.reuse ;  /* 0x0000004a0b0b7220 */ /* 0x080fe20000410000 */
[----:B------:R-:W-:Y:S01]  /*10830*/  FFMA.FTZ R15, R6, R13, -R15 ;  /* 0x0000000d060f7223 */ /* 0x000fe2000001080f */
[----:B------:R-:W-:Y:S01]  /*10840*/  FFMA.FTZ R74, R10, R74, -R9 ;  /* 0x0000004a0a4a7223 */ /* 0x000fe20000010809 */
[----:B------:R-:W-:Y:S01]  /*10850*/  FFMA.FTZ R14, R6, R14, R7 ;  /* 0x0000000e060e7223 */ /* 0x000fe20000010007 */
[C---:B------:R-:W-:Y:S01]  /*10860*/  IMAD.U32 R9, R80.reuse, 0x10000, RZ ;  /* 0x0001000050097824 */ /* 0x040fe200078e00ff */
[----:B------:R-:W-:Y:S01]  /*10870*/  LOP3.LUT R80, R80, 0xffff0000, RZ, 0xc0, !PT ;  /* 0xffff000050507812 */ /* 0x000fe200078ec0ff */
[C---:B------:R-:W-:Y:S01]  /*10880*/  IMAD.U32 R7, R12.reuse, 0x10000, RZ ;  /* 0x000100000c077824 */ /* 0x040fe200078e00ff */
[----:B------:R-:W-:Y:S01]  /*10890*/  LOP3.LUT R12, R12, 0xffff0000, RZ, 0xc0, !PT ;  /* 0xffff00000c0c7812 */ /* 0x000fe200078ec0ff */
[----:B------:R-:W-:Y:S01]  /*108a0*/  FFMA.FTZ R81, R10, R81, R11 ;  /* 0x000000510a517223 */ /* 0x000fe2000001000b */
[----:B------:R-:W-:Y:S01]  /*108b0*/  FMUL.FTZ R11, R4, R9 ;  /* 0x00000009040b7220 */ /* 0x000fe20000410000 */
[----:B------:R-:W-:Y:S01]  /*108c0*/  FMUL.FTZ R10, R8, R80 ;  /* 0x00000050080a7220 */ /* 0x000fe20000410000 */
        /* <DEDUP_REMOVED lines=12> */
.L_x_2986:
[----:B------:R-:W0:Y:S01]  /*10990*/  LDC R10, c[0x0][0x448] ;  /* 0x00011200ff0a7b82 */ /* 0x000e220000000800 */
[----:B------:R-:W-:Y:S01]  /*109a0*/  ULDC.64 UR4, c[0x0][0x3f8] ;  /* 0x0000fe0000047ab9 */ /* 0x000fe20000000a00 */
[----:B------:R-:W-:Y:S01]  /*109b0*/  ULDC.64 UR6, c[0x0][0x408] ;  /* 0x0001020000067ab9 */ /* 0x000fe20000000a00 */
[----:B------:R-:W-:Y:S01]  /*109c0*/  IMAD.MOV.U32 R25, RZ, RZ, R27 ;  /* 0x000000ffff197224 */ /* 0x000fe200078e001b */
[----:B------:R-:W-:Y:S01]  /*109d0*/  SHF.R.S32.HI R92, RZ, 0x1f, R213 ;  /* 0x0000001fff5c7819 */ /* 0x000fe200000114d5 */
[----:B------:R-:W-:Y:S01]  /*109e0*/  IMAD.MOV.U32 R145, RZ, RZ, R29 ;  /* 0x000000ffff917224 */ /* 0x000fe200078e001d */
[----:B------:R-:W-:Y:S02]  /*109f0*/  SHF.R.S32.HI R79, RZ, 0x1f, R16 ;  /* 0x0000001fff4f7819 */ /* 0x000fe40000011410 */
[----:B------:R-:W-:Y:S02]  /*10a00*/  LEA.HI R94, R92, R213, RZ, 0x3 ;  /* 0x000000d55c5e7211 */ /* 0x000fe400078f18ff */
        /* <DEDUP_REMOVED lines=20> */
[----:B------:R-:W-:Y:S02]  /*10b50*/  LEA.HI.X R8, R144, UR7, R11, 0x1, P1 ;  /* 0x0000000790087c11 */ /* 0x000fe400088f0c0b */
[----:B------:R-:W-:Y:S01]  /*10b60*/  SHF.R.S32.HI R0, RZ, 0x3, R94 ;  /* 0x00000003ff007819 */ /* 0x000fe2000001145e */
[----:B------:R-:W-:Y:S06]  /*10b70*/  BRA.DIV UR4, `(.L_x_3032) ;  /* 0x0000020a047c7947 */ /* 0x000fec000b800000 */
[----:B------:R0:W1:Y:S04]  /*10b80*/  SHFL.IDX PT, R5, R9, RZ, 0x181f ;  /* 0x00181fff09057589 */ /* 0x00006800000e0000 */
[----:B------:R0:W2:Y:S04]  /*10b90*/  SHFL.IDX PT, R4, R7, RZ, 0x181f ;  /* 0x00181fff07047589 */ /* 0x0000a800000e0000 */
[----:B------:R0:W3:Y:S04]  /*10ba0*/  SHFL.IDX PT, R21, R8, RZ, 0x181f ;  /* 0x00181fff08157589 */ /* 0x0000e800000e0000 */
[----:B------:R0:W4:Y:S02]  /*10bb0*/  SHFL.IDX PT, R14, R6, RZ, 0x181f ;  /* 0x00181fff060e7589 */ /* 0x00012400000e0000 */
.L_x_3326:
        /* <DEDUP_REMOVED lines=21> */
[----:B------:R-:W-:Y:S01]  /*10d10*/  @!P2 SHF.L.U64.HI R24, R16, 0x1, R79 ;  /* 0x000000011018a819 */ /* 0x000fe2000001024f */
[----:B------:R-:W-:-:S03]  /*10d20*/  @!P3 IMAD.SHL.U32 R13, R0, 0x8, RZ ;  /* 0x00000008000db824 */ /* 0x000fc600078e00ff */
[-C--:B------:R-:W-:Y:S01]  /*10d30*/  @!P2 IADD3 R4, P0, R4, R15.reuse, RZ ;  /* 0x0000000f0404a210 */ /* 0x080fe20007f1e0ff */
[----:B------:R-:W-:Y:S01]  /*10d40*/  @!P3 IMAD.WIDE R10, R13, 0x2, R10 ;  /* 0x000000020d0ab825 */ /* 0x000fe200078e020a */
[----:B----4-:R-:W-:-:S03]  /*10d50*/  @!P2 IADD3 R20, P1, R14, R15, RZ ;  /* 0x0000000f0e14a210 */ /* 0x010fc60007f3e0ff */
[----:B---3--:R-:W-:Y:S01]  /*10d60*/  IMAD.MOV.U32 R15, RZ, RZ, R21 ;  /* 0x000000ffff0f7224 */ /* 0x008fe200078e0015 */
[----:B------:R-:W-:Y:S02]  /*10d70*/  CS2R R64, SRZ ;  /* 0x0000000000407805 */ /* 0x000fe4000001ff00 */
[----:B------:R-:W-:Y:S02]  /*10d80*/  CS2R R66, SRZ ;  /* 0x0000000000427805 */ /* 0x000fe4000001ff00 */
[----:B------:R-:W-:Y:S02]  /*10d90*/  CS2R R60, SRZ ;  /* 0x00000000003c7805 */ /* 0x000fe4000001ff00 */
[----:B------:R-:W-:Y:S02]  /*10da0*/  CS2R R62, SRZ ;  /* 0x00000000003e7805 */ /* 0x000fe4000001ff00 */
[----:B------:R-:W-:Y:S02]  /*10db0*/  CS2R R68, SRZ ;  /* 0x0000000000447805 */ /* 0x000fe4000001ff00 */
[----:B------:R-:W-:Y:S01]  /*10dc0*/  CS2R R70, SRZ ;  /* 0x0000000000467805 */ /* 0x000fe2000001ff00 */
[----:B------:R-:W-:Y:S01]  /*10dd0*/  @!P3 IMAD.WIDE R12, R13, 0x2, R14 ;  /* 0x000000020d0cb825 */ /* 0x000fe200078e020e */
[----:B------:R1:W5:Y:S03]  /*10de0*/  @!P3 LD.E.128 R56, desc[UR6][R10.64] ;  /* 0x000000060a38b980 */ /* 0x000366000c101d00 */
[--C-:B------:R-:W-:Y:S01]  /*10df0*/  @!P2 IMAD.X R5, R5, 0x1, R24.reuse, P0 ;  /* 0x000000010505a824 */ /* 0x100fe200000e0618 */
[----:B------:R1:W5:Y:S01]  /*10e00*/  @!P3 LD.E.128 R64, desc[UR6][R12.64] ;  /* 0x000000060c40b980 */ /* 0x000362000c101d00 */
[----:B------:R-:W-:-:S03]  /*10e10*/  @!P2 IMAD.X R21, R21, 0x1, R24, P1 ;  /* 0x000000011515a824 */ /* 0x000fc600008e0618 */
[----:B------:R1:W5:Y:S04]  /*10e20*/  @!P2 LD.E.128 R60, desc[UR6][R4.64] ;  /* 0x00000006043ca980 */ /* 0x000368000c101d00 */
[----:B------:R1:W5:Y:S02]  /*10e30*/  @!P2 LD.E.128 R68, desc[UR6][R20.64] ;  /* 0x000000061444a980 */ /* 0x000364000c101d00 */
.L_x_3034:
[----:B------:R-:W-:Y:S05]  /*10e40*/  BSYNC B1 ;  /* 0x0000000000017941 */ /* 0x000fea0003800000 */
.L_x_3033:
[----:B-12--5:R-:W-:Y:S01]  /*10e50*/  IMAD.MOV.U32 R4, RZ, RZ, R68 ;  /* 0x000000ffff047224 */ /* 0x026fe200078e0044 */
[----:B------:R-:W-:Y:S01]  /*10e60*/  UMOV UR4, 0xffffffff ;  /* 0xffffffff00047882 */ /* 0x000fe20000000000 */
        /* <DEDUP_REMOVED lines=34> */
[----:B------:R1:W0:Y:S04]  /*11090*/  SHFL.IDX PT, R4, R7, 0x1, 0x181f ;  /* 0x00381f0007047f89 */ /* 0x00022800000e0000 */
[----:B---3--:R1:W3:Y:S04]  /*110a0*/  SHFL.IDX PT, R21, R8, 0x1, 0x181f ;  /* 0x00381f0008157f89 */ /* 0x0082e800000e0000 */
[----:B----4-:R1:W4:Y:S02]  /*110b0*/  SHFL.IDX PT, R14, R6, 0x1, 0x181f ;  /* 0x00381f00060e7f89 */ /* 0x01032400000e0000 */
.L_x_3332:
        /* <DEDUP_REMOVED lines=12> */
[----:B0-----:R-:W-:Y:S01]  /*11180*/  IMAD.MOV.U32 R12, RZ, RZ, R4 ;  /* 0x000000ffff0c7224 */ /* 0x001fe200078e0004 */
[----:B------:R-:W-:Y:S01]  /*11190*/  ISETP.GE.AND P2, PT, R16, UR4, PT ;  /* 0x0000000410007c0c */ /* 0x000fe2000bf46270 */
[----:B--2---:R-:W-:Y:S01]  /*111a0*/  IMAD.MOV.U32 R13, RZ, RZ, R5 ;  /* 0x000000ffff0d7224 */ /* 0x004fe200078e0005 */
        /* <DEDUP_REMOVED lines=8> */
[-C--:B------:R-:W-:Y:S02]  /*11230*/  @!P2 IADD3 R4, P0, R4, R11.reuse, RZ ;  /* 0x0000000b0404a210 */ /* 0x080fe40007f1e0ff */
[----:B------:R-:W-:Y:S02]  /*11240*/  CS2R R48, SRZ ;  /* 0x0000000000307805 */ /* 0x000fe4000001ff00 */
[----:B----4-:R-:W-:Y:S02]  /*11250*/  @!P2 IADD3 R10, P1, R14, R11, RZ ;  /* 0x0000000b0e0aa210 */ /* 0x010fe40007f3e0ff */
[----:B------:R-:W-:Y:S02]  /*11260*/  CS2R R50, SRZ ;  /* 0x0000000000327805 */ /* 0x000fe4000001ff00 */
[----:B------:R-:W-:Y:S02]  /*11270*/  CS2R R44, SRZ ;  /* 0x00000000002c7805 */ /* 0x000fe4000001ff00 */
[----:B------:R-:W-:-:S02]  /*11280*/  CS2R R46, SRZ ;  /* 0x00000000002e7805 */ /* 0x000fc4000001ff00 */
[----:B------:R-:W-:Y:S02]  /*11290*/  CS2R R52, SRZ ;  /* 0x0000000000347805 */ /* 0x000fe4000001ff00 */
[----:B------:R-:W-:Y:S01]  /*112a0*/  CS2R R54, SRZ ;  /* 0x0000000000367805 */ /* 0x000fe2000001ff00 */
[----:B------:R-:W-:-:S04]  /*112b0*/  @!P3 IMAD.WIDE R12, R25, 0x2, R12 ;  /* 0x00000002190cb825 */ /* 0x000fc800078e020c */
[----:B------:R-:W-:Y:S01]  /*112c0*/  @!P3 IMAD.WIDE R14, R25, 0x2, R14 ;  /* 0x00000002190eb825 */ /* 0x000fe200078e020e */
[----:B------:R0:W5:Y:S03]  /*112d0*/  @!P3 LD.E.128 R40, desc[UR6][R12.64] ;  /* 0x000000060c28b980 */ /* 0x000166000c101d00 */
[--C-:B------:R-:W-:Y:S01]  /*112e0*/  @!P2 IMAD.X R5, R5, 0x1, R20.reuse, P0 ;  /* 0x000000010505a824 */ /* 0x100fe200000e0614 */
[----:B------:R0:W5:Y:S01]  /*112f0*/  @!P3 LD.E.128 R48, desc[UR6][R14.64] ;  /* 0x000000060e30b980 */ /* 0x000162000c101d00 */
[----:B------:R-:W-:-:S03]  /*11300*/  @!P2 IMAD.X R11, R21, 0x1, R20, P1 ;  /* 0x00000001150ba824 */ /* 0x000fc600008e0614 */
[----:B------:R0:W5:Y:S04]  /*11310*/  @!P2 LD.E.128 R44, desc[UR6][R4.64] ;  /* 0x00000006042ca980 */ /* 0x000168000c101d00 */
[----:B------:R0:W5:Y:S02]  /*11320*/  @!P2 LD.E.128 R52, desc[UR6][R10.64] ;  /* 0x000000060a34a980 */ /* 0x000164000c101d00 */
.L_x_3037:
[----:B------:R-:W-:Y:S05]  /*11330*/  BSYNC B1 ;  /* 0x0000000000017941 */ /* 0x000fea0003800000 */
.L_x_3036:
[----:B0----5:R-:W-:Y:S01]  /*11340*/  IMAD.MOV.U32 R4, RZ, RZ, R52 ;  /* 0x000000ffff047224 */ /* 0x021fe200078e0034 */
        /* <DEDUP_REMOVED lines=35> */
[----:B---3--:R3:W0:Y:S04]  /*11580*/  SHFL.IDX PT, R21, R8, 0x2, 0x181f ;  /* 0x00581f0008157f89 */ /* 0x00862800000e0000 */
[----:B----4-:R3:W4:Y:S02]  /*11590*/  SHFL.IDX PT, R14, R6, 0x2, 0x181f ;  /* 0x00581f00060e7f89 */ /* 0x01072400000e0000 */
.L_x_3338:
        /* <DEDUP_REMOVED lines=13> */
[----:B0-----:R-:W-:Y:S01]  /*11670*/  IMAD.MOV.U32 R12, RZ, RZ, R4 ;  /* 0x000000ffff0c7224 */ /* 0x001fe200078e0004 */
[----:B------:R-:W-:Y:S01]  /*11680*/  ISETP.GE.AND P2, PT, R16, UR4, PT ;  /* 0x0000000410007c0c */ /* 0x000fe2000bf46270 */
[----:B--2---:R-:W-:Y:S01]  /*11690*/  IMAD.MOV.U32 R13, RZ, RZ, R5 ;  /* 0x000000ffff0d7224 */ /* 0x004fe200078e0005 */
[----:B------:R-:W-:Y:S01]  /*116a0*/  ISETP.GE.AND P3, PT, R213, UR4, PT ;  /* 0x00000004d5007c0c */ /* 0x000fe2000bf66270 */
[----:B------:R-:W-:Y:S01]  /*116b0*/  IMAD.MOV.U32 R15, RZ, RZ, R21 ;  /* 0x000000ffff0f7224 */ /* 0x000fe200078e0015 */
        /* <DEDUP_REMOVED lines=14> */
[----:B------:R-:W-:Y:S02]  /*117a0*/  CS2R R36, SRZ ;  /* 0x0000000000247805 */ /* 0x000fe4000001ff00 */
[----:B------:R-:W-:Y:S01]  /*117b0*/  CS2R R38, SRZ ;  /* 0x0000000000267805 */ /* 0x000fe2000001ff00 */
[--C-:B------:R-:W-:Y:S01]  /*117c0*/  @!P2 IMAD.X R5, R5, 0x1, R20.reuse, P0 ;  /* 0x000000010505a824 */ /* 0x100fe200000e0614 */
[----:B------:R0:W5:Y:S01]  /*117d0*/  @!P3 LD.E.128 R24, desc[UR6][R72.64] ;  /* 0x000000064818b980 */ /* 0x000162000c101d00 */
[----:B------:R-:W-:-:S03]  /*117e0*/  @!P2 IMAD.X R11, R21, 0x1, R20, P1 ;  /* 0x00000001150ba824 */ /* 0x000fc600008e0614 */
[----:B------:R0:W5:Y:S04]  /*117f0*/  @!P3 LD.E.128 R32, desc[UR6][R12.64] ;  /* 0x000000060c20b980 */ /* 0x000168000c101d00 */
[----:B------:R0:W5:Y:S04]  /*11800*/  @!P2 LD.E.128 R28, desc[UR6][R4.64] ;  /* 0x00000006041ca980 */ /* 0x000168000c101d00 */
[----:B------:R0:W5:Y:S02]  /*11810*/  @!P2 LD.E.128 R36, desc[UR6][R10.64] ;  /* 0x000000060a24a980 */ /* 0x000164000c101d00 */
.L_x_3040:
[----:B------:R-:W-:Y:S05]  /*11820*/  BSYNC B1 ;  /* 0x0000000000017941 */ /* 0x000fea0003800000 */
.L_x_3039:
        /* <DEDUP_REMOVED lines=36> */
[----:B------:R0:W0:Y:S04]  /*11a70*/  SHFL.IDX PT, R20, R7, 0x3, 0x181f ;  /* 0x00781f0007147f89 */ /* 0x00002800000e0000 */
[----:B------:R0:W0:Y:S04]  /*11a80*/  SHFL.IDX PT, R77, R8, 0x3, 0x181f ;  /* 0x00781f00084d7f89 */ /* 0x00002800000e0000 */
[----:B------:R0:W0:Y:S02]  /*11a90*/  SHFL.IDX PT, R76, R6, 0x3, 0x181f ;  /* 0x00781f00064c7f89 */ /* 0x00002400000e0000 */
.L_x_3344:
[----:B------:R-:W5:Y:S01]  /*11aa0*/  LDL R13, [R1+0x60] ;  /* 0x00006000010d7983 */ /* 0x000f620000100800 */
[----:B------:R-:W-:Y:S01]  /*11ab0*/  VIADD R74, R74, 0x60 ;  /* 0x000000604a4a7836 */ /* 0x000fe20000000000 */
[----:B------:R-:W-:Y:S01]  /*11ac0*/  BSSY B1, `(.L_x_3042) ;  /* 0x0000029000017945 */ /* 0x000fe20003800000 */
[----:B01-3--:R-:W-:Y:S02]  /*11ad0*/  CS2R R6, SRZ ;  /* 0x0000000000067805 */ /* 0x00bfe4000001ff00 */
[----:B------:R-:W-:Y:S02]  /*11ae0*/  CS2R R10, SRZ ;  /* 0x00000000000a7805 */ /* 0x000fe4000001ff00 */
[----:B----4-:R-:W-:Y:S02]  /*11af0*/  CS2R R14, SRZ ;  /* 0x00000000000e7805 */ /* 0x010fe4000001ff00 */
[----:B------:R-:W-:Y:S02]  /*11b00*/  ISETP.GE.AND P0, PT, R74, R87, PT ;  /* 0x000000574a00720c */ /* 0x000fe40003f06270 */
[----:B------:R-:W-:-:S02]  /*11b10*/  CS2R R72, SRZ ;  /* 0x0000000000487805 */ /* 0x000fc4000001ff00 */
[----:B------:R-:W-:Y:S02]  /*11b20*/  CS2R R74, SRZ ;  /* 0x00000000004a7805 */ /* 0x000fe4000001ff00 */
[----:B-----5:R-:W-:-:S04]  /*11b30*/  LEA.HI R8, R13, R13, RZ, 0x1 ;  /* 0x0000000d0d087211 */ /* 0x020fc800078f08ff */
[----:B------:R-:W-:Y:S02]  /*11b40*/  LOP3.LUT R12, R8, 0xfffffffe, RZ, 0xc0, !PT ;  /* 0xfffffffe080c7812 */ /* 0x000fe400078ec0ff */
[----:B------:R-:W-:-:S03]  /*11b50*/  CS2R R8, SRZ ;  /* 0x0000000000087805 */ /* 0x000fc6000001ff00 */
[----:B------:R-:W-:Y:S01]  /*11b60*/  IMAD.IADD R91, R13, 0x1, -R12 ;  /* 0x000000010d5b7824 */ /* 0x000fe200078e0a0c */
[----:B------:R-:W-:-:S04]  /*11b70*/  CS2R R12, SRZ ;  /* 0x00000000000c7805 */ /* 0x000fc8000001ff00 */
[----:B------:R-:W-:Y:S01]  /*11b80*/  SHF.L.U32 R91, R91, 0x1f, RZ ;  /* 0x0000001f5b5b7819 */ /* 0x000fe200000006ff */
[----:B------:R-:W-:Y:S06]  /*11b90*/  @P0 BRA `(.L_x_3043) ;  /* 0x00000000006c0947 */ /* 0x000fec0003800000 */
[----:B------:R-:W-:Y:S01]  /*11ba0*/  ULDC UR4, c[0x0][0x3f4] ;  /* 0x0000fd0000047ab9 */ /* 0x000fe20000000800 */
[----:B------:R-:W-:Y:S01]  /*11bb0*/  IMAD.MOV.U32 R4, RZ, RZ, R20 ;  /* 0x000000ffff047224 */ /* 0x000fe200078e0014 */
[----:B------:R-:W-:Y:S01]  /*11bc0*/  ISETP.GE.AND P2, PT, R16, UR4, PT ;  /* 0x0000000410007c0c */ /* 0x000fe2000bf46270 */
[----:B--2---:R-:W-:Y:S01]  /*11bd0*/  IMAD.MOV.U32 R5, RZ, RZ, R21 ;  /* 0x000000ffff057224 */ /* 0x004fe200078e0015 */
        /* <DEDUP_REMOVED lines=9> */
[----:B------:R-:W-:Y:S02]  /*11c70*/  @!P2 IADD3 R78, P1, R76, R7, RZ ;  /* 0x000000074c4ea210 */ /* 0x000fe40007f3e0ff */
[----:B------:R-:W-:Y:S02]  /*11c80*/  CS2R R8, SRZ ;  /* 0x0000000000087805 */ /* 0x000fe4000001ff00 */
[----:B------:R-:W-:Y:S01]  /*11c90*/  CS2R R10, SRZ ;  /* 0x00000000000a7805 */ /* 0x000fe2000001ff00 */
[--C-:B------:R-:W-:Y:S01]  /*11ca0*/  @!P2 IMAD.X R21, R21, 0x1, R6.reuse, P0 ;  /* 0x000000011515a824 */ /* 0x100fe200000e0606 */
[----:B------:R-:W-:Y:S01]  /*11cb0*/  CS2R R12, SRZ ;  /* 0x00000000000c7805 */ /* 0x000fe2000001ff00 */
[----:B------:R-:W-:Y:S01]  /*11cc0*/  @!P2 IMAD.X R79, R77, 0x1, R6, P1 ;  /* 0x000000014d4fa824 */ /* 0x000fe200008e0606 */
[----:B------:R-:W-:-:S02]  /*11cd0*/  CS2R R14, SRZ ;  /* 0x00000000000e7805 */ /* 0x000fc4000001ff00 */
[----:B------:R-:W-:Y:S02]  /*11ce0*/  CS2R R4, SRZ ;  /* 0x0000000000047805 */ /* 0x000fe4000001ff00 */
[----:B------:R-:W-:Y:S01]  /*11cf0*/  CS2R R6, SRZ ;  /* 0x0000000000067805 */ /* 0x000fe2000001ff00 */
[----:B------:R-:W-:Y:S01]  /*11d00*/  @!P3 IMAD.WIDE R80, R81, 0x2, R76 ;  /* 0x000000025150b825 */ /* 0x000fe200078e024c */
[----:B------:R0:W5:Y:S04]  /*11d10*/  @!P3 LD.E.128 R72, desc[UR6][R82.64] ;  /* 0x000000065248b980 */ /* 0x000168000c101d00 */
[----:B------:R0:W5:Y:S04]  /*11d20*/  @!P3 LD.E.128 R8, desc[UR6][R80.64] ;  /* 0x000000065008b980 */ /* 0x000168000c101d00 */
[----:B------:R0:W5:Y:S04]  /*11d30*/  @!P2 LD.E.128 R12, desc[UR6][R20.64] ;  /* 0x00000006140ca980 */ /* 0x000168000c101d00 */
[----:B------:R0:W5:Y:S02]  /*11d40*/  @!P2 LD.E.128 R4, desc[UR6][R78.64] ;  /* 0x000000064e04a980 */ /* 0x000164000c101d00 */
.L_x_3043:
[----:B------:R-:W-:Y:S05]  /*11d50*/  BSYNC B1 ;  /* 0x0000000000017941 */ /* 0x000fea0003800000 */
.L_x_3042:
[----:B------:R-:W1:Y:S01]  /*11d60*/  SYNCS.PHASECHK.TRANS64.TRYWAIT P0, [R18+URZ+0x38800], R91 ;  /* 0x0388005b120075a7 */ /* 0x000e62000800017f */
[----:B-----5:R-:W-:Y:S01]  /*11d70*/  IMAD.MOV.U32 R76, RZ, RZ, R6 ;  /* 0x000000ffff4c7224 */ /* 0x020fe200078e0006 */
[----:B------:R-:W-:Y:S01]  /*11d80*/  BSSY B1, `(.L_x_3044) ;  /* 0x0000020000017945 */ /* 0x000fe20003800000 */
        /* <DEDUP_REMOVED lines=13> */
[----:B--2---:R-:W-:Y:S01]  /*11e60*/  IMAD.MOV.U32 R21, RZ, RZ, R5 ;  /* 0x000000ffff157224 */ /* 0x004fe200078e0005 */
        /* <DEDUP_REMOVED lines=12> */
[----:B------:R-:W-:Y:S01]  /*11f30*/  ISETP.GE.AND P1, PT, R212, R20, PT ;  /* 0x00000014d400720c */ /* 0x000fe20003f26270 */
[----:B------:R-:W-:Y:S01]  /*11f40*/  IMAD.MOV.U32 R77, RZ, RZ, R75 ;  /* 0x000000ffff4d7224 */ /* 0x000fe200078e004b */
[----:B------:R-:W-:-:S02]  /*11f50*/  PRMT R88, R78, 0x7610, R88 ;  /* 0x000076104e587816 */ /* 0x000fc40000000058 */
[----:B------:R-:W-:Y:S01]  /*11f60*/  PRMT R89, R79, 0x7610, R89 ;  /* 0x000076104f597816 */ /* 0x000fe20000000059 */
[----:B-1----:R-:W-:Y:S08]  /*11f70*/  @!P0 BRA `(.L_x_3045) ;  /* 0x000001fc00408947 */ /* 0x002ff00003800000 */
.L_x_3345:
[----:B------:R-:W-:Y:S05]  /*11f80*/  BSYNC B1 ;  /* 0x0000000000017941 */ /* 0x000fea0003800000 */
.L_x_3044:
[----:B------:R-:W-:Y:S01]  /*11f90*/  BSSY B1, `(.L_x_3046) ;  /* 0x00000db000017945 */ /* 0x000fe20003800000 */
[----:B------:R-:W-:Y:S02]  /*11fa0*/  PRMT R90, R76, 0x7610, R90 ;  /* 0x000076104c5a7816 */ /* 0x000fe4000000005a */
[----:B0-----:R-:W-:Y:S01]  /*11fb0*/  PRMT R91, R77, 0x7610, R91 ;  /* 0x000076104d5b7816 */ /* 0x001fe2000000005b */
[----:B------:R-:W-:Y:S06]  /*11fc0*/  @P1 BRA `(.L_x_3047) ;  /* 0x0000000c005c1947 */ /* 0x000fec0003800000 */
[----:B------:R-:W0:Y:S01]  /*11fd0*/  LDC R142, c[0x0][0x3f4] ;  /* 0x0000fd00ff8e7b82 */ /* 0x000e220000000800 */
[----:B------:R-:W-:Y:S01]  /*11fe0*/  BSSY B2, `(.L_x_3048) ;  /* 0x000006c000027945 */ /* 0x000fe20003800000 */
[----:B------:R-:W-:Y:S01]  /*11ff0*/  IMAD.SHL.U32 R161, R212, 0x40, RZ ;  /* 0x00000040d4a17824 */ /* 0x000fe200078e00ff */
[-C--:B0-----:R-:W-:Y:S02]  /*12000*/  ISETP.GE.AND P0, PT, R16, R142.reuse, PT ;  /* 0x0000008e1000720c */ /* 0x081fe40003f06270 */
[----:B------:R-:W-:-:S11]  /*12010*/  ISETP.GE.AND P1, PT, R213, R142, PT ;  /* 0x0000008ed500720c */ /* 0x000fd60003f26270 */
[----:B------:R-:W-:Y:S05]  /*12020*/  @P0 BRA `(.L_x_3049) ;  /* 0x00000004009c0947 */ /* 0x000fea0003800000 */
[----:B------:R-:W-:Y:S02]  /*12030*/  LEA.HI R76, R142, R237, RZ, 0x1d ;  /* 0x000000ed8e4c7211 */ /* 0x000fe400078fe8ff */
[--C-:B------:R-:W-:Y:S02]  /*12040*/  SHF.R.U64 R60, R60, 0x10, R61.reuse ;  /* 0x000000103c3c7819 */ /* 0x100fe4000000123d */
[----:B------:R-:W-:Y:S01]  /*12050*/  SHF.R.S32.HI R79, RZ, 0x1f, R76 ;  /* 0x0000001fff4f7819 */ /* 0x000fe2000001144c */
[----:B------:R-:W-:Y:S01]  /*12060*/  IMAD.SHL.U32 R77, R76, 0x8, RZ ;  /* 0x000000084c4d7824 */ /* 0x000fe200078e00ff */
[----:B------:R-:W-:Y:S02]  /*12070*/  SHF.R.U32.HI R151, RZ, 0x10, R61 ;  /* 0x00000010ff977819 */ /* 0x000fe4000001163d */
[----:B------:R-:W-:Y:S02]  /*12080*/  LEA.HI R79, R79, R76, RZ, 0x3 ;  /* 0x0000004c4f4f7211 */ /* 0x000fe400078f18ff */
[----:B------:R-:W-:-:S02]  /*12090*/  LOP3.LUT R77, R77, 0x38, RZ, 0xc0, !PT ;  /* 0x000000384d4d7812 */ /* 0x000fc400078ec0ff */
[----:B------:R-:W-:Y:S01]  /*120a0*/  SHF.R.U64 R61, R62, 0x10, R63 ;  /* 0x000000103e3d7819 */ /* 0x000fe2000000123f */
[----:B------:R-:W-:Y:S01]  /*120b0*/  IMAD.SHL.U32 R79, R79, 0x400, RZ ;  /* 0x000004004f4f7824 */ /* 0x000fe200078e00ff */
[----:B------:R-:W-:Y:S02]  /*120c0*/  LOP3.LUT R76, R77, 0x1c0, R161, 0xf8, !PT ;  /* 0x000001c04d4c7812 */ /* 0x000fe400078ef8a1 */
[----:B------:R-:W-:Y:S02]  /*120d0*/  SHF.R.U64 R62, R68, 0x10, R69 ;  /* 0x00000010443e7819 */ /* 0x000fe40000001245 */
[----:B------:R-:W-:Y:S02]  /*120e0*/  LOP3.LUT R76, R76, R229, RZ, 0x3c, !PT ;  /* 0x000000e54c4c7212 */ /* 0x000fe400078e3cff */
[----:B------:R-:W-:Y:S02]  /*120f0*/  LOP3.LUT R79, R79, 0x7fffe000, RZ, 0xc0, !PT ;  /* 0x7fffe0004f4f7812 */ /* 0x000fe400078ec0ff */
[----:B------:R-:W-:-:S02]  /*12100*/  SHF.R.U32.HI R150, RZ, 0x10, R63 ;  /* 0x00000010ff967819 */ /* 0x000fc4000001163f */
[----:B------:R-:W-:Y:S02]  /*12110*/  IADD3 R143, R76, R79, R228 ;  /* 0x0000004f4c8f7210 */ /* 0x000fe40007ffe0e4 */
[----:B------:R-:W0:Y:S01]  /*12120*/  LDS.128 R76, [R3] ;  /* 0x00000000034c7984 */ /* 0x000e220000000c00 */
[----:B------:R-:W-:Y:S02]  /*12130*/  SHF.R.U32.HI R68, RZ, 0x10, R69 ;  /* 0x00000010ff447819 */ /* 0x000fe40000011645 */
[----:B------:R-:W-:Y:S01]  /*12140*/  IMAD R143, R143, 0x2, R18 ;  /* 0x000000028f8f7824 */ /* 0x000fe200078e0212 */
[----:B------:R-:W-:Y:S02]  /*12150*/  SHF.R.U64 R63, R70, 0x10, R71 ;  /* 0x00000010463f7819 */ /* 0x000fe40000001247 */
[----:B------:R-:W-:Y:S02]  /*12160*/  PRMT R149, R149, 0x5410, R60 ;  /* 0x0000541095957816 */ /* 0x000fe4000000003c */
[----:B------:R-:W1:Y:S01]  /*12170*/  LDS.128 R80, [R143+0x14400] ;  /* 0x014400008f507984 */ /* 0x000e620000000c00 */
[----:B------:R-:W-:-:S02]  /*12180*/  PRMT R147, R147, 0x5410, R62 ;  /* 0x0000541093937816 */ /* 0x000fc4000000003e */
[----:B------:R-:W-:Y:S01]  /*12190*/  PRMT R148, R148, 0x5410, R151 ;  /* 0x0000541094947816 */ /* 0x000fe20000000097 */
[----:B------:R-:W-:Y:S01]  /*121a0*/  IMAD.U32 R154, R149, 0x10000, RZ ;  /* 0x00010000959a7824 */ /* 0x000fe200078e00ff */
[----:B------:R-:W-:Y:S01]  /*121b0*/  PRMT R60, R86, 0x5432, R61 ;  /* 0x00005432563c7816 */ /* 0x000fe2000000003d */
[----:B------:R-:W-:Y:S01]  /*121c0*/  IMAD.U32 R156, R147, 0x10000, RZ ;  /* 0x00010000939c7824 */ /* 0x000fe200078e00ff */
[----:B------:R-:W-:Y:S02]  /*121d0*/  PRMT R145, R145, 0x5410, R68 ;  /* 0x0000541091917816 */ /* 0x000fe40000000044 */
[----:B------:R-:W-:Y:S02]  /*121e0*/  PRMT R61, R85, 0x5432, R150 ;  /* 0x00005432553d7816 */ /* 0x000fe40000000096 */
[----:B------:R-:W-:Y:S01]  /*121f0*/  PRMT R146, R146, 0x5410, R63 ;  /* 0x0000541092927816 */ /* 0x000fe2000000003f */
[----:B------:R-:W-:Y:S01]  /*12200*/  IMAD.U32 R155, R145, 0x10000, RZ ;  /* 0x00010000919b7824 */ /* 0x000fe200078e00ff */
[----:B------:R-:W-:-:S02]  /*12210*/  SHF.R.U32.HI R71, RZ, 0x10, R71 ;  /* 0x00000010ff477819 */ /* 0x000fc40000011647 */
[----:B------:R-:W-:Y:S02]  /*12220*/  LOP3.LUT R149, R149, 0xffff0000, RZ, 0xc0, !PT ;  /* 0xffff000095957812 */ /* 0x000fe400078ec0ff */
[----:B------:R-:W-:Y:S02]  /*12230*/  PRMT R144, R144, 0x5410, R71 ;  /* 0x0000541090907816 */ /* 0x000fe40000000047 */
[----:B------:R-:W-:Y:S01]  /*12240*/  LOP3.LUT R145, R145, 0xffff0000, RZ, 0xc0, !PT ;  /* 0xffff000091917812 */ /* 0x000fe200078ec0ff */
        /* <DEDUP_REMOVED lines=8> */
[----:B-1----:R-:W-:Y:S01]  /*122d0*/  IMAD.U32 R79, R80, 0x10000, RZ ;  /* 0x00010000504f7824 */ /* 0x002fe200078e00ff */
[C---:B------:R-:W-:Y:S01]  /*122e0*/  LOP3.LUT R69, R82.reuse, 0xffff0000, RZ, 0xc0, !PT ;  /* 0xffff000052457812 */ /* 0x040fe200078ec0ff */
[----:B------:R-:W-:Y:S01]  /*122f0*/  IMAD.U32 R70, R82, 0x10000, RZ ;  /* 0x0001000052467824 */ /* 0x000fe200078e00ff */
[----:B------:R-:W-:Y:S01]  /*12300*/  LOP3.LUT R82, R83, 0xffff0000, RZ, 0xc0, !PT ;  /* 0xffff000053527812 */ /* 0x000fe200078ec0ff */
[----:B------:R-:W-:Y:S01]  /*12310*/  FMUL.FTZ R158, R79, R156 ;  /* 0x0000009c4f9e7220 */ /* 0x000fe20000410000 */
[----:B------:R-:W-:-:S02]  /*12320*/  IMAD.U32 R152, R81, 0x10000, RZ ;  /* 0x0001000051987824 */ /* 0x000fc400078e00ff */
[-C--:B------:R-:W-:Y:S01]  /*12330*/  FMUL.FTZ R160, R79, R154.reuse ;  /* 0x0000009a4fa07220 */ /* 0x080fe20000410000 */
[----:B------:R-:W-:Y:S01]  /*12340*/  IMAD.U32 R153, R83, 0x10000, RZ ;  /* 0x0001000053997824 */ /* 0x000fe200078e00ff */
[----:B------:R-:W-:Y:S01]  /*12350*/  LOP3.LUT R71, R80, 0xffff0000, RZ, 0xc0, !PT ;  /* 0xffff000050477812 */ /* 0x000fe200078ec0ff */
[----:B------:R-:W-:Y:S02]  /*12360*/  IMAD.U32 R83, R148, 0x10000, RZ ;  /* 0x0001000094537824 */ /* 0x000fe400078e00ff */
[----:B------:R-:W-:Y:S01]  /*12370*/  FFMA.FTZ R79, R151, R154, -R158 ;  /* 0x0000009a974f7223 */ /* 0x000fe2000001089e */
[----:B------:R-:W-:Y:S01]  /*12380*/  LOP3.LUT R80, R81, 0xffff0000, RZ, 0xc0, !PT ;  /* 0xffff000051507812 */ /* 0x000fe200078ec0ff */
[----:B------:R-:W-:Y:S02]  /*12390*/  IMAD.U32 R158, R144, 0x10000, RZ ;  /* 0x00010000909e7824 */ /* 0x000fe400078e00ff */
[----:B------:R-:W-:Y:S01]  /*123a0*/  FMUL.FTZ R157, R152, R155 ;  /* 0x0000009b989d7220 */ /* 0x000fe20000410000 */
[----:B------:R-:W-:Y:S01]  /*123b0*/  FFMA.FTZ R81, R151, R156, R160 ;  /* 0x0000009c97517223 */ /* 0x000fe200000100a0 */
[----:B------:R-:W-:-:S02]  /*123c0*/  IMAD.U32 R154, R61, 0x10000, RZ ;  /* 0x000100003d9a7824 */ /* 0x000fc400078e00ff */
[-C--:B------:R-:W-:Y:S01]  /*123d0*/  FMUL.FTZ R159, R152, R83.reuse ;  /* 0x00000053989f7220 */ /* 0x080fe20000410000 */
[----:B------:R-:W-:Y:S01]  /*123e0*/  LOP3.LUT R151, R147, 0xffff0000, RZ, 0xc0, !PT ;  /* 0xffff000093977812 */ /* 0x000fe200078ec0ff */
[C---:B------:R-:W-:Y:S01]  /*123f0*/  FMUL.FTZ R152, R153.reuse, R158 ;  /* 0x0000009e99987220 */ /* 0x040fe20000410000 */
[C---:B------:R-:W-:Y:S01]  /*12400*/  FFMA.FTZ R83, R150.reuse, R83, -R157 ;  /* 0x0000005396537223 */ /* 0x040fe2000001089d */
        /* <DEDUP_REMOVED lines=8> */
[C---:B------:R-:W-:Y:S01]  /*12490*/  IMAD.U32 R149, R146.reuse, 0x10000, RZ ;  /* 0x0001000092957824 */ /* 0x040fe200078e00ff */
[----:B------:R-:W-:Y:S01]  /*124a0*/  LOP3.LUT R146, R146, 0xffff0000, RZ, 0xc0, !PT ;  /* 0xffff000092927812 */ /* 0x000fe200078ec0ff */
[C---:B------:R-:W-:Y:S01]  /*124b0*/  IMAD.U32 R71, R60.reuse, 0x10000, RZ ;  /* 0x000100003c477824 */ /* 0x040fe200078e00ff */
[----:B------:R-:W-:Y:S01]  /*124c0*/  LOP3.LUT R60, R60, 0xffff0000, RZ, 0xc0, !PT ;  /* 0xffff00003c3c7812 */ /* 0x000fe200078ec0ff */
[C---:B------:R-:W-:Y:S01]  /*124d0*/  FMUL.FTZ R154, R70.reuse, R149 ;  /* 0x00000095469a7220 */ /* 0x040fe20000410000 */
[----:B------:R-:W-:Y:S01]  /*124e0*/  LOP3.LUT R61, R61, 0xffff0000, RZ, 0xc0, !PT ;  /* 0xffff00003d3d7812 */ /* 0x000fe200078ec0ff */
[----:B------:R-:W-:Y:S01]  /*124f0*/  FMUL.FTZ R70, R70, R71 ;  /* 0x0000004746467220 */ /* 0x000fe20000410000 */
[----:B------:R-:W-:Y:S01]  /*12500*/  FMUL.FTZ R155, R80, R145 ;  /* 0x00000091509b7220 */ /* 0x000fe20000410000 */
[C---:B------:R-:W-:Y:S01]  /*12510*/  FFMA.FTZ R154, R63.reuse, R71, -R154 ;  /* 0x000000473f9a7223 */ /* 0x040fe2000001089a */
[----:B------:R-:W-:Y:S01]  /*12520*/  LOP3.LUT R71, R144, 0xffff0000, RZ, 0xc0, !PT ;  /* 0xffff000090477812 */ /* 0x000fe200078ec0ff */
[----:B------:R-:W-:Y:S01]  /*12530*/  FFMA.FTZ R70, R63, R149, R70 ;  /* 0x000000953f467223 */ /* 0x000fe20000010046 */
[----:B------:R-:W-:Y:S01]  /*12540*/  FMUL.FTZ R152, R80, R153 ;  /* 0x0000009950987220 */ /* 0x000fe20000410000 */
[----:B------:R-:W-:Y:S01]  /*12550*/  FFMA.FTZ R68, R68, R151, R157 ;  /* 0x0000009744447223 */ /* 0x000fe2000001009d */
[C---:B------:R-:W-:Y:S01]  /*12560*/  FMUL.FTZ R63, R69.reuse, R146 ;  /* 0x00000092453f7220 */ /* 0x040fe20000410000 */
[C---:B------:R-:W-:Y:S01]  /*12570*/  FMUL.FTZ R151, R82.reuse, R71 ;  /* 0x0000004752977220 */ /* 0x040fe20000410000 */
[-C--:B------:R-:W-:Y:S01]  /*12580*/  FMUL.FTZ R69, R69, R60.reuse ;  /* 0x0000003c45457220 */ /* 0x080fe20000410000 */
[----:B------:R-:W-:Y:S01]  /*12590*/  FMUL.FTZ R82, R82, R61 ;  /* 0x0000003d52527220 */ /* 0x000fe20000410000 */
[C---:B------:R-:W-:Y:S01]  /*125a0*/  FFMA.FTZ R80, R76.reuse, R153, -R155 ;  /* 0x000000994c507223 */ /* 0x040fe2000001089b */
        /* <DEDUP_REMOVED lines=15> */
.L_x_3049:
[----:B------:R-:W-:Y:S05]  /*126a0*/  BSYNC B2 ;  /* 0x0000000000027941 */ /* 0x000fea0003800000 */
.L_x_3048:
[----:B------:R-:W-:Y:S05]  /*126b0*/  @P1 BRA `(.L_x_3047) ;  /* 0x0000000400a01947 */ /* 0x000fea0003800000 */
[----:B------:R-:W2:Y:S01]  /*126c0*/  LDL R83, [R1+0x78] ;  /* 0x0000780001537983 */ /* 0x000ea20000100800 */
[----:B------:R-:W-:Y:S02]  /*126d0*/  LEA.HI R142, R142, R0, RZ, 0x1d ;  /* 0x000000008e8e7211 */ /* 0x000fe400078fe8ff */
[--C-:B------:R-:W-:Y:S02]  /*126e0*/  SHF.R.U64 R77, R58, 0x10, R59.reuse ;  /* 0x000000103a4d7819 */ /* 0x100fe4000000123b */
[----:B0-----:R-:W-:Y:S01]  /*126f0*/  SHF.R.S32.HI R61, RZ, 0x1f, R142 ;  /* 0x0000001fff3d7819 */ /* 0x001fe2000001148e */
        /* <DEDUP_REMOVED lines=12> */
[----:B------:R-:W-:Y:S02]  /*127c0*/  PRMT R134, R134, 0x5410, R59 ;  /* 0x0000541086867816 */ /* 0x000fe4000000003b */
[----:B------:R-:W-:Y:S01]  /*127d0*/  PRMT R138, R138, 0x5410, R79 ;  /* 0x000054108a8a7816 */ /* 0x000fe2000000004f */
[----:B------:R-:W-:Y:S01]  /*127e0*/  IMAD R3, R3, 0x2, R18 ;  /* 0x0000000203037824 */ /* 0x000fe200078e0212 */
[----:B------:R-:W-:Y:S01]  /*127f0*/  SHF.R.U32.HI R56, RZ, 0x10, R57 ;  /* 0x00000010ff387819 */ /* 0x000fe20000011639 */
[----:B------:R-:W-:Y:S01]  /*12800*/  IMAD.U32 R78, R134, 0x10000, RZ ;  /* 0x00010000864e7824 */ /* 0x000fe200078e00ff */
[----:B------:R-:W-:Y:S02]  /*12810*/  SHF.R.U64 R57, R66, 0x10, R67 ;  /* 0x0000001042397819 */ /* 0x000fe40000001243 */
[----:B------:R-:W0:Y:S01]  /*12820*/  LDS.128 R68, [R3+0x14400] ;  /* 0x0144000003447984 */ /* 0x000e220000000c00 */
[----:B------:R-:W-:-:S02]  /*12830*/  PRMT R135, R135, 0x5410, R64 ;  /* 0x0000541087877816 */ /* 0x000fc40000000040 */
[----:B------:R-:W-:Y:S02]  /*12840*/  SHF.R.U32.HI R66, RZ, 0x10, R67 ;  /* 0x00000010ff427819 */ /* 0x000fe40000011643 */
[----:B------:R-:W-:Y:S01]  /*12850*/  PRMT R139, R139, 0x5410, R56 ;  /* 0x000054108b8b7816 */ /* 0x000fe20000000038 */
[----:B------:R-:W-:Y:S01]  /*12860*/  IMAD.U32 R80, R135, 0x10000, RZ ;  /* 0x0001000087507824 */ /* 0x000fe200078e00ff */
[----:B------:R-:W-:Y:S02]  /*12870*/  PRMT R136, R136, 0x5410, R57 ;  /* 0x0000541088887816 */ /* 0x000fe40000000039 */
[----:B------:R-:W-:Y:S02]  /*12880*/  PRMT R137, R137, 0x5410, R66 ;  /* 0x0000541089897816 */ /* 0x000fe40000000042 */
[----:B------:R-:W-:Y:S02]  /*12890*/  PRMT R141, R141, 0x5410, R58 ;  /* 0x000054108d8d7816 */ /* 0x000fe4000000003a */
[----:B------:R-:W-:Y:S01]  /*128a0*/  PRMT R140, R140, 0x5410, R77 ;  /* 0x000054108c8c7816 */ /* 0x000fe2000000004d */
[----:B0-----:R-:W-:Y:S01]  /*128b0*/  IMAD.U32 R59, R68, 0x10000, RZ ;  /* 0x00010000443b7824 */ /* 0x001fe200078e00ff */
[C---:B------:R-:W-:Y:S01]  /*128c0*/  LOP3.LUT R58, R70.reuse, 0xffff0000, RZ, 0xc0, !PT ;  /* 0xffff0000463a7812 */ /* 0x040fe200078ec0ff */
[----:B------:R-:W-:Y:S01]  /*128d0*/  IMAD.U32 R76, R70, 0x10000, RZ ;  /* 0x00010000464c7824 */ /* 0x000fe200078e00ff */
[----:B------:R-:W-:Y:S01]  /*128e0*/  LOP3.LUT R70, R71, 0xffff0000, RZ, 0xc0, !PT ;  /* 0xffff000047467812 */ /* 0x000fe200078ec0ff */
[----:B------:R-:W-:Y:S01]  /*128f0*/  FMUL.FTZ R82, R59, R78 ;  /* 0x0000004e3b527220 */ /* 0x000fe20000410000 */
[----:B------:R-:W-:Y:S01]  /*12900*/  IMAD.U32 R77, R71, 0x10000, RZ ;  /* 0x00010000474d7824 */ /* 0x000fe200078e00ff */
[----:B------:R-:W-:Y:S01]  /*12910*/  LOP3.LUT R68, R68, 0xffff0000, RZ, 0xc0, !PT ;  /* 0xffff000044447812 */ /* 0x000fe200078ec0ff */
[----:B------:R-:W-:Y:S01]  /*12920*/  IMAD.U32 R71, R139, 0x10000, RZ ;  /* 0x000100008b477824 */ /* 0x000fe200078e00ff */
[----:B--2---:R-:W0:Y:S02]  /*12930*/  LDS.128 R60, [R83] ;  /* 0x00000000533c7984 */ /* 0x004e240000000c00 */
[C---:B0-----:R-:W-:Y:S01]  /*12940*/  IMAD.U32 R65, R60.reuse, 0x10000, RZ ;  /* 0x000100003c417824 */ /* 0x041fe200078e00ff */
[----:B------:R-:W-:Y:S01]  /*12950*/  LOP3.LUT R64, R60, 0xffff0000, RZ, 0xc0, !PT ;  /* 0xffff00003c407812 */ /* 0x000fe200078ec0ff */
[----:B------:R-:W-:Y:S01]  /*12960*/  IMAD.U32 R60, R138, 0x10000, RZ ;  /* 0x000100008a3c7824 */ /* 0x000fe200078e00ff */
[C---:B------:R-:W-:Y:S01]  /*12970*/  LOP3.LUT R56, R62.reuse, 0xffff0000, RZ, 0xc0, !PT ;  /* 0xffff00003e387812 */ /* 0x040fe200078ec0ff */
[----:B------:R-:W-:Y:S01]  /*12980*/  IMAD.U32 R57, R62, 0x10000, RZ ;  /* 0x000100003e397824 */ /* 0x000fe200078e00ff */
[C---:B------:R-:W-:Y:S01]  /*12990*/  LOP3.LUT R62, R63.reuse, 0xffff0000, RZ, 0xc0, !PT ;  /* 0xffff00003f3e7812 */ /* 0x040fe200078ec0ff */
[----:B------:R-:W-:-:S02]  /*129a0*/  IMAD.U32 R67, R63, 0x10000, RZ ;  /* 0x000100003f437824 */ /* 0x000fc400078e00ff */
[-C--:B------:R-:W-:Y:S01]  /*129b0*/  FMUL.FTZ R142, R59, R60.reuse ;  /* 0x0000003c3b8e7220 */ /* 0x080fe20000410000 */
[----:B------:R-:W-:Y:S02]  /*129c0*/  IMAD.U32 R63, R69, 0x10000, RZ ;  /* 0x00010000453f7824 */ /* 0x000fe400078e00ff */
[----:B------:R-:W-:Y:S01]  /*129d0*/  FFMA.FTZ R59, R65, R60, -R82 ;  /* 0x0000003c413b7223 */ /* 0x000fe20000010852 */
[----:B------:R-:W-:Y:S02]  /*129e0*/  IMAD.U32 R66, R61, 0x10000, RZ ;  /* 0x000100003d427824 */ /* 0x000fe400078e00ff */
[----:B------:R-:W-:Y:S01]  /*129f0*/  FFMA.FTZ R60, R65, R78, R142 ;  /* 0x0000004e413c7223 */ /* 0x000fe2000001008e */
[----:B------:R-:W-:Y:S02]  /*12a00*/  IMAD.U32 R82, R137, 0x10000, RZ ;  /* 0x0001000089527824 */ /* 0x000fe400078e00ff */
[----:B------:R-:W-:Y:S01]  /*12a10*/  FMUL.FTZ R79, R63, R80 ;  /* 0x000000503f4f7220 */ /* 0x000fe20000410000 */
[----:B------:R-:W-:-:S02]  /*12a20*/  IMAD.U32 R78, R141, 0x10000, RZ ;  /* 0x000100008d4e7824 */ /* 0x000fc400078e00ff */
[-C--:B------:R-:W-:Y:S01]  /*12a30*/  FMUL.FTZ R65, R63, R71.reuse ;  /* 0x000000473f417220 */ /* 0x080fe20000410000 */
[C---:B------:R-:W-:Y:S01]  /*12a40*/  FMUL.FTZ R142, R77.reuse, R82 ;  /* 0x000000524d8e7220 */ /* 0x040fe20000410000 */
[----:B------:R-:W-:Y:S01]  /*12a50*/  FFMA.FTZ R63, R66, R71, -R79 ;  /* 0x00000047423f7223 */ /* 0x000fe2000001084f */
[----:B------:R-:W-:Y:S01]  /*12a60*/  LOP3.LUT R79, R134, 0xffff0000, RZ, 0xc0, !PT ;  /* 0xffff0000864f7812 */ /* 0x000fe200078ec0ff */
[----:B------:R-:W-:Y:S01]  /*12a70*/  FMUL.FTZ R77, R77, R78 ;  /* 0x0000004e4d4d7220 */ /* 0x000fe20000410000 */
[----:B------:R-:W-:Y:S01]  /*12a80*/  LOP3.LUT R71, R138, 0xffff0000, RZ, 0xc0, !PT ;  /* 0xffff00008a477812 */ /* 0x000fe200078ec0ff */
[----:B------:R-:W-:Y:S01]  /*12a90*/  FFMA.FTZ R66, R66, R80, R65 ;  /* 0x0000005042427223 */ /* 0x000fe20000010041 */
[C---:B------:R-:W-:Y:S01]  /*12aa0*/  FFMA.FTZ R65, R67.reuse, R78, -R142 ;  /* 0x0000004e43417223 */ /* 0x040fe2000001088e */
[----:B------:R-:W-:Y:S01]  /*12ab0*/  FFMA.FTZ R81, R67, R82, R77 ;  /* 0x0000005243517223 */ /* 0x000fe2000001004d */
[----:B------:R-:W-:Y:S01]  /*12ac0*/  LOP3.LUT R69, R69, 0xffff0000, RZ, 0xc0, !PT ;  /* 0xffff000045457812 */ /* 0x000fe200078ec0ff */
[C---:B------:R-:W-:Y:S01]  /*12ad0*/  FMUL.FTZ R67, R68.reuse, R79 ;  /* 0x0000004f44437220 */ /* 0x040fe20000410000 */
[----:B------:R-:W-:Y:S01]  /*12ae0*/  LOP3.LUT R80, R135, 0xffff0000, RZ, 0xc0, !PT ;  /* 0xffff000087507812 */ /* 0x000fe200078ec0ff */
[----:B------:R-:W-:Y:S01]  /*12af0*/  FMUL.FTZ R77, R68, R71 ;  /* 0x00000047444d7220 */ /* 0x000fe20000410000 */
[----:B------:R-:W-:Y:S01]  /*12b00*/  LOP3.LUT R78, R139, 0xffff0000, RZ, 0xc0, !PT ;  /* 0xffff00008b4e7812 */ /* 0x000fe200078ec0ff */
[----:B------:R-:W-:-:S02]  /*12b10*/  IMAD.U32 R68, R136, 0x10000, RZ ;  /* 0x0001000088447824 */ /* 0x000fc400078e00ff */
[C---:B------:R-:W-:Y:S01]  /*12b20*/  FFMA.FTZ R82, R64.reuse, R71, -R67 ;  /* 0x0000004740527223 */ /* 0x040fe20000010843 */
[----:B------:R-:W-:Y:S01]  /*12b30*/  FFMA.FTZ R77, R64, R79, R77 ;  /* 0x0000004f404d7223 */ /* 0x000fe2000001004d */
[----:B------:R-:W-:Y:S01]  /*12b40*/  LOP3.LUT R61, R61, 0xffff0000, RZ, 0xc0, !PT ;  /* 0xffff00003d3d7812 */ /* 0x000fe200078ec0ff */
[----:B------:R-:W-:Y:S02]  /*12b50*/  IMAD.U32 R67, R140, 0x10000, RZ ;  /* 0x000100008c437824 */ /* 0x000fe400078e00ff */
[C---:B------:R-:W-:Y:S01]  /*12b60*/  FMUL.FTZ R134, R69.reuse, R80 ;  /* 0x0000005045867220 */ /* 0x040fe20000410000 */
[C---:B------:R-:W-:Y:S01]  /*12b70*/  FMUL.FTZ R64, R76.reuse, R68 ;  /* 0x000000444c407220 */ /* 0x040fe20000410000 */
[-C--:B------:R-:W-:Y:S01]  /*12b80*/  FMUL.FTZ R69, R69, R78.reuse ;  /* 0x0000004e45457220 */ /* 0x080fe20000410000 */
[-C--:B------:R-:W-:Y:S01]  /*12b90*/  FMUL.FTZ R76, R76, R67.reuse ;  /* 0x000000434c4c7220 */ /* 0x080fe20000410000 */
[----:B------:R-:W-:Y:S01]  /*12ba0*/  FFMA.FTZ R134, R61, R78, -R134 ;  /* 0x0000004e3d867223 */ /* 0x000fe20000010886 */
[----:B------:R-:W-:Y:S01]  /*12bb0*/  FFMA.FTZ R64, R57, R67, -R64 ;  /* 0x0000004339407223 */ /* 0x000fe20000010840 */
[----:B------:R-:W-:Y:S01]  /*12bc0*/  FFMA.FTZ R69, R61, R80, R69 ;  /* 0x000000503d457223 */ /* 0x000fe20000010045 */
[----:B------:R-:W-:Y:S01]  /*12bd0*/  LOP3.LUT R67, R136, 0xffff0000, RZ, 0xc0, !PT ;  /* 0xffff000088437812 */ /* 0x000fe200078ec0ff */
[----:B------:R-:W-:Y:S01]  /*12be0*/  FFMA.FTZ R76, R57, R68, R76 ;  /* 0x00000044394c7223 */ /* 0x000fe2000001004c */
[----:B------:R-:W-:-:S02]  /*12bf0*/  LOP3.LUT R137, R137, 0xffff0000, RZ, 0xc0, !PT ;  /* 0xffff000089897812 */ /* 0x000fc400078ec0ff */
[----:B------:R-:W-:Y:S01]  /*12c00*/  LOP3.LUT R61, R140, 0xffff0000, RZ, 0xc0, !PT ;  /* 0xffff00008c3d7812 */ /* 0x000fe200078ec0ff */
[----:B------:R-:W-:Y:S01]  /*12c10*/  FMUL.FTZ R57, R58, R67 ;  /* 0x000000433a397220 */ /* 0x000fe20000410000 */
[----:B------:R-:W-:Y:S01]  /*12c20*/  LOP3.LUT R141, R141, 0xffff0000, RZ, 0xc0, !PT ;  /* 0xffff00008d8d7812 */ /* 0x000fe200078ec0ff */
[----:B------:R-:W-:Y:S01]  /*12c30*/  FMUL.FTZ R79, R70, R137 ;  /* 0x00000089464f7220 */ /* 0x000fe20000410000 */
[----:B------:R-:W-:Y:S01]  /*12c40*/  F2FP.BF16.F32.PACK_AB R60, R77, R60 ;  /* 0x0000003c4d3c723e */ /* 0x000fe200000010ff */
[-C--:B------:R-:W-:Y:S01]  /*12c50*/  FMUL.FTZ R58, R58, R61.reuse ;  /* 0x0000003d3a3a7220 */ /* 0x080fe20000410000 */
[----:B------:R-:W-:Y:S01]  /*12c60*/  FFMA.FTZ R71, R56, R61, -R57 ;  /* 0x0000003d38477223 */ /* 0x000fe20000010839 */
[-C--:B------:R-:W-:Y:S01]  /*12c70*/  FMUL.FTZ R70, R70, R141.reuse ;  /* 0x0000008d46467220 */ /* 0x080fe20000410000 */
[----:B------:R-:W-:Y:S01]  /*12c80*/  FFMA.FTZ R68, R62, R141, -R79 ;  /* 0x0000008d3e447223 */ /* 0x000fe2000001084f */
[----:B------:R-:W-:Y:S01]  /*12c90*/  FFMA.FTZ R67, R56, R67, R58 ;  /* 0x0000004338437223 */ /* 0x000fe2000001003a */
[----:B------:R-:W-:Y:S01]  /*12ca0*/  F2FP.BF16.F32.PACK_AB R56, R82, R59 ;  /* 0x0000003b5238723e */ /* 0x000fe200000010ff */
[----:B------:R-:W-:Y:S01]  /*12cb0*/  FFMA.FTZ R70, R62, R137, R70 ;  /* 0x000000893e467223 */ /* 0x000fe20000010046 */
[----:B------:R-:W-:-:S02]  /*12cc0*/  F2FP.BF16.F32.PACK_AB R57, R134, R63 ;  /* 0x0000003f8639723e */ /* 0x000fc400000010ff */
[----:B------:R-:W-:Y:S02]  /*12cd0*/  F2FP.BF16.F32.PACK_AB R58, R71, R64 ;  /* 0x00000040473a723e */ /* 0x000fe400000010ff */
[----:B------:R-:W-:Y:S02]  /*12ce0*/  F2FP.BF16.F32.PACK_AB R59, R68, R65 ;  /* 0x00000041443b723e */ /* 0x000fe400000010ff */
[----:B------:R-:W-:Y:S02]  /*12cf0*/  F2FP.BF16.F32.PACK_AB R61, R69, R66 ;  /* 0x00000042453d723e */ /* 0x000fe400000010ff */
[----:B------:R-:W-:Y:S01]  /*12d00*/  F2FP.BF16.F32.PACK_AB R62, R67, R76 ;  /* 0x0000004c433e723e */ /* 0x000fe200000010ff */
[----:B------:R1:W-:Y:S01]  /*12d10*/  STS.128 [R83], R56 ;  /* 0x0000003853007388 */ /* 0x0003e20000000c00 */
[----:B------:R-:W-:-:S05]  /*12d20*/  F2FP.BF16.F32.PACK_AB R63, R70, R81 ;  /* 0x00000051463f723e */ /* 0x000fca00000010ff */
[----:B------:R1:W-:Y:S02]  /*12d30*/  STS.128 [R3+0x14400], R60 ;  /* 0x0144003c03007388 */ /* 0x0003e40000000c00 */
.L_x_3047:
[----:B------:R-:W-:Y:S05]  /*12d40*/  BSYNC B1 ;  /* 0x0000000000017941 */ /* 0x000fea0003800000 */
.L_x_3046:
[----:B01----:R-:W-:Y:S01]  /*12d50*/  VIADD R3, R212, 0x20 ;  /* 0x00000020d4037836 */ /* 0x003fe20000000000 */
[----:B------:R-:W-:Y:S04]  /*12d60*/  BSSY B1, `(.L_x_3050) ;  /* 0x00000e4000017945 */ /* 0x000fe80003800000 */
[----:B------:R-:W-:-:S13]  /*12d70*/  ISETP.GE.AND P0, PT, R3, R20, PT ;  /* 0x000000140300720c */ /* 0x000fda0003f06270 */
[----:B------:R-:W-:Y:S05]  /*12d80*/  @P0 BRA `(.L_x_3051) ;  /* 0x0000000c00840947 */ /* 0x000fea0003800000 */
[----:B------:R0:W5:Y:S01]  /*12d90*/  LDL R77, [R1+0x64] ;  /* 0x00006400014d7983 */ /* 0x0001620000100800 */
[----:B------:R-:W1:Y:S01]  /*12da0*/  LDC R3, c[0x0][0x3f4] ;  /* 0x0000fd00ff037b82 */ /* 0x000e620000000800 */
[----:B------:R-:W-:Y:S01]  /*12db0*/  BSSY B2, `(.L_x_3052) ;  /* 0x000006f000027945 */ /* 0x000fe20003800000 */
[----:B------:R-:W-:Y:S02]  /*12dc0*/  SHF.R.U32.HI R71, RZ, 0x3, R223 ;  /* 0x00000003ff477819 */ /* 0x000fe400000116df */
[-C--:B-1----:R-:W-:Y:S02]  /*12dd0*/  ISETP.GE.AND P0, PT, R16, R3.reuse, PT ;  /* 0x000000031000720c */ /* 0x082fe40003f06270 */
[----:B------:R-:W-:-:S11]  /*12de0*/  ISETP.GE.AND P1, PT, R213, R3, PT ;  /* 0x00000003d500720c */ /* 0x000fd60003f26270 */
[----:B0-----:R-:W-:Y:S05]  /*12df0*/  @P0 BRA `(.L_x_3053) ;  /* 0x0000000400a80947 */ /* 0x001fea0003800000 */
[----:B------:R-:W-:Y:S02]  /*12e00*/  LEA.HI R56, R3, R237, RZ, 0x1d ;  /* 0x000000ed03387211 */ /* 0x000fe400078fe8ff */
[----:B-----5:R-:W-:Y:S02]  /*12e10*/  R2UR UR4, R77 ;  /* 0x000000004d0472ca */ /* 0x020fe400000e0000 */
[----:B------:R-:W-:Y:S01]  /*12e20*/  SHF.R.S32.HI R57, RZ, 0x1f, R56 ;  /* 0x0000001fff397819 */ /* 0x000fe20000011438 */
[----:B------:R-:W-:Y:S01]  /*12e30*/  IMAD.SHL.U32 R58, R56, 0x8, RZ ;  /* 0x00000008383a7824 */ /* 0x000fe200078e00ff */
[----:B------:R-:W-:Y:S02]  /*12e40*/  LOP3.LUT R59, R223, 0x38, R16, 0xf8, !PT ;  /* 0x00000038df3b7812 */ /* 0x000fe400078ef810 */
[----:B------:R-:W-:Y:S02]  /*12e50*/  LEA.HI R57, R57, R56, RZ, 0x3 ;  /* 0x0000003839397211 */ /* 0x000fe400078f18ff */
[----:B------:R-:W-:-:S02]  /*12e60*/  LOP3.LUT R56, R223, 0x38, R58, 0xf8, !PT ;  /* 0x00000038df387812 */ /* 0x000fc400078ef83a */
[----:B------:R-:W-:Y:S01]  /*12e70*/  LOP3.LUT R59, R226, R59, R71, 0xf6, !PT ;  /* 0x0000003be23b7212 */ /* 0x000fe200078ef647 */
[----:B------:R-:W-:Y:S01]  /*12e80*/  IMAD.SHL.U32 R58, R57, 0x400, RZ ;  /* 0x00000400393a7824 */ /* 0x000fe200078e00ff */
[----:B------:R-:W-:Y:S02]  /*12e90*/  LOP3.LUT R57, R56, R71, RZ, 0x3c, !PT ;  /* 0x0000004738397212 */ /* 0x000fe400078e3cff */
[----:B------:R-:W-:Y:S02]  /*12ea0*/  LEA R64, R59, UR4, 0x1 ;  /* 0x000000043b407c11 */ /* 0x000fe4000f8e08ff */
[----:B------:R-:W-:Y:S02]  /*12eb0*/  LOP3.LUT R58, R58, 0x7fffe000, RZ, 0xc0, !PT ;  /* 0x7fffe0003a3a7812 */ /* 0x000fe400078ec0ff */
[----:B------:R-:W-:Y:S02]  /*12ec0*/  SHF.R.U64 R67, R46, 0x10, R47 ;  /* 0x000000102e437819 */ /* 0x000fe4000000122f */
[----:B------:R-:W-:-:S02]  /*12ed0*/  IADD3 R65, R57, R58, R226 ;  /* 0x0000003a39417210 */ /* 0x000fc40007ffe0e2 */
[----:B------:R-:W0:Y:S01]  /*12ee0*/  LDS.128 R56, [R64] ;  /* 0x0000000040387984 */ /* 0x000e220000000c00 */
[----:B------:R-:W-:Y:S02]  /*12ef0*/  SHF.R.U32.HI R46, RZ, 0x10, R47 ;  /* 0x00000010ff2e7819 */ /* 0x000fe4000001162f */
[----:B------:R-:W-:Y:S01]  /*12f00*/  IMAD R65, R65, 0x2, R18 ;  /* 0x0000000241417824 */ /* 0x000fe200078e0212 */
[----:B------:R-:W-:Y:S02]  /*12f10*/  SHF.R.U64 R69, R44, 0x10, R45 ;  /* 0x000000102c457819 */ /* 0x000fe4000000122d */
[--C-:B------:R-:W-:Y:S02]  /*12f20*/  SHF.R.U64 R47, R52, 0x10, R53.reuse ;  /* 0x00000010342f7819 */ /* 0x100fe40000001235 */
[----:B------:R-:W1:Y:S01]  /*12f30*/  LDS.128 R60, [R65+0x14400] ;  /* 0x01440000413c7984 */ /* 0x000e620000000c00 */
[----:B------:R-:W-:Y:S02]  /*12f40*/  SHF.R.U32.HI R52, RZ, 0x10, R53 ;  /* 0x00000010ff347819 */ /* 0x000fe40000011635 */
[----:B------:R-:W-:-:S02]  /*12f50*/  SHF.R.U32.HI R44, RZ, 0x10, R45 ;  /* 0x00000010ff2c7819 */ /* 0x000fc4000001162d */
[--C-:B------:R-:W-:Y:S02]  /*12f60*/  SHF.R.U64 R45, R54, 0x10, R55.reuse ;  /* 0x00000010362d7819 */ /* 0x100fe40000001237 */
[----:B------:R-:W-:Y:S02]  /*12f70*/  SHF.R.U32.HI R54, RZ, 0x10, R55 ;  /* 0x00000010ff367819 */ /* 0x000fe40000011637 */
[----:B------:R-:W-:Y:S02]  /*12f80*/  PRMT R130, R130, 0x5410, R69 ;  /* 0x0000541082827816 */ /* 0x000fe40000000045 */
[----:B------:R-:W-:Y:S02]  /*12f90*/  PRMT R126, R126, 0x5410, R47 ;  /* 0x000054107e7e7816 */ /* 0x000fe4000000002f */
[----:B------:R-:W-:Y:S02]  /*12fa0*/  PRMT R127, R127, 0x5410, R52 ;  /* 0x000054107f7f7816 */ /* 0x000fe40000000034 */
[----:B------:R-:W-:Y:S01]  /*12fb0*/  PRMT R133, R133, 0x5410, R46 ;  /* 0x0000541085857816 */ /* 0x000fe2000000002e */
[----:B------:R-:W-:Y:S01]  /*12fc0*/  IMAD.U32 R68, R126, 0x10000, RZ ;  /* 0x000100007e447824 */ /* 0x000fe200078e00ff */
[----:B------:R-:W-:Y:S01]  /*12fd0*/  PRMT R128, R128, 0x5410, R45 ;  /* 0x0000541080807816 */ /* 0x000fe2000000002d */
[----:B------:R-:W-:Y:S01]  /*12fe0*/  IMAD.U32 R70, R127, 0x10000, RZ ;  /* 0x000100007f467824 */ /* 0x000fe200078e00ff */
[----:B------:R-:W-:Y:S01]  /*12ff0*/  PRMT R132, R132, 0x5410, R67 ;  /* 0x0000541084847816 */ /* 0x000fe20000000043 */
[----:B------:R-:W-:Y:S01]  /*13000*/  IMAD.U32 R67, R130, 0x10000, RZ ;  /* 0x0001000082437824 */ /* 0x000fe200078e00ff */
[----:B------:R-:W-:-:S02]  /*13010*/  PRMT R129, R129, 0x5410, R54 ;  /* 0x0000541081817816 */ /* 0x000fc40000000036 */
[----:B------:R-:W-:Y:S02]  /*13020*/  PRMT R131, R131, 0x5410, R44 ;  /* 0x0000541083837816 */ /* 0x000fe4000000002c */
[----:B------:R-:W-:Y:S02]  /*13030*/  LOP3.LUT R126, R126, 0xffff0000, RZ, 0xc0, !PT ;  /* 0xffff00007e7e7812 */ /* 0x000fe400078ec0ff */
[----:B------:R-:W-:Y:S02]  /*13040*/  LOP3.LUT R130, R130, 0xffff0000, RZ, 0xc0, !PT ;  /* 0xffff000082827812 */ /* 0x000fe400078ec0ff */
        /* <DEDUP_REMOVED lines=15> */
[C---:B------:R-:W-:Y:S01]  /*13140*/  FMUL.FTZ R76, R54.reuse, R68 ;  /* 0x00000044364c7220 */ /* 0x040fe20000410000 */
[----:B------:R-:W-:Y:S01]  /*13150*/  FMUL.FTZ R78, R54, R67 ;  /* 0x00000043364e7220 */ /* 0x000fe20000410000 */
[C---:B------:R-:W-:Y:S01]  /*13160*/  IMAD.U32 R66, R63.reuse, 0x10000, RZ ;  /* 0x000100003f427824 */ /* 0x040fe200078e00ff */
[----:B------:R-:W-:Y:S01]  /*13170*/  LOP3.LUT R62, R63, 0xffff0000, RZ, 0xc0, !PT ;  /* 0xffff00003f3e7812 */ /* 0x000fe200078ec0ff */
[----:B------:R-:W-:-:S02]  /*13180*/  IMAD.U32 R54, R131, 0x10000, RZ ;  /* 0x0001000083367824 */ /* 0x000fc400078e00ff */
[----:B------:R-:W-:Y:S01]  /*13190*/  FMUL.FTZ R80, R57, R70 ;  /* 0x0000004639507220 */ /* 0x000fe20000410000 */
[----:B------:R-:W-:Y:S02]  /*131a0*/  IMAD.U32 R63, R129, 0x10000, RZ ;  /* 0x00010000813f7824 */ /* 0x000fe400078e00ff */
[C---:B------:R-:W-:Y:S01]  /*131b0*/  FFMA.FTZ R76, R45.reuse, R67, -R76 ;  /* 0x000000432d4c7223 */ /* 0x040fe2000001084c */
[----:B------:R-:W-:Y:S01]  /*131c0*/  FFMA.FTZ R78, R45, R68, R78 ;  /* 0x000000442d4e7223 */ /* 0x000fe2000001004e */
[----:B------:R-:W-:Y:S02]  /*131d0*/  IMAD.U32 R45, R133, 0x10000, RZ ;  /* 0x00010000852d7824 */ /* 0x000fe400078e00ff */
[-C--:B------:R-:W-:Y:S01]  /*131e0*/  FMUL.FTZ R68, R57, R54.reuse ;  /* 0x0000003639447220 */ /* 0x080fe20000410000 */
[C---:B------:R-:W-:Y:S01]  /*131f0*/  FFMA.FTZ R80, R47.reuse, R54, -R80 ;  /* 0x000000362f507223 */ /* 0x040fe20000010850 */
[C---:B------:R-:W-:Y:S01]  /*13200*/  FMUL.FTZ R54, R66.reuse, R63 ;  /* 0x0000003f42367220 */ /* 0x040fe20000410000 */
[----:B------:R-:W-:Y:S01]  /*13210*/  FMUL.FTZ R82, R66, R45 ;  /* 0x0000002d42527220 */ /* 0x000fe20000410000 */
[----:B------:R-:W-:Y:S01]  /*13220*/  FFMA.FTZ R68, R47, R70, R68 ;  /* 0x000000462f447223 */ /* 0x000fe20000010044 */
[----:B------:R-:W-:-:S02]  /*13230*/  IMAD.U32 R47, R128, 0x10000, RZ ;  /* 0x00010000802f7824 */ /* 0x000fc400078e00ff */
[----:B------:R-:W-:Y:S01]  /*13240*/  FFMA.FTZ R66, R53, R45, -R54 ;  /* 0x0000002d35427223 */ /* 0x000fe20000010836 */
[----:B------:R-:W-:Y:S01]  /*13250*/  FMUL.FTZ R45, R55, R126 ;  /* 0x0000007e372d7220 */ /* 0x000fe20000410000 */
[----:B------:R-:W-:Y:S01]  /*13260*/  FFMA.FTZ R82, R53, R63, R82 ;  /* 0x0000003f35527223 */ /* 0x000fe20000010052 */
[-C--:B------:R-:W-:Y:S01]  /*13270*/  FMUL.FTZ R55, R55, R130.reuse ;  /* 0x0000008237377220 */ /* 0x080fe20000410000 */
[----:B------:R-:W-:Y:S01]  /*13280*/  FMUL.FTZ R63, R59, R47 ;  /* 0x0000002f3b3f7220 */ /* 0x000fe20000410000 */
[----:B------:R-:W-:Y:S01]  /*13290*/  FFMA.FTZ R53, R46, R130, -R45 ;  /* 0x000000822e357223 */ /* 0x000fe2000001082d */
[----:B------:R-:W-:Y:S01]  /*132a0*/  IMAD.U32 R45, R132, 0x10000, RZ ;  /* 0x00010000842d7824 */ /* 0x000fe200078e00ff */
[----:B------:R-:W-:Y:S01]  /*132b0*/  LOP3.LUT R128, R128, 0xffff0000, RZ, 0xc0, !PT ;  /* 0xffff000080807812 */ /* 0x000fe200078ec0ff */
[----:B------:R-:W-:Y:S01]  /*132c0*/  FFMA.FTZ R55, R46, R126, R55 ;  /* 0x0000007e2e377223 */ /* 0x000fe20000010037 */
[----:B------:R-:W-:Y:S01]  /*132d0*/  LOP3.LUT R129, R129, 0xffff0000, RZ, 0xc0, !PT ;  /* 0xffff000081817812 */ /* 0x000fe200078ec0ff */
[-C--:B------:R-:W-:Y:S01]  /*132e0*/  FMUL.FTZ R59, R59, R45.reuse ;  /* 0x0000002d3b3b7220 */ /* 0x080fe20000410000 */
[----:B------:R-:W-:Y:S01]  /*132f0*/  LOP3.LUT R131, R131, 0xffff0000, RZ, 0xc0, !PT ;  /* 0xffff000083837812 */ /* 0x000fe200078ec0ff */
[----:B------:R-:W-:Y:S01]  /*13300*/  FFMA.FTZ R46, R52, R45, -R63 ;  /* 0x0000002d342e7223 */ /* 0x000fe2000001083f */
[----:B------:R-:W-:Y:S01]  /*13310*/  LOP3.LUT R132, R132, 0xffff0000, RZ, 0xc0, !PT ;  /* 0xffff000084847812 */ /* 0x000fe200078ec0ff */
[----:B------:R-:W-:Y:S01]  /*13320*/  FFMA.FTZ R54, R52, R47, R59 ;  /* 0x0000002f34367223 */ /* 0x000fe2000001003b */
[----:B------:R-:W-:Y:S01]  /*13330*/  LOP3.LUT R133, R133, 0xffff0000, RZ, 0xc0, !PT ;  /* 0xffff000085857812 */ /* 0x000fe200078ec0ff */
[C---:B------:R-:W-:Y:S01]  /*13340*/  FMUL.FTZ R45, R61.reuse, R128 ;  /* 0x000000803d2d7220 */ /* 0x040fe20000410000 */
[----:B------:R-:W-:Y:S01]  /*13350*/  FMUL.FTZ R57, R60, R127 ;  /* 0x0000007f3c397220 */ /* 0x000fe20000410000 */
[----:B------:R-:W-:Y:S01]  /*13360*/  FMUL.FTZ R59, R62, R129 ;  /* 0x000000813e3b7220 */ /* 0x000fe20000410000 */
[----:B------:R-:W-:Y:S01]  /*13370*/  FMUL.FTZ R60, R60, R131 ;  /* 0x000000833c3c7220 */ /* 0x000fe20000410000 */
[-C--:B------:R-:W-:Y:S01]  /*13380*/  FMUL.FTZ R61, R61, R132.reuse ;  /* 0x000000843d3d7220 */ /* 0x080fe20000410000 */
[----:B------:R-:W-:Y:S01]  /*13390*/  FMUL.FTZ R62, R62, R133 ;  /* 0x000000853e3e7220 */ /* 0x000fe20000410000 */
[----:B------:R-:W-:Y:S01]  /*133a0*/  FFMA.FTZ R47, R44, R132, -R45 ;  /* 0x000000842c2f7223 */ /* 0x000fe2000001082d */
[----:B------:R-:W-:Y:S01]  /*133b0*/  FFMA.FTZ R57, R56, R131, -R57 ;  /* 0x0000008338397223 */ /* 0x000fe20000010839 */
[----:B------:R-:W-:Y:S01]  /*133c0*/  FFMA.FTZ R59, R58, R133, -R59 ;  /* 0x000000853a3b7223 */ /* 0x000fe2000001083b */
        /* <DEDUP_REMOVED lines=13> */
.L_x_3053:
[----:B------:R-:W-:Y:S05]  /*134a0*/  BSYNC B2 ;  /* 0x0000000000027941 */ /* 0x000fea0003800000 */
.L_x_3052:
[----:B------:R-:W-:Y:S05]  /*134b0*/  @P1 BRA `(.L_x_3051) ;  /* 0x0000000400b81947 */ /* 0x000fea0003800000 */
[----:B------:R-:W-:Y:S02]  /*134c0*/  LEA.HI R3, R3, R0, RZ, 0x1d ;  /* 0x0000000003037211 */ /* 0x000fe400078fe8ff */
[----:B------:R-:W-:Y:S02]  /*134d0*/  LEA.HI R92, R92, R213, RZ, 0x6 ;  /* 0x000000d55c5c7211 */ /* 0x000fe400078f30ff */
[----:B0-----:R-:W-:Y:S01]  /*134e0*/  SHF.R.S32.HI R46, RZ, 0x1f, R3 ;  /* 0x0000001fff2e7819 */ /* 0x001fe20000011403 */
[----:B------:R-:W-:Y:S01]  /*134f0*/  IMAD.SHL.U32 R44, R3, 0x8, RZ ;  /* 0x00000008032c7824 */ /* 0x000fe200078e00ff */
[----:B------:R-:W-:Y:S01]  /*13500*/  LOP3.LUT R94, R223, 0x38, R94, 0xf8, !PT ;  /* 0x00000038df5e7812 */ /* 0x000fe200078ef85e */
[----:B------:R-:W-:Y:S01]  /*13510*/  IMAD.SHL.U32 R92, R92, 0x80, RZ ;  /* 0x000000805c5c7824 */ /* 0x000fe200078e00ff */
[----:B------:R-:W-:Y:S02]  /*13520*/  LEA.HI R46, R46, R3, RZ, 0x3 ;  /* 0x000000032e2e7211 */ /* 0x000fe400078f18ff */
[----:B-----5:R-:W-:-:S02]  /*13530*/  R2UR UR4, R77 ;  /* 0x000000004d0472ca */ /* 0x020fc400000e0000 */
[----:B------:R-:W-:Y:S01]  /*13540*/  LOP3.LUT R94, R94, R71, RZ, 0x3c, !PT ;  /* 0x000000475e5e7212 */ /* 0x000fe200078e3cff */
[----:B------:R-:W-:Y:S01]  /*13550*/  IMAD.SHL.U32 R46, R46, 0x400, RZ ;  /* 0x000004002e2e7824 */ /* 0x000fe200078e00ff */
[----:B------:R-:W-:Y:S02]  /*13560*/  LOP3.LUT R45, R92, 0xffffe000, RZ, 0xc0, !PT ;  /* 0xffffe0005c2d7812 */ /* 0x000fe400078ec0ff */
[----:B------:R-:W-:Y:S02]  /*13570*/  LOP3.LUT R3, R223, 0x38, R44, 0xf8, !PT ;  /* 0x00000038df037812 */ /* 0x000fe400078ef82c */
[----:B------:R-:W-:Y:S02]  /*13580*/  IADD3 R94, R94, R45, R226 ;  /* 0x0000002d5e5e7210 */ /* 0x000fe40007ffe0e2 */
[----:B------:R-:W-:Y:S02]  /*13590*/  LOP3.LUT R45, R3, R71, RZ, 0x3c, !PT ;  /* 0x00000047032d7212 */ /* 0x000fe400078e3cff */
[----:B------:R-:W-:-:S02]  /*135a0*/  LOP3.LUT R46, R46, 0x7fffe000, RZ, 0xc0, !PT ;  /* 0x7fffe0002e2e7812 */ /* 0x000fc400078ec0ff */
[----:B------:R-:W-:Y:S02]  /*135b0*/  LEA R3, R94, UR4, 0x1 ;  /* 0x000000045e037c11 */ /* 0x000fe4000f8e08ff */
[----:B------:R-:W-:Y:S02]  /*135c0*/  IADD3 R53, R45, R46, R226 ;  /* 0x0000002e2d357210 */ /* 0x000fe40007ffe0e2 */
[----:B------:R-:W-:Y:S01]  /*135d0*/  SHF.R.U64 R59, R40, 0x10, R41 ;  /* 0x00000010283b7819 */ /* 0x000fe20000001229 */
[----:B------:R-:W0:Y:S01]  /*135e0*/  LDS.128 R44, [R3] ;  /* 0x00000000032c7984 */ /* 0x000e220000000c00 */
[----:B------:R-:W-:Y:S01]  /*135f0*/  SHF.R.U64 R57, R42, 0x10, R43 ;  /* 0x000000102a397819 */ /* 0x000fe2000000122b */
[----:B------:R-:W-:Y:S01]  /*13600*/  IMAD R56, R53, 0x2, R18 ;  /* 0x0000000235387824 */ /* 0x000fe200078e0212 */
[----:B------:R-:W-:Y:S02]  /*13610*/  SHF.R.U32.HI R40, RZ, 0x10, R41 ;  /* 0x00000010ff287819 */ /* 0x000fe40000011629 */
[----:B------:R-:W-:-:S02]  /*13620*/  SHF.R.U32.HI R42, RZ, 0x10, R43 ;  /* 0x00000010ff2a7819 */ /* 0x000fc4000001162b */
[----:B------:R-:W1:Y:S01]  /*13630*/  LDS.128 R52, [R56+0x14400] ;  /* 0x0144000038347984 */ /* 0x000e620000000c00 */
        /* <DEDUP_REMOVED lines=8> */
[----:B------:R-:W-:Y:S01]  /*136c0*/  PRMT R122, R122, 0x5410, R59 ;  /* 0x000054107a7a7816 */ /* 0x000fe2000000003b */
[----:B------:R-:W-:Y:S01]  /*136d0*/  IMAD.U32 R59, R118, 0x10000, RZ ;  /* 0x00010000763b7824 */ /* 0x000fe200078e00ff */
[----:B------:R-:W-:Y:S02]  /*136e0*/  PRMT R119, R119, 0x5410, R48 ;  /* 0x0000541077777816 */ /* 0x000fe40000000030 */
[----:B------:R-:W-:Y:S01]  /*136f0*/  PRMT R121, R121, 0x5410, R50 ;  /* 0x0000541079797816 */ /* 0x000fe20000000032 */
[----:B------:R-:W-:Y:S01]  /*13700*/  IMAD.U32 R58, R122, 0x10000, RZ ;  /* 0x000100007a3a7824 */ /* 0x000fe200078e00ff */
[----:B------:R-:W-:-:S02]  /*13710*/  PRMT R124, R124, 0x5410, R57 ;  /* 0x000054107c7c7816 */ /* 0x000fc40000000039 */
        /* <DEDUP_REMOVED lines=29> */
[C---:B------:R-:W-:Y:S01]  /*138f0*/  FMUL.FTZ R47, R57.reuse, R58 ;  /* 0x0000003a392f7220 */ /* 0x040fe20000410000 */
        /* <DEDUP_REMOVED lines=15> */
[----:B------:R-:W-:Y:S01]  /*139f0*/  FFMA.FTZ R50, R44, R123, -R47 ;  /* 0x0000007b2c327223 */ /* 0x000fe2000001082f */
[----:B------:R-:W-:Y:S01]  /*13a00*/  LOP3.LUT R124, R124, 0xffff0000, RZ, 0xc0, !PT ;  /* 0xffff00007c7c7812 */ /* 0x000fe200078ec0ff */
[----:B------:R-:W-:Y:S01]  /*13a10*/  FFMA.FTZ R52, R44, R119, R52 ;  /* 0x000000772c347223 */ /* 0x000fe20000010034 */
[----:B------:R-:W-:Y:S01]  /*13a20*/  LOP3.LUT R121, R121, 0xffff0000, RZ, 0xc0, !PT ;  /* 0xffff000079797812 */ /* 0x000fe200078ec0ff */
[-C--:B------:R-:W-:Y:S01]  /*13a30*/  FMUL.FTZ R44, R51, R40.reuse ;  /* 0x00000028332c7220 */ /* 0x080fe20000410000 */
[----:B------:R-:W-:Y:S01]  /*13a40*/  LOP3.LUT R125, R125, 0xffff0000, RZ, 0xc0, !PT ;  /* 0xffff00007d7d7812 */ /* 0x000fe200078ec0ff */
[----:B------:R-:W-:Y:S01]  /*13a50*/  FFMA.FTZ R58, R43, R40, -R58 ;  /* 0x000000282b3a7223 */ /* 0x000fe2000001083a */
[----:B------:R-:W-:Y:S01]  /*13a60*/  FMUL.FTZ R40, R53, R120 ;  /* 0x0000007835287220 */ /* 0x000fe20000410000 */
[----:B------:R-:W-:Y:S01]  /*13a70*/  FFMA.FTZ R48, R41, R118, R48 ;  /* 0x0000007629307223 */ /* 0x000fe20000010030 */
        /* <DEDUP_REMOVED lines=18> */
.L_x_3051:
[----:B------:R-:W-:Y:S05]  /*13ba0*/  BSYNC B1 ;  /* 0x0000000000017941 */ /* 0x000fea0003800000 */
.L_x_3050:
[----:B-1----:R-:W-:Y:S01]  /*13bb0*/  VIADD R3, R212, 0x40 ;  /* 0x00000040d4037836 */ /* 0x002fe20000000000 */
[----:B------:R-:W-:Y:S04]  /*13bc0*/  BSSY B1, `(.L_x_3054) ;  /* 0x00000dd000017945 */ /* 0x000fe80003800000 */
[----:B------:R-:W-:-:S13]  /*13bd0*/  ISETP.GE.AND P0, PT, R3, R20, PT ;  /* 0x000000140300720c */ /* 0x000fda0003f06270 */
[----:B------:R-:W-:Y:S05]  /*13be0*/  @P0 BRA `(.L_x_3055) ;  /* 0x0000000c00680947 */ /* 0x000fea0003800000 */
[----:B------:R-:W1:Y:S01]  /*13bf0*/  LDC R3, c[0x0][0x3f4] ;  /* 0x0000fd00ff037b82 */ /* 0x000e620000000800 */
[----:B------:R-:W-:Y:S01]  /*13c00*/  BSSY B2, `(.L_x_3056) ;  /* 0x0000070000027945 */ /* 0x000fe20003800000 */
[----:B0-----:R-:W-:Y:S02]  /*13c10*/  SHF.R.U32.HI R54, RZ, 0x3, R224 ;  /* 0x00000003ff367819 */ /* 0x001fe400000116e0 */
[-C--:B-1----:R-:W-:Y:S02]  /*13c20*/  ISETP.GE.AND P0, PT, R16, R3.reuse, PT ;  /* 0x000000031000720c */ /* 0x082fe40003f06270 */
[----:B------:R-:W-:-:S11]  /*13c30*/  ISETP.GE.AND P1, PT, R213, R3, PT ;  /* 0x00000003d500720c */ /* 0x000fd60003f26270 */
[----:B------:R-:W-:Y:S05]  /*13c40*/  @P0 BRA `(.L_x_3057) ;  /* 0x0000000400ac0947 */ /* 0x000fea0003800000 */
[----:B------:R-:W2:Y:S01]  /*13c50*/  LDL R40, [R1+0x64] ;  /* 0x0000640001287983 */ /* 0x000ea20000100800 */
[----:B------:R-:W-:Y:S02]  /*13c60*/  LOP3.LUT R42, R224, 0x38, R16, 0xf8, !PT ;  /* 0x00000038e02a7812 */ /* 0x000fe400078ef810 */
[--C-:B------:R-:W-:Y:S02]  /*13c70*/  SHF.R.U64 R51, R30, 0x10, R31.reuse ;  /* 0x000000101e337819 */ /* 0x100fe4000000121f */
[----:B------:R-:W-:Y:S02]  /*13c80*/  LOP3.LUT R42, R227, R42, R54, 0xf6, !PT ;  /* 0x0000002ae32a7212 */ /* 0x000fe400078ef636 */
        /* <DEDUP_REMOVED lines=19> */
[----:B--2---:R-:W-:Y:S02]  /*13dc0*/  R2UR UR4, R40 ;  /* 0x00000000280472ca */ /* 0x004fe400000e0000 */
[----:B------:R-:W-:-:S04]  /*13dd0*/  LEA.HI R40, R3, R237, RZ, 0x1d ;  /* 0x000000ed03287211 */ /* 0x000fc800078fe8ff */
[----:B------:R-:W-:Y:S01]  /*13de0*/  SHF.R.S32.HI R43, RZ, 0x1f, R40 ;  /* 0x0000001fff2b7819 */ /* 0x000fe20000011428 */
[----:B------:R-:W-:-:S03]  /*13df0*/  IMAD.SHL.U32 R41, R40, 0x8, RZ ;  /* 0x0000000828297824 */ /* 0x000fc600078e00ff */
[----:B------:R-:W-:Y:S02]  /*13e00*/  LEA.HI R43, R43, R40, RZ, 0x3 ;  /* 0x000000282b2b7211 */ /* 0x000fe400078f18ff */
[----:B------:R-:W-:Y:S02]  /*13e10*/  LOP3.LUT R40, R224, 0x38, R41, 0xf8, !PT ;  /* 0x00000038e0287812 */ /* 0x000fe400078ef829 */
[----:B------:R-:W-:Y:S01]  /*13e20*/  LEA R48, R42, UR4, 0x1 ;  /* 0x000000042a307c11 */ /* 0x000fe2000f8e08ff */
[----:B------:R-:W-:Y:S01]  /*13e30*/  IMAD.SHL.U32 R43, R43, 0x400, RZ ;  /* 0x000004002b2b7824 */ /* 0x000fe200078e00ff */
[----:B------:R-:W-:-:S04]  /*13e40*/  LOP3.LUT R40, R40, R54, RZ, 0x3c, !PT ;  /* 0x0000003628287212 */ /* 0x000fc800078e3cff */
        /* <DEDUP_REMOVED lines=75> */
.L_x_3057:
[----:B------:R-:W-:Y:S05]  /*14300*/  BSYNC B2 ;  /* 0x0000000000027941 */ /* 0x000fea0003800000 */
.L_x_3056:
[----:B------:R-:W-:Y:S05]  /*14310*/  @P1 BRA `(.L_x_3055) ;  /* 0x00000004009c1947 */ /* 0x000fea0003800000 */
[----:B------:R-:W2:Y:S01]  /*14320*/  LDL R44, [R1+0x74] ;  /* 0x00007400012c7983 */ /* 0x000ea20000100800 */
[----:B------:R-:W-:Y:S02]  /*14330*/  LEA.HI R3, R3, R0, RZ, 0x1d ;  /* 0x0000000003037211 */ /* 0x000fe400078fe8ff */
[----:B------:R-:W-:Y:S02]  /*14340*/  SHF.R.U64 R43, R24, 0x10, R25 ;  /* 0x00000010182b7819 */ /* 0x000fe40000001219 */
[----:B0-----:R-:W-:Y:S01]  /*14350*/  SHF.R.S32.HI R28, RZ, 0x1f, R3 ;  /* 0x0000001fff1c7819 */ /* 0x001fe20000011403 */
[----:B------:R-:W-:Y:S01]  /*14360*/  IMAD.SHL.U32 R29, R3, 0x8, RZ ;  /* 0x00000008031d7824 */ /* 0x000fe200078e00ff */
[----:B------:R-:W-:Y:S02]  /*14370*/  SHF.R.U32.HI R40, RZ, 0x10, R25 ;  /* 0x00000010ff287819 */ /* 0x000fe40000011619 */
[----:B------:R-:W-:Y:S02]  /*14380*/  LEA.HI R28, R28, R3, RZ, 0x3 ;  /* 0x000000031c1c7211 */ /* 0x000fe400078f18ff */
[----:B------:R-:W-:-:S02]  /*14390*/  LOP3.LUT R3, R224, 0x38, R29, 0xf8, !PT ;  /* 0x00000038e0037812 */ /* 0x000fc400078ef81d */
[----:B------:R-:W-:Y:S01]  /*143a0*/  SHF.R.U64 R41, R26, 0x10, R27 ;  /* 0x000000101a297819 */ /* 0x000fe2000000121b */
[----:B------:R-:W-:Y:S01]  /*143b0*/  IMAD.SHL.U32 R29, R28, 0x400, RZ ;  /* 0x000004001c1d7824 */ /* 0x000fe200078e00ff */
[----:B------:R-:W-:Y:S02]  /*143c0*/  LOP3.LUT R28, R3, R54, RZ, 0x3c, !PT ;  /* 0x00000036031c7212 */ /* 0x000fe400078e3cff */
[----:B------:R-:W-:Y:S02]  /*143d0*/  SHF.R.U64 R24, R32, 0x10, R33 ;  /* 0x0000001020187819 */ /* 0x000fe40000001221 */
[----:B------:R-:W-:Y:S02]  /*143e0*/  LOP3.LUT R3, R29, 0x7fffe000, RZ, 0xc0, !PT ;  /* 0x7fffe0001d037812 */ /* 0x000fe400078ec0ff */
[----:B------:R-:W-:Y:S02]  /*143f0*/  SHF.R.U64 R25, R34, 0x10, R35 ;  /* 0x0000001022197819 */ /* 0x000fe40000001223 */
[----:B------:R-:W-:-:S02]  /*14400*/  IADD3 R3, R28, R3, R227 ;  /* 0x000000031c037210 */ /* 0x000fc40007ffe0e3 */
[----:B------:R-:W-:Y:S02]  /*14410*/  SHF.R.U32.HI R26, RZ, 0x10, R27 ;  /* 0x00000010ff1a7819 */ /* 0x000fe4000001161b */
[----:B------:R-:W-:Y:S01]  /*14420*/  SHF.R.U32.HI R32, RZ, 0x10, R33 ;  /* 0x00000010ff207819 */ /* 0x000fe20000011621 */
[----:B------:R-:W-:Y:S01]  /*14430*/  IMAD R3, R3, 0x2, R18 ;  /* 0x0000000203037824 */ /* 0x000fe200078e0212 */
[----:B------:R-:W-:Y:S02]  /*14440*/  PRMT R93, R93, 0x5410, R24 ;  /* 0x000054105d5d7816 */ /* 0x000fe40000000018 */
[----:B------:R-:W-:Y:S02]  /*14450*/  PRMT R96, R96, 0x5410, R25 ;  /* 0x0000541060607816 */ /* 0x000fe40000000019 */
[----:B------:R-:W0:Y:S01]  /*14460*/  LDS.128 R36, [R3+0x14400] ;  /* 0x0144000003247984 */ /* 0x000e220000000c00 */
[----:B------:R-:W-:Y:S01]  /*14470*/  PRMT R98, R98, 0x5410, R43 ;  /* 0x0000541062627816 */ /* 0x000fe2000000002b */
[----:B------:R-:W-:Y:S01]  /*14480*/  IMAD.U32 R42, R93, 0x10000, RZ ;  /* 0x000100005d2a7824 */ /* 0x000fe200078e00ff */
[----:B------:R-:W-:-:S02]  /*14490*/  PRMT R101, R101, 0x5410, R26 ;  /* 0x0000541065657816 */ /* 0x000fc4000000001a */
[----:B------:R-:W-:Y:S02]  /*144a0*/  SHF.R.U32.HI R34, RZ, 0x10, R35 ;  /* 0x00000010ff227819 */ /* 0x000fe40000011623 */
[----:B------:R-:W-:Y:S02]  /*144b0*/  PRMT R95, R95, 0x5410, R32 ;  /* 0x000054105f5f7816 */ /* 0x000fe40000000020 */
[----:B------:R-:W-:Y:S01]  /*144c0*/  PRMT R100, R100, 0x5410, R41 ;  /* 0x0000541064647816 */ /* 0x000fe20000000029 */
[C---:B------:R-:W-:Y:S01]  /*144d0*/  IMAD.U32 R41, R98.reuse, 0x10000, RZ ;  /* 0x0001000062297824 */ /* 0x040fe200078e00ff */
[----:B------:R-:W-:Y:S01]  /*144e0*/  PRMT R97, R97, 0x5410, R34 ;  /* 0x0000541061617816 */ /* 0x000fe20000000022 */
[----:B------:R-:W-:Y:S01]  /*144f0*/  IMAD.U32 R43, R95, 0x10000, RZ ;  /* 0x000100005f2b7824 */ /* 0x000fe200078e00ff */
[----:B------:R-:W-:Y:S02]  /*14500*/  PRMT R99, R99, 0x5410, R40 ;  /* 0x0000541063637816 */ /* 0x000fe40000000028 */
[----:B------:R-:W-:-:S02]  /*14510*/  LOP3.LUT R98, R98, 0xffff0000, RZ, 0xc0, !PT ;  /* 0xffff000062627812 */ /* 0x000fc400078ec0ff */
[----:B------:R-:W-:Y:S02]  /*14520*/  LOP3.LUT R95, R95, 0xffff0000, RZ, 0xc0, !PT ;  /* 0xffff00005f5f7812 */ /* 0x000fe400078ec0ff */
[----:B0-----:R-:W-:Y:S01]  /*14530*/  LOP3.LUT R33, R36, 0xffff0000, RZ, 0xc0, !PT ;  /* 0xffff000024217812 */ /* 0x001fe200078ec0ff */
[----:B------:R-:W-:Y:S02]  /*14540*/  IMAD.U32 R34, R37, 0x10000, RZ ;  /* 0x0001000025227824 */ /* 0x000fe400078e00ff */
[----:B------:R-:W-:Y:S02]  /*14550*/  IMAD.U32 R35, R38, 0x10000, RZ ;  /* 0x0001000026237824 */ /* 0x000fe400078e00ff */
[----:B------:R-:W-:Y:S02]  /*14560*/  IMAD.U32 R40, R39, 0x10000, RZ ;  /* 0x0001000027287824 */ /* 0x000fe400078e00ff */
[----:B------:R-:W-:Y:S01]  /*14570*/  FMUL.FTZ R47, R34, R43 ;  /* 0x0000002b222f7220 */ /* 0x000fe20000410000 */
[----:B--2---:R-:W0:Y:S02]  /*14580*/  LDS.128 R28, [R44] ;  /* 0x000000002c1c7984 */ /* 0x004e240000000c00 */
        /* <DEDUP_REMOVED lines=8> */
[----:B------:R-:W-:Y:S01]  /*14610*/  IMAD.U32 R31, R36, 0x10000, RZ ;  /* 0x00010000241f7824 */ /* 0x000fe200078e00ff */
[----:B------:R-:W-:-:S02]  /*14620*/  LOP3.LUT R36, R37, 0xffff0000, RZ, 0xc0, !PT ;  /* 0xffff000025247812 */ /* 0x000fc400078ec0ff */
[----:B------:R-:W-:Y:S01]  /*14630*/  LOP3.LUT R37, R38, 0xffff0000, RZ, 0xc0, !PT ;  /* 0xffff000026257812 */ /* 0x000fe200078ec0ff */
[-C--:B------:R-:W-:Y:S01]  /*14640*/  FMUL.FTZ R45, R31, R42.reuse ;  /* 0x0000002a1f2d7220 */ /* 0x080fe20000410000 */
[----:B------:R-:W-:Y:S01]  /*14650*/  LOP3.LUT R38, R39, 0xffff0000, RZ, 0xc0, !PT ;  /* 0xffff000027267812 */ /* 0x000fe200078ec0ff */
[-C--:B------:R-:W-:Y:S01]  /*14660*/  FMUL.FTZ R39, R31, R41.reuse ;  /* 0x000000291f277220 */ /* 0x080fe20000410000 */
[----:B------:R-:W-:Y:S02]  /*14670*/  IMAD.U32 R31, R99, 0x10000, RZ ;  /* 0x00010000631f7824 */ /* 0x000fe400078e00ff */
[C---:B------:R-:W-:Y:S01]  /*14680*/  FFMA.FTZ R45, R24.reuse, R41, -R45 ;  /* 0x00000029182d7223 */ /* 0x040fe2000001082d */
[----:B------:R-:W-:Y:S02]  /*14690*/  IMAD.U32 R41, R97, 0x10000, RZ ;  /* 0x0001000061297824 */ /* 0x000fe400078e00ff */
[----:B------:R-:W-:Y:S01]  /*146a0*/  FFMA.FTZ R42, R24, R42, R39 ;  /* 0x0000002a182a7223 */ /* 0x000fe20000010027 */
[----:B------:R-:W-:-:S02]  /*146b0*/  IMAD.U32 R39, R101, 0x10000, RZ ;  /* 0x0001000065277824 */ /* 0x000fc400078e00ff */
[-C--:B------:R-:W-:Y:S01]  /*146c0*/  FMUL.FTZ R49, R34, R31.reuse ;  /* 0x0000001f22317220 */ /* 0x080fe20000410000 */
[----:B------:R-:W-:Y:S01]  /*146d0*/  FFMA.FTZ R47, R26, R31, -R47 ;  /* 0x0000001f1a2f7223 */ /* 0x000fe2000001082f */
[C---:B------:R-:W-:Y:S01]  /*146e0*/  FMUL.FTZ R31, R40.reuse, R41 ;  /* 0x00000029281f7220 */ /* 0x040fe20000410000 */
[----:B------:R-:W-:Y:S01]  /*146f0*/  LOP3.LUT R34, R93, 0xffff0000, RZ, 0xc0, !PT ;  /* 0xffff00005d227812 */ /* 0x000fe200078ec0ff */
[-C--:B------:R-:W-:Y:S01]  /*14700*/  FMUL.FTZ R40, R40, R39.reuse ;  /* 0x0000002728287220 */ /* 0x080fe20000410000 */
[----:B------:R-:W-:Y:S01]  /*14710*/  LOP3.LUT R99, R99, 0xffff0000, RZ, 0xc0, !PT ;  /* 0xffff000063637812 */ /* 0x000fe200078ec0ff */
[----:B------:R-:W-:Y:S01]  /*14720*/  FFMA.FTZ R39, R32, R39, -R31 ;  /* 0x0000002720277223 */ /* 0x000fe2000001081f */
[----:B------:R-:W-:Y:S01]  /*14730*/  FFMA.FTZ R49, R26, R43, R49 ;  /* 0x0000002b1a317223 */ /* 0x000fe20000010031 */
[----:B------:R-:W-:Y:S01]  /*14740*/  FFMA.FTZ R40, R32, R41, R40 ;  /* 0x0000002920287223 */ /* 0x000fe20000010028 */
[C---:B------:R-:W-:Y:S01]  /*14750*/  FMUL.FTZ R24, R33.reuse, R34 ;  /* 0x0000002221187220 */ /* 0x040fe20000410000 */
[----:B------:R-:W-:Y:S01]  /*14760*/  FMUL.FTZ R32, R33, R98 ;  /* 0x0000006221207220 */ /* 0x000fe20000410000 */
[----:B------:R-:W-:-:S02]  /*14770*/  IMAD.U32 R26, R96, 0x10000, RZ ;  /* 0x00010000601a7824 */ /* 0x000fc400078e00ff */
[C---:B------:R-:W-:Y:S01]  /*14780*/  FMUL.FTZ R31, R36.reuse, R95 ;  /* 0x0000005f241f7220 */ /* 0x040fe20000410000 */
[C---:B------:R-:W-:Y:S01]  /*14790*/  FFMA.FTZ R98, R25.reuse, R98, -R24 ;  /* 0x0000006219627223 */ /* 0x040fe20000010818 */
[-C--:B------:R-:W-:Y:S01]  /*147a0*/  FMUL.FTZ R36, R36, R99.reuse ;  /* 0x0000006324247220 */ /* 0x080fe20000410000 */
[----:B------:R-:W-:Y:S02]  /*147b0*/  IMAD.U32 R24, R100, 0x10000, RZ ;  /* 0x0001000064187824 */ /* 0x000fe400078e00ff */
[----:B------:R-:W-:Y:S01]  /*147c0*/  FFMA.FTZ R25, R25, R34, R32 ;  /* 0x0000002219197223 */ /* 0x000fe20000010020 */
        /* <DEDUP_REMOVED lines=24> */
[----:B------:R-:W-:-:S02]  /*14950*/  F2FP.BF16.F32.PACK_AB R29, R36, R49 ;  /* 0x00000031241d723e */ /* 0x000fc400000010ff */
[----:B------:R-:W-:Y:S01]  /*14960*/  F2FP.BF16.F32.PACK_AB R31, R97, R40 ;  /* 0x00000028611f723e */ /* 0x000fe200000010ff */
[----:B------:R1:W-:Y:S04]  /*14970*/  STS.128 [R44], R24 ;  /* 0x000000182c007388 */ /* 0x0003e80000000c00 */
[----:B------:R1:W-:Y:S02]  /*14980*/  STS.128 [R3+0x14400], R28 ;  /* 0x0144001c03007388 */ /* 0x0003e40000000c00 */
.L_x_3055:
[----:B------:R-:W-:Y:S05]  /*14990*/  BSYNC B1 ;  /* 0x0000000000017941 */ /* 0x000fea0003800000 */
.L_x_3054:
[----:B-1----:R-:W-:-:S05]  /*149a0*/  VIADD R3, R212, 0x60 ;  /* 0x00000060d4037836 */ /* 0x002fca0000000000 */
        /* <DEDUP_REMOVED lines=16> */
[----:B------:R-:W-:Y:S02]  /*14ab0*/  LOP3.LUT R25, R42, 0x38, R16, 0xf8, !PT ;  /* 0x000000382a197812 */ /* 0x000fe400078ef810 */
[--C-:B------:R-:W-:Y:S02]  /*14ac0*/  SHF.R.U64 R35, R12, 0x10, R13.reuse ;  /* 0x000000100c237819 */ /* 0x100fe4000000120d */
[----:B-----5:R-:W-:Y:S02]  /*14ad0*/  LOP3.LUT R25, R38, R25, R40, 0xf6, !PT ;  /* 0x0000001926197212 */ /* 0x020fe400078ef628 */
[----:B------:R-:W-:Y:S02]  /*14ae0*/  SHF.R.U32.HI R12, RZ, 0x10, R13 ;  /* 0x00000010ff0c7819 */ /* 0x000fe4000001160d */
[----:B------:R-:W-:Y:S02]  /*14af0*/  SHF.R.U64 R13, R4, 0x10, R5 ;  /* 0x00000010040d7819 */ /* 0x000fe40000001205 */
[----:B------:R-:W-:-:S02]  /*14b00*/  SHF.R.U64 R33, R14, 0x10, R15 ;  /* 0x000000100e217819 */ /* 0x000fc4000000120f */
[----:B------:R-:W-:Y:S02]  /*14b10*/  SHF.R.U32.HI R14, RZ, 0x10, R15 ;  /* 0x00000010ff0e7819 */ /* 0x000fe4000001160f */
[----:B------:R-:W-:Y:S02]  /*14b20*/  PRMT R102, R102, 0x5410, R13 ;  /* 0x0000541066667816 */ /* 0x000fe4000000000d */
[----:B------:R-:W-:Y:S02]  /*14b30*/  SHF.R.U32.HI R4, RZ, 0x10, R5 ;  /* 0x00000010ff047819 */ /* 0x000fe40000011605 */
[----:B------:R-:W-:Y:S01]  /*14b40*/  PRMT R106, R106, 0x5410, R35 ;  /* 0x000054106a6a7816 */ /* 0x000fe20000000023 */
[----:B------:R-:W-:Y:S01]  /*14b50*/  IMAD.U32 R35, R102, 0x10000, RZ ;  /* 0x0001000066237824 */ /* 0x000fe200078e00ff */
[--C-:B------:R-:W-:Y:S02]  /*14b60*/  SHF.R.U64 R5, R6, 0x10, R7.reuse ;  /* 0x0000001006057819 */ /* 0x100fe40000001207 */
        /* <DEDUP_REMOVED lines=10> */
[----:B------:R-:W-:Y:S02]  /*14c10*/  LOP3.LUT R106, R106, 0xffff0000, RZ, 0xc0, !PT ;  /* 0xffff00006a6a7812 */ /* 0x000fe400078ec0ff */
        /* <DEDUP_REMOVED lines=30> */
[C---:B------:R-:W-:Y:S01]  /*14e00*/  IMAD.U32 R29, R31.reuse, 0x10000, RZ ;  /* 0x000100001f1d7824 */ /* 0x040fe200078e00ff */
[----:B------:R-:W-:Y:S01]  /*14e10*/  LOP3.LUT R30, R31, 0xffff0000, RZ, 0xc0, !PT ;  /* 0xffff00001f1e7812 */ /* 0x000fe200078ec0ff */
[----:B------:R-:W-:Y:S01]  /*14e20*/  FMUL.FTZ R41, R14, R33 ;  /* 0x000000210e297220 */ /* 0x000fe20000410000 */
[----:B------:R-:W-:-:S02]  /*14e30*/  IMAD.U32 R31, R107, 0x10000, RZ ;  /* 0x000100006b1f7824 */ /* 0x000fc400078e00ff */
[----:B------:R-:W-:Y:S01]  /*14e40*/  FFMA.FTZ R39, R4, R33, -R39 ;  /* 0x0000002104277223 */ /* 0x000fe20000010827 */
[----:B------:R-:W-:Y:S02]  /*14e50*/  IMAD.U32 R14, R105, 0x10000, RZ ;  /* 0x00010000690e7824 */ /* 0x000fe400078e00ff */
[----:B------:R-:W-:Y:S01]  /*14e60*/  FMUL.FTZ R33, R20, R37 ;  /* 0x0000002514217220 */ /* 0x000fe20000410000 */
[----:B------:R-:W-:Y:S01]  /*14e70*/  FFMA.FTZ R41, R4, R35, R41 ;  /* 0x0000002304297223 */ /* 0x000fe20000010029 */
[----:B------:R-:W-:Y:S02]  /*14e80*/  IMAD.U32 R4, R109, 0x10000, RZ ;  /* 0x000100006d047824 */ /* 0x000fe400078e00ff */
[-C--:B------:R-:W-:Y:S01]  /*14e90*/  FMUL.FTZ R35, R20, R31.reuse ;  /* 0x0000001f14237220 */ /* 0x080fe20000410000 */
[C---:B------:R-:W-:Y:S01]  /*14ea0*/  FMUL.FTZ R20, R29.reuse, R14 ;  /* 0x0000000e1d147220 */ /* 0x040fe20000410000 */
[C---:B------:R-:W-:Y:S01]  /*14eb0*/  FFMA.FTZ R33, R6.reuse, R31, -R33 ;  /* 0x0000001f06217223 */ /* 0x040fe20000010821 */
[-C--:B------:R-:W-:Y:S01]  /*14ec0*/  FMUL.FTZ R31, R29, R4.reuse ;  /* 0x000000041d1f7220 */ /* 0x080fe20000410000 */
[----:B------:R-:W-:Y:S01]  /*14ed0*/  LOP3.LUT R107, R107, 0xffff0000, RZ, 0xc0, !PT ;  /* 0xffff00006b6b7812 */ /* 0x000fe200078ec0ff */
[----:B------:R-:W-:Y:S01]  /*14ee0*/  FFMA.FTZ R29, R13, R4, -R20 ;  /* 0x000000040d1d7223 */ /* 0x000fe20000010814 */
[----:B------:R-:W-:Y:S01]  /*14ef0*/  FMUL.FTZ R4, R15, R102 ;  /* 0x000000660f047220 */ /* 0x000fe20000410000 */
[----:B------:R-:W-:Y:S01]  /*14f00*/  FFMA.FTZ R35, R6, R37, R35 ;  /* 0x0000002506237223 */ /* 0x000fe20000010023 */
[----:B------:R-:W-:Y:S01]  /*14f10*/  FFMA.FTZ R31, R13, R14, R31 ;  /* 0x0000000e0d1f7223 */ /* 0x000fe2000001001f */
[----:B------:R-:W-:Y:S01]  /*14f20*/  FMUL.FTZ R14, R15, R106 ;  /* 0x0000006a0f0e7220 */ /* 0x000fe20000410000 */
[----:B------:R-:W-:-:S02]  /*14f30*/  IMAD.U32 R6, R104, 0x10000, RZ ;  /* 0x0001000068067824 */ /* 0x000fc400078e00ff */
[C---:B------:R-:W-:Y:S01]  /*14f40*/  FMUL.FTZ R13, R28.reuse, R103 ;  /* 0x000000671c0d7220 */ /* 0x040fe20000410000 */
[----:B------:R-:W-:Y:S01]  /*14f50*/  FFMA.FTZ R106, R5, R106, -R4 ;  /* 0x0000006a056a7223 */ /* 0x000fe20000010804 */
        /* <DEDUP_REMOVED lines=31> */
.L_x_3059:
[----:B------:R-:W-:Y:S05]  /*15150*/  BSYNC B1 ;  /* 0x0000000000017941 */ /* 0x000fea0003800000 */
.L_x_3058:
[----:B------:R-:W-:Y:S05]  /*15160*/  @P1 BRA `(.L_x_3025) ;  /* 0x00000004009c1947 */ /* 0x000fea0003800000 */
[----:B------:R-:W2:Y:S01]  /*15170*/  LDL R32, [R1+0x70] ;  /* 0x0000700001207983 */ /* 0x000ea20000100800 */
[----:B------:R-:W-:Y:S02]  /*15180*/  LEA.HI R0, R34, R0, RZ, 0x1d ;  /* 0x0000000022007211 */ /* 0x000fe400078fe8ff */
[----:B------:R-:W-:Y:S02]  /*15190*/  SHF.R.U64 R26, R8, 0x10, R9 ;  /* 0x00000010081a7819 */ /* 0x000fe40000001209 */
[----:B0-----:R-:W-:Y:S01]  /*151a0*/  SHF.R.S32.HI R5, RZ, 0x1f, R0 ;  /* 0x0000001fff057819 */ /* 0x001fe20000011400 */
[----:B------:R-:W-:Y:S01]  /*151b0*/  IMAD.SHL.U32 R3, R0, 0x8, RZ ;  /* 0x0000000800037824 */ /* 0x000fe200078e00ff */
[----:B------:R-:W-:Y:S02]  /*151c0*/  SHF.R.U64 R27, R72, 0x10, R73 ;  /* 0x00000010481b7819 */ /* 0x000fe40000001249 */
[----:B------:R-:W-:Y:S02]  /*151d0*/  LEA.HI R5, R5, R0, RZ, 0x3 ;  /* 0x0000000005057211 */ /* 0x000fe400078f18ff */
[----:B------:R-:W-:-:S02]  /*151e0*/  LOP3.LUT R0, R42, 0x38, R3, 0xf8, !PT ;  /* 0x000000382a007812 */ /* 0x000fc400078ef803 */
[----:B------:R-:W-:Y:S01]  /*151f0*/  SHF.R.U32.HI R8, RZ, 0x10, R9 ;  /* 0x00000010ff087819 */ /* 0x000fe20000011609 */
[----:B------:R-:W-:Y:S01]  /*15200*/  IMAD.SHL.U32 R5, R5, 0x400, RZ ;  /* 0x0000040005057824 */ /* 0x000fe200078e00ff */
[----:B------:R-:W-:Y:S02]  /*15210*/  LOP3.LUT R0, R0, R40, RZ, 0x3c, !PT ;  /* 0x0000002800007212 */ /* 0x000fe400078e3cff */
[----:B------:R-:W-:Y:S02]  /*15220*/  PRMT R26, R21, 0x5410, R26 ;  /* 0x00005410151a7816 */ /* 0x000fe4000000001a */
[----:B------:R-:W-:Y:S02]  /*15230*/  LOP3.LUT R3, R5, 0x7fffe000, RZ, 0xc0, !PT ;  /* 0x7fffe00005037812 */ /* 0x000fe400078ec0ff */
[----:B------:R-:W-:Y:S02]  /*15240*/  SHF.R.U64 R25, R74, 0x10, R75 ;  /* 0x000000104a197819 */ /* 0x000fe4000000124b */
[----:B-----5:R-:W-:-:S02]  /*15250*/  IADD3 R3, R0, R3, R38 ;  /* 0x0000000300037210 */ /* 0x020fc40007ffe026 */
[----:B------:R-:W-:Y:S02]  /*15260*/  SHF.R.U64 R9, R10, 0x10, R11 ;  /* 0x000000100a097819 */ /* 0x000fe4000000120b */
[----:B------:R-:W-:Y:S01]  /*15270*/  PRMT R88, R88, 0x5410, R27 ;  /* 0x0000541058587816 */ /* 0x000fe2000000001b */
[----:B------:R-:W-:Y:S01]  /*15280*/  IMAD R3, R3, 0x2, R18 ;  /* 0x0000000203037824 */ /* 0x000fe200078e0212 */
[----:B------:R-:W-:Y:S01]  /*15290*/  SHF.R.U32.HI R72, RZ, 0x10, R73 ;  /* 0x00000010ff487819 */ /* 0x000fe20000011649 */
[----:B------:R-:W-:Y:S01]  /*152a0*/  IMAD.U32 R27, R26, 0x10000, RZ ;  /* 0x000100001a1b7824 */ /* 0x000fe200078e00ff */
[----:B------:R-:W-:Y:S02]  /*152b0*/  SHF.R.U32.HI R10, RZ, 0x10, R11 ;  /* 0x00000010ff0a7819 */ /* 0x000fe4000001160b */
[----:B------:R-:W0:Y:S01]  /*152c0*/  LDS.128 R12, [R3+0x14400] ;  /* 0x01440000030c7984 */ /* 0x000e220000000c00 */
[----:B------:R-:W-:Y:S02]  /*152d0*/  PRMT R85, R85, 0x5410, R8 ;  /* 0x0000541055557816 */ /* 0x000fe40000000008 */
[----:B------:R-:W-:Y:S01]  /*152e0*/  PRMT R90, R90, 0x5410, R25 ;  /* 0x000054105a5a7816 */ /* 0x000fe20000000019 */
[----:B------:R-:W-:Y:S01]  /*152f0*/  IMAD.U32 R25, R88, 0x10000, RZ ;  /* 0x0001000058197824 */ /* 0x000fe200078e00ff */
[----:B------:R-:W-:Y:S01]  /*15300*/  SHF.R.U32.HI R74, RZ, 0x10, R75 ;  /* 0x00000010ff4a7819 */ /* 0x000fe2000001164b */
[----:B------:R-:W-:Y:S01]  /*15310*/  IMAD.U32 R29, R85, 0x10000, RZ ;  /* 0x00010000551d7824 */ /* 0x000fe200078e00ff */
[----:B------:R-:W-:-:S02]  /*15320*/  PRMT R89, R89, 0x5410, R72 ;  /* 0x0000541059597816 */ /* 0x000fc40000000048 */
[----:B------:R-:W-:Y:S02]  /*15330*/  PRMT R87, R87, 0x5410, R10 ;  /* 0x0000541057577816 */ /* 0x000fe4000000000a */
[----:B------:R-:W-:Y:S02]  /*15340*/  PRMT R91, R91, 0x5410, R74 ;  /* 0x000054105b5b7816 */ /* 0x000fe4000000004a */
[----:B------:R-:W-:Y:S01]  /*15350*/  PRMT R86, R86, 0x5410, R9 ;  /* 0x0000541056567816 */ /* 0x000fe20000000009 */
[C---:B0-----:R-:W-:Y:S01]  /*15360*/  IMAD.U32 R11, R12.reuse, 0x10000, RZ ;  /* 0x000100000c0b7824 */ /* 0x041fe200078e00ff */
[----:B------:R-:W-:Y:S01]  /*15370*/  LOP3.LUT R12, R12, 0xffff0000, RZ, 0xc0, !PT ;  /* 0xffff00000c0c7812 */ /* 0x000fe200078ec0ff */
[C---:B------:R-:W-:Y:S01]  /*15380*/  IMAD.U32 R20, R13.reuse, 0x10000, RZ ;  /* 0x000100000d147824 */ /* 0x040fe200078e00ff */
[----:B------:R-:W-:Y:S01]  /*15390*/  LOP3.LUT R13, R13, 0xffff0000, RZ, 0xc0, !PT ;  /* 0xffff00000d0d7812 */ /* 0x000fe200078ec0ff */
[C---:B------:R-:W-:Y:S01]  /*153a0*/  FMUL.FTZ R31, R11.reuse, R27 ;  /* 0x0000001b0b1f7220 */ /* 0x040fe20000410000 */
[----:B------:R-:W-:Y:S01]  /*153b0*/  FMUL.FTZ R33, R11, R25 ;  /* 0x000000190b217220 */ /* 0x000fe20000410000 */
[----:B------:R-:W-:-:S02]  /*153c0*/  IMAD.U32 R11, R89, 0x10000, RZ ;  /* 0x00010000590b7824 */ /* 0x000fc400078e00ff */
[C---:B------:R-:W-:Y:S01]  /*153d0*/  FMUL.FTZ R35, R20.reuse, R29 ;  /* 0x0000001d14237220 */ /* 0x040fe20000410000 */
[C---:B------:R-:W-:Y:S01]  /*153e0*/  IMAD.U32 R24, R15.reuse, 0x10000, RZ ;  /* 0x000100000f187824 */ /* 0x040fe200078e00ff */
[----:B------:R-:W-:Y:S01]  /*153f0*/  LOP3.LUT R15, R15, 0xffff0000, RZ, 0xc0, !PT ;  /* 0xffff00000f0f7812 */ /* 0x000fe200078ec0ff */
[----:B------:R-:W-:Y:S01]  /*15400*/  FMUL.FTZ R37, R20, R11 ;  /* 0x0000000b14257220 */ /* 0x000fe20000410000 */
[C---:B------:R-:W-:Y:S01]  /*15410*/  IMAD.U32 R21, R14.reuse, 0x10000, RZ ;  /* 0x000100000e157824 */ /* 0x040fe200078e00ff */
[----:B------:R-:W-:Y:S01]  /*15420*/  LOP3.LUT R14, R14, 0xffff0000, RZ, 0xc0, !PT ;  /* 0xffff00000e0e7812 */ /* 0x000fe200078ec0ff */
[----:B--2---:R-:W0:Y:S02]  /*15430*/  LDS.128 R4, [R32] ;  /* 0x0000000020047984 */ /* 0x004e240000000c00 */
[C---:B0-----:R-:W-:Y:S01]  /*15440*/  IMAD.U32 R0, R4.reuse, 0x10000, RZ ;  /* 0x0001000004007824 */ /* 0x041fe200078e00ff */
[----:B------:R-:W-:Y:S01]  /*15450*/  LOP3.LUT R4, R4, 0xffff0000, RZ, 0xc0, !PT ;  /* 0xffff000004047812 */ /* 0x000fe200078ec0ff */
[C---:B------:R-:W-:Y:S01]  /*15460*/  IMAD.U32 R8, R5.reuse, 0x10000, RZ ;  /* 0x0001000005087824 */ /* 0x040fe200078e00ff */
[----:B------:R-:W-:Y:S01]  /*15470*/  LOP3.LUT R5, R5, 0xffff0000, RZ, 0xc0, !PT ;  /* 0xffff000005057812 */ /* 0x000fe200078ec0ff */
[----:B------:R-:W-:Y:S01]  /*15480*/  FFMA.FTZ R28, R0, R25, -R31 ;  /* 0x00000019001c7223 */ /* 0x000fe2000001081f */
[----:B------:R-:W-:-:S02]  /*15490*/  IMAD.U32 R31, R87, 0x10000, RZ ;  /* 0x00010000571f7824 */ /* 0x000fc400078e00ff */
[----:B------:R-:W-:Y:S01]  /*154a0*/  FFMA.FTZ R35, R8, R11, -R35 ;  /* 0x0000000b08237223 */ /* 0x000fe20000010823 */
[----:B------:R-:W-:Y:S02]  /*154b0*/  IMAD.U32 R25, R91, 0x10000, RZ ;  /* 0x000100005b197824 */ /* 0x000fe400078e00ff */
[----:B------:R-:W-:Y:S01]  /*154c0*/  FFMA.FTZ R33, R0, R27, R33 ;  /* 0x0000001b00217223 */ /* 0x000fe20000010021 */
[----:B------:R-:W-:Y:S02]  /*154d0*/  IMAD.U32 R10, R7, 0x10000, RZ ;  /* 0x00010000070a7824 */ /* 0x000fe400078e00ff */
[C---:B------:R-:W-:Y:S01]  /*154e0*/  FMUL.FTZ R11, R24.reuse, R31 ;  /* 0x0000001f180b7220 */ /* 0x040fe20000410000 */
[----:B------:R-:W-:Y:S01]  /*154f0*/  FMUL.FTZ R24, R24, R25 ;  /* 0x0000001918187220 */ /* 0x000fe20000410000 */
[----:B------:R-:W-:Y:S01]  /*15500*/  LOP3.LUT R27, R26, 0xffff0000, RZ, 0xc0, !PT ;  /* 0xffff00001a1b7812 */ /* 0x000fe200078ec0ff */
[----:B------:R-:W-:Y:S01]  /*15510*/  FFMA.FTZ R37, R8, R29, R37 ;  /* 0x0000001d08257223 */ /* 0x000fe20000010025 */
[----:B------:R-:W-:Y:S01]  /*15520*/  FFMA.FTZ R30, R10, R25, -R11 ;  /* 0x000000190a1e7223 */ /* 0x000fe2000001080b */
[----:B------:R-:W-:Y:S01]  /*15530*/  LOP3.LUT R11, R88, 0xffff0000, RZ, 0xc0, !PT ;  /* 0xffff0000580b7812 */ /* 0x000fe200078ec0ff */
[----:B------:R-:W-:Y:S01]  /*15540*/  FFMA.FTZ R31, R10, R31, R24 ;  /* 0x0000001f0a1f7223 */ /* 0x000fe20000010018 */
[----:B------:R-:W-:Y:S01]  /*15550*/  LOP3.LUT R10, R85, 0xffff0000, RZ, 0xc0, !PT ;  /* 0xffff0000550a7812 */ /* 0x000fe200078ec0ff */
[C---:B------:R-:W-:Y:S01]  /*15560*/  FMUL.FTZ R25, R12.reuse, R27 ;  /* 0x0000001b0c197220 */ /* 0x040fe20000410000 */
[----:B------:R-:W-:Y:S01]  /*15570*/  LOP3.LUT R0, R89, 0xffff0000, RZ, 0xc0, !PT ;  /* 0xffff000059007812 */ /* 0x000fe200078ec0ff */
[----:B------:R-:W-:Y:S01]  /*15580*/  FMUL.FTZ R29, R12, R11 ;  /* 0x0000000b0c1d7220 */ /* 0x000fe20000410000 */
[----:B------:R-:W-:-:S02]  /*15590*/  IMAD.U32 R12, R86, 0x10000, RZ ;  /* 0x00010000560c7824 */ /* 0x000fc400078e00ff */
[C---:B------:R-:W-:Y:S01]  /*155a0*/  FMUL.FTZ R24, R13.reuse, R10 ;  /* 0x0000000a0d187220 */ /* 0x040fe20000410000 */
[C---:B------:R-:W-:Y:S01]  /*155b0*/  FFMA.FTZ R25, R4.reuse, R11, -R25 ;  /* 0x0000000b04197223 */ /* 0x040fe20000010819 */
[----:B------:R-:W-:Y:S01]  /*155c0*/  FMUL.FTZ R13, R13, R0 ;  /* 0x000000000d0d7220 */ /* 0x000fe20000410000 */
[----:B------:R-:W-:Y:S01]  /*155d0*/  FFMA.FTZ R20, R4, R27, R29 ;  /* 0x0000001b04147223 */ /* 0x000fe2000001001d */
[----:B------:R-:W-:Y:S02]  /*155e0*/  IMAD.U32 R9, R6, 0x10000, RZ ;  /* 0x0001000006097824 */ /* 0x000fe400078e00ff */
[----:B------:R-:W-:Y:S01]  /*155f0*/  FMUL.FTZ R4, R21, R12 ;  /* 0x0000000c15047220 */ /* 0x000fe20000410000 */
[----:B------:R-:W-:Y:S02]  /*15600*/  IMAD.U32 R8, R90, 0x10000, RZ ;  /* 0x000100005a087824 */ /* 0x000fe400078e00ff */
[C---:B------:R-:W-:Y:S01]  /*15610*/  FFMA.FTZ R10, R5.reuse, R10, R13 ;  /* 0x0000000a050a7223 */ /* 0x040fe2000001000d */
[----:B------:R-:W-:Y:S01]  /*15620*/  FFMA.FTZ R24, R5, R0, -R24 ;  /* 0x0000000005187223 */ /* 0x000fe20000010818 */
[----:B------:R-:W-:Y:S01]  /*15630*/  LOP3.LUT R11, R86, 0xffff0000, RZ, 0xc0, !PT ;  /* 0xffff0000560b7812 */ /* 0x000fe200078ec0ff */
[-C--:B------:R-:W-:Y:S01]  /*15640*/  FMUL.FTZ R26, R21, R8.reuse ;  /* 0x00000008151a7220 */ /* 0x080fe20000410000 */
[----:B------:R-:W-:Y:S01]  /*15650*/  FFMA.FTZ R13, R9, R8, -R4 ;  /* 0x00000008090d7223 */ /* 0x000fe20000010804 */
[----:B------:R-:W-:-:S02]  /*15660*/  LOP3.LUT R5, R90, 0xffff0000, RZ, 0xc0, !PT ;  /* 0xffff00005a057812 */ /* 0x000fc400078ec0ff */
[----:B------:R-:W-:Y:S01]  /*15670*/  LOP3.LUT R4, R87, 0xffff0000, RZ, 0xc0, !PT ;  /* 0xffff000057047812 */ /* 0x000fe200078ec0ff */
[----:B------:R-:W-:Y:S01]  /*15680*/  FFMA.FTZ R26, R9, R12, R26 ;  /* 0x0000000c091a7223 */ /* 0x000fe2000001001a */
[----:B------:R-:W-:Y:S01]  /*15690*/  LOP3.LUT R0, R91, 0xffff0000, RZ, 0xc0, !PT ;  /* 0xffff00005b007812 */ /* 0x000fe200078ec0ff */
[----:B------:R-:W-:Y:S01]  /*156a0*/  FMUL.FTZ R9, R14, R11 ;  /* 0x0000000b0e097220 */ /* 0x000fe20000410000 */
[----:B------:R-:W-:Y:S01]  /*156b0*/  LOP3.LUT R6, R6, 0xffff0000, RZ, 0xc0, !PT ;  /* 0xffff000006067812 */ /* 0x000fe200078ec0ff */
[-C--:B------:R-:W-:Y:S01]  /*156c0*/  FMUL.FTZ R14, R14, R5.reuse ;  /* 0x000000050e0e7220 */ /* 0x080fe20000410000 */
[----:B------:R-:W-:Y:S01]  /*156d0*/  LOP3.LUT R7, R7, 0xffff0000, RZ, 0xc0, !PT ;  /* 0xffff000007077812 */ /* 0x000fe200078ec0ff */
        /* <DEDUP_REMOVED lines=16> */
.L_x_3025:
[----:B------:R-:W-:Y:S05]  /*157e0*/  BSYNC B0 ;  /* 0x0000000000007941 */ /* 0x000fea0003800000 */
.L_x_2985:
        /* <DEDUP_REMOVED lines=8> */
.L_x_2983:
[----:B------:R-:W2:Y:S02]  /*15870*/  LDL R0, [R1+0x58] ;  /* 0x0000580001007983 */ /* 0x000ea40000100800 */
[----:B--2---:R-:W-:-:S13]  /*15880*/  R2UR UR4, R0 ;  /* 0x00000000000472ca */ /* 0x004fda00000e0000 */
[----:B------:R-:W-:-:S05]  /*15890*/  IMAD.U32 R0, RZ, RZ, UR4 ;  /* 0x00000004ff007e24 */ /* 0x000fca000f8e00ff */
[----:B------:R-:W-:-:S13]  /*158a0*/  ISETP.NE.AND P0, PT, R0, 0x3, PT ;  /* 0x000000030000780c */ /* 0x000fda0003f05270 */
[----:B------:R-:W-:Y:S05]  /*158b0*/  @!P0 BRA `(.L_x_3060) ;  /* 0x0000000000048947 */ /* 0x000fea0003800000 */
[----:B------:R-:W-:Y:S01]  /*158c0*/  BPT.TRAP 0x1 ;  /* 0x000000040000795c */ /* 0x000fe20000300000 */
.L_x_3060:
[----:B------:R-:W-:Y:S01]  /*158d0*/  IMAD R0, R217, 0x8, R18 ;  /* 0x00000008d9007824 */ /* 0x000fe200078e0212 */
[----:B01-34-:R-:W-:-:S04]  /*158e0*/  SHF.L.U32 R3, R218, 0x1f, RZ ;  /* 0x0000001fda037819 */ /* 0x01bfc800000006ff */
[----:B------:R0:W1:Y:S01]  /*158f0*/  SYNCS.PHASECHK.TRANS64.TRYWAIT P2, [R0+URZ+0x38830], R3 ;  /* 0x03883003000075a7 */ /* 0x000062000804017f */
[----:B------:R-:W-:Y:S05]  /*15900*/  @!P0 BRA `(.L_x_3061) ;  /* 0x0000000000048947 */ /* 0x000fea0003800000 */
[----:B------:R-:W-:Y:S01]  /*15910*/  BPT.TRAP 0x1 ;  /* 0x000000040000795c */ /* 0x000fe20000300000 */
.L_x_3061:
[----:B------:R-:W2:Y:S02]  /*15920*/  S2R R4, SR_TID.X ;  /* 0x0000000000047919 */ /* 0x000ea40000002100 */
[----:B--2---:R-:W-:-:S04]  /*15930*/  LOP3.LUT R4, R4, 0x7f, RZ, 0xc0, !PT ;  /* 0x0000007f04047812 */ /* 0x004fc800078ec0ff */
[----:B------:R-:W-:Y:S01]  /*15940*/  ISETP.NE.AND P1, PT, R4, RZ, PT ;  /* 0x000000ff0400720c */ /* 0x000fe20003f25270 */
[----:B-1----:R-:W-:-:S12]  /*15950*/  @P2 BRA `(.L_x_3062) ;  /* 0x0000000000082947 */ /* 0x002fd80003800000 */
[----:B------:R-:W1:Y:S02]  /*15960*/  SYNCS.PHASECHK.TRANS64.TRYWAIT P2, [R0+URZ+0x38830], R3 ;  /* 0x03883003000075a7 */ /* 0x000e64000804017f */
[----:B-1----:R-:W-:Y:S05]  /*15970*/  @!P2 BRA `(.L_x_3063) ;  /* 0x000001c000d4a947 */ /* 0x002fea0003800000 */
.L_x_3062:
        /* <DEDUP_REMOVED lines=17> */
[----:B------:R-:W-:Y:S01]  /*15a90*/  IMAD.MOV.U32 R9, RZ, RZ, 0x40000040 ;  /* 0x40000040ff097424 */ /* 0x000fe200078e00ff */
[----:B------:R-:W-:Y:S01]  /*15aa0*/  UMOV UR57, 0x40000040 ;  /* 0x4000004000397882 */ /* 0x000fe20000000000 */
[----:B------:R-:W-:Y:S01]  /*15ab0*/  IMAD R2, R217, 0xa00, R222 ;  /* 0x00000a00d9027824 */ /* 0x000fe200078e02de */
[----:B------:R-:W-:Y:S01]  /*15ac0*/  R2UR UR11, R3 ;  /* 0x00000000030b72ca */ /* 0x000fe200000e0000 */
[----:B------:R-:W-:Y:S01]  /*15ad0*/  UIADD3 UR56, UR12, 0x804, URZ ;  /* 0x000008040c387890 */ /* 0x000fe2000fffe03f */
[----:B------:R-:W-:Y:S01]  /*15ae0*/  R2UR UR39, R9 ;  /* 0x00000000092772ca */ /* 0x000fe200000e0000 */
[----:B------:R-:W-:Y:S01]  /*15af0*/  UMOV UR8, UR12 ;  /* 0x0000000c00087c82 */ /* 0x000fe20008000000 */
[C---:B------:R-:W-:Y:S01]  /*15b00*/  R2UR UR10, R2.reuse ;  /* 0x00000000020a72ca */ /* 0x040fe200000e0000 */
[C---:B------:R-:W-:Y:S01]  /*15b10*/  VIADD R4, R2.reuse, 0x80 ;  /* 0x0000008002047836 */ /* 0x040fe20000000000 */
[----:B------:R-:W-:Y:S01]  /*15b20*/  UMOV UR4, UR8 ;  /* 0x0000000800047c82 */ /* 0x000fe20008000000 */
[----:B------:R-:W-:Y:S01]  /*15b30*/  VIADD R6, R2, 0x200 ;  /* 0x0000020002067836 */ /* 0x000fe20000000000 */
[----:B------:R-:W-:Y:S01]  /*15b40*/  UIADD3 UR52, UR12, 0x806, URZ ;  /* 0x000008060c347890 */ /* 0x000fe2000fffe03f */
[----:B------:R-:W-:Y:S01]  /*15b50*/  IMAD.U32 R10, RZ, RZ, UR8 ;  /* 0x00000008ff0a7e24 */ /* 0x000fe2000f8e00ff */
[----:B------:R-:W-:Y:S01]  /*15b60*/  R2UR UR6, R4 ;  /* 0x00000000040672ca */ /* 0x000fe200000e0000 */
[----:B------:R-:W-:Y:S01]  /*15b70*/  VIADD R4, R2, 0x100 ;  /* 0x0000010002047836 */ /* 0x000fe20000000000 */
[----:B------:R-:W-:Y:S01]  /*15b80*/  UMOV UR53, 0x40000040 ;  /* 0x4000004000357882 */ /* 0x000fe20000000000 */
[----:B------:R-:W-:Y:S01]  /*15b90*/  UIADD3 UR48, UR12, 0xc00, URZ ;  /* 0x00000c000c307890 */ /* 0x000fe2000fffe03f */
[----:B------:R0:W-:Y:S01]  /*15ba0*/  STL.64 [R1+0x48], R10 ;  /* 0x0000480a01007387 */ /* 0x0001e20000100a00 */
[----:B------:R-:W-:Y:S01]  /*15bb0*/  UMOV UR49, 0x40000040 ;  /* 0x4000004000317882 */ /* 0x000fe20000000000 */
[----:B------:R-:W-:Y:S01]  /*15bc0*/  UIADD3 UR44, UR12, 0xc02, URZ ;  /* 0x00000c020c2c7890 */ /* 0x000fe2000fffe03f */
[----:B------:R-:W-:Y:S01]  /*15bd0*/  HGMMA.64x16x16.F32.BF16 R56, gdesc[UR8], RZ, !UPT, gsb0 ;  /* 0x00200000083879f0 */ /* 0x000fe2000c0018ff */
[----:B------:R-:W-:Y:S01]  /*15be0*/  R2UR UR10, R6 ;  /* 0x00000000060a72ca */ /* 0x000fe200000e0000 */
[C---:B------:R-:W-:Y:S01]  /*15bf0*/  VIADD R6, R2.reuse, 0x202 ;  /* 0x0000020202067836 */ /* 0x040fe20000000000 */
[----:B------:R-:W-:Y:S01]  /*15c00*/  R2UR UR11, R7 ;  /* 0x00000000070b72ca */ /* 0x000fe200000e0000 */
[----:B------:R-:W-:Y:S01]  /*15c10*/  IMAD.MOV.U32 R7, RZ, RZ, 0x40000040 ;  /* 0x40000040ff077424 */ /* 0x000fe200078e00ff */
[----:B------:R-:W-:Y:S01]  /*15c20*/  UMOV UR45, 0x40000040 ;  /* 0x40000040002d7882 */ /* 0x000fe20000000000 */
[----:B------:R-:W-:Y:S01]  /*15c30*/  UIADD3 UR40, UR12, 0xc04, URZ ;  /* 0x00000c040c287890 */ /* 0x000fe2000fffe03f */
[----:B------:R-:W-:Y:S01]  /*15c40*/  VIADD R8, R2, 0x786 ;  /* 0x0000078602087836 */ /* 0x000fe20000000000 */
[----:B------:R-:W-:Y:S01]  /*15c50*/  UMOV UR41, 0x40000040 ;  /* 0x4000004000297882 */ /* 0x000fe20000000000 */
[----:B0-----:R-:W-:Y:S01]  /*15c60*/  IMAD.U32 R11, RZ, RZ, UR17 ;  /* 0x00000011ff0b7e24 */ /* 0x001fe2000f8e00ff */
[----:B------:R-:W-:Y:S01]  /*15c70*/  UIADD3 UR36, UR12, 0xc06, URZ ;  /* 0x00000c060c247890 */ /* 0x000fe2000fffe03f */
[----:B------:R-:W0:Y:S01]  /*15c80*/  LDC R3, c[0x0][0x448] ;  /* 0x00011200ff037b82 */ /* 0x000e220000000800 */
[----:B------:R-:W-:Y:S01]  /*15c90*/  R2UR UR38, R8 ;  /* 0x00000000082672ca */ /* 0x000fe200000e0000 */
[----:B------:R-:W-:Y:S01]  /*15ca0*/  UMOV UR37, 0x40000040 ;  /* 0x4000004000257882 */ /* 0x000fe20000000000 */
[----:B------:R-:W-:Y:S01]  /*15cb0*/  VIADD R8, R2, 0x886 ;  /* 0x0000088602087836 */ /* 0x000fe20000000000 */
[----:B------:R-:W-:Y:S01]  /*15cc0*/  BSSY B0, `(.L_x_3064) ;  /* 0x0000932000007945 */ /* 0x000fe20003800000 */
[----:B------:R-:W-:Y:S01]  /*15cd0*/  IMAD.MOV.U32 R9, RZ, RZ, 0x40000040 ;  /* 0x40000040ff097424 */ /* 0x000fe200078e00ff */
[----:B------:R-:W-:Y:S01]  /*15ce0*/  CS2R R150, SRZ ;  /* 0x0000000000967805 */ /* 0x000fe2000001ff00 */
[----:B------:R-:W-:Y:S01]  /*15cf0*/  @!P1 VIADD R0, R0, 0x38840 ;  /* 0x0003884000009836 */ /* 0x000fe20000000000 */
[----:B------:R-:W-:-:S02]  /*15d00*/  CS2R R148, SRZ ;  /* 0x0000000000947805 */ /* 0x000fc4000001ff00 */
[----:B------:R-:W-:Y:S02]  /*15d10*/  CS2R R146, SRZ ;  /* 0x0000000000927805 */ /* 0x000fe4000001ff00 */
[----:B-----5:R-:W-:Y:S02]  /*15d20*/  CS2R R144, SRZ ;  /* 0x0000000000907805 */ /* 0x020fe4000001ff00 */
[----:B------:R-:W-:Y:S02]  /*15d30*/  CS2R R142, SRZ ;  /* 0x00000000008e7805 */ /* 0x000fe4000001ff00 */
[----:B------:R-:W-:Y:S02]  /*15d40*/  @!P1 PRMT R0, RZ, 0x654, R0 ;  /* 0x00000654ff009816 */ /* 0x000fe40000000000 */
        /* <DEDUP_REMOVED lines=12> */
[----:B------:R-:W-:Y:S01]  /*15e10*/  IMAD.IADD R3, R235, 0x1, R230 ;  /* 0x00000001eb037824 */ /* 0x000fe200078e02e6 */
        /* <DEDUP_REMOVED lines=14> */
[----:B------:R-:W-:-:S02]  /*15f00*/  WARPGROUP.DEPBAR.LE gsb0, 0x0 ;  /* 0x00008000000079c5 */ /* 0x000fc40000010000 */
[----:B------:R-:W-:-:S06]  /*15f10*/  WARPGROUP.ARRIVE ;  /* 0x00000000000079c5 */ /* 0x000fcc0000000000 */
        /* <DEDUP_REMOVED lines=428> */
[----:B------:R-:W-:Y:S01]  /*179e0*/  STL.64 [R1], R10 ;  /* 0x0000000a01007387 */ /* 0x000fe20000100a00 */
[----:B------:R-:W-:Y:S02]  /*179f0*/  WARPGROUP.DEPBAR.LE gsb0, 0x0 ;  /* 0x00008000000079c5 */ /* 0x000fe40000010000 */
[----:B------:R-:W-:-:S06]  /*17a00*/  WARPGROUP.ARRIVE ;  /* 0x00000000000079c5 */ /* 0x000fcc0000000000 */
[----:B------:R-:W-:Y:S01]  /*17a10*/  HGMMA.64x16x16.F32.BF16 R24, gdesc[UR8], R24, gsb0 ;  /* 0x00200000081879f0 */ /* 0x000fe20008001818 */
[----:B------:R-:W-:Y:S01]  /*17a20*/  UMOV UR8, UR14 ;  /* 0x0000000e00087c82 */ /* 0x000fe20008000000 */
[----:B------:R-:W-:Y:S01]  /*17a30*/  UMOV UR9, UR15 ;  /* 0x0000000f00097c82 */ /* 0x000fe20008000000 */
[----:B------:R-:W-:Y:S02]  /*17a40*/  WARPGROUP.DEPBAR.LE gsb0, 0x0 ;  /* 0x00008000000079c5 */ /* 0x000fe40000010000 */
[----:B------:R-:W-:-:S06]  /*17a50*/  WARPGROUP.ARRIVE ;  /* 0x00000000000079c5 */ /* 0x000fcc0000000000 */
[----:B------:R-:W-:Y:S03]  /*17a60*/  HGMMA.64x16x16.F32.BF16 R56, gdesc[UR16], R56, gsb0 ;  /* 0x00200000103879f0 */ /* 0x000fe60008001838 */
        /* <DEDUP_REMOVED lines=224> */
[----:B------:R-:W-:Y:S02]  /*18870*/  R2UR UR10, R4 ;  /* 0x00000000040a72ca */ /* 0x000fe400000e0000 */
[----:B------:R-:W-:Y:S01]  /*18880*/  R2UR UR11, R5 ;  /* 0x00000000050b72ca */ /* 0x000fe200000e0000 */
[----:B------:R-:W0:Y:S08]  /*18890*/  @P2 LDC R4, c[0x0][0x44c] ;  /* 0x00011300ff042b82 */ /* 0x000e300000000800 */
[----:B------:R-:W1:Y:S01]  /*188a0*/  @P2 LDC R5, c[0x0][0x450] ;  /* 0x00011400ff052b82 */ /* 0x000e620000000800 */
[----:B0-----:R-:W-:Y:S01]  /*188b0*/  @P2 IMAD.HI.U32 R4, R3, R4, RZ ;  /* 0x0000000403042227 */ /* 0x001fe200078e00ff */
[----:B------:R-:W-:-:S02]  /*188c0*/  WARPGROUP.DEPBAR.LE gsb0, 0x0 ;  /* 0x00008000000079c5 */ /* 0x000fc40000010000 */
        /* <DEDUP_REMOVED lines=18> */
[----:B------:R-:W-:Y:S01]  /*189f0*/  IMAD.MOV.U32 R6, RZ, RZ, R3 ;  /* 0x000000ffff067224 */ /* 0x000fe200078e0003 */
[----:B-1----:R-:W-:Y:S01]  /*18a00*/  @P2 SHF.R.U32.HI R6, RZ, R5, R4 ;  /* 0x00000005ff062219 */ /* 0x002fe20000011604 */
[----:B------:R-:W-:Y:S02]  /*18a10*/  VIADD R4, R2, 0x906 ;  /* 0x0000090602047836 */ /* 0x000fe40000000000 */
[----:B------:R-:W-:Y:S02]  /*18a20*/  IMAD.MOV.U32 R5, RZ, RZ, 0x40000040 ;  /* 0x40000040ff057424 */ /* 0x000fe400078e00ff */
[----:B------:R-:W-:-:S02]  /*18a30*/  IMAD.MOV.U32 R7, RZ, RZ, -0x50 ;  /* 0xffffffb0ff077424 */ /* 0x000fc400078e00ff */
[C---:B------:R-:W-:Y:S02]  /*18a40*/  IMAD R3, R84.reuse, -0x50, R232 ;  /* 0xffffffb054037824 */ /* 0x040fe400078e02e8 */
[----:B------:R-:W-:Y:S02]  /*18a50*/  IMAD R7, R84, R7, 0x51 ;  /* 0x0000005154077424 */ /* 0x000fe400078e0207 */
[----:B------:R-:W-:Y:S02]  /*18a60*/  VIADD R3, R3, 0x50 ;  /* 0x0000005003037836 */ /* 0x000fe40000000000 */
[----:B------:R-:W-:Y:S02]  /*18a70*/  IMAD R7, R234, -0x2, R7 ;  /* 0xfffffffeea077824 */ /* 0x000fe400078e0207 */
[----:B------:R-:W-:-:S03]  /*18a80*/  VIADD R2, R2, 0x986 ;  /* 0x0000098602027836 */ /* 0x000fc60000000000 */
[----:B------:R-:W-:Y:S01]  /*18a90*/  IADD3 R7, -R231, R7, R232 ;  /* 0x00000007e7077210 */ /* 0x000fe20007ffe1e8 */
[----:B------:R-:W-:Y:S02]  /*18aa0*/  WARPGROUP.DEPBAR.LE gsb0, 0x0 ;  /* 0x00008000000079c5 */ /* 0x000fe40000010000 */
[----:B------:R-:W-:-:S06]  /*18ab0*/  WARPGROUP.ARRIVE ;  /* 0x00000000000079c5 */ /* 0x000fcc0000000000 */
[----:B------:R-:W-:Y:S01]  /*18ac0*/  HGMMA.64x16x16.F32.BF16 R56, gdesc[UR36], R56, gsb0 ;  /* 0x00200000243879f0 */ /* 0x000fe20008001838 */
[----:B------:R-:W-:Y:S01]  /*18ad0*/  ULDC UR38, c[0x0][0x988] ;  /* 0x0002620000267ab9 */ /* 0x000fe20000000800 */
[----:B------:R-:W-:Y:S01]  /*18ae0*/  ULDC UR39, c[0x0][0x988] ;  /* 0x0002620000277ab9 */ /* 0x000fe20000000800 */
[----:B------:R-:W-:Y:S02]  /*18af0*/  WARPGROUP.DEPBAR.LE gsb0, 0x0 ;  /* 0x00008000000079c5 */ /* 0x000fe40000010000 */
[----:B------:R-:W-:-:S06]  /*18b00*/  WARPGROUP.ARRIVE ;  /* 0x00000000000079c5 */ /* 0x000fcc0000000000 */
[----:B------:R-:W-:Y:S01]  /*18b10*/  HGMMA.64x16x16.F32.BF16 R48, gdesc[UR4], R48, gsb0 ;  /* 0x00200000043079f0 */ /* 0x000fe20008001830 */
[----:B------:R-:W-:Y:S01]  /*18b20*/  R2UR UR6, R8 ;  /* 0x00000000080672ca */ /* 0x000fe200000e0000 */
[----:B------:R-:W-:Y:S01]  /*18b30*/  UMOV UR4, UR36 ;  /* 0x0000002400047c82 */ /* 0x000fe20008000000 */
[----:B------:R-:W-:Y:S01]  /*18b40*/  R2UR UR7, R9 ;  /* 0x00000000090772ca */ /* 0x000fe200000e0000 */
[----:B------:R-:W-:Y:S01]  /*18b50*/  UMOV UR5, UR37 ;  /* 0x0000002500057c82 */ /* 0x000fe20008000000 */
[----:B------:R-:W0:Y:S04]  /*18b60*/  SHFL.IDX PT, R8, R6, 0x1, 0x1c1f ;  /* 0x003c1f0006087f89 */ /* 0x000e2800000e0000 */
[----:B------:R-:W1:Y:S01]  /*18b70*/  SHFL.IDX PT, R6, R6, RZ, 0x1c1f ;  /* 0x001c1fff06067589 */ /* 0x000e6200000e0000 */
[----:B------:R-:W-:-:S02]  /*18b80*/  WARPGROUP.DEPBAR.LE gsb0, 0x0 ;  /* 0x00008000000079c5 */ /* 0x000fc40000010000 */
[----:B------:R-:W-:-:S06]  /*18b90*/  WARPGROUP.ARRIVE ;  /* 0x00000000000079c5 */ /* 0x000fcc0000000000 */
[----:B------:R-:W-:Y:S01]  /*18ba0*/  HGMMA.64x16x16.F32.BF16 R40, gdesc[UR4], R40, gsb0 ;  /* 0x00200000042879f0 */ /* 0x000fe20008001828 */
[----:B------:R-:W-:Y:S01]  /*18bb0*/  R2UR UR6, R4 ;  /* 0x00000000040672ca */ /* 0x000fe200000e0000 */
[----:B------:R-:W-:Y:S01]  /*18bc0*/  UMOV UR4, UR36 ;  /* 0x0000002400047c82 */ /* 0x000fe20008000000 */
[----:B------:R-:W-:Y:S01]  /*18bd0*/  R2UR UR7, R5 ;  /* 0x00000000050772ca */ /* 0x000fe200000e0000 */
[----:B------:R-:W-:Y:S01]  /*18be0*/  UMOV UR5, UR37 ;  /* 0x0000002500057c82 */ /* 0x000fe20008000000 */
[----:B------:R-:W-:Y:S02]  /*18bf0*/  IMAD R4, R234, -0x2, R3 ;  /* 0xfffffffeea047824 */ /* 0x000fe400078e0203 */
[----:B------:R-:W-:-:S03]  /*18c00*/  IMAD.MOV.U32 R3, RZ, RZ, 0x40000040 ;  /* 0x40000040ff037424 */ /* 0x000fc600078e00ff */
[-CC-:B0-----:R-:W-:Y:S02]  /*18c10*/  VIADDMNMX R8, R8, R7.reuse, R4.reuse, PT ;  /* 0x0000000708087246 */ /* 0x181fe40003800104 */
[----:B-1----:R-:W-:Y:S02]  /*18c20*/  VIADDMNMX R7, R6, R7, R4, PT ;  /* 0x0000000706077246 */ /* 0x002fe40003800104 */
[C---:B------:R-:W-:Y:S02]  /*18c30*/  ISETP.GT.AND P3, PT, R8.reuse, RZ, PT ;  /* 0x000000ff0800720c */ /* 0x040fe40003f64270 */
[C---:B------:R-:W-:Y:S02]  /*18c40*/  ISETP.GT.AND P4, PT, R8.reuse, 0x1, PT ;  /* 0x000000010800780c */ /* 0x040fe40003f84270 */
[----:B------:R-:W-:Y:S02]  /*18c50*/  ISETP.GT.AND P5, PT, R8, 0x8, PT ;  /* 0x000000080800780c */ /* 0x000fe40003fa4270 */
[----:B------:R-:W-:-:S02]  /*18c60*/  FSEL R58, R58, -INF , P3 ;  /* 0xff8000003a3a7808 */ /* 0x000fc40001800000 */
[----:B------:R-:W-:Y:S02]  /*18c70*/  FSEL R59, R59, -INF , P4 ;  /* 0xff8000003b3b7808 */ /* 0x000fe40002000000 */
[----:B------:R-:W-:Y:S02]  /*18c80*/  ISETP.GT.AND P3, PT, R8, 0x9, PT ;  /* 0x000000090800780c */ /* 0x000fe40003f64270 */
[----:B------:R-:W-:Y:S02]  /*18c90*/  FSEL R62, R62, -INF , P5 ;  /* 0xff8000003e3e7808 */ /* 0x000fe40002800000 */
[C---:B------:R-:W-:Y:S02]  /*18ca0*/  ISETP.GT.AND P4, PT, R8.reuse, 0x10, PT ;  /* 0x000000100800780c */ /* 0x040fe40003f84270 */
[----:B------:R-:W-:Y:S02]  /*18cb0*/  FSEL R64, R63, -INF , P3 ;  /* 0xff8000003f407808 */ /* 0x000fe40001800000 */
[----:B------:R-:W-:-:S02]  /*18cc0*/  ISETP.GT.AND P3, PT, R8, 0x11, PT ;  /* 0x000000110800780c */ /* 0x000fc40003f64270 */
[----:B------:R-:W-:Y:S02]  /*18cd0*/  FSEL R50, R50, -INF , P4 ;  /* 0xff80000032327808 */ /* 0x000fe40002000000 */
[C---:B------:R-:W-:Y:S02]  /*18ce0*/  ISETP.GT.AND P4, PT, R8.reuse, 0x18, PT ;  /* 0x000000180800780c */ /* 0x040fe40003f84270 */
[----:B------:R-:W-:Y:S02]  /*18cf0*/  FSEL R66, R51, -INF , P3 ;  /* 0xff80000033427808 */ /* 0x000fe40001800000 */
[----:B------:R-:W-:Y:S02]  /*18d00*/  ISETP.GT.AND P3, PT, R8, 0x19, PT ;  /* 0x000000190800780c */ /* 0x000fe40003f64270 */
[----:B------:R-:W-:Y:S02]  /*18d10*/  FSEL R54, R54, -INF , P4 ;  /* 0xff80000036367808 */ /* 0x000fe40002000000 */
[----:B------:R-:W-:-:S02]  /*18d20*/  ISETP.GT.AND P4, PT, R8, 0x20, PT ;  /* 0x000000200800780c */ /* 0x000fc40003f84270 */
[----:B------:R-:W-:Y:S02]  /*18d30*/  FSEL R68, R55, -INF , P3 ;  /* 0xff80000037447808 */ /* 0x000fe40001800000 */
[----:B------:R-:W-:Y:S02]  /*18d40*/  ISETP.GT.AND P3, PT, R8, 0x21, PT ;  /* 0x000000210800780c */ /* 0x000fe40003f64270 */
[----:B------:R-:W-:Y:S01]  /*18d50*/  ISETP.GT.AND P5, PT, R7, 0x8, PT ;  /* 0x000000080700780c */ /* 0x000fe20003fa4270 */
[----:B------:R-:W-:Y:S02]  /*18d60*/  WARPGROUP.DEPBAR.LE gsb0, 0x0 ;  /* 0x00008000000079c5 */ /* 0x000fe40000010000 */
[----:B------:R-:W-:Y:S01]  /*18d70*/  WARPGROUP.ARRIVE ;  /* 0x00000000000079c5 */ /* 0x000fe20000000000 */
[----:B------:R-:W-:Y:S02]  /*18d80*/  FSEL R42, R42, -INF , P4 ;  /* 0xff8000002a2a7808 */ /* 0x000fe40002000000 */
[----:B------:R-:W-:-:S02]  /*18d90*/  ISETP.GT.AND P4, PT, R8, 0x28, PT ;  /* 0x000000280800780c */ /* 0x000fc40003f84270 */
[----:B------:R-:W-:Y:S01]  /*18da0*/  FSEL R70, R43, -INF , P3 ;  /* 0xff8000002b467808 */ /* 0x000fe20001800000 */
[----:B------:R-:W-:Y:S01]  /*18db0*/  HGMMA.64x16x16.F32.BF16 R32, gdesc[UR4], R32, gsb0 ;  /* 0x00200000042079f0 */ /* 0x000fe20008001820 */
[----:B------:R-:W-:Y:S01]  /*18dc0*/  R2UR UR6, R2 ;  /* 0x00000000020672ca */ /* 0x000fe200000e0000 */
[----:B------:R-:W-:Y:S01]  /*18dd0*/  UMOV UR4, UR36 ;  /* 0x0000002400047c82 */ /* 0x000fe20008000000 */
[----:B------:R-:W-:Y:S01]  /*18de0*/  R2UR UR7, R3 ;  /* 0x00000000030772ca */ /* 0x000fe200000e0000 */
[----:B------:R-:W-:Y:S01]  /*18df0*/  UMOV UR5, UR37 ;  /* 0x0000002500057c82 */ /* 0x000fe20008000000 */
        /* <DEDUP_REMOVED lines=18> */
[----:B------:R-:W-:-:S04]  /*18f20*/  FMNMX.FTZ R3, R46, R3, !PT ;  /* 0x000000032e037209 */ /* 0x000fc80007810000 */
        /* <DEDUP_REMOVED lines=9> */
[----:B------:R-:W-:-:S02]  /*18fc0*/  ISETP.GT.AND P3, PT, R8, 0x39, PT ;  /* 0x000000390800780c */ /* 0x000fc40003f64270 */
[----:B------:R-:W-:Y:S02]  /*18fd0*/  FSEL R78, R38, -INF , P4 ;  /* 0xff800000264e7808 */ /* 0x000fe40002000000 */
[----:B------:R-:W-:Y:S02]  /*18fe0*/  FMNMX.FTZ R3, R76, R3, !PT ;  /* 0x000000034c037209 */ /* 0x000fe40007810000 */
[----:B------:R-:W-:Y:S02]  /*18ff0*/  ISETP.GT.AND P4, PT, R8, 0x40, PT ;  /* 0x000000400800780c */ /* 0x000fe40003f84270 */
[----:B------:R-:W-:Y:S02]  /*19000*/  FSEL R80, R39, -INF , P3 ;  /* 0xff80000027507808 */ /* 0x000fe40001800000 */
[----:B------:R-:W-:Y:S02]  /*19010*/  FMNMX.FTZ R3, R78, R3, !PT ;  /* 0x000000034e037209 */ /* 0x000fe40007810000 */
[----:B------:R-:W-:-:S02]  /*19020*/  ISETP.GT.AND P3, PT, R8, 0x41, PT ;  /* 0x000000410800780c */ /* 0x000fc40003f64270 */
[----:B------:R-:W-:Y:S01]  /*19030*/  FMNMX.FTZ R3, R80, R3, !PT ;  /* 0x0000000350037209 */ /* 0x000fe20007810000 */
[----:B------:R-:W-:Y:S02]  /*19040*/  WARPGROUP.DEPBAR.LE gsb0, 0x0 ;  /* 0x00008000000079c5 */ /* 0x000fe40000010000 */
[----:B------:R-:W-:Y:S01]  /*19050*/  FSEL R82, R26, -INF , P4 ;  /* 0xff8000001a527808 */ /* 0x000fe20002000000 */
[----:B------:R0:W-:Y:S01]  /*19060*/  @!P1 SYNCS.ARRIVE.TRANS64.RED.A1T0 RZ, [R0+URZ], RZ ;  /* 0x000000ff00ff99a7 */ /* 0x0001e2000810043f */
[----:B------:R-:W-:Y:S02]  /*19070*/  ISETP.GT.AND P4, PT, R8, 0x48, PT ;  /* 0x000000480800780c */ /* 0x000fe40003f84270 */
[----:B------:R-:W-:Y:S02]  /*19080*/  FSEL R86, R27, -INF , P3 ;  /* 0xff8000001b567808 */ /* 0x000fe40001800000 */
[----:B------:R-:W-:Y:S02]  /*19090*/  FMNMX.FTZ R3, R82, R3, !PT ;  /* 0x0000000352037209 */ /* 0x000fe40007810000 */
[----:B------:R-:W-:Y:S01]  /*190a0*/  ISETP.GT.AND P3, PT, R8, 0x49, PT ;  /* 0x000000490800780c */ /* 0x000fe20003f64270 */
[----:B------:R-:W1:Y:S01]  /*190b0*/  @P2 LDC R27, c[0x0][0x44c] ;  /* 0x00011300ff1b2b82 */ /* 0x000e620000000800 */
[----:B------:R-:W-:-:S02]  /*190c0*/  FSEL R88, R30, -INF , P4 ;  /* 0xff8000001e587808 */ /* 0x000fc40002000000 */
[----:B------:R-:W-:Y:S02]  /*190d0*/  FMNMX.FTZ R3, R86, R3, !PT ;  /* 0x0000000356037209 */ /* 0x000fe40007810000 */
[----:B------:R-:W-:Y:S02]  /*190e0*/  FSEL R90, R31, -INF , P3 ;  /* 0xff8000001f5a7808 */ /* 0x000fe40001800000 */
[----:B------:R-:W-:Y:S02]  /*190f0*/  FMNMX.FTZ R3, R88, R3, !PT ;  /* 0x0000000358037209 */ /* 0x000fe40007810000 */
[C---:B------:R-:W-:Y:S02]  /*19100*/  ISETP.GT.AND P3, PT, R7.reuse, RZ, PT ;  /* 0x000000ff0700720c */ /* 0x040fe40003f64270 */
[----:B------:R-:W-:Y:S02]  /*19110*/  FMNMX.FTZ R3, R90, R3, !PT ;  /* 0x000000035a037209 */ /* 0x000fe40007810000 */
[----:B------:R-:W-:-:S02]  /*19120*/  ISETP.GT.AND P4, PT, R7, 0x1, PT ;  /* 0x000000010700780c */ /* 0x000fc40003f84270 */
[----:B------:R-:W-:Y:S01]  /*19130*/  FSEL R56, R56, -INF , P3 ;  /* 0xff80000038387808 */ /* 0x000fe20001800000 */
[----:B------:R-:W2:Y:S01]  /*19140*/  SHFL.BFLY PT, R2, R3, 0x2, 0x1f ;  /* 0x0c401f0003027f89 */ /* 0x000ea200000e0000 */
[----:B------:R-:W-:Y:S02]  /*19150*/  FSEL R57, R57, -INF , P4 ;  /* 0xff80000039397808 */ /* 0x000fe40002000000 */
[----:B------:R-:W-:Y:S02]  /*19160*/  FSEL R8, R61, -INF , P6 ;  /* 0xff8000003d087808 */ /* 0x000fe40003000000 */
[C---:B------:R-:W-:Y:S02]  /*19170*/  ISETP.GT.AND P3, PT, R7.reuse, 0x10, PT ;  /* 0x000000100700780c */ /* 0x040fe40003f64270 */
[----:B------:R-:W-:Y:S01]  /*19180*/  ISETP.GT.AND P4, PT, R7, 0x11, PT ;  /* 0x000000110700780c */ /* 0x000fe20003f84270 */
[----:B-1----:R-:W-:Y:S01]  /*19190*/  @P2 IMAD.HI.U32 R27, R230, R27, RZ ;  /* 0x0000001be61b2227 */ /* 0x002fe200078e00ff */
[----:B------:R-:W-:-:S02]  /*191a0*/  FSEL R48, R48, -INF , P3 ;  /* 0xff80000030307808 */ /* 0x000fc40001800000 */
[----:B------:R-:W-:Y:S02]  /*191b0*/  FSEL R10, R49, -INF , P4 ;  /* 0xff800000310a7808 */ /* 0x000fe40002000000 */
[C---:B------:R-:W-:Y:S02]  /*191c0*/  ISETP.GT.AND P3, PT, R7.reuse, 0x19, PT ;  /* 0x000000190700780c */ /* 0x040fe40003f64270 */
[----:B------:R-:W-:Y:S02]  /*191d0*/  ISETP.GT.AND P4, PT, R7, 0x20, PT ;  /* 0x000000200700780c */ /* 0x000fe40003f84270 */
[----:B------:R-:W-:Y:S02]  /*191e0*/  FSEL R12, R53, -INF , P3 ;  /* 0xff800000350c7808 */ /* 0x000fe40001800000 */
[----:B------:R-:W-:Y:S02]  /*191f0*/  ISETP.GT.AND P3, PT, R7, 0x21, PT ;  /* 0x000000210700780c */ /* 0x000fe40003f64270 */
[----:B------:R-:W-:-:S02]  /*19200*/  FSEL R40, R40, -INF , P4 ;  /* 0xff80000028287808 */ /* 0x000fc40002000000 */
[----:B------:R-:W-:Y:S02]  /*19210*/  ISETP.GT.AND P4, PT, R7, 0x28, PT ;  /* 0x000000280700780c */ /* 0x000fe40003f84270 */
[----:B--2---:R-:W-:Y:S02]  /*19220*/  FMNMX.FTZ R2, R3, R2, !PT ;  /* 0x0000000203027209 */ /* 0x004fe40007810000 */
[----:B------:R-:W-:Y:S02]  /*19230*/  FMNMX.FTZ R3, R56, R57, !PT ;  /* 0x0000003938037209 */ /* 0x000fe40007810000 */
[----:B------:R-:W-:Y:S01]  /*19240*/  FSEL R14, R41, -INF , P3 ;  /* 0xff800000290e7808 */ /* 0x000fe20001800000 */
[----:B------:R-:W1:Y:S01]  /*19250*/  SHFL.BFLY PT, R5, R2, 0x1, 0x1f ;  /* 0x0c201f0002057f89 */ /* 0x000e6200000e0000 */
[----:B------:R-:W-:Y:S02]  /*19260*/  ISETP.GT.AND P3, PT, R7, 0x29, PT ;  /* 0x000000290700780c */ /* 0x000fe40003f64270 */
[----:B------:R-:W-:-:S02]  /*19270*/  FSEL R44, R44, -INF , P4 ;  /* 0xff8000002c2c7808 */ /* 0x000fc40002000000 */
[----:B------:R-:W-:Y:S02]  /*19280*/  FSEL R20, R45, -INF , P3 ;  /* 0xff8000002d147808 */ /* 0x000fe40001800000 */
[C---:B------:R-:W-:Y:S02]  /*19290*/  ISETP.GT.AND P3, PT, R7.reuse, 0x30, PT ;  /* 0x000000300700780c */ /* 0x040fe40003f64270 */
[C---:B------:R-:W-:Y:S02]  /*192a0*/  ISETP.GT.AND P4, PT, R7.reuse, 0x31, PT ;  /* 0x000000310700780c */ /* 0x040fe40003f84270 */
[----:B------:R-:W-:Y:S02]  /*192b0*/  FSEL R32, R32, -INF , P3 ;  /* 0xff80000020207808 */ /* 0x000fe40001800000 */
[----:B------:R-:W-:Y:S02]  /*192c0*/  ISETP.GT.AND P3, PT, R7, 0x38, PT ;  /* 0x000000380700780c */ /* 0x000fe40003f64270 */
[----:B------:R-:W-:-:S02]  /*192d0*/  FSEL R26, R33, -INF , P4 ;  /* 0xff800000211a7808 */ /* 0x000fc40002000000 */
[----:B------:R-:W-:Y:S02]  /*192e0*/  ISETP.GT.AND P4, PT, R7, 0x39, PT ;  /* 0x000000390700780c */ /* 0x000fe40003f84270 */
[----:B------:R-:W-:Y:S02]  /*192f0*/  FSEL R36, R36, -INF , P3 ;  /* 0xff80000024247808 */ /* 0x000fe40001800000 */
[----:B------:R-:W-:Y:S02]  /*19300*/  FSEL R30, R37, -INF , P4 ;  /* 0xff800000251e7808 */ /* 0x000fe40002000000 */
[C---:B------:R-:W-:Y:S02]  /*19310*/  ISETP.GT.AND P3, PT, R7.reuse, 0x40, PT ;  /* 0x000000400700780c */ /* 0x040fe40003f64270 */
[----:B-1----:R-:W-:Y:S02]  /*19320*/  FMNMX.FTZ R4, R2, R5, !PT ;  /* 0x0000000502047209 */ /* 0x002fe40007810000 */
[----:B------:R-:W-:Y:S01]  /*19330*/  FMNMX.FTZ R5, R60, R3, !PT ;  /* 0x000000033c057209 */ /* 0x000fe20007810000 */
[----:B------:R-:W-:Y:S01]  /*19340*/  IMAD.U32 R3, RZ, RZ, UR4 ;  /* 0x00000004ff037e24 */ /* 0x000fe2000f8e00ff */
[----:B------:R-:W-:-:S02]  /*19350*/  ISETP.GT.AND P4, PT, R7, 0x41, PT ;  /* 0x000000410700780c */ /* 0x000fc40003f84270 */
[----:B------:R-:W-:Y:S01]  /*19360*/  FMNMX.FTZ R5, R8, R5, !PT ;  /* 0x0000000508057209 */ /* 0x000fe20007810000 */
[----:B------:R-:W-:Y:S01]  /*19370*/  FMUL.FTZ R2, R4, R3 ;  /* 0x0000000304027220 */ /* 0x000fe20000410000 */
[----:B------:R-:W-:Y:S02]  /*19380*/  FSEL R24, R24, -INF , P3 ;  /* 0xff80000018187808 */ /* 0x000fe40001800000 */
[----:B------:R-:W-:Y:S02]  /*19390*/  FMNMX.FTZ R5, R48, R5, !PT ;  /* 0x0000000530057209 */ /* 0x000fe40007810000 */
[----:B------:R-:W-:Y:S02]  /*193a0*/  ISETP.GT.AND P3, PT, R7, 0x48, PT ;  /* 0x000000480700780c */ /* 0x000fe40003f64270 */
[----:B------:R-:W-:Y:S02]  /*193b0*/  FMNMX.FTZ R5, R10, R5, !PT ;  /* 0x000000050a057209 */ /* 0x000fe40007810000 */
[----:B------:R-:W-:-:S02]  /*193c0*/  FSEL R34, R25, -INF , P4 ;  /* 0xff80000019227808 */ /* 0x000fc40002000000 */
[----:B------:R-:W-:Y:S02]  /*193d0*/  FMNMX.FTZ R5, R52, R5, !PT ;  /* 0x0000000534057209 */ /* 0x000fe40007810000 */
[----:B------:R-:W-:Y:S02]  /*193e0*/  ISETP.GT.AND P4, PT, R7, 0x49, PT ;  /* 0x000000490700780c */ /* 0x000fe40003f84270 */
[----:B------:R-:W-:Y:S02]  /*193f0*/  FMNMX.FTZ R5, R12, R5, !PT ;  /* 0x000000050c057209 */ /* 0x000fe40007810000 */
[----:B------:R-:W-:Y:S02]  /*19400*/  FSEL R28, R28, -INF , P3 ;  /* 0xff8000001c1c7808 */ /* 0x000fe40001800000 */
[----:B------:R-:W-:Y:S02]  /*19410*/  FMNMX.FTZ R5, R40, R5, !PT ;  /* 0x0000000528057209 */ /* 0x000fe40007810000 */
[----:B------:R-:W-:-:S02]  /*19420*/  FSETP.NEU.FTZ.AND P6, PT, R4, -INF , PT ;  /* 0xff8000000400780b */ /* 0x000fc40003fdd000 */
[----:B------:R-:W-:Y:S02]  /*19430*/  FMNMX.FTZ R5, R14, R5, !PT ;  /* 0x000000050e057209 */ /* 0x000fe40007810000 */
[----:B------:R-:W-:Y:S02]  /*19440*/  FSEL R38, R29, -INF , P4 ;  /* 0xff8000001d267808 */ /* 0x000fe40002000000 */
[----:B------:R-:W-:Y:S02]  /*19450*/  FMNMX.FTZ R5, R44, R5, !PT ;  /* 0x000000052c057209 */ /* 0x000fe40007810000 */
[----:B------:R-:W-:Y:S02]  /*19460*/  FSEL R9, R2, RZ, P6 ;  /* 0x000000ff02097208 */ /* 0x000fe40003000000 */
[----:B------:R-:W-:-:S03]  /*19470*/  FMNMX.FTZ R5, R20, R5, !PT ;  /* 0x0000000514057209 */ /* 0x000fc60007810000 */
[--C-:B------:R-:W-:Y:S01]  /*19480*/  FFMA.FTZ R205, R50, R3, -R9.reuse ;  /* 0x0000000332cd7223 */ /* 0x100fe20000010809 */
[----:B------:R-:W-:Y:S01]  /*19490*/  FMNMX.FTZ R5, R32, R5, !PT ;  /* 0x0000000520057209 */ /* 0x000fe20007810000 */
[-CC-:B------:R-:W-:Y:S01]  /*194a0*/  FFMA.FTZ R209, R58, R3.reuse, -R9.reuse ;  /* 0x000000033ad17223 */ /* 0x180fe20000010809 */
[-CC-:B------:R-:W-:Y:S01]  /*194b0*/  FFMA.FTZ R2, R59, R3.reuse, -R9.reuse ;  /* 0x000000033b027223 */ /* 0x180fe20000010809 */
[--C-:B------:R-:W-:Y:S01]  /*194c0*/  FFMA.FTZ R211, R62, R3, -R9.reuse ;  /* 0x000000033ed37223 */ /* 0x100fe20000010809 */
[----:B------:R-:W-:Y:S01]  /*194d0*/  FMNMX.FTZ R5, R26, R5, !PT ;  /* 0x000000051a057209 */ /* 0x000fe20007810000 */
[-CC-:B------:R-:W-:Y:S01]  /*194e0*/  FFMA.FTZ R6, R64, R3.reuse, -R9.reuse ;  /* 0x0000000340067223 */ /* 0x180fe20000010809 */
[--C-:B------:R-:W-:Y:S01]  /*194f0*/  FFMA.FTZ R66, R66, R3, -R9.reuse ;  /* 0x0000000342427223 */ /* 0x100fe20000010809 */
[----:B------:R-:W-:Y:S01]  /*19500*/  MUFU.EX2 R209, R209 ;  /* 0x000000d100d17308 */ /* 0x000fe20000000800 */
[----:B------:R-:W-:Y:S01]  /*19510*/  FMNMX.FTZ R5, R36, R5, !PT ;  /* 0x0000000524057209 */ /* 0x000fe20007810000 */
[-CC-:B------:R-:W-:Y:S01]  /*19520*/  FFMA.FTZ R54, R54, R3.reuse, -R9.reuse ;  /* 0x0000000336367223 */ /* 0x180fe20000010809 */
[-CC-:B------:R-:W-:Y:S01]  /*19530*/  FFMA.FTZ R68, R68, R3.reuse, -R9.reuse ;  /* 0x0000000344447223 */ /* 0x180fe20000010809 */
[--C-:B------:R-:W-:Y:S01]  /*19540*/  FFMA.FTZ R42, R42, R3, -R9.reuse ;  /* 0x000000032a2a7223 */ /* 0x100fe20000010809 */
[----:B------:R-:W-:Y:S01]  /*19550*/  FMNMX.FTZ R5, R30, R5, !PT ;  /* 0x000000051e057209 */ /* 0x000fe20007810000 */
[-CC-:B------:R-:W-:Y:S01]  /*19560*/  FFMA.FTZ R70, R70, R3.reuse, -R9.reuse ;  /* 0x0000000346467223 */ /* 0x180fe20000010809 */
[--C-:B------:R-:W-:Y:S01]  /*19570*/  FFMA.FTZ R46, R46, R3, -R9.reuse ;  /* 0x000000032e2e7223 */ /* 0x100fe20000010809 */
[----:B------:R-:W1:Y:S01]  /*19580*/  MUFU.EX2 R2, R2 ;  /* 0x0000000200027308 */ /* 0x000e620000000800 */
        /* <DEDUP_REMOVED lines=13> */
[----:B------:R-:W-:Y:S01]  /*19660*/  FFMA.FTZ R90, R90, R3, -R9 ;  /* 0x000000035a5a7223 */ /* 0x000fe20000010809 */
[----:B------:R-:W-:Y:S01]  /*19670*/  CS2R R64, SRZ ;  /* 0x0000000000407805 */ /* 0x000fe2000001ff00 */
[----:B------:R-:W-:Y:S01]  /*19680*/  MUFU.EX2 R6, R6 ;  /* 0x0000000600067308 */ /* 0x000fe20000000800 */
[----:B------:R-:W-:Y:S01]  /*19690*/  CS2R R62, SRZ ;  /* 0x00000000003e7805 */ /* 0x000fe2000001ff00 */
[----:B------:R-:W2:Y:S01]  /*196a0*/  SHFL.BFLY PT, R50, R5, 0x2, 0x1f ;  /* 0x0c401f0005327f89 */ /* 0x000ea200000e0000 */
[----:B------:R-:W-:-:S05]  /*196b0*/  CS2R R58, SRZ ;  /* 0x00000000003a7805 */ /* 0x000fca000001ff00 */
[----:B------:R-:W-:Y:S08]  /*196c0*/  MUFU.EX2 R205, R205 ;  /* 0x000000cd00cd7308 */ /* 0x000ff00000000800 */
[----:B------:R-:W-:Y:S08]  /*196d0*/  MUFU.EX2 R66, R66 ;  /* 0x0000004200427308 */ /* 0x000ff00000000800 */
[----:B------:R-:W-:Y:S01]  /*196e0*/  MUFU.EX2 R54, R54 ;  /* 0x0000003600367308 */ /* 0x000fe20000000800 */
[----:B--2---:R-:W-:-:S05]  /*196f0*/  FMNMX.FTZ R50, R5, R50, !PT ;  /* 0x0000003205327209 */ /* 0x004fca0007810000 */
[----:B------:R-:W2:Y:S02]  /*19700*/  SHFL.BFLY PT, R5, R50, 0x1, 0x1f ;  /* 0x0c201f0032057f89 */ /* 0x000ea400000e0000 */
[----:B------:R3:W-:Y:S08]  /*19710*/  MUFU.EX2 R207, R68 ;  /* 0x0000004400cf7308 */ /* 0x0007f00000000800 */
[----:B------:R-:W-:Y:S01]  /*19720*/  MUFU.EX2 R42, R42 ;  /* 0x0000002a002a7308 */ /* 0x000fe20000000800 */
[----:B---3--:R-:W-:-:S07]  /*19730*/  CS2R R68, SRZ ;  /* 0x0000000000447805 */ /* 0x008fce000001ff00 */
[----:B------:R3:W-:Y:S01]  /*19740*/  MUFU.EX2 R201, R70 ;  /* 0x0000004600c97308 */ /* 0x0007e20000000800 */
[----:B--2---:R-:W-:-:S07]  /*19750*/  FMNMX.FTZ R5, R50, R5, !PT ;  /* 0x0000000532057209 */ /* 0x004fce0007810000 */
[----:B------:R-:W-:Y:S01]  /*19760*/  MUFU.EX2 R46, R46 ;  /* 0x0000002e002e7308 */ /* 0x000fe20000000800 */
[----:B------:R-:W2:Y:S01]  /*19770*/  @P2 LDC R50, c[0x0][0x450] ;  /* 0x00011400ff322b82 */ /* 0x000ea20000000800 */
[----:B---3--:R-:W-:Y:S02]  /*19780*/  CS2R R70, SRZ ;  /* 0x0000000000467805 */ /* 0x008fe4000001ff00 */
[C---:B------:R-:W-:Y:S01]  /*19790*/  FSETP.NEU.FTZ.AND P3, PT, R5.reuse, -INF , PT ;  /* 0xff8000000500780b */ /* 0x040fe20003f7d000 */
[----:B------:R-:W-:-:S03]  /*197a0*/  FMUL.FTZ R7, R5, R3 ;  /* 0x0000000305077220 */ /* 0x000fc60000410000 */
[----:B------:R3:W-:Y:S02]  /*197b0*/  MUFU.EX2 R203, R72 ;  /* 0x0000004800cb7308 */ /* 0x0007e40000000800 */
[----:B------:R-:W-:-:S05]  /*197c0*/  FSEL R7, R7, RZ, P3 ;  /* 0x000000ff07077208 */ /* 0x000fca0001800000 */
[-CC-:B------:R-:W-:Y:S01]  /*197d0*/  FFMA.FTZ R56, R56, R3.reuse, -R7.reuse ;  /* 0x0000000338387223 */ /* 0x180fe20000010807 */
        /* <DEDUP_REMOVED lines=17> */
[-CC-:B------:R-:W-:Y:S01]  /*198f0*/  FFMA.FTZ R24, R24, R3.reuse, -R7.reuse ;  /* 0x0000000318187223 */ /* 0x180fe20000010807 */
[-CC-:B------:R-:W-:Y:S01]  /*19900*/  FFMA.FTZ R34, R34, R3.reuse, -R7.reuse ;  /* 0x0000000322227223 */ /* 0x180fe20000010807 */
[-CC-:B------:R-:W-:Y:S01]  /*19910*/  FFMA.FTZ R28, R28, R3.reuse, -R7.reuse ;  /* 0x000000031c1c7223 */ /* 0x180fe20000010807 */
[----:B------:R-:W-:Y:S01]  /*19920*/  FFMA.FTZ R38, R38, R3, -R7 ;  /* 0x0000000326267223 */ /* 0x000fe20000010807 */
[----:B------:R1:W-:Y:S01]  /*19930*/  MUFU.EX2 R9, R8 ;  /* 0x0000000800097308 */ /* 0x0003e20000000800 */
[----:B---3--:R-:W-:-:S07]  /*19940*/  CS2R R72, SRZ ;  /* 0x0000000000487805 */ /* 0x008fce000001ff00 */
[----:B------:R-:W3:Y:S01]  /*19950*/  MUFU.EX2 R60, R60 ;  /* 0x0000003c003c7308 */ /* 0x000ee20000000800 */
[----:B-1----:R-:W-:Y:S01]  /*19960*/  FADD.FTZ R8, R209, R2 ;  /* 0x00000002d1087221 */ /* 0x002fe20000010000 */
[----:B------:R-:W-:Y:S02]  /*19970*/  F2FP.BF16.F32.PACK_AB R209, R2, R209 ;  /* 0x000000d102d1723e */ /* 0x000fe400000010ff */
[----:B----4-:R-:W-:Y:S01]  /*19980*/  F2FP.BF16.F32.PACK_AB R208, R57, R56 ;  /* 0x0000003839d0723e */ /* 0x010fe200000010ff */
[----:B------:R-:W-:Y:S01]  /*19990*/  FADD.FTZ R25, R211, R8 ;  /* 0x00000008d3197221 */ /* 0x000fe20000010000 */
[C---:B------:R-:W-:Y:S02]  /*199a0*/  F2FP.BF16.F32.PACK_AB R211, R6.reuse, R211 ;  /* 0x000000d306d3723e */ /* 0x040fe400000010ff */
[----:B------:R-:W-:Y:S01]  /*199b0*/  MUFU.EX2 R48, R48 ;  /* 0x0000003000307308 */ /* 0x000fe20000000800 */
[----:B------:R-:W-:Y:S01]  /*199c0*/  FADD.FTZ R8, R6, R25 ;  /* 0x0000001906087221 */ /* 0x000fe20000010000 */
[----:B------:R-:W-:Y:S01]  /*199d0*/  FADD.FTZ R25, R56, R57 ;  /* 0x0000003938197221 */ /* 0x000fe20000010000 */
[----:B------:R-:W-:-:S05]  /*199e0*/  CS2R R56, SRZ ;  /* 0x0000000000387805 */ /* 0x000fca000001ff00 */
[----:B------:R1:W4:Y:S01]  /*199f0*/  MUFU.EX2 R11, R10 ;  /* 0x0000000a000b7308 */ /* 0x0003220000000800 */
[----:B---3--:R-:W-:-:S07]  /*19a00*/  F2FP.BF16.F32.PACK_AB R210, R9, R60 ;  /* 0x0000003c09d2723e */ /* 0x008fce00000010ff */
[----:B------:R-:W-:Y:S01]  /*19a10*/  MUFU.EX2 R52, R52 ;  /* 0x0000003400347308 */ /* 0x000fe20000000800 */
[----:B-1----:R-:W-:Y:S01]  /*19a20*/  IMAD.MOV.U32 R10, RZ, RZ, R230 ;  /* 0x000000ffff0a7224 */ /* 0x002fe200078e00e6 */
[----:B--2---:R-:W-:Y:S01]  /*19a30*/  @P2 SHF.R.U32.HI R10, RZ, R50, R27 ;  /* 0x00000032ff0a2219 */ /* 0x004fe2000001161b */
[----:B------:R-:W-:Y:S01]  /*19a40*/  FADD.FTZ R27, R205, R8 ;  /* 0x00000008cd1b7221 */ /* 0x000fe20000010000 */
[----:B------:R-:W-:Y:S01]  /*19a50*/  FADD.FTZ R8, R60, R25 ;  /* 0x000000193c087221 */ /* 0x000fe20000010000 */
[C---:B------:R-:W-:Y:S02]  /*19a60*/  F2FP.BF16.F32.PACK_AB R205, R66.reuse, R205 ;  /* 0x000000cd42cd723e */ /* 0x040fe400000010ff */
[----:B------:R-:W-:Y:S01]  /*19a70*/  CS2R R60, SRZ ;  /* 0x00000000003c7805 */ /* 0x000fe2000001ff00 */
[----:B------:R-:W-:Y:S01]  /*19a80*/  FADD.FTZ R27, R66, R27 ;  /* 0x0000001b421b7221 */ /* 0x000fe20000010000 */
[----:B------:R1:W2:Y:S01]  /*19a90*/  MUFU.EX2 R13, R12 ;  /* 0x0000000c000d7308 */ /* 0x0002a20000000800 */
[----:B----4-:R-:W-:-:S02]  /*19aa0*/  F2FP.BF16.F32.PACK_AB R204, R11, R48 ;  /* 0x000000300bcc723e */ /* 0x010fc400000010ff */
[----:B------:R-:W-:Y:S02]  /*19ab0*/  CS2R R66, SRZ ;  /* 0x0000000000427805 */ /* 0x000fe4000001ff00 */
[----:B------:R-:W-:-:S03]  /*19ac0*/  CS2R R50, SRZ ;  /* 0x0000000000327805 */ /* 0x000fc6000001ff00 */
[----:B------:R-:W3:Y:S01]  /*19ad0*/  MUFU.EX2 R40, R40 ;  /* 0x0000002800287308 */ /* 0x000ee20000000800 */
[----:B-1----:R-:W-:Y:S01]  /*19ae0*/  IADD3 R12, R10, R232, -R231 ;  /* 0x000000e80a0c7210 */ /* 0x002fe20007ffe8e7 */
[----:B------:R-:W-:Y:S01]  /*19af0*/  FADD.FTZ R10, R54, R27 ;  /* 0x0000001b360a7221 */ /* 0x000fe20000010000 */
[----:B------:R-:W-:-:S03]  /*19b00*/  FADD.FTZ R27, R9, R8 ;  /* 0x00000008091b7221 */ /* 0x000fc60000010000 */
[----:B------:R-:W-:Y:S01]  /*19b10*/  FADD.FTZ R29, R207, R10 ;  /* 0x0000000acf1d7221 */ /* 0x000fe20000010000 */
[----:B0-----:R-:W-:Y:S01]  /*19b20*/  FADD.FTZ R0, R48, R27 ;  /* 0x0000001b30007221 */ /* 0x001fe20000010000 */
[----:B------:R-:W0:Y:S01]  /*19b30*/  MUFU.EX2 R74, R74 ;  /* 0x0000004a004a7308 */ /* 0x000e220000000800 */
[----:B------:R-:W-:-:S04]  /*19b40*/  IMAD.HI R12, R12, 0x66666667, RZ ;  /* 0x666666670c0c7827 */ /* 0x000fc800078e02ff */
[----:B------:R-:W-:Y:S01]  /*19b50*/  FADD.FTZ R8, R42, R29 ;  /* 0x0000001d2a087221 */ /* 0x000fe20000010000 */
[----:B------:R-:W-:Y:S01]  /*19b60*/  FADD.FTZ R27, R11, R0 ;  /* 0x000000000b1b7221 */ /* 0x000fe20000010000 */
[----:B--2---:R-:W-:Y:S02]  /*19b70*/  F2FP.BF16.F32.PACK_AB R206, R13, R52 ;  /* 0x000000340dce723e */ /* 0x004fe400000010ff */
[----:B------:R-:W-:Y:S01]  /*19b80*/  CS2R R48, SRZ ;  /* 0x0000000000307805 */ /* 0x000fe2000001ff00 */
[----:B------:R-:W-:Y:S01]  /*19b90*/  FADD.FTZ R29, R201, R8 ;  /* 0x00000008c91d7221 */ /* 0x000fe20000010000 */
[----:B------:R-:W-:Y:S01]  /*19ba0*/  FADD.FTZ R0, R52, R27 ;  /* 0x0000001b34007221 */ /* 0x000fe20000010000 */
[----:B------:R-:W1:Y:S01]  /*19bb0*/  MUFU.EX2 R15, R14 ;  /* 0x0000000e000f7308 */ /* 0x000e620000000800 */
[----:B------:R-:W-:Y:S01]  /*19bc0*/  SHF.R.U32.HI R225, RZ, 0x1f, R12 ;  /* 0x0000001fffe17819 */ /* 0x000fe2000001160c */
[----:B------:R-:W-:Y:S01]  /*19bd0*/  FADD.FTZ R8, R46, R29 ;  /* 0x0000001d2e087221 */ /* 0x000fe20000010000 */
[----:B------:R-:W-:Y:S01]  /*19be0*/  FADD.FTZ R29, R13, R0 ;  /* 0x000000000d1d7221 */ /* 0x000fe20000010000 */
[----:B------:R-:W-:-:S02]  /*19bf0*/  F2FP.BF16.F32.PACK_AB R207, R207, R54 ;  /* 0x00000036cfcf723e */ /* 0x000fc400000010ff */
[----:B------:R-:W-:Y:S01]  /*19c00*/  CS2R R54, SRZ ;  /* 0x0000000000367805 */ /* 0x000fe2000001ff00 */
[----:B------:R-:W-:Y:S01]  /*19c10*/  FADD.FTZ R31, R203, R8 ;  /* 0x00000008cb1f7221 */ /* 0x000fe20000010000 */
[----:B---3--:R-:W-:Y:S01]  /*19c20*/  FADD.FTZ R0, R40, R29 ;  /* 0x0000001d28007221 */ /* 0x008fe20000010000 */
[----:B------:R2:W3:Y:S01]  /*19c30*/  MUFU.EX2 R197, R76 ;  /* 0x0000004c00c57308 */ /* 0x0004e20000000800 */
[----:B------:R-:W-:Y:S01]  /*19c40*/  LEA.HI.SX32 R225, R12, R225, 0x1b ;  /* 0x000000e10ce17211 */ /* 0x000fe200078fdaff */
[----:B0-----:R-:W-:Y:S01]  /*19c50*/  FADD.FTZ R8, R74, R31 ;  /* 0x0000001f4a087221 */ /* 0x001fe20000010000 */
[----:B------:R-:W-:Y:S02]  /*19c60*/  F2FP.BF16.F32.PACK_AB R201, R201, R42 ;  /* 0x0000002ac9c9723e */ /* 0x000fe400000010ff */
[----:B------:R-:W-:Y:S02]  /*19c70*/  CS2R R52, SRZ ;  /* 0x0000000000347805 */ /* 0x000fe4000001ff00 */
[----:B------:R-:W-:-:S02]  /*19c80*/  VIMNMX R225, RZ, R225, !PT ;  /* 0x000000e1ffe17248 */ /* 0x000fc40007fe0100 */
[----:B------:R-:W-:Y:S02]  /*19c90*/  CS2R R42, SRZ ;  /* 0x00000000002a7805 */ /* 0x000fe4000001ff00 */
[----:B------:R-:W-:Y:S01]  /*19ca0*/  F2FP.BF16.F32.PACK_AB R203, R203, R46 ;  /* 0x0000002ecbcb723e */ /* 0x000fe200000010ff */
[----:B------:R-:W0:Y:S01]  /*19cb0*/  MUFU.EX2 R44, R44 ;  /* 0x0000002c002c7308 */ /* 0x000e220000000800 */
[C---:B-1----:R-:W-:Y:S01]  /*19cc0*/  FADD.FTZ R7, R15.reuse, R0 ;  /* 0x000000000f077221 */ /* 0x042fe20000010000 */
[----:B------:R-:W-:Y:S02]  /*19cd0*/  F2FP.BF16.F32.PACK_AB R200, R15, R40 ;  /* 0x000000280fc8723e */ /* 0x000fe400000010ff */
[----:B--2---:R-:W-:Y:S02]  /*19ce0*/  CS2R R76, SRZ ;  /* 0x00000000004c7805 */ /* 0x004fe4000001ff00 */
[----:B------:R-:W-:Y:S02]  /*19cf0*/  CS2R R46, SRZ ;  /* 0x00000000002e7805 */ /* 0x000fe4000001ff00 */
[----:B------:R-:W-:Y:S01]  /*19d00*/  CS2R R40, SRZ ;  /* 0x0000000000287805 */ /* 0x000fe2000001ff00 */
[----:B------:R-:W1:Y:S01]  /*19d10*/  MUFU.EX2 R78, R78 ;  /* 0x0000004e004e7308 */ /* 0x000e620000000800 */
[C---:B---3--:R-:W-:Y:S01]  /*19d20*/  FADD.FTZ R29, R197.reuse, R8 ;  /* 0x00000008c51d7221 */ /* 0x048fe20000010000 */
[----:B------:R-:W-:Y:S01]  /*19d30*/  VIADD R8, R84, 0xfffffffe ;  /* 0xfffffffe54087836 */ /* 0x000fe20000000000 */
[----:B------:R-:W-:-:S02]  /*19d40*/  F2FP.BF16.F32.PACK_AB R197, R197, R74 ;  /* 0x0000004ac5c5723e */ /* 0x000fc400000010ff */
[----:B------:R-:W-:Y:S02]  /*19d50*/  CS2R R84, SRZ ;  /* 0x0000000000547805 */ /* 0x000fe4000001ff00 */
[----:B------:R-:W-:Y:S02]  /*19d60*/  CS2R R74, SRZ ;  /* 0x00000000004a7805 */ /* 0x000fe4000001ff00 */
[----:B------:R-:W-:Y:S01]  /*19d70*/  ISETP.GE.AND P3, PT, R8, R225, PT ;  /* 0x000000e10800720c */ /* 0x000fe20003f66270 */
[----:B------:R-:W2:Y:S01]  /*19d80*/  MUFU.EX2 R21, R20 ;  /* 0x0000001400157308 */ /* 0x000ea20000000800 */
[----:B0-----:R-:W-:-:S07]  /*19d90*/  FADD.FTZ R0, R44, R7 ;  /* 0x000000072c007221 */ /* 0x001fce0000010000 */
[----:B------:R0:W3:Y:S01]  /*19da0*/  MUFU.EX2 R199, R80 ;  /* 0x0000005000c77308 */ /* 0x0000e20000000800 */
[----:B-1----:R-:W-:-:S07]  /*19db0*/  FADD.FTZ R2, R78, R29 ;  /* 0x0000001d4e027221 */ /* 0x002fce0000010000 */
[----:B------:R-:W1:Y:S01]  /*19dc0*/  MUFU.EX2 R32, R32 ;  /* 0x0000002000207308 */ /* 0x000e620000000800 */
[C---:B--2---:R-:W-:Y:S01]  /*19dd0*/  FADD.FTZ R29, R21.reuse, R0 ;  /* 0x00000000151d7221 */ /* 0x044fe20000010000 */
[----:B------:R-:W-:Y:S02]  /*19de0*/  F2FP.BF16.F32.PACK_AB R202, R21, R44 ;  /* 0x0000002c15ca723e */ /* 0x000fe400000010ff */
[----:B0-----:R-:W-:Y:S02]  /*19df0*/  CS2R R80, SRZ ;  /* 0x0000000000507805 */ /* 0x001fe4000001ff00 */
[----:B------:R-:W-:Y:S02]  /*19e00*/  CS2R R44, SRZ ;  /* 0x00000000002c7805 */ /* 0x000fe4000001ff00 */
[----:B------:R-:W0:Y:S01]  /*19e10*/  MUFU.EX2 R82, R82 ;  /* 0x0000005200527308 */ /* 0x000e220000000800 */
[C---:B---3--:R-:W-:Y:S01]  /*19e20*/  FADD.FTZ R31, R199.reuse, R2 ;  /* 0x00000002c71f7221 */ /* 0x048fe20000010000 */
[----:B------:R-:W-:-:S02]  /*19e30*/  F2FP.BF16.F32.PACK_AB R199, R199, R78 ;  /* 0x0000004ec7c7723e */ /* 0x000fc400000010ff */
[----:B------:R-:W-:-:S04]  /*19e40*/  CS2R R78, SRZ ;  /* 0x00000000004e7805 */ /* 0x000fc8000001ff00 */
[----:B------:R-:W2:Y:S01]  /*19e50*/  MUFU.EX2 R25, R26 ;  /* 0x0000001a00197308 */ /* 0x000ea20000000800 */
[----:B-1----:R-:W-:-:S07]  /*19e60*/  FADD.FTZ R0, R32, R29 ;  /* 0x0000001d20007221 */ /* 0x002fce0000010000 */
[----:B------:R1:W3:Y:S01]  /*19e70*/  MUFU.EX2 R193, R86 ;  /* 0x0000005600c17308 */ /* 0x0002e20000000800 */
[----:B0-----:R-:W-:-:S07]  /*19e80*/  FADD.FTZ R2, R82, R31 ;  /* 0x0000001f52027221 */ /* 0x001fce0000010000 */
[----:B------:R-:W0:Y:S01]  /*19e90*/  MUFU.EX2 R36, R36 ;  /* 0x0000002400247308 */ /* 0x000e220000000800 */
[C---:B--2---:R-:W-:Y:S01]  /*19ea0*/  FADD.FTZ R29, R25.reuse, R0 ;  /* 0x00000000191d7221 */ /* 0x044fe20000010000 */
[----:B------:R-:W-:Y:S02]  /*19eb0*/  F2FP.BF16.F32.PACK_AB R196, R25, R32 ;  /* 0x0000002019c4723e */ /* 0x000fe400000010ff */
[----:B-1----:R-:W-:Y:S02]  /*19ec0*/  CS2R R86, SRZ ;  /* 0x0000000000567805 */ /* 0x002fe4000001ff00 */
[----:B------:R-:W-:Y:S02]  /*19ed0*/  CS2R R32, SRZ ;  /* 0x0000000000207805 */ /* 0x000fe4000001ff00 */
[----:B------:R-:W1:Y:S01]  /*19ee0*/  MUFU.EX2 R88, R88 ;  /* 0x0000005800587308 */ /* 0x000e620000000800 */
[C---:B---3--:R-:W-:Y:S01]  /*19ef0*/  FADD.FTZ R31, R193.reuse, R2 ;  /* 0x00000002c11f7221 */ /* 0x048fe20000010000 */
[----:B------:R-:W-:Y:S01]  /*19f00*/  F2FP.BF16.F32.PACK_AB R193, R193, R82 ;  /* 0x00000052c1c1723e */ /* 0x000fe200000010ff */
[----:B------:R-:W-:Y:S01]  /*19f10*/  IMAD.MOV.U32 R2, RZ, RZ, 0x3f800000 ;  /* 0x3f800000ff027424 */ /* 0x000fe200078e00ff */
[----:B------:R-:W-:-:S04]  /*19f20*/  CS2R R82, SRZ ;  /* 0x0000000000527805 */ /* 0x000fc8000001ff00 */
[----:B------:R-:W2:Y:S01]  /*19f30*/  MUFU.EX2 R27, R30 ;  /* 0x0000001e001b7308 */ /* 0x000ea20000000800 */
[----:B0-----:R-:W-:-:S07]  /*19f40*/  FADD.FTZ R0, R36, R29 ;  /* 0x0000001d24007221 */ /* 0x001fce0000010000 */
[----:B------:R-:W0:Y:S01]  /*19f50*/  MUFU.EX2 R24, R24 ;  /* 0x0000001800187308 */ /* 0x000e220000000800 */
[----:B-1----:R-:W-:-:S07]  /*19f60*/  FADD.FTZ R12, R88, R31 ;  /* 0x0000001f580c7221 */ /* 0x002fce0000010000 */
[----:B------:R1:W3:Y:S01]  /*19f70*/  MUFU.EX2 R7, R34 ;  /* 0x0000002200077308 */ /* 0x0002e20000000800 */
[C---:B--2---:R-:W-:Y:S01]  /*19f80*/  FADD.FTZ R31, R27.reuse, R0 ;  /* 0x000000001b1f7221 */ /* 0x044fe20000010000 */
[----:B------:R-:W-:Y:S02]  /*19f90*/  F2FP.BF16.F32.PACK_AB R198, R27, R36 ;  /* 0x000000241bc6723e */ /* 0x000fe400000010ff */
[----:B------:R-:W-:Y:S02]  /*19fa0*/  CS2R R36, SRZ ;  /* 0x0000000000247805 */ /* 0x000fe4000001ff00 */
[----:B------:R-:W-:Y:S02]  /*19fb0*/  CS2R R26, SRZ ;  /* 0x00000000001a7805 */ /* 0x000fe4000001ff00 */
[----:B------:R-:W2:Y:S01]  /*19fc0*/  MUFU.EX2 R28, R28 ;  /* 0x0000001c001c7308 */ /* 0x000ea20000000800 */
[----:B0-----:R-:W-:Y:S01]  /*19fd0*/  FADD.FTZ R0, R24, R31 ;  /* 0x0000001f18007221 */ /* 0x001fe20000010000 */
[----:B-1----:R-:W-:-:S02]  /*19fe0*/  CS2R R34, SRZ ;  /* 0x0000000000227805 */ /* 0x002fc4000001ff00 */
[----:B------:R-:W-:-:S04]  /*19ff0*/  CS2R R30, SRZ ;  /* 0x00000000001e7805 */ /* 0x000fc8000001ff00 */
[----:B------:R0:W1:Y:S01]  /*1a000*/  MUFU.EX2 R195, R90 ;  /* 0x0000005a00c37308 */ /* 0x0000620000000800 */
[C---:B---3--:R-:W-:Y:S01]  /*1a010*/  FADD.FTZ R9, R7.reuse, R0 ;  /* 0x0000000007097221 */ /* 0x048fe20000010000 */
[----:B------:R-:W-:Y:S02]  /*1a020*/  F2FP.BF16.F32.PACK_AB R192, R7, R24 ;  /* 0x0000001807c0723e */ /* 0x000fe400000010ff */
[----:B------:R-:W-:-:S04]  /*1a030*/  CS2R R24, SRZ ;  /* 0x0000000000187805 */ /* 0x000fc8000001ff00 */
[----:B------:R3:W4:Y:S01]  /*1a040*/  MUFU.EX2 R29, R38 ;  /* 0x00000026001d7308 */ /* 0x0007220000000800 */
[----:B--2---:R-:W-:Y:S01]  /*1a050*/  FADD.FTZ R0, R28, R9 ;  /* 0x000000091c007221 */ /* 0x004fe20000010000 */
[----:B0-----:R-:W-:Y:S01]  /*1a060*/  CS2R R90, SRZ ;  /* 0x00000000005a7805 */ /* 0x001fe2000001ff00 */
[C---:B-1----:R-:W-:Y:S01]  /*1a070*/  FADD.FTZ R12, R195.reuse, R12 ;  /* 0x0000000cc30c7221 */ /* 0x042fe20000010000 */
[----:B------:R-:W-:Y:S02]  /*1a080*/  F2FP.BF16.F32.PACK_AB R195, R195, R88 ;  /* 0x00000058c3c3723e */ /* 0x000fe400000010ff */
[----:B------:R-:W-:Y:S02]  /*1a090*/  CS2R R88, SRZ ;  /* 0x0000000000587805 */ /* 0x000fe4000001ff00 */
[----:B---3--:R-:W-:Y:S01]  /*1a0a0*/  CS2R R38, SRZ ;  /* 0x0000000000267805 */ /* 0x008fe2000001ff00 */
[C---:B----4-:R-:W-:Y:S01]  /*1a0b0*/  FADD.FTZ R13, R29.reuse, R0 ;  /* 0x000000001d0d7221 */ /* 0x050fe20000010000 */
[----:B------:R-:W-:Y:S01]  /*1a0c0*/  F2FP.BF16.F32.PACK_AB R194, R29, R28 ;  /* 0x0000001c1dc2723e */ /* 0x000fe200000010ff */
[----:B------:R-:W-:Y:S01]  /*1a0d0*/  IMAD.MOV.U32 R0, RZ, RZ, 0x3f800000 ;  /* 0x3f800000ff007424 */ /* 0x000fe200078e00ff */
[----:B------:R-:W-:Y:S01]  /*1a0e0*/  CS2R R28, SRZ ;  /* 0x00000000001c7805 */ /* 0x000fe2000001ff00 */
[----:B------:R-:W-:Y:S06]  /*1a0f0*/  @!P3 BRA `(.L_x_3065) ;  /* 0x0000004c00b8b947 */ /* 0x000fec0003800000 */
[----:B------:R-:W-:Y:S01]  /*1a100*/  BSSY B1, `(.L_x_3065) ;  /* 0x00004ed000017945 */ /* 0x000fe20003800000 */
[----:B------:R-:W-:Y:S02]  /*1a110*/  IMAD.MOV.U32 R6, RZ, RZ, R4 ;  /* 0x000000ffff067224 */ /* 0x000fe400078e0004 */
[----:B------:R-:W-:Y:S02]  /*1a120*/  IMAD.MOV.U32 R7, RZ, RZ, R5 ;  /* 0x000000ffff077224 */ /* 0x000fe400078e0005 */
[----:B------:R-:W-:Y:S02]  /*1a130*/  IMAD.MOV.U32 R9, RZ, RZ, R218 ;  /* 0x000000ffff097224 */ /* 0x000fe400078e00da */
[----:B------:R-:W-:Y:S02]  /*1a140*/  IMAD.MOV.U32 R10, RZ, RZ, R217 ;  /* 0x000000ffff0a7224 */ /* 0x000fe400078e00d9 */
[----:B------:R-:W-:Y:S02]  /*1a150*/  IMAD.MOV.U32 R2, RZ, RZ, 0x3f800000 ;  /* 0x3f800000ff027424 */ /* 0x000fe400078e00ff */
[----:B------:R-:W-:-:S07]  /*1a160*/  IMAD.MOV.U32 R151, RZ, RZ, RZ ;  /* 0x000000ffff977224 */ /* 0x000fce00078e00ff */
.L_x_3076:
[----:B------:R-:W-:-:S05]  /*1a170*/  VIADD R3, R10, 0x1 ;  /* 0x000000010a037836 */ /* 0x000fca0000000000 */
[----:B------:R-:W-:-:S04]  /*1a180*/  ISETP.NE.AND P3, PT, R3, 0x2, PT ;  /* 0x000000020300780c */ /* 0x000fc80003f65270 */
[----:B------:R-:W-:Y:S02]  /*1a190*/  SEL R218, RZ, 0x1, P3 ;  /* 0x00000001ffda7807 */ /* 0x000fe40001800000 */
[----:B------:R-:W-:Y:S02]  /*1a1a0*/  SEL R217, R3, RZ, P3 ;  /* 0x000000ff03d97207 */ /* 0x000fe40001800000 */
[----:B------:R-:W-:Y:S01]  /*1a1b0*/  LOP3.LUT R218, R9, R218, RZ, 0x3c, !PT ;  /* 0x000000da09da7212 */ /* 0x000fe200078e3cff */
[----:B------:R-:W-:Y:S06]  /*1a1c0*/  @!P0 BRA `(.L_x_3066) ;  /* 0x0000000000048947 */ /* 0x000fec0003800000 */
[----:B------:R-:W-:Y:S01]  /*1a1d0*/  BPT.TRAP 0x1 ;  /* 0x000000040000795c */ /* 0x000fe20000300000 */
.L_x_3066:
[----:B------:R-:W-:Y:S01]  /*1a1e0*/  IMAD R11, R217, 0x8, R18 ;  /* 0x00000008d90b7824 */ /* 0x000fe200078e0212 */
[----:B------:R-:W-:-:S04]  /*1a1f0*/  SHF.L.U32 R4, R218, 0x1f, RZ ;  /* 0x0000001fda047819 */ /* 0x000fc800000006ff */
[----:B------:R0:W1:Y:S01]  /*1a200*/  SYNCS.PHASECHK.TRANS64.TRYWAIT P3, [R11+URZ+0x38830], R4 ;  /* 0x038830040b0075a7 */ /* 0x000062000806017f */
[----:B------:R-:W-:Y:S05]  /*1a210*/  @!P0 BRA `(.L_x_3067) ;  /* 0x0000000000048947 */ /* 0x000fea0003800000 */
[----:B------:R-:W-:Y:S01]  /*1a220*/  BPT.TRAP 0x1 ;  /* 0x000000040000795c */ /* 0x000fe20000300000 */
.L_x_3067:
[----:B------:R-:W-:Y:S01]  /*1a230*/  IMAD R3, R217, 0xa00, R222 ;  /* 0x00000a00d9037824 */ /* 0x000fe200078e02de */
[----:B------:R-:W-:Y:S03]  /*1a240*/  BSSY B2, `(.L_x_3068) ;  /* 0x0000006000027945 */ /* 0x000fe60003800000 */
[C---:B------:R-:W-:Y:S02]  /*1a250*/  VIADD R14, R3.reuse, 0x80 ;  /* 0x00000080030e7836 */ /* 0x040fe40000000000 */
[----:B------:R-:W-:Y:S01]  /*1a260*/  VIADD R20, R3, 0x100 ;  /* 0x0000010003147836 */ /* 0x000fe20000000000 */
[----:B-1----:R-:W-:Y:S06]  /*1a270*/  @P3 BRA `(.L_x_3069) ;  /* 0x0000000000083947 */ /* 0x002fec0003800000 */
[----:B------:R-:W1:Y:S02]  /*1a280*/  SYNCS.PHASECHK.TRANS64.TRYWAIT P3, [R11+URZ+0x38830], R4 ;  /* 0x038830040b0075a7 */ /* 0x000e64000806017f */
[----:B-1----:R-:W-:Y:S05]  /*1a290*/  @!P3 BRA `(.L_x_3070) ;  /* 0x0000017800a0b947 */ /* 0x002fea0003800000 */
.L_x_3069:
[----:B------:R-:W-:Y:S05]  /*1a2a0*/  BSYNC B2 ;  /* 0x0000000000027941 */ /* 0x000fea0003800000 */
.L_x_3068:
[----:B------:R-:W2:Y:S04]  /*1a2b0*/  LDL.64 R152, [R1+0x40] ;  /* 0x0000400001987983 */ /* 0x000ea80000100a00 */
[----:B------:R-:W3:Y:S01]  /*1a2c0*/  LDL.64 R154, [R1+0x48] ;  /* 0x00004800019a7983 */ /* 0x000ee20000100a00 */
[----:B01----:R-:W-:Y:S02]  /*1a2d0*/  IMAD.MOV.U32 R4, RZ, RZ, R3 ;  /* 0x000000ffff047224 */ /* 0x003fe400078e0003 */
[----:B------:R-:W-:-:S03]  /*1a2e0*/  IMAD.MOV.U32 R5, RZ, RZ, 0x40000040 ;  /* 0x40000040ff057424 */ /* 0x000fc600078e00ff */
[----:B------:R-:W-:Y:S02]  /*1a2f0*/  R2UR UR6, R4 ;  /* 0x00000000040672ca */ /* 0x000fe400000e0000 */
[----:B------:R-:W-:Y:S01]  /*1a300*/  R2UR UR7, R5 ;  /* 0x00000000050772ca */ /* 0x000fe200000e0000 */
[----:B------:R-:W-:Y:S01]  /*1a310*/  WARPGROUP.ARRIVE ;  /* 0x00000000000079c5 */ /* 0x000fe20000000000 */
[----:B------:R-:W-:Y:S01]  /*1a320*/  IMAD.MOV.U32 R15, RZ, RZ, 0x40000040 ;  /* 0x40000040ff0f7424 */ /* 0x000fe200078e00ff */
[----:B------:R-:W-:-:S04]  /*1a330*/  R2UR UR14, R14 ;  /* 0x000000000e0e72ca */ /* 0x000fc800000e0000 */
[----:B------:R-:W-:Y:S01]  /*1a340*/  R2UR UR15, R15 ;  /* 0x000000000f0f72ca */ /* 0x000fe200000e0000 */
[----:B------:R-:W-:Y:S01]  /*1a350*/  IMAD.MOV.U32 R21, RZ, RZ, 0x40000040 ;  /* 0x40000040ff157424 */ /* 0x000fe200078e00ff */
[----:B------:R-:W-:-:S04]  /*1a360*/  R2UR UR26, R20 ;  /* 0x00000000141a72ca */ /* 0x000fc800000e0000 */
[----:B------:R-:W-:Y:S01]  /*1a370*/  R2UR UR27, R21 ;  /* 0x00000000151b72ca */ /* 0x000fe200000e0000 */
[----:B------:R-:W-:Y:S01]  /*1a380*/  VIADD R4, R3, 0x180 ;  /* 0x0000018003047836 */ /* 0x000fe20000000000 */
[----:B------:R-:W-:-:S04]  /*1a390*/  R2UR UR23, R5 ;  /* 0x00000000051772ca */ /* 0x000fc800000e0000 */
[----:B------:R-:W-:Y:S02]  /*1a3a0*/  R2UR UR22, R4 ;  /* 0x00000000041672ca */ /* 0x000fe400000e0000 */
[----:B--2---:R-:W-:Y:S02]  /*1a3b0*/  R2UR UR28, R152 ;  /* 0x00000000981c72ca */ /* 0x004fe400000e0000 */
[----:B------:R-:W-:Y:S02]  /*1a3c0*/  R2UR UR29, R153 ;  /* 0x00000000991d72ca */ /* 0x000fe400000e0000 */
[----:B------:R-:W2:Y:S01]  /*1a3d0*/  LDL.64 R152, [R1+0x38] ;  /* 0x0000380001987983 */ /* 0x000ea20000100a00 */
[----:B---3--:R-:W-:Y:S02]  /*1a3e0*/  R2UR UR8, R154 ;  /* 0x000000009a0872ca */ /* 0x008fe400000e0000 */
        /* <DEDUP_REMOVED lines=16> */
[----:B------:R-:W-:Y:S01]  /*1a4f0*/  VIADD R14, R3, 0x200 ;  /* 0x00000200030e7836 */ /* 0x000fe20000000000 */
[----:B------:R-:W-:Y:S02]  /*1a500*/  WARPGROUP.DEPBAR.LE gsb0, 0x0 ;  /* 0x00008000000079c5 */ /* 0x000fe40000010000 */
[----:B------:R-:W-:-:S06]  /*1a510*/  WARPGROUP.ARRIVE ;  /* 0x00000000000079c5 */ /* 0x000fcc0000000000 */
[----:B------:R-:W-:Y:S01]  /*1a520*/  HGMMA.64x16x16.F32.BF16 R160, gdesc[UR20], RZ, !UPT, gsb0 ;  /* 0x0020000014a079f0 */ /* 0x000fe2000c0018ff */
[----:B------:R-:W-:Y:S02]  /*1a530*/  R2UR UR10, R14 ;  /* 0x000000000e0a72ca */ /* 0x000fe400000e0000 */
[----:B------:R-:W-:Y:S01]  /*1a540*/  R2UR UR11, R15 ;  /* 0x000000000f0b72ca */ /* 0x000fe200000e0000 */
[----:B------:R-:W-:Y:S01]  /*1a550*/  VIADD R4, R3, 0x2 ;  /* 0x0000000203047836 */ /* 0x000fe20000000000 */
[----:B------:R-:W-:Y:S02]  /*1a560*/  WARPGROUP.DEPBAR.LE gsb0, 0x0 ;  /* 0x00008000000079c5 */ /* 0x000fe40000010000 */
[----:B------:R-:W-:Y:S01]  /*1a570*/  IMAD.MOV.U32 R5, RZ, RZ, 0x40000040 ;  /* 0x40000040ff057424 */ /* 0x000fe200078e00ff */
[----:B--2---:R-:W-:Y:S02]  /*1a580*/  R2UR UR30, R152 ;  /* 0x00000000981e72ca */ /* 0x004fe400000e0000 */
[----:B------:R-:W-:-:S02]  /*1a590*/  R2UR UR31, R153 ;  /* 0x00000000991f72ca */ /* 0x000fc400000e0000 */
        /* <DEDUP_REMOVED lines=15> */
[----:B------:R-:W-:Y:S02]  /*1a690*/  VIADD R20, R3, 0x102 ;  /* 0x0000010203147836 */ /* 0x000fe40000000000 */
[----:B------:R-:W-:Y:S01]  /*1a6a0*/  IMAD.MOV.U32 R21, RZ, RZ, 0x40000040 ;  /* 0x40000040ff157424 */ /* 0x000fe200078e00ff */
[----:B------:R-:W-:Y:S01]  /*1a6b0*/  UMOV UR16, UR28 ;  /* 0x0000001c00107c82 */ /* 0x000fe20008000000 */
[----:B------:R-:W-:Y:S01]  /*1a6c0*/  UMOV UR17, UR29 ;  /* 0x0000001d00117c82 */ /* 0x000fe20008000000 */
[----:B------:R-:W-:-:S02]  /*1a6d0*/  WARPGROUP.DEPBAR.LE gsb0, 0x0 ;  /* 0x00008000000079c5 */ /* 0x000fc40000010000 */
[----:B------:R-:W-:Y:S01]  /*1a6e0*/  WARPGROUP.ARRIVE ;  /* 0x00000000000079c5 */ /* 0x000fe20000000000 */
[----:B------:R-:W-:Y:S01]  /*1a6f0*/  VIADD R4, R3, 0x182 ;  /* 0x0000018203047836 */ /* 0x000fe20000000000 */
[----:B------:R-:W-:Y:S01]  /*1a700*/  UMOV UR24, UR28 ;  /* 0x0000001c00187c82 */ /* 0x000fe20008000000 */
[----:B------:R-:W-:Y:S01]  /*1a710*/  IMAD.MOV.U32 R5, RZ, RZ, 0x40000040 ;  /* 0x40000040ff057424 */ /* 0x000fe200078e00ff */
[----:B------:R-:W-:Y:S01]  /*1a720*/  UMOV UR25, UR29 ;  /* 0x0000001d00197c82 */ /* 0x000fe20008000000 */
[----:B------:R-:W-:Y:S01]  /*1a730*/  UMOV UR20, UR28 ;  /* 0x0000001c00147c82 */ /* 0x000fe20008000000 */
[----:B------:R-:W-:Y:S01]  /*1a740*/  HGMMA.64x16x16.F32.BF16 R176, gdesc[UR12], R176, gsb0 ;  /* 0x002000000cb079f0 */ /* 0x000fe200080018b0 */
[----:B------:R-:W-:Y:S01]  /*1a750*/  R2UR UR18, R20 ;  /* 0x00000000141272ca */ /* 0x000fe200000e0000 */
[----:B------:R-:W-:Y:S01]  /*1a760*/  UMOV UR21, UR29 ;  /* 0x0000001d00157c82 */ /* 0x000fe20008000000 */
[----:B------:R-:W-:Y:S01]  /*1a770*/  R2UR UR19, R21 ;  /* 0x00000000151372ca */ /* 0x000fe200000e0000 */
[----:B------:R-:W2:Y:S01]  /*1a780*/  LDL.64 R14, [R1+0x30] ;  /* 0x00003000010e7983 */ /* 0x000ea20000100a00 */
[----:B------:R-:W-:Y:S01]  /*1a790*/  R2UR UR26, R4 ;  /* 0x00000000041a72ca */ /* 0x000fe200000e0000 */
[----:B------:R-:W-:-:S02]  /*1a7a0*/  WARPGROUP.DEPBAR.LE gsb0, 0x0 ;  /* 0x00008000000079c5 */ /* 0x000fc40000010000 */
[----:B------:R-:W-:Y:S01]  /*1a7b0*/  WARPGROUP.ARRIVE ;  /* 0x00000000000079c5 */ /* 0x000fe20000000000 */
[----:B------:R-:W-:Y:S01]  /*1a7c0*/  R2UR UR27, R5 ;  /* 0x00000000051b72ca */ /* 0x000fe200000e0000 */
[----:B------:R-:W-:Y:S01]  /*1a7d0*/  UMOV UR8, UR30 ;  /* 0x0000001e00087c82 */ /* 0x000fe20008000000 */
[----:B------:R-:W-:Y:S01]  /*1a7e0*/  UMOV UR9, UR31 ;  /* 0x0000001f00097c82 */ /* 0x000fe20008000000 */
[----:B------:R-:W-:Y:S01]  /*1a7f0*/  UMOV UR4, UR30 ;  /* 0x0000001e00047c82 */ /* 0x000fe20008000000 */
[----:B------:R-:W-:-:S03]  /*1a800*/  UMOV UR5, UR31 ;  /* 0x0000001f00057c82 */ /* 0x000fc60008000000 */
[----:B------:R-:W-:Y:S01]  /*1a810*/  HGMMA.64x16x16.F32.BF16 R168, gdesc[UR16], R168, gsb0 ;  /* 0x0020000010a879f0 */ /* 0x000fe200080018a8 */
[----:B------:R-:W-:Y:S01]  /*1a820*/  VIADD R4, R3, 0x202 ;  /* 0x0000020203047836 */ /* 0x000fe20000000000 */
[----:B------:R-:W-:Y:S01]  /*1a830*/  UMOV UR12, UR30 ;  /* 0x0000001e000c7c82 */ /* 0x000fe20008000000 */
[----:B------:R-:W-:Y:S01]  /*1a840*/  IMAD.MOV.U32 R5, RZ, RZ, 0x40000040 ;  /* 0x40000040ff057424 */ /* 0x000fe200078e00ff */
[----:B------:R-:W-:Y:S01]  /*1a850*/  UMOV UR13, UR31 ;  /* 0x0000001f000d7c82 */ /* 0x000fe20008000000 */
[----:B------:R-:W3:Y:S01]  /*1a860*/  LDL.64 R20, [R1+0x28] ;  /* 0x0000280001147983 */ /* 0x000ee20000100a00 */
[----:B------:R-:W-:Y:S02]  /*1a870*/  WARPGROUP.DEPBAR.LE gsb0, 0x0 ;  /* 0x00008000000079c5 */ /* 0x000fe40000010000 */
        /* <DEDUP_REMOVED lines=243> */
[----:B------:R-:W2:Y:S01]  /*1b7b0*/  LDL.64 R14, [R1] ;  /* 0x00000000010e7983 */ /* 0x000ea20000100a00 */
        /* <DEDUP_REMOVED lines=537> */
.L_x_3071:
[----:B------:R-:W-:Y:S01]  /*1d950*/  SHF.L.U32 R0, R9, 0x1f, RZ ;  /* 0x0000001f09007819 */ /* 0x000fe200000006ff */
[----:B------:R-:W-:-:S04]  /*1d960*/  IMAD R9, R10, 0x8, R18 ;  /* 0x000000080a097824 */ /* 0x000fc800078e0212 */
[----:B------:R0:W1:Y:S01]  /*1d970*/  SYNCS.PHASECHK.TRANS64.TRYWAIT P3, [R9+URZ+0x38850], R0 ;  /* 0x03885000090075a7 */ /* 0x000062000806017f */
[----:B------:R-:W-:Y:S05]  /*1d980*/  @!P0 BRA `(.L_x_3072) ;  /* 0x0000000000048947 */ /* 0x000fea0003800000 */
[----:B------:R-:W-:Y:S01]  /*1d990*/  BPT.TRAP 0x1 ;  /* 0x000000040000795c */ /* 0x000fe20000300000 */
.L_x_3072:
[----:B------:R-:W-:Y:S04]  /*1d9a0*/  BSSY B2, `(.L_x_3073) ;  /* 0x0000004000027945 */ /* 0x000fe80003800000 */
[----:B-1----:R-:W-:Y:S05]  /*1d9b0*/  @P3 BRA `(.L_x_3074) ;  /* 0x0000000000083947 */ /* 0x002fea0003800000 */
[----:B------:R-:W1:Y:S02]  /*1d9c0*/  SYNCS.PHASECHK.TRANS64.TRYWAIT P3, [R9+URZ+0x38850], R0 ;  /* 0x03885000090075a7 */ /* 0x000e64000806017f */
[----:B-1----:R-:W-:Y:S05]  /*1d9d0*/  @!P3 BRA `(.L_x_3075) ;  /* 0x0000014000e4b947 */ /* 0x002fea0003800000 */
.L_x_3074:
[----:B------:R-:W-:Y:S05]  /*1d9e0*/  BSYNC B2 ;  /* 0x0000000000027941 */ /* 0x000fea0003800000 */
.L_x_3073:
[----:B01----:R-:W-:Y:S01]  /*1d9f0*/  VIADD R0, R18, 0x400 ;  /* 0x0000040012007836 */ /* 0x003fe20000000000 */
[----:B------:R-:W-:Y:S01]  /*1da00*/  WARPGROUP.ARRIVE ;  /* 0x00000000000079c5 */ /* 0x000fe20000000000 */
[----:B------:R-:W-:Y:S02]  /*1da10*/  IMAD.MOV.U32 R3, RZ, RZ, 0x40000040 ;  /* 0x40000040ff037424 */ /* 0x000fe400078e00ff */
[----:B------:R-:W-:Y:S01]  /*1da20*/  IMAD.MOV.U32 R5, RZ, RZ, 0x40000040 ;  /* 0x40000040ff057424 */ /* 0x000fe200078e00ff */
[----:B------:R-:W-:Y:S01]  /*1da30*/  SHF.R.U32.HI R0, RZ, 0x4, R0 ;  /* 0x00000004ff007819 */ /* 0x000fe20000011600 */
[----:B------:R-:W-:Y:S01]  /*1da40*/  @!P1 VIADD R11, R11, 0x38840 ;  /* 0x000388400b0b9836 */ /* 0x000fe20000000000 */
[----:B------:R-:W-:Y:S01]  /*1da50*/  R2UR UR7, R3 ;  /* 0x00000000030772ca */ /* 0x000fe200000e0000 */
[----:B------:R-:W-:Y:S01]  /*1da60*/  @!P1 VIADD R9, R9, 0x38860 ;  /* 0x0003886009099836 */ /* 0x000fe20000000000 */
[----:B------:R-:W-:Y:S01]  /*1da70*/  LOP3.LUT R0, R0, 0x3fff, RZ, 0xc0, !PT ;  /* 0x00003fff00007812 */ /* 0x000fe200078ec0ff */
[----:B------:R-:W0:Y:S01]  /*1da80*/  @P2 LDC R3, c[0x0][0x44c] ;  /* 0x00011300ff032b82 */ /* 0x000e220000000800 */
[----:B------:R-:W-:-:S02]  /*1da90*/  @!P1 PRMT R11, RZ, 0x654, R11 ;  /* 0x00000654ff0b9816 */ /* 0x000fc4000000000b */
[----:B------:R-:W-:Y:S02]  /*1daa0*/  LOP3.LUT R0, R0, 0x2800000, RZ, 0xfc, !PT ;  /* 0x0280000000007812 */ /* 0x000fe400078efcff */
[----:B------:R-:W-:-:S03]  /*1dab0*/  @!P1 PRMT R9, RZ, 0x654, R9 ;  /* 0x00000654ff099816 */ /* 0x000fc60000000009 */
[----:B------:R-:W-:Y:S02]  /*1dac0*/  IMAD R2, R10, 0xa00, R0 ;  /* 0x00000a000a027824 */ /* 0x000fe400078e0200 */
[----:B------:R-:W1:Y:S02]  /*1dad0*/  @P2 LDC R0, c[0x0][0x450] ;  /* 0x00011400ff002b82 */ /* 0x000e640000000800 */
[C---:B------:R-:W-:Y:S01]  /*1dae0*/  VIADD R4, R2.reuse, 0x80 ;  /* 0x0000008002047836 */ /* 0x040fe20000000000 */
[----:B------:R-:W-:-:S13]  /*1daf0*/  R2UR UR6, R2 ;  /* 0x00000000020672ca */ /* 0x000fda00000e0000 */
        /* <DEDUP_REMOVED lines=18> */
[----:B------:R-:W-:Y:S01]  /*1dc20*/  R2UR UR6, R4 ;  /* 0x00000000040672ca */ /* 0x000fe200000e0000 */
[----:B------:R-:W-:Y:S01]  /*1dc30*/  IMAD.IADD R4, R235, 0x1, R230 ;  /* 0x00000001eb047824 */ /* 0x000fe200078e02e6 */
[----:B------:R-:W-:-:S03]  /*1dc40*/  R2UR UR7, R5 ;  /* 0x00000000050772ca */ /* 0x000fc600000e0000 */
[----:B0-----:R-:W-:-:S05]  /*1dc50*/  @P2 IMAD.HI.U32 R3, R4, R3, RZ ;  /* 0x0000000304032227 */ /* 0x001fca00078e00ff */
[----:B-1----:R-:W-:Y:S01]  /*1dc60*/  @P2 SHF.R.U32.HI R4, RZ, R0, R3 ;  /* 0x00000000ff042219 */ /* 0x002fe20000011603 */
[----:B------:R-:W-:-:S04]  /*1dc70*/  IMAD.MOV.U32 R0, RZ, RZ, -0x50 ;  /* 0xffffffb0ff007424 */ /* 0x000fc800078e00ff */
[----:B------:R-:W0:Y:S01]  /*1dc80*/  SHFL.IDX PT, R3, R4, RZ, 0x1c1f ;  /* 0x001c1fff04037589 */ /* 0x000e2200000e0000 */
[----:B------:R-:W-:-:S03]  /*1dc90*/  IMAD R0, R8, R0, 0x1 ;  /* 0x0000000108007424 */ /* 0x000fc600078e0200 */
[----:B------:R-:W1:Y:S01]  /*1dca0*/  SHFL.IDX PT, R4, R4, 0x1, 0x1c1f ;  /* 0x003c1f0004047f89 */ /* 0x000e6200000e0000 */
[----:B------:R-:W-:-:S05]  /*1dcb0*/  IMAD R0, R234, -0x2, R0 ;  /* 0xfffffffeea007824 */ /* 0x000fca00078e0200 */
[----:B------:R-:W-:-:S05]  /*1dcc0*/  IADD3 R0, -R231, R0, R232 ;  /* 0x00000000e7007210 */ /* 0x000fca0007ffe1e8 */
[C---:B0-----:R-:W-:Y:S02]  /*1dcd0*/  IMAD.IADD R3, R0.reuse, 0x1, R3 ;  /* 0x0000000100037824 */ /* 0x041fe400078e0203 */
[----:B-1----:R-:W-:-:S03]  /*1dce0*/  IMAD.IADD R0, R0, 0x1, R4 ;  /* 0x0000000100007824 */ /* 0x002fc600078e0204 */
[C---:B------:R-:W-:Y:S02]  /*1dcf0*/  ISETP.GT.AND P3, PT, R3.reuse, RZ, PT ;  /* 0x000000ff0300720c */ /* 0x040fe40003f64270 */
[C---:B------:R-:W-:Y:S02]  /*1dd00*/  ISETP.GT.AND P4, PT, R3.reuse, 0x1, PT ;  /* 0x000000010300780c */ /* 0x040fe40003f84270 */
        /* <DEDUP_REMOVED lines=52> */
[----:B------:R-:W-:Y:S01]  /*1e050*/  ISETP.GT.AND P5, PT, R3, 0x49, PT ;  /* 0x000000490300780c */ /* 0x000fe20003fa4270 */
[----:B------:R-:W-:Y:S01]  /*1e060*/  IMAD.MOV.U32 R3, RZ, RZ, 0x40000040 ;  /* 0x40000040ff037424 */ /* 0x000fe200078e00ff */
        /* <DEDUP_REMOVED lines=8> */
[----:B------:R-:W0:Y:S01]  /*1e0f0*/  SHFL.BFLY PT, R10, R5, 0x2, 0x1f ;  /* 0x0c401f00050a7f89 */ /* 0x000e2200000e0000 */
[----:B------:R-:W-:Y:S02]  /*1e100*/  ISETP.GT.AND P5, PT, R0, 0x8, PT ;  /* 0x000000080000780c */ /* 0x000fe40003fa4270 */
[----:B------:R-:W-:Y:S02]  /*1e110*/  FSEL R187, R187, -INF , P4 ;  /* 0xff800000bbbb7808 */ /* 0x000fe40002000000 */
[----:B------:R-:W-:-:S02]  /*1e120*/  FMNMX.FTZ R4, R186, R6, !PT ;  /* 0x00000006ba047209 */ /* 0x000fc40007810000 */
[----:B------:R-:W-:Y:S02]  /*1e130*/  ISETP.GT.AND P3, PT, R0, 0x9, PT ;  /* 0x000000090000780c */ /* 0x000fe40003f64270 */
[----:B------:R-:W-:Y:S02]  /*1e140*/  FSEL R190, R190, -INF , P5 ;  /* 0xff800000bebe7808 */ /* 0x000fe40002800000 */
[----:B------:R-:W-:Y:S02]  /*1e150*/  FSEL R191, R191, -INF , P3 ;  /* 0xff800000bfbf7808 */ /* 0x000fe40001800000 */
[C---:B------:R-:W-:Y:S02]  /*1e160*/  ISETP.GT.AND P3, PT, R0.reuse, 0x10, PT ;  /* 0x000000100000780c */ /* 0x040fe40003f64270 */
[----:B------:R-:W-:Y:S02]  /*1e170*/  ISETP.GT.AND P6, PT, R0, 0x11, PT ;  /* 0x000000110000780c */ /* 0x000fe40003fc4270 */
[----:B------:R-:W-:-:S02]  /*1e180*/  FSEL R178, R178, -INF , P3 ;  /* 0xff800000b2b27808 */ /* 0x000fc40001800000 */
[C---:B------:R-:W-:Y:S02]  /*1e190*/  ISETP.GT.AND P4, PT, R0.reuse, 0x18, PT ;  /* 0x000000180000780c */ /* 0x040fe40003f84270 */
[----:B------:R-:W-:Y:S02]  /*1e1a0*/  FSEL R179, R179, -INF , P6 ;  /* 0xff800000b3b37808 */ /* 0x000fe40003000000 */
[----:B------:R-:W-:Y:S02]  /*1e1b0*/  ISETP.GT.AND P5, PT, R0, 0x19, PT ;  /* 0x000000190000780c */ /* 0x000fe40003fa4270 */
[----:B0-----:R-:W-:Y:S02]  /*1e1c0*/  FMNMX.FTZ R5, R5, R10, !PT ;  /* 0x0000000a05057209 */ /* 0x001fe40007810000 */
[----:B------:R-:W-:Y:S02]  /*1e1d0*/  FSEL R182, R182, -INF , P4 ;  /* 0xff800000b6b67808 */ /* 0x000fe40002000000 */
[----:B------:R-:W-:-:S02]  /*1e1e0*/  FSEL R183, R183, -INF , P5 ;  /* 0xff800000b7b77808 */ /* 0x000fc40002800000 */
[C---:B------:R-:W-:Y:S02]  /*1e1f0*/  ISETP.GT.AND P6, PT, R0.reuse, 0x20, PT ;  /* 0x000000200000780c */ /* 0x040fe40003fc4270 */
[----:B------:R-:W-:Y:S02]  /*1e200*/  ISETP.GT.AND P5, PT, R0, 0x21, PT ;  /* 0x000000210000780c */ /* 0x000fe40003fa4270 */
[----:B------:R-:W-:Y:S02]  /*1e210*/  FSEL R170, R170, -INF , P6 ;  /* 0xff800000aaaa7808 */ /* 0x000fe40003000000 */
[C---:B------:R-:W-:Y:S02]  /*1e220*/  ISETP.GT.AND P4, PT, R0.reuse, 0x28, PT ;  /* 0x000000280000780c */ /* 0x040fe40003f84270 */
        /* <DEDUP_REMOVED lines=16> */
[----:B------:R-:W-:Y:S01]  /*1e330*/  ISETP.GT.AND P6, PT, R0, 0x49, PT ;  /* 0x000000490000780c */ /* 0x000fe20003fc4270 */
[----:B------:R-:W-:Y:S02]  /*1e340*/  WARPGROUP.DEPBAR.LE gsb0, 0x0 ;  /* 0x00008000000079c5 */ /* 0x000fe40000010000 */
[----:B------:R-:W-:-:S06]  /*1e350*/  WARPGROUP.ARRIVE ;  /* 0x00000000000079c5 */ /* 0x000fcc0000000000 */
[----:B------:R-:W-:Y:S01]  /*1e360*/  HGMMA.64x256x16.F32.BF16 R24, R196, gdesc[UR4].tnspB, R24, gsb0 ;  /* 0x43e00004c4187df0 */ /* 0x000fe20008001818 */
[----:B------:R-:W-:Y:S02]  /*1e370*/  R2UR UR6, R2 ;  /* 0x00000000020672ca */ /* 0x000fe400000e0000 */
[----:B------:R-:W-:Y:S01]  /*1e380*/  R2UR UR7, R3 ;  /* 0x00000000030772ca */ /* 0x000fe200000e0000 */
[----:B------:R-:W0:Y:S01]  /*1e390*/  SHFL.BFLY PT, R2, R5, 0x1, 0x1f ;  /* 0x0c201f0005027f89 */ /* 0x000e2200000e0000 */
[----:B------:R-:W-:Y:S01]  /*1e3a0*/  IMAD.U32 R3, RZ, RZ, UR39 ;  /* 0x00000027ff037e24 */ /* 0x000fe2000f8e00ff */
[----:B0-----:R-:W-:Y:S02]  /*1e3b0*/  FMNMX.FTZ R5, R5, R2, !PT ;  /* 0x0000000205057209 */ /* 0x001fe40007810000 */
[----:B------:R-:W-:Y:S02]  /*1e3c0*/  FMNMX.FTZ R2, R187, R4, !PT ;  /* 0x00000004bb027209 */ /* 0x000fe40007810000 */
[----:B------:R-:W-:-:S02]  /*1e3d0*/  FSETP.NEU.FTZ.AND P3, PT, R5, -INF , PT ;  /* 0xff8000000500780b */ /* 0x000fc40003f7d000 */
[----:B------:R-:W-:-:S04]  /*1e3e0*/  FMNMX.FTZ R2, R190, R2, !PT ;  /* 0x00000002be027209 */ /* 0x000fc80007810000 */
[----:B------:R-:W-:Y:S01]  /*1e3f0*/  FMNMX.FTZ R4, R191, R2, !PT ;  /* 0x00000002bf047209 */ /* 0x000fe20007810000 */
[----:B------:R-:W-:-:S03]  /*1e400*/  FMUL.FTZ R2, R5, R3 ;  /* 0x0000000305027220 */ /* 0x000fc60000410000 */
[----:B------:R-:W-:Y:S02]  /*1e410*/  FMNMX.FTZ R4, R178, R4, !PT ;  /* 0x00000004b2047209 */ /* 0x000fe40007810000 */
[----:B------:R-:W-:Y:S02]  /*1e420*/  FSEL R2, R2, RZ, P3 ;  /* 0x000000ff02027208 */ /* 0x000fe40001800000 */
[----:B------:R-:W-:-:S03]  /*1e430*/  FMNMX.FTZ R4, R179, R4, !PT ;  /* 0x00000004b3047209 */ /* 0x000fc60007810000 */
[-CC-:B------:R-:W-:Y:S01]  /*1e440*/  FFMA.FTZ R204, R176, R3.reuse, -R2.reuse ;  /* 0x00000003b0cc7223 */ /* 0x180fe20000010802 */
[----:B------:R-:W-:Y:S01]  /*1e450*/  FMNMX.FTZ R4, R182, R4, !PT ;  /* 0x00000004b6047209 */ /* 0x000fe20007810000 */
[-CC-:B------:R-:W-:Y:S01]  /*1e460*/  FFMA.FTZ R15, R177, R3.reuse, -R2.reuse ;  /* 0x00000003b10f7223 */ /* 0x180fe20000010802 */
[----:B------:R-:W-:Y:S01]  /*1e470*/  FSEL R176, R155, -INF , P5 ;  /* 0xff8000009bb07808 */ /* 0x000fe20002800000 */
        /* <DEDUP_REMOVED lines=11> */
[-CC-:B------:R-:W-:Y:S01]  /*1e530*/  FFMA.FTZ R200, R168, R3.reuse, -R2.reuse ;  /* 0x00000003a8c87223 */ /* 0x180fe20000010802 */
[-CC-:B------:R-:W-:Y:S01]  /*1e540*/  FFMA.FTZ R158, R169, R3.reuse, -R2.reuse ;  /* 0x00000003a99e7223 */ /* 0x180fe20000010802 */
[----:B------:R-:W-:Y:S01]  /*1e550*/  FMNMX.FTZ R4, R174, R4, !PT ;  /* 0x00000004ae047209 */ /* 0x000fe20007810000 */
[-CC-:B------:R-:W-:Y:S01]  /*1e560*/  FFMA.FTZ R202, R172, R3.reuse, -R2.reuse ;  /* 0x00000003acca7223 */ /* 0x180fe20000010802 */
[-CC-:B------:R-:W-:Y:S01]  /*1e570*/  FFMA.FTZ R20, R173, R3.reuse, -R2.reuse ;  /* 0x00000003ad147223 */ /* 0x180fe20000010802 */
[-CC-:B------:R-:W-:Y:S01]  /*1e580*/  FFMA.FTZ R21, R161, R3.reuse, -R2.reuse ;  /* 0x00000003a1157223 */ /* 0x180fe20000010802 */
[----:B------:R-:W-:Y:S01]  /*1e590*/  FMNMX.FTZ R4, R175, R4, !PT ;  /* 0x00000004af047209 */ /* 0x000fe20007810000 */
[----:B------:R-:W-:Y:S01]  /*1e5a0*/  FFMA.FTZ R155, R165, R3, -R2 ;  /* 0x00000003a59b7223 */ /* 0x000fe20000010802 */
[----:B------:R-:W-:Y:S02]  /*1e5b0*/  MUFU.EX2 R208, R208 ;  /* 0x000000d000d07308 */ /* 0x000fe40000000800 */
[----:B------:R-:W-:-:S04]  /*1e5c0*/  FMNMX.FTZ R4, R162, R4, !PT ;  /* 0x00000004a2047209 */ /* 0x000fc80007810000 */
[----:B------:R-:W-:Y:S02]  /*1e5d0*/  FMNMX.FTZ R4, R163, R4, !PT ;  /* 0x00000004a3047209 */ /* 0x000fe40007810000 */
        /* <DEDUP_REMOVED lines=9> */
[----:B------:R-:W-:Y:S03]  /*1e670*/  MUFU.EX2 R204, R204 ;  /* 0x000000cc00cc7308 */ /* 0x000fe60000000800 */
[----:B------:R-:W0:Y:S05]  /*1e680*/  SHFL.BFLY PT, R4, R0, 0x2, 0x1f ;  /* 0x0c401f0000047f89 */ /* 0x000e2a00000e0000 */
[----:B------:R-:W-:Y:S08]  /*1e690*/  MUFU.EX2 R15, R15 ;  /* 0x0000000f000f7308 */ /* 0x000ff00000000800 */
[----:B------:R-:W-:Y:S08]  /*1e6a0*/  MUFU.EX2 R206, R206 ;  /* 0x000000ce00ce7308 */ /* 0x000ff00000000800 */
[----:B------:R-:W-:Y:S01]  /*1e6b0*/  MUFU.EX2 R159, R159 ;  /* 0x0000009f009f7308 */ /* 0x000fe20000000800 */
[----:B0-----:R-:W-:-:S05]  /*1e6c0*/  FMNMX.FTZ R0, R0, R4, !PT ;  /* 0x0000000400007209 */ /* 0x001fca0007810000 */
[----:B------:R-:W0:Y:S02]  /*1e6d0*/  SHFL.BFLY PT, R4, R0, 0x1, 0x1f ;  /* 0x0c201f0000047f89 */ /* 0x000e2400000e0000 */
[----:B------:R-:W-:Y:S08]  /*1e6e0*/  MUFU.EX2 R200, R200 ;  /* 0x000000c800c87308 */ /* 0x000ff00000000800 */
[----:B------:R-:W-:Y:S08]  /*1e6f0*/  MUFU.EX2 R158, R158 ;  /* 0x0000009e009e7308 */ /* 0x000ff00000000800 */
[----:B------:R-:W-:Y:S01]  /*1e700*/  MUFU.EX2 R202, R202 ;  /* 0x000000ca00ca7308 */ /* 0x000fe20000000800 */
[----:B0-----:R-:W-:-:S07]  /*1e710*/  FMNMX.FTZ R4, R0, R4, !PT ;  /* 0x0000000400047209 */ /* 0x001fce0007810000 */
[----:B------:R-:W-:Y:S01]  /*1e720*/  MUFU.EX2 R20, R20 ;  /* 0x0000001400147308 */ /* 0x000fe20000000800 */
[----:B------:R-:W-:Y:S02]  /*1e730*/  FSEL R0, R5, RZ, P3 ;  /* 0x000000ff05007208 */ /* 0x000fe40001800000 */
[----:B------:R-:W-:Y:S02]  /*1e740*/  FSETP.NEU.FTZ.AND P4, PT, R4, -INF , PT ;  /* 0xff8000000400780b */ /* 0x000fe40003f9d000 */
[----:B------:R-:W-:Y:S01]  /*1e750*/  ISETP.GT.AND P3, PT, R8, R225, PT ;  /* 0x000000e10800720c */ /* 0x000fe20003f64270 */
[----:B------:R-:W-:Y:S01]  /*1e760*/  FADD.FTZ R0, -R0, R7 ;  /* 0x0000000700007221 */ /* 0x000fe20000010100 */
[----:B------:R-:W-:Y:S01]  /*1e770*/  VIADD R8, R8, 0xffffffff ;  /* 0xffffffff08087836 */ /* 0x000fe20000000000 */
[----:B------:R-:W-:Y:S02]  /*1e780*/  MUFU.EX2 R21, R21 ;  /* 0x0000001500157308 */ /* 0x000fe40000000800 */
[----:B------:R-:W-:-:S06]  /*1e790*/  FMUL.FTZ R0, R0, R3 ;  /* 0x0000000300007220 */ /* 0x000fcc0000410000 */
[----:B------:R-:W0:Y:S08]  /*1e7a0*/  MUFU.EX2 R0, R0 ;  /* 0x0000000000007308 */ /* 0x000e300000000800 */
[----:B------:R-:W-:Y:S01]  /*1e7b0*/  MUFU.EX2 R155, R155 ;  /* 0x0000009b009b7308 */ /* 0x000fe20000000800 */
[----:B0-----:R-:W-:Y:S01]  /*1e7c0*/  FFMA.FTZ R13, R0, R13, R208 ;  /* 0x0000000d000d7223 */ /* 0x001fe200000100d0 */
[----:B------:R-:W-:-:S03]  /*1e7d0*/  F2FP.BF16.F32.PACK_AB R208, R10, R208 ;  /* 0x000000d00ad0723e */ /* 0x000fc600000010ff */
[----:B------:R-:W-:Y:S01]  /*1e7e0*/  FADD.FTZ R13, R10, R13 ;  /* 0x0000000d0a0d7221 */ /* 0x000fe20000010000 */
[----:B------:R-:W-:-:S03]  /*1e7f0*/  IMAD.MOV.U32 R10, RZ, RZ, R217 ;  /* 0x000000ffff0a7224 */ /* 0x000fc600078e00d9 */
[----:B------:R-:W-:Y:S01]  /*1e800*/  FADD.FTZ R13, R210, R13 ;  /* 0x0000000dd20d7221 */ /* 0x000fe20000010000 */
[----:B------:R-:W-:-:S03]  /*1e810*/  F2FP.BF16.F32.PACK_AB R210, R14, R210 ;  /* 0x000000d20ed2723e */ /* 0x000fc600000010ff */
[----:B------:R-:W-:-:S04]  /*1e820*/  FADD.FTZ R13, R14, R13 ;  /* 0x0000000d0e0d7221 */ /* 0x000fc80000010000 */
        /* <DEDUP_REMOVED lines=11> */
[----:B------:R-:W-:Y:S01]  /*1e8e0*/  FADD.FTZ R13, R20, R13 ;  /* 0x0000000d140d7221 */ /* 0x000fe20000010000 */
[----:B------:R-:W-:Y:S02]  /*1e8f0*/  WARPGROUP.DEPBAR.LE gsb0, 0x0 ;  /* 0x00008000000079c5 */ /* 0x000fe40000010000 */
[----:B------:R-:W-:Y:S01]  /*1e900*/  WARPGROUP.ARRIVE ;  /* 0x00000000000079c5 */ /* 0x000fe20000000000 */
[-CC-:B------:R-:W-:Y:S01]  /*1e910*/  FFMA.FTZ R196, R160, R3.reuse, -R2.reuse ;  /* 0x00000003a0c47223 */ /* 0x180fe20000010802 */
[----:B------:R-:W-:-:S04]  /*1e920*/  FFMA.FTZ R198, R164, R3, -R2 ;  /* 0x00000003a4c67223 */ /* 0x000fc80000010802 */
        /* <DEDUP_REMOVED lines=13> */
[CC--:B------:R-:W-:Y:S01]  /*1ea00*/  FMUL.FTZ R156, R4.reuse, R3.reuse ;  /* 0x00000003049c7220 */ /* 0x0c0fe20000410000 */
[----:B------:R-:W-:Y:S01]  /*1ea10*/  FFMA.FTZ R153, R157, R3, -R2 ;  /* 0x000000039d997223 */ /* 0x000fe20000010802 */
[----:B------:R-:W-:Y:S01]  /*1ea20*/  FSEL R2, R4, RZ, P4 ;  /* 0x000000ff04027208 */ /* 0x000fe20002000000 */
[----:B------:R0:W-:Y:S01]  /*1ea30*/  @!P1 SYNCS.ARRIVE.TRANS64.RED.A1T0 RZ, [R11+URZ], RZ ;  /* 0x000000ff0bff99a7 */ /* 0x0001e2000810043f */
[----:B------:R-:W1:Y:S01]  /*1ea40*/  MUFU.EX2 R192, R192 ;  /* 0x000000c000c07308 */ /* 0x000e620000000800 */
[----:B------:R-:W-:-:S02]  /*1ea50*/  FSEL R156, R156, RZ, P4 ;  /* 0x000000ff9c9c7208 */ /* 0x000fc40002000000 */
[----:B------:R-:W-:-:S03]  /*1ea60*/  FADD.FTZ R2, -R2, R6 ;  /* 0x0000000602027221 */ /* 0x000fc60000010100 */
[-CC-:B------:R-:W-:Y:S01]  /*1ea70*/  FFMA.FTZ R209, R186, R3.reuse, -R156.reuse ;  /* 0x00000003bad17223 */ /* 0x180fe2000001089c */
[-C--:B------:R-:W-:Y:S01]  /*1ea80*/  FMUL.FTZ R2, R2, R3.reuse ;  /* 0x0000000302027220 */ /* 0x080fe20000410000 */
        /* <DEDUP_REMOVED lines=16> */
[----:B------:R3:W-:Y:S01]  /*1eb90*/  @!P1 SYNCS.ARRIVE.TRANS64.RED.A1T0 RZ, [R9+URZ], RZ ;  /* 0x000000ff09ff99a7 */ /* 0x0007e2000810043f */
[-CC-:B0-----:R-:W-:Y:S01]  /*1eba0*/  FFMA.FTZ R11, R167, R3.reuse, -R156.reuse ;  /* 0x00000003a70b7223 */ /* 0x181fe2000001089c */
[-CC-:B------:R-:W-:Y:S01]  /*1ebb0*/  FFMA.FTZ R193, R154, R3.reuse, -R156.reuse ;  /* 0x000000039ac17223 */ /* 0x180fe2000001089c */
[-CC-:B------:R-:W-:Y:S01]  /*1ebc0*/  FFMA.FTZ R176, R176, R3.reuse, -R156.reuse ;  /* 0x00000003b0b07223 */ /* 0x180fe2000001089c */
[----:B------:R-:W0:Y:S01]  /*1ebd0*/  MUFU.EX2 R157, R157 ;  /* 0x0000009d009d7308 */ /* 0x000e220000000800 */
[-CC-:B------:R-:W-:Y:S01]  /*1ebe0*/  FFMA.FTZ R177, R177, R3.reuse, -R156.reuse ;  /* 0x00000003b1b17223 */ /* 0x180fe2000001089c */
[----:B------:R-:W-:Y:S01]  /*1ebf0*/  FFMA.FTZ R156, R184, R3, -R156 ;  /* 0x00000003b89c7223 */ /* 0x000fe2000001089c */
[----:B-1----:R-:W-:-:S05]  /*1ec00*/  FADD.FTZ R13, R192, R13 ;  /* 0x0000000dc00d7221 */ /* 0x002fca0000010000 */
[----:B------:R-:W1:Y:S01]  /*1ec10*/  MUFU.EX2 R211, R211 ;  /* 0x000000d300d37308 */ /* 0x000e620000000800 */
[----:B--2---:R-:W-:-:S07]  /*1ec20*/  FFMA.FTZ R12, R2, R12, R209 ;  /* 0x0000000c020c7223 */ /* 0x004fce00000100d1 */
        /* <DEDUP_REMOVED lines=22> */
[----:B------:R-:W-:Y:S01]  /*1ed90*/  F2FP.BF16.F32.PACK_AB R201, R7, R201 ;  /* 0x000000c907c9723e */ /* 0x000fe200000010ff */
[----:B------:R-:W-:-:S05]  /*1eda0*/  IMAD.MOV.U32 R7, RZ, RZ, R5 ;  /* 0x000000ffff077224 */ /* 0x000fca00078e0005 */
[----:B------:R-:W2:Y:S01]  /*1edb0*/  MUFU.EX2 R197, R197 ;  /* 0x000000c500c57308 */ /* 0x000ea20000000800 */
[----:B0-----:R-:W-:-:S07]  /*1edc0*/  FADD.FTZ R12, R203, R12 ;  /* 0x0000000ccb0c7221 */ /* 0x001fce0000010000 */
[----:B---3--:R-:W0:Y:S01]  /*1edd0*/  MUFU.EX2 R9, R163 ;  /* 0x000000a300097308 */ /* 0x008e220000000800 */
[C---:B-1----:R-:W-:Y:S01]  /*1ede0*/  FADD.FTZ R12, R6.reuse, R12 ;  /* 0x0000000c060c7221 */ /* 0x042fe20000010000 */
[----:B------:R-:W-:Y:S01]  /*1edf0*/  F2FP.BF16.F32.PACK_AB R203, R6, R203 ;  /* 0x000000cb06cb723e */ /* 0x000fe200000010ff */
[----:B------:R-:W-:-:S05]  /*1ee00*/  IMAD.MOV.U32 R6, RZ, RZ, R4 ;  /* 0x000000ffff067224 */ /* 0x000fca00078e0004 */
[----:B------:R-:W1:Y:S01]  /*1ee10*/  MUFU.EX2 R199, R199 ;  /* 0x000000c700c77308 */ /* 0x000e620000000800 */
[----:B--2---:R-:W-:-:S07]  /*1ee20*/  FADD.FTZ R12, R197, R12 ;  /* 0x0000000cc50c7221 */ /* 0x004fce0000010000 */
[----:B------:R-:W2:Y:S01]  /*1ee30*/  MUFU.EX2 R11, R11 ;  /* 0x0000000b000b7308 */ /* 0x000ea20000000800 */
[C---:B0-----:R-:W-:Y:S01]  /*1ee40*/  FADD.FTZ R12, R9.reuse, R12 ;  /* 0x0000000c090c7221 */ /* 0x041fe20000010000 */
[----:B------:R-:W-:Y:S01]  /*1ee50*/  F2FP.BF16.F32.PACK_AB R197, R9, R197 ;  /* 0x000000c509c5723e */ /* 0x000fe200000010ff */
[----:B------:R-:W-:-:S05]  /*1ee60*/  IMAD.MOV.U32 R9, RZ, RZ, R218 ;  /* 0x000000ffff097224 */ /* 0x000fca00078e00da */
        /* <DEDUP_REMOVED lines=14> */
[----:B0-----:R-:W-:-:S07]  /*1ef50*/  FADD.FTZ R13, R194, R13 ;  /* 0x0000000dc20d7221 */ /* 0x001fce0000010000 */
[----:B------:R-:W0:Y:S01]  /*1ef60*/  MUFU.EX2 R156, R156 ;  /* 0x0000009c009c7308 */ /* 0x000e220000000800 */
[----:B-1----:R-:W-:Y:S01]  /*1ef70*/  FADD.FTZ R12, R177, R12 ;  /* 0x0000000cb10c7221 */ /* 0x002fe20000010000 */
[C---:B--2---:R-:W-:Y:S01]  /*1ef80*/  FADD.FTZ R13, R153.reuse, R13 ;  /* 0x0000000d990d7221 */ /* 0x044fe20000010000 */
[----:B------:R-:W-:Y:S02]  /*1ef90*/  F2FP.BF16.F32.PACK_AB R194, R153, R194 ;  /* 0x000000c299c2723e */ /* 0x000fe400000010ff */
[C---:B0-----:R-:W-:Y:S01]  /*1efa0*/  FADD.FTZ R12, R156.reuse, R12 ;  /* 0x0000000c9c0c7221 */ /* 0x041fe20000010000 */
[----:B------:R-:W-:Y:S01]  /*1efb0*/  F2FP.BF16.F32.PACK_AB R195, R156, R177 ;  /* 0x000000b19cc3723e */ /* 0x000fe200000010ff */
[----:B------:R-:W-:Y:S06]  /*1efc0*/  @P3 BRA `(.L_x_3076) ;  /* 0xffffffb000683947 */ /* 0x000fec000383ffff */
[----:B------:R-:W-:Y:S05]  /*1efd0*/  BSYNC B1 ;  /* 0x0000000000017941 */ /* 0x000fea0003800000 */
.L_x_3065:
[----:B------:R-:W-:Y:S05]  /*1efe0*/  BSYNC B0 ;  /* 0x0000000000007941 */ /* 0x000fea0003800000 */
.L_x_3064:
[----:B------:R-:W-:Y:S01]  /*1eff0*/  ISETP.GE.AND P2, PT, R8, RZ, PT ;  /* 0x000000ff0800720c */ /* 0x000fe20003f46270 */
[----:B------:R-:W-:-:S12]  /*1f000*/  BSSY B0, `(.L_x_3077) ;  /* 0x000048a000007945 */ /* 0x000fd80003800000 */
[----:B------:R-:W-:Y:S05]  /*1f010*/  @!P2 BRA `(.L_x_3078) ;  /* 0x000000480020a947 */ /* 0x000fea0003800000 */
[----:B------:R-:W-:Y:S02]  /*1f020*/  IMAD.MOV.U32 R6, RZ, RZ, R4 ;  /* 0x000000ffff067224 */ /* 0x000fe400078e0004 */
[----:B------:R-:W-:Y:S02]  /*1f030*/  IMAD.MOV.U32 R7, RZ, RZ, R5 ;  /* 0x000000ffff077224 */ /* 0x000fe400078e0005 */
[----:B------:R-:W-:Y:S02]  /*1f040*/  IMAD.MOV.U32 R9, RZ, RZ, R218 ;  /* 0x000000ffff097224 */ /* 0x000fe400078e00da */
[----:B------:R-:W-:-:S07]  /*1f050*/  IMAD.MOV.U32 R10, RZ, RZ, R217 ;  /* 0x000000ffff0a7224 */ /* 0x000fce00078e00d9 */
.L_x_3089:
[----:B------:R-:W-:-:S05]  /*1f060*/  VIADD R11, R10, 0x1 ;  /* 0x000000010a0b7836 */ /* 0x000fca0000000000 */
[----:B------:R-:W-:-:S04]  /*1f070*/  ISETP.NE.AND P2, PT, R11, 0x2, PT ;  /* 0x000000020b00780c */ /* 0x000fc80003f45270 */
[----:B------:R-:W-:Y:S02]  /*1f080*/  SEL R11, R11, RZ, P2 ;  /* 0x000000ff0b0b7207 */ /* 0x000fe40001000000 */
[----:B------:R-:W-:-:S03]  /*1f090*/  SEL R218, RZ, 0x1, P2 ;  /* 0x00000001ffda7807 */ /* 0x000fc60001000000 */
[----:B------:R-:W-:Y:S01]  /*1f0a0*/  IMAD.MOV.U32 R217, RZ, RZ, R11 ;  /* 0x000000ffffd97224 */ /* 0x000fe200078e000b */
[----:B------:R-:W-:Y:S01]  /*1f0b0*/  LOP3.LUT R218, R9, R218, RZ, 0x3c, !PT ;  /* 0x000000da09da7212 */ /* 0x000fe200078e3cff */
[----:B------:R-:W-:Y:S06]  /*1f0c0*/  @!P0 BRA `(.L_x_3079) ;  /* 0x0000000000048947 */ /* 0x000fec0003800000 */
[----:B------:R-:W-:Y:S01]  /*1f0d0*/  BPT.TRAP 0x1 ;  /* 0x000000040000795c */ /* 0x000fe20000300000 */
.L_x_3079:
[----:B------:R-:W-:Y:S01]  /*1f0e0*/  IMAD R4, R217, 0x8, R18 ;  /* 0x00000008d9047824 */ /* 0x000fe200078e0212 */
[----:B------:R-:W-:-:S04]  /*1f0f0*/  SHF.L.U32 R5, R218, 0x1f, RZ ;  /* 0x0000001fda057819 */ /* 0x000fc800000006ff */
[----:B------:R0:W1:Y:S01]  /*1f100*/  SYNCS.PHASECHK.TRANS64.TRYWAIT P2, [R4+URZ+0x38830], R5 ;  /* 0x03883005040075a7 */ /* 0x000062000804017f */
[----:B------:R-:W-:Y:S05]  /*1f110*/  @!P0 BRA `(.L_x_3080) ;  /* 0x0000000000048947 */ /* 0x000fea0003800000 */
[----:B------:R-:W-:Y:S01]  /*1f120*/  BPT.TRAP 0x1 ;  /* 0x000000040000795c */ /* 0x000fe20000300000 */
.L_x_3080:
[----:B------:R-:W-:Y:S01]  /*1f130*/  IMAD R3, R217, 0xa00, R222 ;  /* 0x00000a00d9037824 */ /* 0x000fe200078e02de */
[----:B------:R-:W-:Y:S03]  /*1f140*/  BSSY B1, `(.L_x_3081) ;  /* 0x0000006000017945 */ /* 0x000fe60003800000 */
[C---:B------:R-:W-:Y:S02]  /*1f150*/  VIADD R14, R3.reuse, 0x80 ;  /* 0x00000080030e7836 */ /* 0x040fe40000000000 */
[----:B------:R-:W-:Y:S01]  /*1f160*/  VIADD R20, R3, 0x100 ;  /* 0x0000010003147836 */ /* 0x000fe20000000000 */
[----:B-1----:R-:W-:Y:S06]  /*1f170*/  @P2 BRA `(.L_x_3082) ;  /* 0x0000000000082947 */ /* 0x002fec0003800000 */
[----:B------:R-:W1:Y:S02]  /*1f180*/  SYNCS.PHASECHK.TRANS64.TRYWAIT P2, [R4+URZ+0x38830], R5 ;  /* 0x03883005040075a7 */ /* 0x000e64000804017f */
[----:B-1----:R-:W-:Y:S05]  /*1f190*/  @!P2 BRA `(.L_x_3083) ;  /* 0x0000012c0008a947 */ /* 0x002fea0003800000 */
.L_x_3082:
[----:B------:R-:W-:Y:S05]  /*1f1a0*/  BSYNC B1 ;  /* 0x0000000000017941 */ /* 0x000fea0003800000 */
.L_x_3081:
        /* <DEDUP_REMOVED lines=874> */
.L_x_3084:
[----:B------:R-:W-:Y:S01]  /*22850*/  SHF.L.U32 R0, R9, 0x1f, RZ ;  /* 0x0000001f09007819 */ /* 0x000fe200000006ff */
[----:B------:R-:W-:-:S04]  /*22860*/  IMAD R9, R10, 0x8, R18 ;  /* 0x000000080a097824 */ /* 0x000fc800078e0212 */
[----:B------:R0:W1:Y:S01]  /*22870*/  SYNCS.PHASECHK.TRANS64.TRYWAIT P2, [R9+URZ+0x38850], R0 ;  /* 0x03885000090075a7 */ /* 0x000062000804017f */
[----:B------:R-:W-:Y:S05]  /*22880*/  @!P0 BRA `(.L_x_3085) ;  /* 0x0000000000048947 */ /* 0x000fea0003800000 */
[----:B------:R-:W-:Y:S01]  /*22890*/  BPT.TRAP 0x1 ;  /* 0x000000040000795c */ /* 0x000fe20000300000 */
.L_x_3085:
[----:B------:R-:W-:Y:S04]  /*228a0*/  BSSY B1, `(.L_x_3086) ;  /* 0x0000004000017945 */ /* 0x000fe80003800000 */
[----:B-1----:R-:W-:Y:S05]  /*228b0*/  @P2 BRA `(.L_x_3087) ;  /* 0x0000000000082947 */ /* 0x002fea0003800000 */
[----:B------:R-:W1:Y:S02]  /*228c0*/  SYNCS.PHASECHK.TRANS64.TRYWAIT P2, [R9+URZ+0x38850], R0 ;  /* 0x03885000090075a7 */ /* 0x000e64000804017f */
[----:B-1----:R-:W-:Y:S05]  /*228d0*/  @!P2 BRA `(.L_x_3088) ;  /* 0x000000f4004ca947 */ /* 0x002fea0003800000 */
.L_x_3087:
[----:B------:R-:W-:Y:S05]  /*228e0*/  BSYNC B1 ;  /* 0x0000000000017941 */ /* 0x000fea0003800000 */
.L_x_3086:
[----:B01----:R-:W-:Y:S01]  /*228f0*/  VIADD R0, R18, 0x400 ;  /* 0x0000040012007836 */ /* 0x003fe20000000000 */
[----:B------:R-:W-:Y:S01]  /*22900*/  WARPGROUP.ARRIVE ;  /* 0x00000000000079c5 */ /* 0x000fe20000000000 */
[----:B------:R-:W-:Y:S01]  /*22910*/  IMAD.MOV.U32 R3, RZ, RZ, 0x40000040 ;  /* 0x40000040ff037424 */ /* 0x000fe200078e00ff */
[----:B------:R-:W-:Y:S01]  /*22920*/  ISETP.GT.AND P2, PT, R8, RZ, PT ;  /* 0x000000ff0800720c */ /* 0x000fe20003f44270 */
[----:B------:R-:W-:Y:S01]  /*22930*/  IMAD.MOV.U32 R5, RZ, RZ, 0x40000040 ;  /* 0x40000040ff057424 */ /* 0x000fe200078e00ff */
[----:B------:R-:W-:Y:S01]  /*22940*/  SHF.R.U32.HI R0, RZ, 0x4, R0 ;  /* 0x00000004ff007819 */ /* 0x000fe20000011600 */
[----:B------:R-:W-:Y:S01]  /*22950*/  @!P1 IMAD R11, R11, 0x8, R18 ;  /* 0x000000080b0b9824 */ /* 0x000fe200078e0212 */
[----:B------:R-:W-:Y:S01]  /*22960*/  R2UR UR7, R3 ;  /* 0x00000000030772ca */ /* 0x000fe200000e0000 */
[----:B------:R-:W-:Y:S01]  /*22970*/  IMAD.MOV.U32 R3, RZ, RZ, 0x40000040 ;  /* 0x40000040ff037424 */ /* 0x000fe200078e00ff */
[----:B------:R-:W-:Y:S01]  /*22980*/  LOP3.LUT R0, R0, 0x3fff, RZ, 0xc0, !PT ;  /* 0x00003fff00007812 */ /* 0x000fe200078ec0ff */
[----:B------:R-:W-:-:S02]  /*22990*/  @!P1 VIADD R11, R11, 0x38840 ;  /* 0x000388400b0b9836 */ /* 0x000fc40000000000 */
[----:B------:R-:W-:Y:S01]  /*229a0*/  @!P1 VIADD R9, R9, 0x38860 ;  /* 0x0003886009099836 */ /* 0x000fe20000000000 */
[----:B------:R-:W-:Y:S01]  /*229b0*/  LOP3.LUT R0, R0, 0x2800000, RZ, 0xfc, !PT ;  /* 0x0280000000007812 */ /* 0x000fe200078efcff */
[----:B------:R-:W-:-:S03]  /*229c0*/  VIADD R8, R8, 0xffffffff ;  /* 0xffffffff08087836 */ /* 0x000fc60000000000 */
[----:B------:R-:W-:Y:S01]  /*229d0*/  @!P1 PRMT R9, RZ, 0x654, R9 ;  /* 0x00000654ff099816 */ /* 0x000fe20000000009 */
        /* <DEDUP_REMOVED lines=67> */
[----:B0-----:R-:W-:Y:S01]  /*22e10*/  FMNMX.FTZ R4, R4, R21, !PT ;  /* 0x0000001504047209 */ /* 0x001fe20007810000 */
[----:B------:R-:W-:Y:S02]  /*22e20*/  WARPGROUP.DEPBAR.LE gsb0, 0x0 ;  /* 0x00008000000079c5 */ /* 0x000fe40000010000 */
[----:B------:R-:W-:-:S06]  /*22e30*/  WARPGROUP.ARRIVE ;  /* 0x00000000000079c5 */ /* 0x000fcc0000000000 */
[----:B------:R-:W-:Y:S01]  /*22e40*/  HGMMA.64x256x16.F32.BF16 R24, R196, gdesc[UR4].tnspB, R24, gsb0 ;  /* 0x43e00004c4187df0 */ /* 0x000fe20008001818 */
[----:B------:R-:W-:Y:S01]  /*22e50*/  R2UR UR6, R2 ;  /* 0x00000000020672ca */ /* 0x000fe200000e0000 */
[----:B------:R-:W-:Y:S01]  /*22e60*/  FADD.FTZ R2, -R5, R7 ;  /* 0x0000000705027221 */ /* 0x000fe20000010100 */
[----:B------:R-:W-:Y:S01]  /*22e70*/  R2UR UR7, R3 ;  /* 0x00000000030772ca */ /* 0x000fe200000e0000 */
[----:B------:R-:W-:-:S04]  /*22e80*/  IMAD.U32 R3, RZ, RZ, UR38 ;  /* 0x00000026ff037e24 */ /* 0x000fc8000f8e00ff */
[-C--:B------:R-:W-:Y:S01]  /*22e90*/  FMUL.FTZ R0, R2, R3.reuse ;  /* 0x0000000302007220 */ /* 0x080fe20000410000 */
[----:B------:R-:W-:-:S04]  /*22ea0*/  FMUL.FTZ R2, R5, R3 ;  /* 0x0000000305027220 */ /* 0x000fc80000410000 */
[-CC-:B------:R-:W-:Y:S01]  /*22eb0*/  FFMA.FTZ R21, R161, R3.reuse, -R2.reuse ;  /* 0x00000003a1157223 */ /* 0x180fe20000010802 */
[-CC-:B------:R-:W-:Y:S01]  /*22ec0*/  FFMA.FTZ R208, R184, R3.reuse, -R2.reuse ;  /* 0x00000003b8d07223 */ /* 0x180fe20000010802 */
[----:B------:R-:W0:Y:S01]  /*22ed0*/  SHFL.BFLY PT, R161, R4, 0x1, 0x1f ;  /* 0x0c201f0004a17f89 */ /* 0x000e2200000e0000 */
        /* <DEDUP_REMOVED lines=11> */
[----:B------:R-:W-:Y:S01]  /*22f90*/  MUFU.EX2 R0, R0 ;  /* 0x0000000000007308 */ /* 0x000fe20000000800 */
[----:B------:R-:W-:-:S07]  /*22fa0*/  @!P1 PRMT R168, RZ, 0x654, R11 ;  /* 0x00000654ffa89816 */ /* 0x000fce000000000b */
[----:B------:R-:W1:Y:S01]  /*22fb0*/  MUFU.EX2 R208, R208 ;  /* 0x000000d000d07308 */ /* 0x000e620000000800 */
[----:B0-----:R-:W-:-:S07]  /*22fc0*/  FMNMX.FTZ R4, R4, R161, !PT ;  /* 0x000000a104047209 */ /* 0x001fce0007810000 */
[----:B------:R-:W0:Y:S08]  /*22fd0*/  MUFU.EX2 R7, R7 ;  /* 0x0000000700077308 */ /* 0x000e300000000800 */
[----:B------:R-:W2:Y:S01]  /*22fe0*/  MUFU.EX2 R210, R210 ;  /* 0x000000d200d27308 */ /* 0x000ea20000000800 */
[----:B-1----:R-:W-:-:S07]  /*22ff0*/  FFMA.FTZ R13, R0, R13, R208 ;  /* 0x0000000d000d7223 */ /* 0x002fce00000100d0 */
        /* <DEDUP_REMOVED lines=12> */
[----:B------:R-:W-:Y:S01]  /*230c0*/  F2FP.BF16.F32.PACK_AB R204, R10, R204 ;  /* 0x000000cc0acc723e */ /* 0x000fe200000010ff */
[----:B------:R-:W-:-:S05]  /*230d0*/  IMAD.MOV.U32 R10, RZ, RZ, R217 ;  /* 0x000000ffff0a7224 */ /* 0x000fca00078e00d9 */
[----:B------:R-:W2:Y:S01]  /*230e0*/  MUFU.EX2 R200, R200 ;  /* 0x000000c800c87308 */ /* 0x000ea20000000800 */
[----:B-1----:R-:W-:-:S07]  /*230f0*/  FADD.FTZ R13, R206, R13 ;  /* 0x0000000dce0d7221 */ /* 0x002fce0000010000 */
        /* <DEDUP_REMOVED lines=8> */
[----:B------:R-:W-:Y:S01]  /*23180*/  MUFU.EX2 R21, R21 ;  /* 0x0000001500157308 */ /* 0x000fe20000000800 */
[----:B0-----:R-:W-:-:S04]  /*23190*/  FADD.FTZ R13, R202, R13 ;  /* 0x0000000dca0d7221 */ /* 0x001fc80000010000 */
[C---:B--2---:R-:W-:Y:S01]  /*231a0*/  FADD.FTZ R13, R20.reuse, R13 ;  /* 0x0000000d140d7221 */ /* 0x044fe20000010000 */
[----:B------:R-:W-:Y:S01]  /*231b0*/  F2FP.BF16.F32.PACK_AB R202, R20, R202 ;  /* 0x000000ca14ca723e */ /* 0x000fe200000010ff */
[----:B------:R-:W-:Y:S02]  /*231c0*/  WARPGROUP.DEPBAR.LE gsb0, 0x0 ;  /* 0x00008000000079c5 */ /* 0x000fe40000010000 */
[----:B------:R-:W-:Y:S01]  /*231d0*/  WARPGROUP.ARRIVE ;  /* 0x00000000000079c5 */ /* 0x000fe20000000000 */
[-CC-:B------:R-:W-:Y:S01]  /*231e0*/  FFMA.FTZ R196, R160, R3.reuse, -R2.reuse ;  /* 0x00000003a0c47223 */ /* 0x180fe20000010802 */
[-CC-:B------:R-:W-:Y:S01]  /*231f0*/  FFMA.FTZ R198, R164, R3.reuse, -R2.reuse ;  /* 0x00000003a4c67223 */ /* 0x180fe20000010802 */
[----:B------:R-:W-:-:S03]  /*23200*/  FFMA.FTZ R160, R165, R3, -R2 ;  /* 0x00000003a5a07223 */ /* 0x000fc60000010802 */
[----:B------:R-:W-:Y:S01]  /*23210*/  HGMMA.64x256x16.F32.BF16 R24, R192, gdesc[UR4].tnspB, R24, gsb0 ;  /* 0x43e00004c0187df0 */ /* 0x000fe20008001818 */
[----:B------:R-:W0:Y:S08]  /*23220*/  MUFU.EX2 R196, R196 ;  /* 0x000000c400c47308 */ /* 0x000e300000000800 */
[----:B------:R-:W1:Y:S08]  /*23230*/  MUFU.EX2 R198, R198 ;  /* 0x000000c600c67308 */ /* 0x000e700000000800 */
[----:B------:R-:W2:Y:S01]  /*23240*/  MUFU.EX2 R160, R160 ;  /* 0x000000a000a07308 */ /* 0x000ea20000000800 */
[----:B0-----:R-:W-:Y:S01]  /*23250*/  FADD.FTZ R13, R196, R13 ;  /* 0x0000000dc40d7221 */ /* 0x001fe20000010000 */
[----:B------:R-:W-:-:S03]  /*23260*/  F2FP.BF16.F32.PACK_AB R196, R21, R196 ;  /* 0x000000c415c4723e */ /* 0x000fc600000010ff */
[----:B------:R-:W-:-:S04]  /*23270*/  FADD.FTZ R13, R21, R13 ;  /* 0x0000000d150d7221 */ /* 0x000fc80000010000 */
[----:B-1----:R-:W-:-:S04]  /*23280*/  FADD.FTZ R13, R198, R13 ;  /* 0x0000000dc60d7221 */ /* 0x002fc80000010000 */
[C---:B--2---:R-:W-:Y:S01]  /*23290*/  FADD.FTZ R13, R160.reuse, R13 ;  /* 0x0000000da00d7221 */ /* 0x044fe20000010000 */
[----:B------:R-:W-:Y:S01]  /*232a0*/  F2FP.BF16.F32.PACK_AB R198, R160, R198 ;  /* 0x000000c6a0c6723e */ /* 0x000fe200000010ff */
[----:B------:R-:W-:Y:S02]  /*232b0*/  WARPGROUP.DEPBAR.LE gsb0, 0x0 ;  /* 0x00008000000079c5 */ /* 0x000fe40000010000 */
[-CC-:B------:R-:W-:Y:S01]  /*232c0*/  FFMA.FTZ R192, R152, R3.reuse, -R2.reuse ;  /* 0x0000000398c07223 */ /* 0x180fe20000010802 */
[-CC-:B------:R-:W-:Y:S01]  /*232d0*/  FFMA.FTZ R152, R153, R3.reuse, -R2.reuse ;  /* 0x0000000399987223 */ /* 0x180fe20000010802 */
[-C--:B------:R-:W-:Y:S01]  /*232e0*/  FFMA.FTZ R194, R156, R3.reuse, -R2 ;  /* 0x000000039cc27223 */ /* 0x080fe20000010802 */
[C---:B------:R-:W-:Y:S01]  /*232f0*/  FADD.FTZ R153, -R4.reuse, R6 ;  /* 0x0000000604997221 */ /* 0x040fe20000010100 */
[-C--:B------:R-:W-:Y:S01]  /*23300*/  FMUL.FTZ R156, R4, R3.reuse ;  /* 0x00000003049c7220 */ /* 0x080fe20000410000 */
[-C--:B------:R-:W-:Y:S01]  /*23310*/  FFMA.FTZ R2, R157, R3.reuse, -R2 ;  /* 0x000000039d027223 */ /* 0x080fe20000010802 */
[----:B------:R-:W-:Y:S01]  /*23320*/  @!P1 SYNCS.ARRIVE.TRANS64.RED.A1T0 RZ, [R168+URZ], RZ ;  /* 0x000000ffa8ff99a7 */ /* 0x000fe2000810043f */
[-C--:B------:R-:W-:Y:S01]  /*23330*/  FMUL.FTZ R153, R153, R3.reuse ;  /* 0x0000000399997220 */ /* 0x080fe20000410000 */
        /* <DEDUP_REMOVED lines=9> */
[----:B------:R0:W-:Y:S01]  /*233d0*/  MUFU.EX2 R2, R153 ;  /* 0x0000009900027308 */ /* 0x0001e20000000800 */
[-CC-:B------:R-:W-:Y:S01]  /*233e0*/  FFMA.FTZ R197, R162, R3.reuse, -R156.reuse ;  /* 0x00000003a2c57223 */ /* 0x180fe2000001089c */
[-CC-:B------:R-:W-:Y:S01]  /*233f0*/  FFMA.FTZ R161, R171, R3.reuse, -R156.reuse ;  /* 0x00000003aba17223 */ /* 0x180fe2000001089c */
[-CC-:B------:R-:W-:Y:S01]  /*23400*/  FFMA.FTZ R203, R174, R3.reuse, -R156.reuse ;  /* 0x00000003aecb7223 */ /* 0x180fe2000001089c */
[-CC-:B------:R-:W-:Y:S01]  /*23410*/  FFMA.FTZ R175, R175, R3.reuse, -R156.reuse ;  /* 0x00000003afaf7223 */ /* 0x180fe2000001089c */
[-CC-:B------:R-:W-:Y:S01]  /*23420*/  FFMA.FTZ R163, R163, R3.reuse, -R156.reuse ;  /* 0x00000003a3a37223 */ /* 0x180fe2000001089c */
[-CC-:B------:R-:W-:Y:S01]  /*23430*/  FFMA.FTZ R199, R166, R3.reuse, -R156.reuse ;  /* 0x00000003a6c77223 */ /* 0x180fe2000001089c */
[----:B------:R1:W-:Y:S01]  /*23440*/  @!P1 SYNCS.ARRIVE.TRANS64.RED.A1T0 RZ, [R9+URZ], RZ ;  /* 0x000000ff09ff99a7 */ /* 0x0003e2000810043f */
[----:B------:R-:W2:Y:S01]  /*23450*/  MUFU.EX2 R209, R209 ;  /* 0x000000d100d17308 */ /* 0x000ea20000000800 */
[-CC-:B0-----:R-:W-:Y:S01]  /*23460*/  FFMA.FTZ R153, R187, R3.reuse, -R156.reuse ;  /* 0x00000003bb997223 */ /* 0x181fe2000001089c */
[-CC-:B------:R-:W-:Y:S01]  /*23470*/  FFMA.FTZ R193, R154, R3.reuse, -R156.reuse ;  /* 0x000000039ac17223 */ /* 0x180fe2000001089c */
[-CC-:B------:R-:W-:Y:S01]  /*23480*/  FFMA.FTZ R155, R155, R3.reuse, -R156.reuse ;  /* 0x000000039b9b7223 */ /* 0x180fe2000001089c */
[----:B------:R-:W-:-:S04]  /*23490*/  FFMA.FTZ R158, R158, R3, -R156 ;  /* 0x000000039e9e7223 */ /* 0x000fc8000001089c */
[----:B------:R-:W0:Y:S08]  /*234a0*/  MUFU.EX2 R153, R153 ;  /* 0x0000009900997308 */ /* 0x000e300000000800 */
[----:B------:R-:W3:Y:S01]  /*234b0*/  MUFU.EX2 R211, R211 ;  /* 0x000000d300d37308 */ /* 0x000ee20000000800 */
[----:B--2---:R-:W-:-:S07]  /*234c0*/  FFMA.FTZ R12, R2, R12, R209 ;  /* 0x0000000c020c7223 */ /* 0x004fce00000100d1 */
[----:B------:R-:W2:Y:S01]  /*234d0*/  MUFU.EX2 R165, R165 ;  /* 0x000000a500a57308 */ /* 0x000ea20000000800 */
[C---:B0-----:R-:W-:Y:S01]  /*234e0*/  FADD.FTZ R12, R153.reuse, R12 ;  /* 0x0000000c990c7221 */ /* 0x041fe20000010000 */
[----:B------:R-:W-:-:S06]  /*234f0*/  F2FP.BF16.F32.PACK_AB R209, R153, R209 ;  /* 0x000000d199d1723e */ /* 0x000fcc00000010ff */
[----:B------:R-:W0:Y:S01]  /*23500*/  MUFU.EX2 R205, R205 ;  /* 0x000000cd00cd7308 */ /* 0x000e220000000800 */
[----:B---3--:R-:W-:-:S07]  /*23510*/  FADD.FTZ R12, R211, R12 ;  /* 0x0000000cd30c7221 */ /* 0x008fce0000010000 */
[----:B------:R-:W3:Y:S01]  /*23520*/  MUFU.EX2 R157, R157 ;  /* 0x0000009d009d7308 */ /* 0x000ee20000000800 */
[----:B--2---:R-:W-:Y:S01]  /*23530*/  FADD.FTZ R162, R165, R12 ;  /* 0x0000000ca5a27221 */ /* 0x004fe20000010000 */
[-CC-:B------:R-:W-:Y:S01]  /*23540*/  FFMA.FTZ R12, R167, R3.reuse, -R156.reuse ;  /* 0x00000003a70c7223 */ /* 0x180fe2000001089c */
[----:B------:R-:W-:Y:S01]  /*23550*/  FFMA.FTZ R156, R159, R3, -R156 ;  /* 0x000000039f9c7223 */ /* 0x000fe2000001089c */
[----:B------:R-:W-:-:S04]  /*23560*/  F2FP.BF16.F32.PACK_AB R211, R165, R211 ;  /* 0x000000d3a5d3723e */ /* 0x000fc800000010ff */
[----:B------:R-:W2:Y:S01]  /*23570*/  MUFU.EX2 R207, R207 ;  /* 0x000000cf00cf7308 */ /* 0x000ea20000000800 */
[----:B0-----:R-:W-:-:S07]  /*23580*/  FADD.FTZ R162, R205, R162 ;  /* 0x000000a2cda27221 */ /* 0x001fce0000010000 */
        /* <DEDUP_REMOVED lines=15> */
[----:B-1----:R-:W0:Y:S01]  /*23680*/  MUFU.EX2 R9, R163 ;  /* 0x000000a300097308 */ /* 0x002e220000000800 */
[C---:B---3--:R-:W-:Y:S01]  /*23690*/  FADD.FTZ R162, R11.reuse, R162 ;  /* 0x000000a20ba27221 */ /* 0x048fe20000010000 */
[----:B------:R-:W-:-:S06]  /*236a0*/  F2FP.BF16.F32.PACK_AB R203, R11, R203 ;  /* 0x000000cb0bcb723e */ /* 0x000fcc00000010ff */
        /* <DEDUP_REMOVED lines=22> */
[----:B-1----:R-:W-:Y:S01]  /*23810*/  FADD.FTZ R13, R194, R13 ;  /* 0x0000000dc20d7221 */ /* 0x002fe20000010000 */
[----:B------:R-:W-:-:S03]  /*23820*/  F2FP.BF16.F32.PACK_AB R194, R6, R194 ;  /* 0x000000c206c2723e */ /* 0x000fc600000010ff */
[----:B------:R-:W-:Y:S01]  /*23830*/  FADD.FTZ R13, R6, R13 ;  /* 0x0000000d060d7221 */ /* 0x000fe20000010000 */
[----:B------:R-:W-:Y:S02]  /*23840*/  IMAD.MOV.U32 R6, RZ, RZ, R4 ;  /* 0x000000ffff067224 */ /* 0x000fe400078e0004 */
[----:B--2---:R-:W-:-:S04]  /*23850*/  FADD.FTZ R7, R158, R7 ;  /* 0x000000079e077221 */ /* 0x004fc80000010000 */
[C---:B0-----:R-:W-:Y:S01]  /*23860*/  FADD.FTZ R12, R156.reuse, R7 ;  /* 0x000000079c0c7221 */ /* 0x041fe20000010000 */
[----:B------:R-:W-:Y:S01]  /*23870*/  F2FP.BF16.F32.PACK_AB R195, R156, R158 ;  /* 0x0000009e9cc3723e */ /* 0x000fe200000010ff */
[----:B------:R-:W-:Y:S01]  /*23880*/  IMAD.MOV.U32 R7, RZ, RZ, R5 ;  /* 0x000000ffff077224 */ /* 0x000fe200078e0005 */
[----:B------:R-:W-:Y:S06]  /*23890*/  @P2 BRA `(.L_x_3089) ;  /* 0xffffffb400f02947 */ /* 0x000fec000383ffff */
.L_x_3078:
[----:B------:R-:W-:Y:S05]  /*238a0*/  BSYNC B0 ;  /* 0x0000000000007941 */ /* 0x000fea0003800000 */
.L_x_3077:
        /* <DEDUP_REMOVED lines=131> */
.L_x_3090:
[----:B------:R-:W-:Y:S01]  /*240e0*/  IMAD R0, R217, 0x8, R18 ;  /* 0x00000008d9007824 */ /* 0x000fe200078e0212 */
[----:B------:R-:W-:-:S04]  /*240f0*/  SHF.L.U32 R7, R218, 0x1f, RZ ;  /* 0x0000001fda077819 */ /* 0x000fc800000006ff */
[----:B------:R0:W1:Y:S01]  /*24100*/  SYNCS.PHASECHK.TRANS64.TRYWAIT P2, [R0+URZ+0x38850], R7 ;  /* 0x03885007000075a7 */ /* 0x000062000804017f */
[----:B------:R-:W-:Y:S05]  /*24110*/  @!P0 BRA `(.L_x_3091) ;  /* 0x0000000000048947 */ /* 0x000fea0003800000 */
[----:B------:R-:W-:Y:S01]  /*24120*/  BPT.TRAP 0x1 ;  /* 0x000000040000795c */ /* 0x000fe20000300000 */
.L_x_3091:
        /* <DEDUP_REMOVED lines=9> */
.L_x_3093:
[----:B------:R-:W-:Y:S05]  /*241c0*/  BSYNC B0 ;  /* 0x0000000000007941 */ /* 0x000fea0003800000 */
.L_x_3092:
[----:B------:R-:W-:Y:S01]  /*241d0*/  IMAD.MOV.U32 R6, RZ, RZ, R2 ;  /* 0x000000ffff067224 */ /* 0x000fe200078e0002 */
[----:B------:R-:W2:Y:S01]  /*241e0*/  LDL.LU R18, [R1+0x60] ;  /* 0x0000600001127983 */ /* 0x000ea20000300800 */
[----:B01----:R-:W-:Y:S01]  /*241f0*/  IMAD.MOV.U32 R7, RZ, RZ, 0x40000040 ;  /* 0x40000040ff077424 */ /* 0x003fe200078e00ff */
[----:B------:R-:W-:Y:S01]  /*24200*/  WARPGROUP.ARRIVE ;  /* 0x00000000000079c5 */ /* 0x000fe20000000000 */
[----:B------:R-:W-:Y:S01]  /*24210*/  VIADD R217, R217, 0x1 ;  /* 0x00000001d9d97836 */ /* 0x000fe20000000000 */
[----:B------:R-:W-:Y:S01]  /*24220*/  R2UR UR6, R6 ;  /* 0x00000000060672ca */ /* 0x000fe200000e0000 */
[----:B------:R-:W-:Y:S01]  /*24230*/  VIADD R6, R2, 0x80 ;  /* 0x0000008002067836 */ /* 0x000fe20000000000 */
[----:B------:R-:W-:Y:S01]  /*24240*/  R2UR UR7, R7 ;  /* 0x00000000070772ca */ /* 0x000fe200000e0000 */
[----:B------:R-:W-:Y:S01]  /*24250*/  IMAD.MOV.U32 R7, RZ, RZ, 0x40000040 ;  /* 0x40000040ff077424 */ /* 0x000fe200078e00ff */
[----:B------:R-:W-:-:S04]  /*24260*/  ISETP.NE.AND P2, PT, R217, 0x2, PT ;  /* 0x00000002d900780c */ /* 0x000fc80003f45270 */
[----:B------:R-:W-:Y:S02]  /*24270*/  SEL R11, RZ, 0x1, P2 ;  /* 0x00000001ff0b7807 */ /* 0x000fe40001000000 */
[----:B------:R-:W-:Y:S02]  /*24280*/  SEL R217, R217, RZ, P2 ;  /* 0x000000ffd9d97207 */ /* 0x000fe40001000000 */
[----:B------:R-:W-:Y:S01]  /*24290*/  LOP3.LUT R218, R218, R11, RZ, 0x3c, !PT ;  /* 0x0000000bdada7212 */ /* 0x000fe200078e3cff */
[----:B------:R-:W-:Y:S02]  /*242a0*/  @!P1 VIADD R11, R0, 0x38860 ;  /* 0x00038860000b9836 */ /* 0x000fe40000000000 */
[----:B------:R-:W-:Y:S01]  /*242b0*/  HGMMA.64x256x16.F32.BF16 R24, R208, gdesc[UR4].tnspB, R24, gsb0 ;  /* 0x43e00004d0187df0 */ /* 0x000fe20008001818 */
[----:B------:R-:W-:Y:S01]  /*242c0*/  R2UR UR6, R6 ;  /* 0x00000000060672ca */ /* 0x000fe200000e0000 */
[----:B------:R-:W-:Y:S01]  /*242d0*/  VIADD R6, R2, 0x100 ;  /* 0x0000010002067836 */ /* 0x000fe20000000000 */
[----:B------:R-:W-:Y:S01]  /*242e0*/  R2UR UR7, R7 ;  /* 0x00000000070772ca */ /* 0x000fe200000e0000 */
[----:B------:R-:W-:Y:S01]  /*242f0*/  IMAD.MOV.U32 R7, RZ, RZ, 0x40000040 ;  /* 0x40000040ff077424 */ /* 0x000fe200078e00ff */
[----:B------:R-:W-:Y:S01]  /*24300*/  @!P1 PRMT R11, RZ, 0x654, R11 ;  /* 0x00000654ff0b9816 */ /* 0x000fe2000000000b */
[----:B------:R-:W-:Y:S01]  /*24310*/  IMAD.MOV.U32 R0, RZ, RZ, -0x800000 ;  /* 0xff800000ff007424 */ /* 0x000fe200078e00ff */
[----:B------:R-:W-:-:S02]  /*24320*/  WARPGROUP.DEPBAR.LE gsb0, 0x0 ;  /* 0x00008000000079c5 */ /* 0x000fc40000010000 */
[----:B------:R-:W-:-:S15]  /*24330*/  WARPGROUP.ARRIVE ;  /* 0x00000000000079c5 */ /* 0x000fde0000000000 */
[----:B------:R-:W-:-:S04]  /*24340*/  NOP ;  /* 0x0000000000007918 */ /* 0x000fc80000000000 */
        /* <DEDUP_REMOVED lines=21> */
[----:B------:R-:W-:Y:S02]  /*244a0*/  R2UR UR7, R7 ;  /* 0x00000000070772ca */ /* 0x000fe400000e0000 */
[----:B------:R-:W0:Y:S02]  /*244b0*/  SHFL.BFLY PT, R7, R12, 0x2, 0x1f ;  /* 0x0c401f000c077f89 */ /* 0x000e2400000e0000 */
[----:B0-----:R-:W-:Y:S02]  /*244c0*/  FADD.FTZ R6, R7, R12 ;  /* 0x0000000c07067221 */ /* 0x001fe40000010000 */
[----:B------:R-:W0:Y:S04]  /*244d0*/  SHFL.BFLY PT, R7, R2, 0x1, 0x1f ;  /* 0x0c201f0002077f89 */ /* 0x000e2800000e0000 */
[----:B------:R-:W1:Y:S01]  /*244e0*/  SHFL.BFLY PT, R9, R6, 0x1, 0x1f ;  /* 0x0c201f0006097f89 */ /* 0x000e6200000e0000 */
[----:B0-----:R-:W-:Y:S01]  /*244f0*/  FADD.FTZ R14, R2, R7 ;  /* 0x00000007020e7221 */ /* 0x001fe20000010000 */
[----:B------:R-:W-:-:S02]  /*24500*/  IMAD.MOV.U32 R2, RZ, RZ, -0x800000 ;  /* 0xff800000ff027424 */ /* 0x000fc400078e00ff */
[----:B-1----:R-:W-:Y:S02]  /*24510*/  FADD.FTZ R15, R6, R9 ;  /* 0x00000009060f7221 */ /* 0x002fe40000010000 */
[----:B------:R-:W-:Y:S02]  /*24520*/  FSETP.NE.FTZ.AND P0, PT, R14, RZ, PT ;  /* 0x000000ff0e00720b */ /* 0x000fe40003f15000 */
[----:B------:R-:W-:Y:S02]  /*24530*/  CS2R R6, SRZ ;  /* 0x0000000000067805 */ /* 0x000fe4000001ff00 */
[----:B------:R-:W-:-:S09]  /*24540*/  FSETP.NE.FTZ.AND P3, PT, R15, RZ, PT ;  /* 0x000000ff0f00720b */ /* 0x000fd20003f75000 */
[----:B------:R-:W0:Y:S01]  /*24550*/  @P0 MUFU.LG2 R9, R14 ;  /* 0x0000000e00090308 */ /* 0x000e220000000c00 */
[----:B------:R-:W-:-:S03]  /*24560*/  @P0 FMUL.FTZ R8, R3, 0.69314718246459960938 ;  /* 0x3f31721803080820 */ /* 0x000fc60000410000 */
[----:B------:R-:W-:-:S04]  /*24570*/  @P3 FMUL.FTZ R12, R3, 0.69314718246459960938 ;  /* 0x3f317218030c3820 */ /* 0x000fc80000410000 */
        /* <DEDUP_REMOVED lines=141> */
.L_x_2977:
        /* <DEDUP_REMOVED lines=19> */
[----:B------:R-:W-:Y:S01]  /*24f80*/  F2FP.BF16.F32.PACK_AB R27, R27, R5 ;  /* 0x000000051b1b723e */ /* 0x000fe200000010ff */
[----:B------:R-:W-:Y:S01]  /*24f90*/  IMAD.SHL.U32 R5, R236, 0x4, RZ ;  /* 0x00000004ec057824 */ /* 0x000fe200078e00ff */
[----:B------:R-:W-:Y:S02]  /*24fa0*/  F2FP.BF16.F32.PACK_AB R31, R63, R62 ;  /* 0x0000003e3f1f723e */ /* 0x000fe400000010ff */
[----:B------:R-:W-:Y:S02]  /*24fb0*/  F2FP.BF16.F32.PACK_AB R136, R137, R136 ;  /* 0x000000888988723e */ /* 0x000fe400000010ff */
[----:B------:R-:W-:Y:S02]  /*24fc0*/  F2FP.BF16.F32.PACK_AB R137, R139, R138 ;  /* 0x0000008a8b89723e */ /* 0x000fe400000010ff */
[----:B------:R-:W-:Y:S02]  /*24fd0*/  F2FP.BF16.F32.PACK_AB R138, R141, R140 ;  /* 0x0000008c8d8a723e */ /* 0x000fe400000010ff */
[----:B------:R-:W-:-:S02]  /*24fe0*/  F2FP.BF16.F32.PACK_AB R139, R143, R142 ;  /* 0x0000008e8f8b723e */ /* 0x000fc400000010ff */
[----:B------:R-:W-:Y:S02]  /*24ff0*/  MOV R20, R18 ;  /* 0x0000001200147202 */ /* 0x000fe40000000f00 */
[----:B---3--:R-:W-:Y:S01]  /*25000*/  MOV R21, R85 ;  /* 0x0000005500157202 */ /* 0x008fe20000000f00 */
[----:B------:R-:W-:Y:S02]  /*25010*/  BAR.SYNC.DEFER_BLOCKING 0x1, 0x100 ;  /* 0x0044000000007b1d */ /* 0x000fe40000010000 */
[----:B--2---:R-:W-:-:S03]  /*25020*/  IMAD.WIDE R122, R26, 0x2, R20 ;  /* 0x000000021a7a7825 */ /* 0x004fc600078e0214 */
[C---:B------:R-:W-:Y:S02]  /*25030*/  IADD3 R102, P3, R122.reuse, 0x4000, RZ ;  /* 0x000040007a667810 */ /* 0x040fe40007f7e0ff */
[----:B------:R-:W-:Y:S02]  /*25040*/  IADD3 R96, P0, R122, 0x40, RZ ;  /* 0x000000407a607810 */ /* 0x000fe40007f1e0ff */
[----:B------:R-:W-:Y:S01]  /*25050*/  LOP3.LUT R120, R102, 0x380, RZ, 0xc0, !PT ;  /* 0x0000038066787812 */ /* 0x000fe200078ec0ff */
[--C-:B------:R-:W-:Y:S01]  /*25060*/  IMAD.X R103, RZ, RZ, R123.reuse, P3 ;  /* 0x000000ffff677224 */ /* 0x100fe200018e067b */
[----:B------:R-:W-:Y:S01]  /*25070*/  LOP3.LUT R112, R96, 0x380, RZ, 0xc0, !PT ;  /* 0x0000038060707812 */ /* 0x000fe200078ec0ff */
[----:B------:R-:W-:Y:S01]  /*25080*/  IMAD.X R97, RZ, RZ, R123, P0 ;  /* 0x000000ffff617224 */ /* 0x000fe200000e067b */
[----:B------:R-:W-:Y:S02]  /*25090*/  IADD3 R100, P4, R122, 0x60, RZ ;  /* 0x000000607a647810 */ /* 0x000fe40007f9e0ff */
[----:B------:R-:W-:-:S02]  /*250a0*/  SHF.R.U64 R120, R120, 0x3, RZ ;  /* 0x0000000378787819 */ /* 0x000fc400000012ff */
[C---:B------:R-:W-:Y:S01]  /*250b0*/  IADD3 R104, P6, R122.reuse, 0x4020, RZ ;  /* 0x000040207a687810 */ /* 0x040fe20007fde0ff */
[--C-:B------:R-:W-:Y:S01]  /*250c0*/  IMAD.X R101, RZ, RZ, R123.reuse, P4 ;  /* 0x000000ffff657224 */ /* 0x100fe200020e067b */
[----:B------:R-:W-:Y:S02]  /*250d0*/  IADD3 R92, P1, R122, 0x20, RZ ;  /* 0x000000207a5c7810 */ /* 0x000fe40007f3e0ff */
[----:B------:R-:W-:Y:S01]  /*250e0*/  SHF.R.U64 R112, R112, 0x3, RZ ;  /* 0x0000000370707819 */ /* 0x000fe200000012ff */
[--C-:B------:R-:W-:Y:S01]  /*250f0*/  IMAD.X R105, RZ, RZ, R123.reuse, P6 ;  /* 0x000000ffff697224 */ /* 0x100fe200030e067b */
[----:B------:R-:W-:Y:S01]  /*25100*/  IADD3 R108, P2, R122, 0x4060, RZ ;  /* 0x000040607a6c7810 */ /* 0x000fe20007f5e0ff */
[--C-:B------:R-:W-:Y:S01]  /*25110*/  IMAD.X R93, RZ, RZ, R123.reuse, P1 ;  /* 0x000000ffff5d7224 */ /* 0x100fe200008e067b */
[----:B------:R-:W-:Y:S02]  /*25120*/  LOP3.LUT R118, R100, 0x380, RZ, 0xc0, !PT ;  /* 0x0000038064767812 */ /* 0x000fe400078ec0ff */
[----:B------:R-:W-:Y:S01]  /*25130*/  LOP3.LUT R102, R120, R102, RZ, 0x3c, !PT ;  /* 0x0000006678667212 */ /* 0x000fe200078e3cff */
[----:B------:R-:W-:Y:S01]  /*25140*/  IMAD.X R109, RZ, RZ, R123, P2 ;  /* 0x000000ffff6d7224 */ /* 0x000fe200010e067b */
[----:B------:R-:W-:-:S02]  /*25150*/  LOP3.LUT R120, R104, 0x380, RZ, 0xc0, !PT ;  /* 0x0000038068787812 */ /* 0x000fc400078ec0ff */
[----:B------:R-:W-:Y:S02]  /*25160*/  LOP3.LUT R96, R112, R96, RZ, 0x3c, !PT ;  /* 0x0000006070607212 */ /* 0x000fe400078e3cff */
[----:B------:R-:W-:Y:S02]  /*25170*/  LOP3.LUT R85, R122, 0x380, RZ, 0xc0, !PT ;  /* 0x000003807a557812 */ /* 0x000fe400078ec0ff */
[----:B------:R-:W-:Y:S02]  /*25180*/  SHF.R.U64 R118, R118, 0x3, RZ ;  /* 0x0000000376767819 */ /* 0x000fe400000012ff */
[----:B------:R-:W-:Y:S02]  /*25190*/  LOP3.LUT R112, R108, 0x380, RZ, 0xc0, !PT ;  /* 0x000003806c707812 */ /* 0x000fe400078ec0ff */
[C---:B------:R-:W-:Y:S02]  /*251a0*/  IADD3 R106, P5, R122.reuse, 0x4040, RZ ;  /* 0x000040407a6a7810 */ /* 0x040fe40007fbe0ff */
[----:B------:R-:W-:-:S02]  /*251b0*/  IADD3 R110, P1, R122, 0x8000, RZ ;  /* 0x000080007a6e7810 */ /* 0x000fc40007f3e0ff */
[----:B-----5:R-:W-:Y:S01]  /*251c0*/  LOP3.LUT R144, R92, 0x380, RZ, 0xc0, !PT ;  /* 0x000003805c907812 */ /* 0x020fe200078ec0ff */
[--C-:B------:R-:W-:Y:S01]  /*251d0*/  IMAD.X R107, RZ, RZ, R123.reuse, P5 ;  /* 0x000000ffff6b7224 */ /* 0x100fe200028e067b */
[----:B------:R-:W-:Y:S01]  /*251e0*/  SHF.R.U64 R120, R120, 0x3, RZ ;  /* 0x0000000378787819 */ /* 0x000fe200000012ff */
[--C-:B------:R-:W-:Y:S01]  /*251f0*/  IMAD.X R111, RZ, RZ, R123.reuse, P1 ;  /* 0x000000ffff6f7224 */ /* 0x100fe200008e067b */
[----:B------:R-:W-:Y:S02]  /*25200*/  IADD3 R84, P0, R122, 0x8020, RZ ;  /* 0x000080207a547810 */ /* 0x000fe40007f1e0ff */
[----:B------:R-:W-:Y:S02]  /*25210*/  SHF.R.U64 R85, R85, 0x3, RZ ;  /* 0x0000000355557819 */ /* 0x000fe400000012ff */
[----:B------:R-:W-:Y:S01]  /*25220*/  LOP3.LUT R100, R118, R100, RZ, 0x3c, !PT ;  /* 0x0000006476647212 */ /* 0x000fe200078e3cff */
[----:B------:R-:W-:Y:S01]  /*25230*/  IMAD.X R113, RZ, RZ, R123, P0 ;  /* 0x000000ffff717224 */ /* 0x000fe200000e067b */
[----:B------:R-:W-:-:S02]  /*25240*/  SHF.R.U64 R112, R112, 0x3, RZ ;  /* 0x0000000370707819 */ /* 0x000fc400000012ff */
[----:B------:R-:W-:Y:S02]  /*25250*/  IADD3 R116, P3, R122, 0x8060, RZ ;  /* 0x000080607a747810 */ /* 0x000fe40007f7e0ff */
[----:B------:R-:W-:Y:S02]  /*25260*/  SHF.R.U64 R144, R144, 0x3, RZ ;  /* 0x0000000390907819 */ /* 0x000fe400000012ff */
[----:B------:R-:W-:Y:S01]  /*25270*/  LOP3.LUT R118, R110, 0x380, RZ, 0xc0, !PT ;  /* 0x000003806e767812 */ /* 0x000fe200078ec0ff */
[----:B------:R-:W-:Y:S01]  /*25280*/  IMAD.X R117, RZ, RZ, R123, P3 ;  /* 0x000000ffff757224 */ /* 0x000fe200018e067b */
[----:B------:R-:W-:Y:S02]  /*25290*/  LOP3.LUT R104, R120, R104, RZ, 0x3c, !PT ;  /* 0x0000006878687212 */ /* 0x000fe400078e3cff */
[----:B------:R-:W-:Y:S02]  /*252a0*/  LOP3.LUT R120, R84, 0x380, RZ, 0xc0, !PT ;  /* 0x0000038054787812 */ /* 0x000fe400078ec0ff */
[----:B------:R-:W-:-:S02]  /*252b0*/  IADD3 R114, P4, R122, 0x8040, RZ ;  /* 0x000080407a727810 */ /* 0x000fc40007f9e0ff */
[C---:B------:R-:W-:Y:S02]  /*252c0*/  IADD3 R88, P6, R122.reuse, 0xc000, RZ ;  /* 0x0000c0007a587810 */ /* 0x040fe40007fde0ff */
[C---:B------:R-:W-:Y:S01]  /*252d0*/  IADD3 R26, P5, R122.reuse, 0xc020, RZ ;  /* 0x0000c0207a1a7810 */ /* 0x040fe20007fbe0ff */
[--C-:B------:R-:W-:Y:S01]  /*252e0*/  IMAD.X R115, RZ, RZ, R123.reuse, P4 ;  /* 0x000000ffff737224 */ /* 0x100fe200020e067b */
[C---:B------:R-:W-:Y:S01]  /*252f0*/  IADD3 R30, P2, R122.reuse, 0xc040, RZ ;  /* 0x0000c0407a1e7810 */ /* 0x040fe20007f5e0ff */
[--C-:B------:R-:W-:Y:S01]  /*25300*/  IMAD.X R119, RZ, RZ, R123.reuse, P6 ;  /* 0x000000ffff777224 */ /* 0x100fe200030e067b */
[----:B-1----:R-:W-:Y:S01]  /*25310*/  IADD3 R52, P1, R122, 0xc060, RZ ;  /* 0x0000c0607a347810 */ /* 0x002fe20007f3e0ff */
[--C-:B------:R-:W-:Y:S01]  /*25320*/  IMAD.X R121, RZ, RZ, R123.reuse, P5 ;  /* 0x000000ffff797224 */ /* 0x100fe200028e067b */
[----:B------:R-:W-:Y:S01]  /*25330*/  LOP3.LUT R122, R85, R122, RZ, 0x3c, !PT ;  /* 0x0000007a557a7212 */ /* 0x000fe200078e3cff */
[--C-:B------:R-:W-:Y:S01]  /*25340*/  IMAD.X R85, RZ, RZ, R123.reuse, P2 ;  /* 0x000000ffff557224 */ /* 0x100fe200010e067b */
[----:B------:R-:W-:Y:S01]  /*25350*/  LOP3.LUT R108, R112, R108, RZ, 0x3c, !PT ;  /* 0x0000006c706c7212 */ /* 0x000fe200078e3cff */
[----:B------:R-:W-:Y:S01]  /*25360*/  IMAD.X R89, RZ, RZ, R123, P1 ;  /* 0x000000ffff597224 */ /* 0x000fe200008e067b */
[----:B------:R-:W-:-:S02]  /*25370*/  LOP3.LUT R92, R144, R92, RZ, 0x3c, !PT ;  /* 0x0000005c905c7212 */ /* 0x000fc400078e3cff */
[----:B------:R-:W-:Y:S02]  /*25380*/  SHF.R.U64 R118, R118, 0x3, RZ ;  /* 0x0000000376767819 */ /* 0x000fe400000012ff */
[----:B------:R-:W-:Y:S02]  /*25390*/  LOP3.LUT R112, R116, 0x380, RZ, 0xc0, !PT ;  /* 0x0000038074707812 */ /* 0x000fe400078ec0ff */
[----:B------:R-:W-:Y:S02]  /*253a0*/  LOP3.LUT R144, R106, 0x380, RZ, 0xc0, !PT ;  /* 0x000003806a907812 */ /* 0x000fe400078ec0ff */
[----:B------:R-:W-:Y:S02]  /*253b0*/  SHF.R.U64 R120, R120, 0x3, RZ ;  /* 0x0000000378787819 */ /* 0x000fe400000012ff */
[----:B------:R-:W-:Y:S02]  /*253c0*/  MOV R122, R122 ;  /* 0x0000007a007a7202 */ /* 0x000fe40000000f00 */
[----:B------:R-:W-:-:S02]  /*253d0*/  LOP3.LUT R110, R118, R110, RZ, 0x3c, !PT ;  /* 0x0000006e766e7212 */ /* 0x000fc400078e3cff */
[----:B------:R-:W-:Y:S01]  /*253e0*/  SHF.R.U64 R151, R112, 0x3, RZ ;  /* 0x0000000370977819 */ /* 0x000fe200000012ff */
[----:B------:R1:W-:Y:S01]  /*253f0*/  STSM.16.M88.4 [R122], R8 ;  /* 0x000000087a007844 */ /* 0x0003e20000000200 */
[----:B------:R-:W-:Y:S02]  /*25400*/  SHF.R.U64 R144, R144, 0x3, RZ ;  /* 0x0000000390907819 */ /* 0x000fe400000012ff */
[----:B------:R-:W-:Y:S02]  /*25410*/  LOP3.LUT R118, R88, 0x380, RZ, 0xc0, !PT ;  /* 0x0000038058767812 */ /* 0x000fe400078ec0ff */
[----:B------:R-:W-:Y:S02]  /*25420*/  LOP3.LUT R112, R120, R84, RZ, 0x3c, !PT ;  /* 0x0000005478707212 */ /* 0x000fe400078e3cff */
[----:B------:R-:W-:Y:S02]  /*25430*/  LOP3.LUT R7, R26, 0x380, RZ, 0xc0, !PT ;  /* 0x000003801a077812 */ /* 0x000fe400078ec0ff */
[----:B------:R-:W-:-:S02]  /*25440*/  LOP3.LUT R25, R30, 0x380, RZ, 0xc0, !PT ;  /* 0x000003801e197812 */ /* 0x000fc400078ec0ff */
[----:B------:R-:W-:Y:S02]  /*25450*/  LOP3.LUT R84, R52, 0x380, RZ, 0xc0, !PT ;  /* 0x0000038034547812 */ /* 0x000fe400078ec0ff */
[----:B------:R-:W-:Y:S02]  /*25460*/  LOP3.LUT R106, R144, R106, RZ, 0x3c, !PT ;  /* 0x0000006a906a7212 */ /* 0x000fe400078e3cff */
[----:B------:R-:W-:Y:S02]  /*25470*/  SHF.R.U64 R118, R118, 0x3, RZ ;  /* 0x0000000376767819 */ /* 0x000fe400000012ff */
[----:B------:R-:W-:Y:S02]  /*25480*/  SHF.R.U64 R7, R7, 0x3, RZ ;  /* 0x0000000307077819 */ /* 0x000fe400000012ff */
[----:B------:R-:W-:Y:S02]  /*25490*/  SHF.R.U64 R25, R25, 0x3, RZ ;  /* 0x0000000319197819 */ /* 0x000fe400000012ff */
[----:B-1----:R-:W-:-:S02]  /*254a0*/  F2FP.BF16.F32.PACK_AB R10, R37, R12 ;  /* 0x0000000c250a723e */ /* 0x002fc400000010ff */
[----:B------:R-:W-:Y:S02]  /*254b0*/  LOP3.LUT R144, R114, 0x380, RZ, 0xc0, !PT ;  /* 0x0000038072907812 */ /* 0x000fe400078ec0ff */
[----:B------:R-:W-:Y:S02]  /*254c0*/  SHF.R.U64 R29, R84, 0x3, RZ ;  /* 0x00000003541d7819 */ /* 0x000fe400000012ff */
[----:B------:R-:W-:Y:S02]  /*254d0*/  MOV R92, R92 ;  /* 0x0000005c005c7202 */ /* 0x000fe40000000f00 */
[----:B------:R-:W-:Y:S02]  /*254e0*/  F2FP.BF16.F32.PACK_AB R8, R33, R32 ;  /* 0x000000202108723e */ /* 0x000fe400000010ff */
[----:B------:R-:W-:Y:S02]  /*254f0*/  F2FP.BF16.F32.PACK_AB R9, R35, R34 ;  /* 0x000000222309723e */ /* 0x000fe400000010ff */
[----:B------:R-:W-:-:S02]  /*25500*/  F2FP.BF16.F32.PACK_AB R11, R39, R38 ;  /* 0x00000026270b723e */ /* 0x000fc400000010ff */
[----:B------:R-:W-:Y:S02]  /*25510*/  F2FP.BF16.F32.PACK_AB R12, R41, R14 ;  /* 0x0000000e290c723e */ /* 0x000fe400000010ff */
[----:B------:R-:W-:Y:S01]  /*25520*/  MOV R96, R96 ;  /* 0x0000006000607202 */ /* 0x000fe20000000f00 */
[----:B------:R1:W-:Y:S01]  /*25530*/  STSM.16.M88.4 [R92], R8 ;  /* 0x000000085c007844 */ /* 0x0003e20000000200 */
[----:B------:R-:W-:Y:S02]  /*25540*/  F2FP.BF16.F32.PACK_AB R14, R45, R24 ;  /* 0x000000182d0e723e */ /* 0x000fe400000010ff */
[----:B------:R-:W-:Y:S02]  /*25550*/  LOP3.LUT R118, R118, R88, RZ, 0x3c, !PT ;  /* 0x0000005876767212 */ /* 0x000fe400078e3cff */
[----:B------:R-:W-:Y:S01]  /*25560*/  LOP3.LUT R120, R7, R26, RZ, 0x3c, !PT ;  /* 0x0000001a07787212 */ /* 0x000fe200078e3cff */
[----:B------:R2:W-:Y:S01]  /*25570*/  STSM.16.M88.4 [R96], R12 ;  /* 0x0000000c60007844 */ /* 0x0005e20000000200 */
[----:B------:R-:W-:-:S02]  /*25580*/  LOP3.LUT R84, R25, R30, RZ, 0x3c, !PT ;  /* 0x0000001e19547212 */ /* 0x000fc400078e3cff */
[----:B------:R-:W-:Y:S02]  /*25590*/  SHF.R.U64 R144, R144, 0x3, RZ ;  /* 0x0000000390907819 */ /* 0x000fe400000012ff */
[----:B------:R-:W-:Y:S02]  /*255a0*/  LOP3.LUT R88, R29, R52, RZ, 0x3c, !PT ;  /* 0x000000341d587212 */ /* 0x000fe400078e3cff */
[----:B------:R-:W-:Y:S01]  /*255b0*/  MOV R100, R100 ;  /* 0x0000006400647202 */ /* 0x000fe20000000f00 */
[----:B------:R-:W3:Y:S01]  /*255c0*/  LDC R52, c[0x0][0xbe8] ;  /* 0x0002fa00ff347b82 */ /* 0x000ee20000000800 */
[----:B------:R-:W-:Y:S02]  /*255d0*/  F2FP.BF16.F32.PACK_AB R24, R49, R28 ;  /* 0x0000001c3118723e */ /* 0x000fe400000010ff */
[----:B------:R-:W-:Y:S02]  /*255e0*/  F2FP.BF16.F32.PACK_AB R25, R51, R50 ;  /* 0x000000323319723e */ /* 0x000fe400000010ff */
[----:B------:R-:W-:-:S02]  /*255f0*/  F2FP.BF16.F32.PACK_AB R26, R3, R160 ;  /* 0x000000a0031a723e */ /* 0x000fc400000010ff */
[----:B------:R-:W-:Y:S02]  /*25600*/  MOV R102, R102 ;  /* 0x0000006600667202 */ /* 0x000fe40000000f00 */
[----:B------:R-:W-:Y:S01]  /*25610*/  F2FP.BF16.F32.PACK_AB R28, R57, R161 ;  /* 0x000000a1391c723e */ /* 0x000fe200000010ff */
[----:B------:R-:W-:Y:S01]  /*25620*/  STSM.16.M88.4 [R100], R24 ;  /* 0x0000001864007844 */ /* 0x000fe20000000200 */
[----:B------:R-:W-:Y:S02]  /*25630*/  F2FP.BF16.F32.PACK_AB R29, R59, R58 ;  /* 0x0000003a3b1d723e */ /* 0x000fe400000010ff */
[----:B------:R-:W-:Y:S02]  /*25640*/  F2FP.BF16.F32.PACK_AB R30, R61, R162 ;  /* 0x000000a23d1e723e */ /* 0x000fe400000010ff */
[----:B------:R-:W-:Y:S02]  /*25650*/  MOV R104, R104 ;  /* 0x0000006800687202 */ /* 0x000fe40000000f00 */
[----:B-1----:R-:W-:Y:S01]  /*25660*/  F2FP.BF16.F32.PACK_AB R8, R65, R163 ;  /* 0x000000a34108723e */ /* 0x002fe200000010ff */
[----:B------:R-:W-:Y:S01]  /*25670*/  STSM.16.M88.4 [R102], R28 ;  /* 0x0000001c66007844 */ /* 0x000fe20000000200 */
[----:B------:R-:W-:-:S02]  /*25680*/  F2FP.BF16.F32.PACK_AB R9, R67, R66 ;  /* 0x000000424309723e */ /* 0x000fc400000010ff */
[----:B------:R-:W-:Y:S02]  /*25690*/  F2FP.BF16.F32.PACK_AB R10, R69, R164 ;  /* 0x000000a4450a723e */ /* 0x000fe400000010ff */
[----:B------:R-:W-:Y:S02]  /*256a0*/  F2FP.BF16.F32.PACK_AB R11, R71, R70 ;  /* 0x00000046470b723e */ /* 0x000fe400000010ff */
[----:B------:R-:W-:Y:S02]  /*256b0*/  MOV R106, R106 ;  /* 0x0000006a006a7202 */ /* 0x000fe40000000f00 */
[----:B--2---:R-:W-:Y:S01]  /*256c0*/  F2FP.BF16.F32.PACK_AB R12, R73, R165 ;  /* 0x000000a5490c723e */ /* 0x004fe200000010ff */
[----:B------:R1:W-:Y:S01]  /*256d0*/  STSM.16.M88.4 [R104], R8 ;  /* 0x0000000868007844 */ /* 0x0003e20000000200 */
[----:B------:R-:W-:Y:S02]  /*256e0*/  F2FP.BF16.F32.PACK_AB R13, R75, R74 ;  /* 0x0000004a4b0d723e */ /* 0x000fe400000010ff */
[----:B------:R-:W-:-:S02]  /*256f0*/  F2FP.BF16.F32.PACK_AB R14, R77, R166 ;  /* 0x000000a64d0e723e */ /* 0x000fc400000010ff */
[----:B------:R-:W-:Y:S02]  /*25700*/  F2FP.BF16.F32.PACK_AB R15, R79, R78 ;  /* 0x0000004e4f0f723e */ /* 0x000fe400000010ff */
[----:B------:R-:W-:Y:S02]  /*25710*/  LOP3.LUT R114, R144, R114, RZ, 0x3c, !PT ;  /* 0x0000007290727212 */ /* 0x000fe400078e3cff */
[----:B------:R-:W-:Y:S01]  /*25720*/  LOP3.LUT R116, R151, R116, RZ, 0x3c, !PT ;  /* 0x0000007497747212 */ /* 0x000fe200078e3cff */
[----:B------:R2:W-:Y:S01]  /*25730*/  STSM.16.M88.4 [R106], R12 ;  /* 0x0000000c6a007844 */ /* 0x0005e20000000200 */
[----:B------:R-:W-:Y:S02]  /*25740*/  MOV R108, R108 ;  /* 0x0000006c006c7202 */ /* 0x000fe40000000f00 */
[----:B------:R-:W-:Y:S02]  /*25750*/  F2FP.BF16.F32.PACK_AB R32, R81, R167 ;  /* 0x000000a75120723e */ /* 0x000fe400000010ff */
        /* <DEDUP_REMOVED lines=8> */
[----:B------:R-:W-:Y:S02]  /*257e0*/  F2FP.BF16.F32.PACK_AB R51, R95, R94 ;  /* 0x0000005e5f33723e */ /* 0x000fe400000010ff */
[----:B------:R-:W-:Y:S02]  /*257f0*/  MOV R112, R112 ;  /* 0x0000007000707202 */ /* 0x000fe40000000f00 */
[----:B------:R-:W-:Y:S01]  /*25800*/  F2FP.BF16.F32.PACK_AB R64, R153, R171 ;  /* 0x000000ab9940723e */ /* 0x000fe200000010ff */
[----:B------:R-:W-:Y:S01]  /*25810*/  STSM.16.M88.4 [R110], R48 ;  /* 0x000000306e007844 */ /* 0x000fe20000000200 */
[----:B------:R-:W-:Y:S02]  /*25820*/  F2FP.BF16.F32.PACK_AB R65, R99, R98 ;  /* 0x000000626341723e */ /* 0x000fe400000010ff */
[----:B------:R-:W-:Y:S02]  /*25830*/  F2FP.BF16.F32.PACK_AB R66, R154, R172 ;  /* 0x000000ac9a42723e */ /* 0x000fe400000010ff */
[----:B------:R-:W-:-:S02]  /*25840*/  F2FP.BF16.F32.PACK_AB R67, R40, R36 ;  /* 0x000000242843723e */ /* 0x000fc400000010ff */
[----:B------:R-:W-:Y:S02]  /*25850*/  MOV R114, R114 ;  /* 0x0000007200727202 */ /* 0x000fe40000000f00 */
[----:B-1----:R-:W-:Y:S01]  /*25860*/  F2FP.BF16.F32.PACK_AB R8, R155, R173 ;  /* 0x000000ad9b08723e */ /* 0x002fe200000010ff */
[----:B------:R-:W-:Y:S01]  /*25870*/  STSM.16.M88.4 [R112], R64 ;  /* 0x0000004070007844 */ /* 0x000fe20000000200 */
[----:B------:R-:W-:Y:S02]  /*25880*/  F2FP.BF16.F32.PACK_AB R9, R44, R42 ;  /* 0x0000002a2c09723e */ /* 0x000fe400000010ff */
[----:B------:R-:W-:Y:S02]  /*25890*/  F2FP.BF16.F32.PACK_AB R10, R156, R174 ;  /* 0x000000ae9c0a723e */ /* 0x000fe400000010ff */
[----:B------:R-:W-:Y:S02]  /*258a0*/  F2FP.BF16.F32.PACK_AB R11, R56, R46 ;  /* 0x0000002e380b723e */ /* 0x000fe400000010ff */
[----:B------:R-:W-:-:S02]  /*258b0*/  MOV R116, R116 ;  /* 0x0000007400747202 */ /* 0x000fc40000000f00 */
[----:B--2---:R-:W-:Y:S01]  /*258c0*/  F2FP.BF16.F32.PACK_AB R12, R157, R175 ;  /* 0x000000af9d0c723e */ /* 0x004fe200000010ff */
[----:B------:R-:W-:Y:S01]  /*258d0*/  STSM.16.M88.4 [R114], R8 ;  /* 0x0000000872007844 */ /* 0x000fe20000000200 */
[----:B------:R-:W-:Y:S02]  /*258e0*/  F2FP.BF16.F32.PACK_AB R13, R68, R60 ;  /* 0x0000003c440d723e */ /* 0x000fe400000010ff */
[----:B------:R-:W-:Y:S02]  /*258f0*/  F2FP.BF16.F32.PACK_AB R14, R158, R176 ;  /* 0x000000b09e0e723e */ /* 0x000fe400000010ff */
[----:B------:R-:W-:Y:S02]  /*25900*/  F2FP.BF16.F32.PACK_AB R15, R76, R72 ;  /* 0x000000484c0f723e */ /* 0x000fe400000010ff */
[----:B------:R-:W-:Y:S02]  /*25910*/  MOV R118, R118 ;  /* 0x0000007600767202 */ /* 0x000fe40000000f00 */
[----:B------:R-:W-:Y:S01]  /*25920*/  F2FP.BF16.F32.PACK_AB R24, R159, R177 ;  /* 0x000000b19f18723e */ /* 0x000fe200000010ff */
[----:B------:R1:W-:Y:S01]  /*25930*/  STSM.16.M88.4 [R116], R12 ;  /* 0x0000000c74007844 */ /* 0x0003e20000000200 */
[----:B------:R-:W-:Y:S01]  /*25940*/  F2FP.BF16.F32.PACK_AB R25, R124, R80 ;  /* 0x000000507c19723e */ /* 0x000fe200000010ff */
[----:B------:R-:W-:Y:S01]  /*25950*/  IMAD.MOV.U32 R80, RZ, RZ, RZ ;  /* 0x000000ffff507224 */ /* 0x000fe200078e00ff */
[----:B------:R-:W-:-:S02]  /*25960*/  F2FP.BF16.F32.PACK_AB R26, R125, R178 ;  /* 0x000000b27d1a723e */ /* 0x000fc400000010ff */
[----:B------:R-:W-:Y:S02]  /*25970*/  F2FP.BF16.F32.PACK_AB R27, R127, R126 ;  /* 0x0000007e7f1b723e */ /* 0x000fe400000010ff */
[----:B------:R-:W-:Y:S02]  /*25980*/  ISETP.NE.U32.AND P0, PT, RZ, UR4, PT ;  /* 0x00000004ff007c0c */ /* 0x000fe4000bf05070 */
[----:B------:R-:W-:Y:S01]  /*25990*/  MOV R120, R120 ;  /* 0x0000007800787202 */ /* 0x000fe20000000f00 */
[----:B------:R2:W-:Y:S01]  /*259a0*/  STSM.16.M88.4 [R118], R24 ;  /* 0x0000001876007844 */ /* 0x0005e20000000200 */
[----:B------:R-:W-:Y:S02]  /*259b0*/  F2FP.BF16.F32.PACK_AB R28, R129, R128 ;  /* 0x00000080811c723e */ /* 0x000fe400000010ff */
[----:B------:R-:W-:Y:S02]  /*259c0*/  F2FP.BF16.F32.PACK_AB R29, R131, R130 ;  /* 0x00000082831d723e */ /* 0x000fe400000010ff */
[----:B------:R-:W-:-:S02]  /*259d0*/  F2FP.BF16.F32.PACK_AB R30, R133, R132 ;  /* 0x00000084851e723e */ /* 0x000fc400000010ff */
[----:B-1----:R-:W-:Y:S02]  /*259e0*/  IADD3 R12, P1, R5, UR4, RZ ;  /* 0x00000004050c7c10 */ /* 0x002fe4000ff3e0ff */
[----:B------:R-:W-:Y:S02]  /*259f0*/  F2FP.BF16.F32.PACK_AB R31, R135, R134 ;  /* 0x00000086871f723e */ /* 0x000fe400000010ff */
[----:B------:R-:W-:Y:S02]  /*25a00*/  MOV R84, R84 ;  /* 0x0000005400547202 */ /* 0x000fe40000000f00 */
[----:B------:R-:W-:Y:S01]  /*25a10*/  ISETP.NE.AND.EX P0, PT, RZ, UR5, PT, P0 ;  /* 0x00000005ff007c0c */ /* 0x000fe2000bf05300 */
[----:B------:R1:W-:Y:S01]  /*25a20*/  STSM.16.M88.4 [R120], R28 ;  /* 0x0000001c78007844 */ /* 0x0003e20000000200 */
[----:B------:R-:W-:Y:S02]  /*25a30*/  MOV R88, R88 ;  /* 0x0000005800587202 */ /* 0x000fe40000000f00 */
[----:B--2---:R-:W-:Y:S01]  /*25a40*/  SHF.R.S32.HI R27, RZ, 0x1f, R236 ;  /* 0x0000001fff1b7819 */ /* 0x004fe200000114ec */
[----:B------:R1:W-:Y:S01]  /*25a50*/  STSM.16.M88.4 [R84], R136 ;  /* 0x0000008854007844 */ /* 0x0003e20000000200 */
[----:B------:R-:W-:-:S02]  /*25a60*/  F2FP.BF16.F32.PACK_AB R8, R145, R4 ;  /* 0x000000049108723e */ /* 0x000fc400000010ff */
[----:B------:R-:W-:Y:S02]  /*25a70*/  SHF.L.U64.HI R3, R236, 0x2, R27 ;  /* 0x00000002ec037819 */ /* 0x000fe4000001021b */
[----:B------:R-:W-:Y:S02]  /*25a80*/  F2FP.BF16.F32.PACK_AB R9, R147, R146 ;  /* 0x000000929309723e */ /* 0x000fe400000010ff */
[----:B------:R-:W-:Y:S01]  /*25a90*/  IADD3.X R13, R3, UR5, RZ, P1, !PT ;  /* 0x00000005030d7c10 */ /* 0x000fe20008ffe4ff */
[----:B------:R-:W-:Y:S01]  /*25aa0*/  ULDC.64 UR4, c[0x0][0xc08] ;  /* 0x0003020000047ab9 */ /* 0x000fe20000000a00 */
[----:B------:R-:W-:Y:S02]  /*25ab0*/  F2FP.BF16.F32.PACK_AB R10, R149, R148 ;  /* 0x00000094950a723e */ /* 0x000fe400000010ff */
[----:B------:R-:W-:Y:S02]  /*25ac0*/  F2FP.BF16.F32.PACK_AB R11, R6, R150 ;  /* 0x00000096060b723e */ /* 0x000fe400000010ff */
[----:B---3--:R-:W-:-:S02]  /*25ad0*/  ISETP.NE.AND P1, PT, R52, 0x1, PT ;  /* 0x000000013400780c */ /* 0x008fc40003f25270 */
[----:B------:R-:W-:Y:S01]  /*25ae0*/  ISETP.NE.U32.AND P2, PT, RZ, UR4, PT ;  /* 0x00000004ff007c0c */ /* 0x000fe2000bf45070 */
[----:B------:R1:W-:Y:S01]  /*25af0*/  STSM.16.M88.4 [R88], R8 ;  /* 0x0000000858007844 */ /* 0x0003e20000000200 */
[----:B------:R-:W-:Y:S02]  /*25b00*/  BAR.SYNC.DEFER_BLOCKING 0x1, 0x100 ;  /* 0x0044000000007b1d */ /* 0x000fe40000010000 */
[----:B------:R-:W-:-:S07]  /*25b10*/  ISETP.NE.AND.EX P2, PT, RZ, UR5, PT, P2 ;  /* 0x00000005ff007c0c */ /* 0x000fce000bf45320 */
[----:B------:R-:W2:Y:S08]  /*25b20*/  @P1 LDC R6, c[0x0][0xbec] ;  /* 0x0002fb00ff061b82 */ /* 0x000eb00000000800 */
[----:B------:R-:W3:Y:S01]  /*25b30*/  @P1 LDC R15, c[0x0][0xbf0] ;  /* 0x0002fc00ff0f1b82 */ /* 0x000ee20000000800 */
[----:B------:R-:W-:Y:S01]  /*25b40*/  @P2 IADD3 R4, P3, R5, UR4, RZ ;  /* 0x0000000405042c10 */ /* 0x000fe2000ff7e0ff */
[----:B------:R-:W-:-:S03]  /*25b50*/  ULDC UR4, c[0x0][0xa88] ;  /* 0x0002a20000047ab9 */ /* 0x000fc60000000800 */
[----:B------:R-:W-:Y:S01]  /*25b60*/  @P2 IADD3.X R5, R3, UR5, RZ, P3, !PT ;  /* 0x0000000503052c10 */ /* 0x000fe20009ffe4ff */
[----:B------:R-:W-:Y:S01]  /*25b70*/  IMAD.U32 R3, RZ, RZ, UR4 ;  /* 0x00000004ff037e24 */ /* 0x000fe2000f8e00ff */
[----:B------:R1:W5:Y:S05]  /*25b80*/  @P0 LDG.E R80, desc[UR6][R12.64] ;  /* 0x000000060c500981 */ /* 0x00036a000c1e1900 */
[----:B------:R1:W5:Y:S01]  /*25b90*/  @P2 LDG.E R3, desc[UR6][R4.64] ;  /* 0x0000000604032981 */ /* 0x000362000c1e1900 */
[----:B------:R-:W-:Y:S05]  /*25ba0*/  @P2 BRA `(.L_x_3097) ;  /* 0x0000000000142947 */ /* 0x000fea0003800000 */
[----:B------:R-:W-:Y:S05]  /*25bb0*/  @!P0 BRA `(.L_x_3097) ;  /* 0x0000000000108947 */ /* 0x000fea0003800000 */
[----:B------:R-:W-:Y:S02]  /*25bc0*/  ULDC.64 UR4, c[0x0][0x208] ;  /* 0x0000820000047ab9 */ /* 0x000fe40000000a00 */
[----:B-1----:R-:W4:Y:S04]  /*25bd0*/  LDG.E R4, desc[UR4][R12.64] ;  /* 0x000000040c047981 */ /* 0x002f28000c1e1900 */
[----:B-----5:R-:W4:Y:S02]  /*25be0*/  LDG.E R3, desc[UR4][R12.64+0x4] ;  /* 0x000004040c037981 */ /* 0x020f24000c1e1900 */
[----:B----4-:R-:W-:-:S07]  /*25bf0*/  IMAD.IADD R3, R3, 0x1, -R4 ;  /* 0x0000000103037824 */ /* 0x010fce00078e0a04 */
.L_x_3097:
[----:B-1----:R-:W4:Y:S01]  /*25c00*/  LDL.LU R84, [R1+0x5c] ;  /* 0x00005c0001547983 */ /* 0x002f220000300800 */
[----:B------:R-:W-:Y:S01]  /*25c10*/  IMAD.IADD R25, R235, 0x1, R230 ;  /* 0x00000001eb197824 */ /* 0x000fe200078e02e6 */
[----:B------:R-:W-:Y:S01]  /*25c20*/  ULDC.64 UR4, c[0x0][0xb90] ;  /* 0x0002e40000047ab9 */ /* 0x000fe20000000a00 */
[----:B-----5:R-:W-:Y:S01]  /*25c30*/  SHF.R.S32.HI R81, RZ, 0x1f, R80 ;  /* 0x0000001fff517819 */ /* 0x020fe20000011450 */
[----:B------:R-:W4:Y:S01]  /*25c40*/  LDL R14, [R1+0x80] ;  /* 0x00008000010e7983 */ /* 0x000f220000100800 */
[----:B--2---:R-:W-:-:S04]  /*25c50*/  @P1 IMAD.HI.U32 R6, R25, R6, RZ ;  /* 0x0000000619061227 */ /* 0x004fc800078e00ff */
[----:B------:R-:W-:Y:S01]  /*25c60*/  IMAD.SHL.U32 R8, R212, 0x40, RZ ;  /* 0x00000040d4087824 */ /* 0x000fe200078e00ff */
[----:B------:R-:W-:Y:S01]  /*25c70*/  SEL R82, R27, RZ, !P0 ;  /* 0x000000ff1b527207 */ /* 0x000fe20004000000 */
[----:B------:R-:W-:Y:S01]  /*25c80*/  IMAD.MOV.U32 R7, RZ, RZ, R25 ;  /* 0x000000ffff077224 */ /* 0x000fe200078e0019 */
[----:B---3--:R-:W-:Y:S01]  /*25c90*/  @P1 SHF.R.U32.HI R7, RZ, R15, R6 ;  /* 0x0000000fff071219 */ /* 0x008fe20000011606 */
[----:B------:R-:W-:Y:S01]  /*25ca0*/  IMAD R9, R237, 0x8, R8 ;  /* 0x00000008ed097824 */ /* 0x000fe200078e0208 */
[----:B------:R-:W2:Y:S01]  /*25cb0*/  LDL R15, [R1+0x6c] ;  /* 0x00006c00010f7983 */ /* 0x000ea20000100800 */
[----:B------:R-:W-:Y:S01]  /*25cc0*/  SEL R236, R236, RZ, !P0 ;  /* 0x000000ffecec7207 */ /* 0x000fe20004000000 */
[----:B------:R-:W-:Y:S01]  /*25cd0*/  IMAD R3, R3, R52, RZ ;  /* 0x0000003403037224 */ /* 0x000fe200078e02ff */
[----:B------:R-:W1:Y:S01]  /*25ce0*/  @P1 LDC R85, c[0x0][0xbec] ;  /* 0x0002fb00ff551b82 */ /* 0x000e620000000800 */
[----:B------:R-:W-:Y:S02]  /*25cf0*/  IMAD.MOV R13, RZ, RZ, -R7 ;  /* 0x000000ffff0d7224 */ /* 0x000fe400078e0a07 */
[----:B------:R-:W-:-:S04]  /*25d00*/  IMAD.WIDE R20, R9, 0x2, R20 ;  /* 0x0000000209147825 */ /* 0x000fc800078e0214 */
[----:B------:R-:W-:Y:S01]  /*25d10*/  IMAD R9, R52, R13, R25 ;  /* 0x0000000d34097224 */ /* 0x000fe200078e0219 */
[----:B------:R-:W-:Y:S01]  /*25d20*/  ULDC.64 UR6, c[0x0][0x208] ;  /* 0x0000820000067ab9 */ /* 0x000fe20000000a00 */
[----:B------:R-:W3:Y:S03]  /*25d30*/  @P1 LDC R87, c[0x0][0xbf0] ;  /* 0x0002fc00ff571b82 */ /* 0x000ee60000000800 */
[----:B------:R-:W-:Y:S02]  /*25d40*/  SHF.R.S32.HI R6, RZ, 0x1f, R9 ;  /* 0x0000001fff067819 */ /* 0x000fe40000011409 */
[C---:B------:R-:W-:Y:S02]  /*25d50*/  IADD3 R33, P2, R20.reuse, 0x5000, RZ ;  /* 0x0000500014217810 */ /* 0x040fe40007f5e0ff */
[C---:B------:R-:W-:Y:S02]  /*25d60*/  IADD3 R29, P3, R20.reuse, 0x4000, RZ ;  /* 0x00004000141d7810 */ /* 0x040fe40007f7e0ff */
[----:B------:R-:W-:-:S02]  /*25d70*/  IADD3 R13, P4, R20, 0x2000, RZ ;  /* 0x00002000140d7810 */ /* 0x000fc40007f9e0ff */
[----:B------:R-:W-:Y:S02]  /*25d80*/  LOP3.LUT R32, R33, 0x380, RZ, 0xc0, !PT ;  /* 0x0000038021207812 */ /* 0x000fe400078ec0ff */
[----:B------:R-:W-:Y:S02]  /*25d90*/  LOP3.LUT R28, R29, 0x380, RZ, 0xc0, !PT ;  /* 0x000003801d1c7812 */ /* 0x000fe400078ec0ff */
[----:B------:R-:W-:Y:S02]  /*25da0*/  LOP3.LUT R12, R13, 0x380, RZ, 0xc0, !PT ;  /* 0x000003800d0c7812 */ /* 0x000fe400078ec0ff */
        /* <DEDUP_REMOVED lines=8> */
[----:B------:R-:W-:Y:S01]  /*25e30*/  IMAD.X R13, RZ, RZ, R21, P4 ;  /* 0x000000ffff0d7224 */ /* 0x000fe200020e0615 */
[C---:B------:R-:W-:Y:S02]  /*25e40*/  IADD3 R61, P2, R20.reuse, 0xb000, RZ ;  /* 0x0000b000143d7810 */ /* 0x040fe40007f5e0ff */
[C---:B------:R-:W-:Y:S02]  /*25e50*/  IADD3 R57, P3, R20.reuse, 0xa000, RZ ;  /* 0x0000a00014397810 */ /* 0x040fe40007f7e0ff */
[----:B------:R-:W-:-:S02]  /*25e60*/  IADD3 R37, P6, R20, 0x6000, RZ ;  /* 0x0000600014257810 */ /* 0x000fc40007fde0ff */
[----:B------:R-:W-:Y:S02]  /*25e70*/  IADD3 R45, P4, R20, 0x8000, RZ ;  /* 0x00008000142d7810 */ /* 0x000fe40007f9e0ff */
        /* <DEDUP_REMOVED lines=16> */
[----:B------:R-:W-:-:S02]  /*25f80*/  IADD3 R65, P6, R20, 0xc000, RZ ;  /* 0x0000c00014417810 */ /* 0x000fc40007fde0ff */
[----:B------:R-:W-:Y:S02]  /*25f90*/  IADD3 R73, P4, R20, 0xe000, RZ ;  /* 0x0000e00014497810 */ /* 0x000fe40007f9e0ff */
        /* <DEDUP_REMOVED lines=8> */
[----:B------:R-:W-:Y:S01]  /*26020*/  BSSY B1, `(.L_x_3098) ;  /* 0x00000a1000017945 */ /* 0x000fe20003800000 */
[----:B------:R-:W-:-:S02]  /*26030*/  SHF.R.S32.HI R89, RZ, 0x1f, R16 ;  /* 0x0000001fff597819 */ /* 0x000fc40000011410 */
[----:B------:R-:W-:Y:S02]  /*26040*/  SHF.R.S32.HI R90, RZ, 0x1f, R220 ;  /* 0x0000001fff5a7819 */ /* 0x000fe400000114dc */
[----:B------:R-:W-:Y:S02]  /*26050*/  SHF.R.S32.HI R92, RZ, 0x1f, R221 ;  /* 0x0000001fff5c7819 */ /* 0x000fe400000114dd */
[----:B----4-:R-:W-:-:S05]  /*26060*/  SHF.R.S32.HI R83, RZ, 0x1f, R84 ;  /* 0x0000001fff537819 */ /* 0x010fca0000011454 */
[----:B------:R-:W-:-:S04]  /*26070*/  IMAD R4, R83, UR4, RZ ;  /* 0x0000000453047c24 */ /* 0x000fc8000f8e02ff */
[C---:B------:R-:W-:Y:S02]  /*26080*/  IMAD R11, R84.reuse, UR5, R4 ;  /* 0x00000005540b7c24 */ /* 0x040fe4000f8e0204 */
[----:B------:R-:W-:Y:S01]  /*26090*/  IMAD.WIDE.U32 R4, R84, UR4, R80 ;  /* 0x0000000454047c25 */ /* 0x000fe2000f8e0050 */
[----:B------:R-:W-:-:S03]  /*260a0*/  ULDC.64 UR4, c[0x0][0xb98] ;  /* 0x0002e60000047ab9 */ /* 0x000fc60000000a00 */
[----:B------:R-:W-:Y:S02]  /*260b0*/  IMAD.IADD R5, R5, 0x1, R11 ;  /* 0x0000000105057824 */ /* 0x000fe400078e020b */
[----:B------:R-:W-:Y:S02]  /*260c0*/  IMAD R11, R82, UR4, RZ ;  /* 0x00000004520b7c24 */ /* 0x000fe4000f8e02ff */
[----:B------:R-:W-:-:S04]  /*260d0*/  IMAD.WIDE.U32 R4, R236, UR4, R4 ;  /* 0x00000004ec047c25 */ /* 0x000fc8000f8e0004 */
[----:B------:R-:W-:Y:S01]  /*260e0*/  IMAD R8, R236, UR5, R11 ;  /* 0x00000005ec087c24 */ /* 0x000fe2000f8e020b */
[----:B------:R-:W-:Y:S01]  /*260f0*/  SHF.R.S32.HI R11, RZ, 0x1f, R7 ;  /* 0x0000001fff0b7819 */ /* 0x000fe20000011407 */
[----:B------:R-:W-:Y:S01]  /*26100*/  ULDC.64 UR4, c[0x0][0xb88] ;  /* 0x0002e20000047ab9 */ /* 0x000fe20000000a00 */
[----:B------:R-:W-:Y:S01]  /*26110*/  IADD3 R4, P0, R7, R4, RZ ;  /* 0x0000000407047210 */ /* 0x000fe20007f1e0ff */
[----:B------:R-:W-:-:S03]  /*26120*/  IMAD R6, R6, UR4, RZ ;  /* 0x0000000406067c24 */ /* 0x000fc6000f8e02ff */
[----:B------:R-:W-:Y:S01]  /*26130*/  IADD3.X R5, R11, R5, R8, P0, !PT ;  /* 0x000000050b057210 */ /* 0x000fe200007fe408 */
[C---:B------:R-:W-:Y:S02]  /*26140*/  IMAD R11, R9.reuse, UR5, R6 ;  /* 0x00000005090b7c24 */ /* 0x040fe4000f8e0206 */
[----:B------:R-:W-:Y:S01]  /*26150*/  IMAD.WIDE.U32 R4, R9, UR4, R4 ;  /* 0x0000000409047c25 */ /* 0x000fe2000f8e0004 */
[----:B------:R-:W-:-:S03]  /*26160*/  ULDC.64 UR4, c[0x0][0xb50] ;  /* 0x0002d40000047ab9 */ /* 0x000fc60000000a00 */
[----:B------:R-:W-:Y:S01]  /*26170*/  IMAD.IADD R5, R5, 0x1, R11 ;  /* 0x0000000105057824 */ /* 0x000fe200078e020b */
[----:B------:R-:W-:-:S04]  /*26180*/  LEA R6, P0, R4, UR4, 0x2 ;  /* 0x0000000404067c11 */ /* 0x000fc8000f8010ff */
[----:B------:R-:W-:Y:S02]  /*26190*/  LEA.HI.X R10, R4, UR5, R5, 0x2, P0 ;  /* 0x00000005040a7c11 */ /* 0x000fe400080f1405 */
[C---:B------:R-:W-:Y:S01]  /*261a0*/  IADD3 R7, P5, R20.reuse, 0x1000, RZ ;  /* 0x0000100014077810 */ /* 0x040fe20007fbe0ff */
[----:B------:R-:W-:Y:S01]  /*261b0*/  SHFL.IDX PT, R50, R6, RZ, 0x1c1f ;  /* 0x001c1fff06327589 */ /* 0x000fe200000e0000 */
[----:B------:R-:W-:Y:S01]  /*261c0*/  IADD3 R25, P0, R20, 0x3000, RZ ;  /* 0x0000300014197810 */ /* 0x000fe20007f1e0ff */
[----:B------:R-:W-:Y:S01]  /*261d0*/  IMAD.IADD R14, R14, 0x1, R230 ;  /* 0x000000010e0e7824 */ /* 0x000fe200078e02e6 */
[----:B------:R-:W-:Y:S02]  /*261e0*/  ULDC.64 UR4, c[0x0][0xaa0] ;  /* 0x0002a80000047ab9 */ /* 0x000fe40000000a00 */
[----:B------:R-:W-:-:S04]  /*261f0*/  LOP3.LUT R24, R25, 0x380, RZ, 0xc0, !PT ;  /* 0x0000038019187812 */ /* 0x000fc800078ec0ff */
[----:B------:R-:W-:-:S04]  /*26200*/  SHF.R.U64 R24, R24, 0x3, RZ ;  /* 0x0000000318187819 */ /* 0x000fc800000012ff */
[----:B------:R-:W-:Y:S01]  /*26210*/  LOP3.LUT R24, R24, R25, RZ, 0x3c, !PT ;  /* 0x0000001918187212 */ /* 0x000fe200078e3cff */
[--C-:B------:R-:W-:Y:S01]  /*26220*/  IMAD.X R25, RZ, RZ, R21.reuse, P0 ;  /* 0x000000ffff197224 */ /* 0x100fe200000e0615 */
[C---:B------:R-:W-:Y:S01]  /*26230*/  IADD3 R49, P0, R20.reuse, 0x9000, RZ ;  /* 0x0000900014317810 */ /* 0x040fe20007f1e0ff */
[----:B------:R-:W-:Y:S01]  /*26240*/  IMAD.X R9, RZ, RZ, R21, P5 ;  /* 0x000000ffff097224 */ /* 0x000fe200028e0615 */
[----:B------:R-:W-:Y:S02]  /*26250*/  IADD3 R41, P5, R20, 0x7000, RZ ;  /* 0x0000700014297810 */ /* 0x000fe40007fbe0ff */
[----:B------:R-:W-:Y:S01]  /*26260*/  LOP3.LUT R48, R49, 0x380, RZ, 0xc0, !PT ;  /* 0x0000038031307812 */ /* 0x000fe200078ec0ff */
[----:B------:R-:W4:Y:S01]  /*26270*/  SHFL.IDX PT, R51, R10, RZ, 0x1c1f ;  /* 0x001c1fff0a337589 */ /* 0x000f2200000e0000 */
[----:B------:R-:W-:Y:S02]  /*26280*/  LOP3.LUT R40, R41, 0x380, RZ, 0xc0, !PT ;  /* 0x0000038029287812 */ /* 0x000fe400078ec0ff */
[----:B------:R-:W-:Y:S01]  /*26290*/  SHF.R.U64 R48, R48, 0x3, RZ ;  /* 0x0000000330307819 */ /* 0x000fe200000012ff */
[----:B------:R-:W-:Y:S01]  /*262a0*/  SHFL.IDX PT, R58, R6, 0x1, 0x1c1f ;  /* 0x003c1f00063a7f89 */ /* 0x000fe200000e0000 */
[----:B------:R-:W-:-:S03]  /*262b0*/  LOP3.LUT R8, R7, 0x380, RZ, 0xc0, !PT ;  /* 0x0000038007087812 */ /* 0x000fc600078ec0ff */
[----:B------:R-:W0:Y:S01]  /*262c0*/  SHFL.IDX PT, R59, R10, 0x1, 0x1c1f ;  /* 0x003c1f000a3b7f89 */ /* 0x000e2200000e0000 */
[----:B------:R-:W-:Y:S01]  /*262d0*/  LOP3.LUT R48, R48, R49, RZ, 0x3c, !PT ;  /* 0x0000003130307212 */ /* 0x000fe200078e3cff */
[--C-:B------:R-:W-:Y:S01]  /*262e0*/  IMAD.X R49, RZ, RZ, R21.reuse, P0 ;  /* 0x000000ffff317224 */ /* 0x100fe200000e0615 */
[----:B------:R-:W-:Y:S01]  /*262f0*/  SHF.R.U64 R40, R40, 0x3, RZ ;  /* 0x0000000328287819 */ /* 0x000fe200000012ff */
[----:B------:R-:W-:Y:S01]  /*26300*/  VIADD R4, R14, 0x8 ;  /* 0x000000080e047836 */ /* 0x000fe20000000000 */
[----:B--2---:R-:W-:Y:S02]  /*26310*/  LOP3.LUT P0, RZ, R15, 0x3, RZ, 0xc0, !PT ;  /* 0x000000030fff7812 */ /* 0x004fe4000780c0ff */
[----:B------:R-:W-:Y:S02]  /*26320*/  SHF.R.U64 R8, R8, 0x3, RZ ;  /* 0x0000000308087819 */ /* 0x000fe400000012ff */
[----:B------:R-:W-:Y:S01]  /*26330*/  LOP3.LUT R40, R40, R41, RZ, 0x3c, !PT ;  /* 0x0000002928287212 */ /* 0x000fe200078e3cff */
[----:B------:R-:W-:Y:S01]  /*26340*/  IMAD.X R41, RZ, RZ, R21, P5 ;  /* 0x000000ffff297224 */ /* 0x000fe200028e0615 */
[----:B------:R-:W-:-:S02]  /*26350*/  ISETP.GE.OR P2, PT, R14, R3, P0 ;  /* 0x000000030e00720c */ /* 0x000fc40000746670 */
[----:B------:R-:W-:Y:S02]  /*26360*/  LOP3.LUT R8, R8, R7, RZ, 0x3c, !PT ;  /* 0x0000000708087212 */ /* 0x000fe400078e3cff */
[----:B------:R-:W-:Y:S02]  /*26370*/  IADD3 R5, P3, R20, 0xf000, RZ ;  /* 0x0000f00014057810 */ /* 0x000fe40007f7e0ff */
[----:B------:R-:W-:Y:S02]  /*26380*/  ISETP.GE.OR P0, PT, R4, R3, P0 ;  /* 0x000000030400720c */ /* 0x000fe40000706670 */
[C---:B------:R-:W-:Y:S02]  /*26390*/  IADD3 R69, P5, R20.reuse, 0xd000, RZ ;  /* 0x0000d00014457810 */ /* 0x040fe40007fbe0ff */
[----:B------:R-:W-:Y:S02]  /*263a0*/  LOP3.LUT R7, R20, 0x380, RZ, 0xc0, !PT ;  /* 0x0000038014077812 */ /* 0x000fe400078ec0ff */
[----:B------:R-:W-:-:S02]  /*263b0*/  LOP3.LUT R4, R5, 0x380, RZ, 0xc0, !PT ;  /* 0x0000038005047812 */ /* 0x000fc400078ec0ff */
[----:B------:R-:W-:Y:S02]  /*263c0*/  LOP3.LUT R68, R69, 0x380, RZ, 0xc0, !PT ;  /* 0x0000038045447812 */ /* 0x000fe400078ec0ff */
[----:B------:R-:W-:Y:S02]  /*263d0*/  SHF.R.U64 R7, R7, 0x3, RZ ;  /* 0x0000000307077819 */ /* 0x000fe400000012ff */
[----:B------:R-:W-:Y:S02]  /*263e0*/  SHF.R.U64 R4, R4, 0x3, RZ ;  /* 0x0000000304047819 */ /* 0x000fe400000012ff */
[----:B------:R-:W-:Y:S02]  /*263f0*/  SHF.R.U64 R68, R68, 0x3, RZ ;  /* 0x0000000344447819 */ /* 0x000fe400000012ff */
[----:B------:R-:W-:Y:S01]  /*26400*/  LOP3.LUT R20, R7, R20, RZ, 0x3c, !PT ;  /* 0x0000001407147212 */ /* 0x000fe200078e3cff */
[----:B----4-:R-:W-:Y:S01]  /*26410*/  @!P2 ST.E desc[UR6][R50.64], R0 ;  /* 0x000000003200a985 */ /* 0x010fe2000c101906 */
[----:B------:R-:W-:Y:S01]  /*26420*/  LOP3.LUT R68, R68, R69, RZ, 0x3c, !PT ;  /* 0x0000004544447212 */ /* 0x000fe200078e3cff */
[--C-:B------:R-:W-:Y:S01]  /*26430*/  IMAD.X R69, RZ, RZ, R21.reuse, P5 ;  /* 0x000000ffff457224 */ /* 0x100fe200028e0615 */
[----:B------:R-:W-:Y:S01]  /*26440*/  LOP3.LUT R76, R4, R5, RZ, 0x3c, !PT ;  /* 0x00000005044c7212 */ /* 0x000fe200078e3cff */
[----:B0-----:R0:W-:Y:S01]  /*26450*/  @!P0 ST.E desc[UR6][R58.64], R2 ;  /* 0x000000023a008985 */ /* 0x0011e2000c101906 */
[----:B------:R-:W-:-:S03]  /*26460*/  IMAD.X R77, RZ, RZ, R21, P3 ;  /* 0x000000ffff4d7224 */ /* 0x000fc600018e0615 */
[----:B------:R2:W5:Y:S04]  /*26470*/  LD.E.128 R4, desc[UR6][R20.64] ;  /* 0x0000000614047980 */ /* 0x000568000c101d00 */
[----:B------:R-:W5:Y:S04]  /*26480*/  LD.E.128 R8, desc[UR6][R8.64] ;  /* 0x0000000608087980 */ /* 0x000f68000c101d00 */
[----:B------:R-:W5:Y:S01]  /*26490*/  LD.E.128 R12, desc[UR6][R12.64] ;  /* 0x000000060c0c7980 */ /* 0x000f62000c101d00 */
[----:B--2---:R-:W-:-:S03]  /*264a0*/  IMAD R21, R81, UR4, RZ ;  /* 0x0000000451157c24 */ /* 0x004fc6000f8e02ff */
[----:B------:R-:W5:Y:S01]  /*264b0*/  LD.E.128 R24, desc[UR6][R24.64] ;  /* 0x0000000618187980 */ /* 0x000f62000c101d00 */
[C---:B------:R-:W-:Y:S02]  /*264c0*/  IMAD R81, R80.reuse, UR5, R21 ;  /* 0x0000000550517c24 */ /* 0x040fe4000f8e0215 */
[----:B------:R-:W-:Y:S01]  /*264d0*/  IMAD.WIDE.U32 R20, R80, UR4, RZ ;  /* 0x0000000450147c25 */ /* 0x000fe2000f8e00ff */
[----:B------:R-:W-:Y:S01]  /*264e0*/  ULDC.64 UR4, c[0x0][0xae8] ;  /* 0x0002ba0000047ab9 */ /* 0x000fe20000000a00 */
[----:B------:R-:W5:Y:S02]  /*264f0*/  LD.E.128 R28, desc[UR6][R28.64] ;  /* 0x000000061c1c7980 */ /* 0x000f64000c101d00 */
[----:B------:R-:W-:Y:S02]  /*26500*/  IMAD.IADD R21, R21, 0x1, R81 ;  /* 0x0000000115157824 */ /* 0x000fe400078e0251 */
[----:B------:R-:W-:Y:S01]  /*26510*/  IMAD R81, R237, 0x20, R212 ;  /* 0x00000020ed517824 */ /* 0x000fe200078e02d4 */
[----:B------:R-:W5:Y:S01]  /*26520*/  LD.E.128 R32, desc[UR6][R32.64] ;  /* 0x0000000620207980 */ /* 0x000f62000c101d00 */
[----:B------:R-:W-:-:S02]  /*26530*/  IMAD R83, R83, UR4, RZ ;  /* 0x0000000453537c24 */ /* 0x000fc4000f8e02ff */
[----:B0-----:R-:W-:Y:S01]  /*26540*/  IMAD.IADD R2, R230, 0x1, R81 ;  /* 0x00000001e6027824 */ /* 0x001fe200078e0251 */
[----:B------:R-:W5:Y:S01]  /*26550*/  LD.E.128 R36, desc[UR6][R36.64] ;  /* 0x0000000624247980 */ /* 0x000f62000c101d00 */
[C---:B------:R-:W-:Y:S02]  /*26560*/  IMAD R83, R84.reuse, UR5, R83 ;  /* 0x0000000554537c24 */ /* 0x040fe4000f8e0253 */
[----:B------:R-:W-:Y:S01]  /*26570*/  IMAD.WIDE.U32 R20, R84, UR4, R20 ;  /* 0x0000000454147c25 */ /* 0x000fe2000f8e0014 */
[----:B------:R-:W-:Y:S01]  /*26580*/  ULDC.64 UR4, c[0x0][0xaf0] ;  /* 0x0002bc0000047ab9 */ /* 0x000fe20000000a00 */
[----:B------:R-:W5:Y:S02]  /*26590*/  LD.E.128 R40, desc[UR6][R40.64] ;  /* 0x0000000628287980 */ /* 0x000f64000c101d00 */
[----:B-1----:R-:W-:Y:S02]  /*265a0*/  @P1 IMAD.HI.U32 R0, R2, R85, RZ ;  /* 0x0000005502001227 */ /* 0x002fe400078e00ff */
[----:B------:R-:W5:Y:S02]  /*265b0*/  LD.E.128 R44, desc[UR6][R44.64] ;  /* 0x000000062c2c7980 */ /* 0x000f64000c101d00 */
[----:B------:R-:W-:-:S02]  /*265c0*/  IMAD.IADD R21, R21, 0x1, R83 ;  /* 0x0000000115157824 */ /* 0x000fc400078e0253 */
[----:B------:R-:W-:Y:S01]  /*265d0*/  IMAD.MOV.U32 R81, RZ, RZ, R2 ;  /* 0x000000ffff517224 */ /* 0x000fe200078e0002 */
[----:B---3--:R-:W-:Y:S01]  /*265e0*/  @P1 SHF.R.U32.HI R81, RZ, R87, R0 ;  /* 0x00000057ff511219 */ /* 0x008fe20000011600 */
[----:B------:R-:W-:Y:S01]  /*265f0*/  IMAD R83, R82, UR4, RZ ;  /* 0x0000000452537c24 */ /* 0x000fe2000f8e02ff */
[----:B------:R-:W5:Y:S01]  /*26600*/  LD.E.128 R48, desc[UR6][R48.64] ;  /* 0x0000000630307980 */ /* 0x000f62000c101d00 */
[C---:B------:R-:W-:Y:S01]  /*26610*/  IMAD.WIDE.U32 R20, R236.reuse, UR4, R20 ;  /* 0x00000004ec147c25 */ /* 0x040fe2000f8e0014 */
[----:B------:R-:W-:Y:S02]  /*26620*/  SHF.R.S32.HI R0, RZ, 0x1f, R81 ;  /* 0x0000001fff007819 */ /* 0x000fe40000011451 */
        /* <DEDUP_REMOVED lines=17> */
[----:B------:R-:W5:Y:S01]  /*26740*/  LD.E.128 R76, desc[UR6][R76.64] ;  /* 0x000000064c4c7980 */ /* 0x000f62000c101d00 */
[----:B------:R-:W-:Y:S01]  /*26750*/  IMAD.IADD R230, R212, 0x1, R230 ;  /* 0x00000001d4e67824 */ /* 0x000fe200078e02e6 */
[----:B------:R-:W-:Y:S01]  /*26760*/  @!PT LDS RZ, [RZ] ;  /* 0x00000000fffff984 */ /* 0x000fe20000000800 */
[----:B------:R-:W-:Y:S01]  /*26770*/  @!PT LDS RZ, [RZ] ;  /* 0x00000000fffff984 */ /* 0x000fe20000000800 */
[----:B------:R-:W-:Y:S01]  /*26780*/  @!PT LDS RZ, [RZ] ;  /* 0x00000000fffff984 */ /* 0x000fe20000000800 */
[----:B------:R-:W-:Y:S01]  /*26790*/  @!PT LDS RZ, [RZ] ;  /* 0x00000000fffff984 */ /* 0x000fe20000000800 */
[----:B------:R0:W-:Y:S06]  /*267a0*/  MEMBAR.ALL.CTA ;  /* 0x0000000000007992 */ /* 0x0001ec0000008000 */
[----:B0-----:R-:W0:Y:S01]  /*267b0*/  FENCE.VIEW.ASYNC.S ;  /* 0x00000000000073c6 */ /* 0x001e220000000000 */
[----:B------:R-:W-:-:S02]  /*267c0*/  IMAD R81, R83, UR5, R2 ;  /* 0x0000000553517c24 */ /* 0x000fc4000f8e0202 */
[----:B------:R-:W-:Y:S01]  /*267d0*/  IMAD.WIDE.U32 R20, R83, UR4, R20 ;  /* 0x0000000453147c25 */ /* 0x000fe2000f8e0014 */
[----:B------:R-:W-:-:S03]  /*267e0*/  ULDC.64 UR4, c[0x0][0xa80] ;  /* 0x0002a00000047ab9 */ /* 0x000fc60000000a00 */
[----:B------:R-:W-:Y:S01]  /*267f0*/  VIADD R2, R230, 0x40 ;  /* 0x00000040e6027836 */ /* 0x000fe20000000000 */
[----:B------:R-:W-:Y:S01]  /*26800*/  LEA R52, P2, R20, UR4, 0x1 ;  /* 0x0000000414347c11 */ /* 0x000fe2000f8408ff */
[----:B------:R-:W-:Y:S02]  /*26810*/  IMAD.IADD R21, R21, 0x1, R81 ;  /* 0x0000000115157824 */ /* 0x000fe400078e0251 */
[----:B------:R-:W-:Y:S01]  /*26820*/  VIADD R0, R230, 0x20 ;  /* 0x00000020e6007836 */ /* 0x000fe20000000000 */
[-C--:B------:R-:W-:Y:S02]  /*26830*/  ISETP.GE.AND P0, PT, R2, R3.reuse, PT ;  /* 0x000000030200720c */ /* 0x080fe40003f06270 */
[----:B------:R-:W-:Y:S02]  /*26840*/  LEA.HI.X R2, R20, UR5, R21, 0x1, P2 ;  /* 0x0000000514027c11 */ /* 0x000fe400090f0c15 */
[-C--:B------:R-:W-:Y:S02]  /*26850*/  ISETP.GE.AND P2, PT, R230, R3.reuse, PT ;  /* 0x00000003e600720c */ /* 0x080fe40003f46270 */
[----:B------:R-:W-:Y:S01]  /*26860*/  ISETP.GE.AND P1, PT, R0, R3, PT ;  /* 0x000000030000720c */ /* 0x000fe20003f26270 */
[----:B------:R-:W-:Y:S01]  /*26870*/  VIADD R0, R18, 0x38820 ;  /* 0x0003882012007836 */ /* 0x000fe20000000000 */
[----:B------:R-:W-:-:S04]  /*26880*/  SHF.R.S32.HI R80, RZ, 0x1f, R213 ;  /* 0x0000001fff507819 */ /* 0x000fc800000114d5 */
[----:B------:R-:W-:Y:S02]  /*26890*/  LEA.HI R80, R80, R213, RZ, 0x3 ;  /* 0x000000d550507211 */ /* 0x000fe400078f18ff */
[----:B------:R-:W-:Y:S01]  /*268a0*/  PRMT R0, RZ, 0x654, R0 ;  /* 0x00000654ff007816 */ /* 0x000fe20000000000 */
[----:B0-----:R0:W1:Y:S01]  /*268b0*/  SHFL.IDX PT, R87, R52, RZ, 0x181f ;  /* 0x00181fff34577589 */ /* 0x00106200000e0000 */
[----:B------:R-:W-:Y:S02]  /*268c0*/  LOP3.LUT R86, R80, 0xfffffff8, RZ, 0xc0, !PT ;  /* 0xfffffff850567812 */ /* 0x000fe400078ec0ff */
[----:B------:R0:W-:Y:S01]  /*268d0*/  SYNCS.ARRIVE.TRANS64.RED.A1T0 RZ, [R0+URZ], RZ ;  /* 0x000000ff00ff79a7 */ /* 0x0001e2000810043f */
[----:B------:R0:W2:Y:S01]  /*268e0*/  SHFL.IDX PT, R85, R2, RZ, 0x181f ;  /* 0x00181fff02557589 */ /* 0x0000a200000e0000 */
[----:B------:R-:W-:Y:S01]  /*268f0*/  SHF.R.S32.HI R88, RZ, 0x1f, R86 ;  /* 0x0000001fff587819 */ /* 0x000fe20000011456 */
[----:B------:R-:W-:Y:S06]  /*26900*/  @P2 BRA `(.L_x_3099) ;  /* 0x0000000000482947 */ /* 0x000fec0003800000 */
        /* <DEDUP_REMOVED lines=18> */
.L_x_3099:
[----:B------:R-:W-:Y:S05]  /*26a30*/  BSYNC B1 ;  /* 0x0000000000017941 */ /* 0x000fea0003800000 */
.L_x_3098:
        /* <DEDUP_REMOVED lines=22> */
.L_x_3101:
[----:B------:R-:W-:Y:S05]  /*26ba0*/  BSYNC B1 ;  /* 0x0000000000017941 */ /* 0x000fea0003800000 */
.L_x_3100:
        /* <DEDUP_REMOVED lines=22> */
.L_x_3103:
[----:B------:R-:W-:Y:S05]  /*26d10*/  BSYNC B1 ;  /* 0x0000000000017941 */ /* 0x000fea0003800000 */
.L_x_3102:
[----:B------:R-:W-:Y:S01]  /*26d20*/  VIADD R0, R230, 0x60 ;  /* 0x00000060e6007836 */ /* 0x000fe20000000000 */
[----:B0-----:R0:W0:Y:S04]  /*26d30*/  SHFL.IDX PT, R9, R2, 0x3, 0x181f ;  /* 0x00781f0002097f89 */ /* 0x00102800000e0000 */
[----:B------:R-:W-:Y:S01]  /*26d40*/  ISETP.GE.AND P0, PT, R0, R3, PT ;  /* 0x000000030000720c */ /* 0x000fe20003f06270 */
[----:B------:R0:W0:-:S12]  /*26d50*/  SHFL.IDX PT, R11, R52, 0x3, 0x181f ;  /* 0x00781f00340b7f89 */ /* 0x00001800000e0000 */
[----:B------:R-:W-:Y:S05]  /*26d60*/  @P0 BRA `(.L_x_3104) ;  /* 0x0000000c00c80947 */ /* 0x000fea0003800000 */
[----:B------:R-:W-:Y:S01]  /*26d70*/  ULDC UR4, c[0x0][0xac8] ;  /* 0x0002b20000047ab9 */ /* 0x000fe20000000800 */
[----:B------:R-:W-:Y:S01]  /*26d80*/  ULDC.64 UR6, c[0x0][0x208] ;  /* 0x0000820000067ab9 */ /* 0x000fe20000000a00 */
[----:B------:R-:W-:Y:S02]  /*26d90*/  ISETP.GE.AND P3, PT, R16, UR4, PT ;  /* 0x0000000410007c0c */ /* 0x000fe4000bf66270 */
[----:B------:R-:W-:Y:S02]  /*26da0*/  ISETP.GE.AND P4, PT, R213, UR4, PT ;  /* 0x00000004d5007c0c */ /* 0x000fe4000bf86270 */
[----:B------:R-:W-:-:S09]  /*26db0*/  ISETP.GE.AND P5, PT, R220, UR4, PT ;  /* 0x00000004dc007c0c */ /* 0x000fd2000bfa6270 */
[-C--:B0--3--:R-:W-:Y:S02]  /*26dc0*/  @!P3 LEA R2, P0, R16, R11.reuse, 0x1 ;  /* 0x0000000b1002b211 */ /* 0x089fe400078008ff */
[----:B------:R-:W-:Y:S02]  /*26dd0*/  @!P4 LEA R4, P1, R86, R11, 0x1 ;  /* 0x0000000b5604c211 */ /* 0x000fe400078208ff */
[----:B------:R-:W-:Y:S02]  /*26de0*/  @!P3 LEA.HI.X R3, R16, R9, R89, 0x1, P0 ;  /* 0x000000091003b211 */ /* 0x000fe400000f0c59 */
        /* <DEDUP_REMOVED lines=13> */
.L_x_3096:
[----:B------:R-:W-:Y:S01]  /*26ec0*/  IMAD.SHL.U32 R4, R236, 0x4, RZ ;  /* 0x00000004ec047824 */ /* 0x000fe200078e00ff */
        /* <DEDUP_REMOVED lines=31> */
.L_x_3105:
[----:B------:R-:W4:Y:S01]  /*270c0*/  LDL R20, [R1+0x5c] ;  /* 0x00005c0001147983 */ /* 0x000f220000100800 */
[----:B------:R-:W-:Y:S01]  /*270d0*/  BSSY B1, `(.L_x_3106) ;  /* 0x000002d000017945 */ /* 0x000fe20003800000 */
[----:B------:R-:W-:Y:S02]  /*270e0*/  SEL R13, R236, RZ, !P0 ;  /* 0x000000ffec0d7207 */ /* 0x000fe40004000000 */
[----:B------:R-:W-:Y:S02]  /*270f0*/  SEL R12, R9, RZ, !P0 ;  /* 0x000000ff090c7207 */ /* 0x000fe40004000000 */
[----:B-----5:R-:W-:Y:S02]  /*27100*/  SHF.R.S32.HI R11, RZ, 0x1f, R6 ;  /* 0x0000001fff0b7819 */ /* 0x020fe40000011406 */
[----:B----4-:R-:W-:Y:S01]  /*27110*/  SHF.R.S32.HI R10, RZ, 0x1f, R20 ;  /* 0x0000001fff0a7819 */ /* 0x010fe20000011414 */
[----:B------:R-:W-:Y:S06]  /*27120*/  @P3 BRA `(.L_x_3107) ;  /* 0x00000000009c3947 */ /* 0x000fec0003800000 */
[----:B------:R-:W4:Y:S01]  /*27130*/  LDC R9, c[0x0][0xbe8] ;  /* 0x0002fa00ff097b82 */ /* 0x000f220000000800 */
[----:B------:R-:W-:Y:S01]  /*27140*/  IADD3 R8, R230, -0x80, R7 ;  /* 0xffffff80e6087810 */ /* 0x000fe20007ffe007 */
[----:B----4-:R-:W-:-:S05]  /*27150*/  IMAD R2, R0, R9, RZ ;  /* 0x0000000900027224 */ /* 0x010fca00078e02ff */
        /* <DEDUP_REMOVED lines=36> */
.L_x_3107:
[----:B------:R-:W-:Y:S05]  /*273a0*/  BSYNC B1 ;  /* 0x0000000000017941 */ /* 0x000fea0003800000 */
.L_x_3106:
[----:B------:R-:W-:Y:S01]  /*273b0*/  ULDC.64 UR4, c[0x0][0xaa0] ;  /* 0x0002a80000047ab9 */ /* 0x000fe20000000a00 */
[----:B------:R-:W-:Y:S01]  /*273c0*/  IMAD R7, R237, 0x20, R212 ;  /* 0x00000020ed077824 */ /* 0x000fe200078e02d4 */
[----:B------:R-:W-:Y:S01]  /*273d0*/  BSSY B1, `(.L_x_3108) ;  /* 0x0000046000017945 */ /* 0x000fe20003800000 */
[----:B----4-:R-:W-:Y:S01]  /*273e0*/  IMAD R3, R11, UR4, RZ ;  /* 0x000000040b037c24 */ /* 0x010fe2000f8e02ff */
[----:B------:R-:W-:Y:S01]  /*273f0*/  SHF.R.S32.HI R8, RZ, 0x1f, R221 ;  /* 0x0000001fff087819 */ /* 0x000fe200000114dd */
[----:B------:R-:W-:Y:S01]  /*27400*/  IMAD.IADD R9, R230, 0x1, R7 ;  /* 0x00000001e6097824 */ /* 0x000fe200078e0207 */
[----:B------:R-:W-:Y:S01]  /*27410*/  SHF.R.S32.HI R11, RZ, 0x1f, R220 ;  /* 0x0000001fff0b7819 */ /* 0x000fe200000114dc */
        /* <DEDUP_REMOVED lines=20> */
[----:B------:R-:W-:Y:S01]  /*27560*/  IMAD R7, R25, R6, R9 ;  /* 0x0000000619077224 */ /* 0x000fe200078e0209 */
[----:B------:R-:W-:Y:S01]  /*27570*/  SHF.R.S32.HI R6, RZ, 0x1f, R213 ;  /* 0x0000001fff067819 */ /* 0x000fe200000114d5 */
[C---:B------:R-:W-:Y:S02]  /*27580*/  IMAD R9, R5.reuse, UR5, R4 ;  /* 0x0000000505097c24 */ /* 0x040fe4000f8e0204 */
[----:B------:R-:W-:Y:S01]  /*27590*/  IMAD.WIDE.U32 R2, R5, UR4, R2 ;  /* 0x0000000405027c25 */ /* 0x000fe2000f8e0002 */
[----:B------:R-:W-:Y:S01]  /*275a0*/  SHF.R.S32.HI R4, RZ, 0x1f, R7 ;  /* 0x0000001fff047819 */ /* 0x000fe20000011407 */
[----:B------:R-:W-:Y:S01]  /*275b0*/  ULDC.64 UR4, c[0x0][0xad8] ;  /* 0x0002b60000047ab9 */ /* 0x000fe20000000a00 */
[----:B------:R-:W-:Y:S01]  /*275c0*/  LEA.HI R6, R6, R213, RZ, 0x3 ;  /* 0x000000d506067211 */ /* 0x000fe200078f18ff */
[----:B------:R-:W-:Y:S01]  /*275d0*/  IMAD.IADD R3, R3, 0x1, R9 ;  /* 0x0000000103037824 */ /* 0x000fe200078e0209 */
[----:B------:R-:W-:Y:S01]  /*275e0*/  SHF.R.S32.HI R9, RZ, 0x1f, R16 ;  /* 0x0000001fff097819 */ /* 0x000fe20000011410 */
[----:B------:R-:W-:Y:S01]  /*275f0*/  IMAD R4, R4, UR4, RZ ;  /* 0x0000000404047c24 */ /* 0x000fe2000f8e02ff */
[----:B------:R-:W-:Y:S01]  /*27600*/  SHF.R.S32.HI R6, RZ, 0x3, R6 ;  /* 0x00000003ff067819 */ /* 0x000fe20000011406 */
[----:B------:R-:W-:-:S02]  /*27610*/  IMAD.IADD R230, R212, 0x1, R230 ;  /* 0x00000001d4e67824 */ /* 0x000fc400078e02e6 */
[----:B------:R-:W-:Y:S02]  /*27620*/  IMAD R25, R0, R25, RZ ;  /* 0x0000001900197224 */ /* 0x000fe400078e02ff */
[C---:B------:R-:W-:Y:S02]  /*27630*/  IMAD R5, R7.reuse, UR5, R4 ;  /* 0x0000000507057c24 */ /* 0x040fe4000f8e0204 */
[----:B------:R-:W-:Y:S01]  /*27640*/  IMAD.WIDE.U32 R2, R7, UR4, R2 ;  /* 0x0000000407027c25 */ /* 0x000fe2000f8e0002 */
[----:B------:R-:W-:Y:S01]  /*27650*/  ISETP.GE.AND P2, PT, R230, R25, PT ;  /* 0x00000019e600720c */ /* 0x000fe20003f46270 */
[----:B------:R-:W-:Y:S02]  /*27660*/  ULDC.64 UR4, c[0x0][0xa80] ;  /* 0x0002a00000047ab9 */ /* 0x000fe40000000a00 */
        /* <DEDUP_REMOVED lines=28> */
.L_x_3109:
[----:B------:R-:W-:Y:S05]  /*27830*/  BSYNC B1 ;  /* 0x0000000000017941 */ /* 0x000fea0003800000 */
.L_x_3108:
        /* <DEDUP_REMOVED lines=22> */
.L_x_3111:
[----:B------:R-:W-:Y:S05]  /*279a0*/  BSYNC B1 ;  /* 0x0000000000017941 */ /* 0x000fea0003800000 */
.L_x_3110:
        /* <DEDUP_REMOVED lines=22> */
.L_x_3113:
[----:B------:R-:W-:Y:S05]  /*27b10*/  BSYNC B1 ;  /* 0x0000000000017941 */ /* 0x000fea0003800000 */
.L_x_3112:
        /* <DEDUP_REMOVED lines=23> */
.L_x_3104:
[----:B------:R-:W-:Y:S05]  /*27c90*/  BSYNC B0 ;  /* 0x0000000000007941 */ /* 0x000fea0003800000 */
.L_x_3095:
[----:B------:R-:W-:Y:S02]  /*27ca0*/  ULDC UR4, c[0x0][0xc3c] ;  /* 0x00030f0000047ab9 */ /* 0x000fe40000000800 */
[----:B-1----:R-:W-:-:S13]  /*27cb0*/  ISETP.GE.AND P0, PT, R55, UR4, PT ;  /* 0x0000000437007c0c */ /* 0x002fda000bf06270 */
[----:B------:R-:W-:Y:S05]  /*27cc0*/  @!P0 BRA `(.L_x_3114) ;  /* 0xfffffd9400788947 */ /* 0x000fea000383ffff */
[----:B------:R-:W-:Y:S05]  /*27cd0*/  BRA `(.L_x_2858) ;  /* 0x0000008c00f47947 */ /* 0x000fea0003800000 */
.L_x_2856:
        /* <DEDUP_REMOVED lines=18> */
.L_x_3115:
        /* <DEDUP_REMOVED lines=42> */
.L_x_3121:
        /* <DEDUP_REMOVED lines=13> */
.L_x_3120:
[----:B------:R-:W-:Y:S05]  /*28170*/  BSYNC B0 ;  /* 0x0000000000007941 */ /* 0x000fea0003800000 */
.L_x_3119:
        /* <DEDUP_REMOVED lines=21> */
.L_x_3117:
        /* <DEDUP_REMOVED lines=21> */
.L_x_3122:
        /* <DEDUP_REMOVED lines=56> */
.L_x_3118:
[----:B------:R-:W-:Y:S02]  /*287a0*/  IMAD.MOV.U32 R17, RZ, RZ, RZ ;  /* 0x000000ffff117224 */ /* 0x000fe400078e00ff */
[----:B------:R-:W-:Y:S02]  /*287b0*/  IMAD.U32 R16, RZ, RZ, UR6 ;  /* 0x00000006ff107e24 */ /* 0x000fe4000f8e00ff */
[----:B------:R-:W-:-:S07]  /*287c0*/  IMAD.MOV.U32 R18, RZ, RZ, RZ ;  /* 0x000000ffff127224 */ /* 0x000fce00078e00ff */
.L_x_3123:
[----:B------:R-:W-:-:S13]  /*287d0*/  ISETP.NE.AND P0, PT, R0, RZ, PT ;  /* 0x000000ff0000720c */ /* 0x000fda0003f05270 */
[----:B------:R-:W1:Y:S01]  /*287e0*/  @!P0 S2R R3, SR_CgaCtaId ;  /* 0x0000000000038919 */ /* 0x000e620000008800 */
[----:B------:R-:W-:-:S04]  /*287f0*/  @!P0 MOV R0, 0x400 ;  /* 0x0000040000008802 */ /* 0x000fc80000000f00 */
[----:B-1----:R-:W-:-:S05]  /*28800*/  @!P0 LEA R0, R3, R0, 0x18 ;  /* 0x0000000003008211 */ /* 0x002fca00078ec0ff */
[----:B------:R1:W-:Y:S01]  /*28810*/  @!P0 STS.128 [R0+0x388d0], R16 ;  /* 0x0388d01000008388 */ /* 0x0003e20000000c00 */
[----:B------:R-:W-:Y:S06]  /*28820*/  BAR.ARV 0x5, 0x180 ;  /* 0x0146000000007b1d */ /* 0x000fec0000002000 */
.L_x_3116:
        /* <DEDUP_REMOVED lines=25> */
[----:B------:R0:W-:Y:S02]  /*289c0*/  STL [R1+0x4], R3 ;  /* 0x0000040301007387 */ /* 0x0001e40000100800 */
        /* <DEDUP_REMOVED lines=11> */
.L_x_3281:
[----:B-12---:R-:W1:Y:S01]  /*28a80*/  LDC.64 R2, c[0x0][0xc88] ;  /* 0x00032200ff027b82 */ /* 0x006e620000000a00 */
[----:B------:R-:W-:Y:S01]  /*28a90*/  ULDC.64 UR4, c[0x0][0x208] ;  /* 0x0000820000047ab9 */ /* 0x000fe20000000a00 */
[----:B-1----:R-:W-:-:S05]  /*28aa0*/  IMAD.WIDE R2, R19, 0x4, R2 ;  /* 0x0000000413027825 */ /* 0x002fca00078e0202 */
[----:B0-----:R-:W2:Y:S01]  /*28ab0*/  LDG.E R4, desc[UR4][R2.64] ;  /* 0x0000000402047981 */ /* 0x001ea2000c1e1900 */
[----:B------:R-:W-:Y:S05]  /*28ac0*/  YIELD ;  /* 0x0000000000007946 */ /* 0x000fea0003800000 */
[----:B------:R-:W-:Y:S01]  /*28ad0*/  ULDC.64 UR4, c[0x0][0xa28] ;  /* 0x00028a0000047ab9 */ /* 0x000fe20000000a00 */
[----:B------:R-:W-:Y:S01]  /*28ae0*/  IMAD.MOV.U32 R0, RZ, RZ, RZ ;  /* 0x000000ffff007224 */ /* 0x000fe200078e00ff */
        /* <DEDUP_REMOVED lines=10> */
[----:B------:R0:W-:Y:S03]  /*28b90*/  STL [R1+0x30], R4 ;  /* 0x0000300401007387 */ /* 0x0001e60000100800 */
        /* <DEDUP_REMOVED lines=20> */
[C---:B-1----:R-:W-:Y:S01]  /*28ce0*/  IADD3.X R5, R14.reuse, UR9, RZ, P4, !PT ;  /* 0x000000090e057c10 */ /* 0x042fe2000a7fe4ff */
[----:B------:R-:W-:Y:S01]  /*28cf0*/  ULDC UR4, c[0x0][0x288] ;  /* 0x0000a20000047ab9 */ /* 0x000fe20000000800 */
[----:B---3--:R-:W-:Y:S01]  /*28d00*/  IADD3 R6, P5, R15, UR6, RZ ;  /* 0x000000060f067c10 */ /* 0x008fe2000ffbe0ff */
[----:B------:R-:W-:Y:S01]  /*28d10*/  IMAD.U32 R12, RZ, RZ, UR4 ;  /* 0x00000004ff0c7e24 */ /* 0x000fe2000f8e00ff */
[----:B------:R-:W-:Y:S01]  /*28d20*/  ULDC.64 UR4, c[0x0][0x418] ;  /* 0x0001060000047ab9 */ /* 0x000fe20000000a00 */
[----:B--2---:R0:W-:Y:S01]  /*28d30*/  STL [R1+0x3c], R8 ;  /* 0x00003c0801007387 */ /* 0x0041e20000100800 */
[----:B------:R-:W-:Y:S01]  /*28d40*/  IADD3.X R7, R14, UR7, RZ, P5, !PT ;  /* 0x000000070e077c10 */ /* 0x000fe2000affe4ff */
[----:B------:R-:W-:-:S04]  /*28d50*/  UISETP.NE.U32.AND UP0, UPT, UR4, URZ, UPT ;  /* 0x0000003f0400728c */ /* 0x000fc8000bf05070 */
[----:B------:R1:W5:Y:S01]  /*28d60*/  @P1 LDG.E R10, desc[UR12][R4.64] ;  /* 0x0000000c040a1981 */ /* 0x000362000c1e1900 */
[----:B------:R-:W-:Y:S01]  /*28d70*/  ULDC UR4, c[0x0][0x424] ;  /* 0x0001090000047ab9 */ /* 0x000fe20000000800 */
[----:B0-----:R-:W-:Y:S02]  /*28d80*/  @P3 IADD3 R8, P4, R15, UR10, RZ ;  /* 0x0000000a0f083c10 */ /* 0x001fe4000ff9e0ff */
[----:B------:R1:W5:Y:S02]  /*28d90*/  @P0 LDG.E R11, desc[UR12][R6.64] ;  /* 0x0000000c060b0981 */ /* 0x000364000c1e1900 */
[----:B------:R-:W-:-:S05]  /*28da0*/  @P3 IADD3.X R9, R14, UR11, RZ, P4, !PT ;  /* 0x0000000b0e093c10 */ /* 0x000fca000a7fe4ff */
[----:B------:R-:W2:Y:S01]  /*28db0*/  @P3 LDG.E R12, desc[UR12][R8.64] ;  /* 0x0000000c080c3981 */ /* 0x000ea2000c1e1900 */
[----:B------:R-:W-:-:S03]  /*28dc0*/  UISETP.NE.AND.EX UP0, UPT, UR5, URZ, UPT, UP0 ;  /* 0x0000003f0500728c */ /* 0x000fc6000bf05300 */
[----:B------:R-:W-:Y:S01]  /*28dd0*/  ULDC UR5, c[0x0][0x2f0] ;  /* 0x0000bc0000057ab9 */ /* 0x000fe20000000800 */
[----:B------:R-:W-:-:S04]  /*28de0*/  USEL UR4, UR4, 0x1, UP0 ;  /* 0x0000000104047887 */ /* 0x000fc80008000000 */
[----:B------:R-:W-:Y:S01]  /*28df0*/  UIMAD UR4, UR4, UR5, URZ ;  /* 0x00000005040472a4 */ /* 0x000fe2000f8e023f */
[----:B--2---:R1:W-:Y:S04]  /*28e00*/  STL [R1+0x40], R12 ;  /* 0x0000400c01007387 */ /* 0x0043e80000100800 */
[----:B------:R1:W5:Y:S01]  /*28e10*/  LDL R13, [R1+0x40] ;  /* 0x00004000010d7983 */ /* 0x0003620000100800 */
[----:B------:R-:W-:Y:S01]  /*28e20*/  ULDC UR5, c[0x0][0x348] ;  /* 0x0000d20000057ab9 */ /* 0x000fe20000000800 */
[----:B------:R-:W-:Y:S02]  /*28e30*/  IMAD.U32 R9, RZ, RZ, UR4 ;  /* 0x00000004ff097e24 */ /* 0x000fe4000f8e00ff */
[----:B------:R-:W-:Y:S01]  /*28e40*/  IMAD.U32 R8, RZ, RZ, UR5 ;  /* 0x00000005ff087e24 */ /* 0x000fe2000f8e00ff */
[----:B------:R-:W-:Y:S06]  /*28e50*/  @P3 BRA `(.L_x_3125) ;  /* 0x0000000000183947 */ /* 0x000fec0003800000 */
[----:B------:R-:W-:Y:S05]  /*28e60*/  @!P2 BRA `(.L_x_3125) ;  /* 0x000000000014a947 */ /* 0x000fea0003800000 */
[----:B------:R-:W-:Y:S02]  /*28e70*/  ULDC.64 UR4, c[0x0][0x208] ;  /* 0x0000820000047ab9 */ /* 0x000fe40000000a00 */
[----:B-1----:R-:W2:Y:S04]  /*28e80*/  LDG.E R12, desc[UR4][R2.64] ;  /* 0x00000004020c7981 */ /* 0x002ea8000c1e1900 */
[----:B------:R-:W2:Y:S02]  /*28e90*/  LDG.E R2, desc[UR4][R2.64+0x4] ;  /* 0x0000040402027981 */ /* 0x000ea4000c1e1900 */
[----:B--2--5:R-:W-:-:S05]  /*28ea0*/  IMAD.IADD R13, R2, 0x1, -R12 ;  /* 0x00000001020d7824 */ /* 0x024fca00078e0a0c */
[----:B------:R0:W-:Y:S02]  /*28eb0*/  STL [R1+0x40], R13 ;  /* 0x0000400d01007387 */ /* 0x0001e40000100800 */
.L_x_3125:
[----:B-1----:R-:W2:Y:S01]  /*28ec0*/  LDL R12, [R1+0x30] ;  /* 0x00003000010c7983 */ /* 0x002ea20000100800 */
[----:B-----5:R-:W-:Y:S01]  /*28ed0*/  IMAD.IADD R2, R11, 0x1, R0 ;  /* 0x000000010b027824 */ /* 0x020fe200078e0200 */
[----:B------:R-:W-:Y:S02]  /*28ee0*/  ULDC.64 UR4, c[0x0][0xa20] ;  /* 0x0002880000047ab9 */ /* 0x000fe40000000a00 */
[----:B------:R-:W-:Y:S02]  /*28ef0*/  ISETP.NE.U32.AND P2, PT, RZ, UR4, PT ;  /* 0x00000004ff007c0c */ /* 0x000fe4000bf45070 */
[----:B------:R1:W-:Y:S02]  /*28f00*/  STL [R1+0x18], R2 ;  /* 0x0000180201007387 */ /* 0x0003e40000100800 */
[----:B------:R-:W-:Y:S02]  /*28f10*/  ISETP.NE.AND.EX P2, PT, RZ, UR5, PT, P2 ;  /* 0x00000005ff007c0c */ /* 0x000fe4000bf45320 */
[----:B--2---:R1:W-:Y:S11]  /*28f20*/  STL [R1+0x10], R12 ;  /* 0x0000100c01007387 */ /* 0x0043f60000100800 */
[----:B------:R-:W-:Y:S05]  /*28f30*/  @!P2 BRA `(.L_x_3126) ;  /* 0x000000000014a947 */ /* 0x000fea0003800000 */
[----:B-1----:R-:W-:Y:S01]  /*28f40*/  IADD3 R2, P0, R15, UR4, RZ ;  /* 0x000000040f027c10 */ /* 0x002fe2000ff1e0ff */
[----:B------:R-:W-:-:S03]  /*28f50*/  ULDC.64 UR6, c[0x0][0x208] ;  /* 0x0000820000067ab9 */ /* 0x000fc60000000a00 */
[----:B------:R-:W-:-:S05]  /*28f60*/  IADD3.X R3, R14, UR5, RZ, P0, !PT ;  /* 0x000000050e037c10 */ /* 0x000fca00087fe4ff */
[----:B------:R1:W5:Y:S01]  /*28f70*/  LDG.E R9, desc[UR6][R2.64] ;  /* 0x0000000602097981 */ /* 0x000362000c1e1900 */
[----:B------:R-:W-:Y:S05]  /*28f80*/  BRA `(.L_x_3127) ;  /* 0x0000000000147947 */ /* 0x000fea0003800000 */
.L_x_3126:
[----:B------:R-:W-:Y:S05]  /*28f90*/  @!P0 BRA `(.L_x_3127) ;  /* 0x0000000000108947 */ /* 0x000fea0003800000 */
[----:B------:R-:W-:Y:S02]  /*28fa0*/  ULDC.64 UR4, c[0x0][0x208] ;  /* 0x0000820000047ab9 */ /* 0x000fe40000000a00 */
[----:B------:R-:W2:Y:S04]  /*28fb0*/  LDG.E R9, desc[UR4][R6.64] ;  /* 0x0000000406097981 */ /* 0x000ea8000c1e1900 */
[----:B------:R-:W2:Y:S02]  /*28fc0*/  LDG.E R6, desc[UR4][R6.64+0x4] ;  /* 0x0000040406067981 */ /* 0x000ea4000c1e1900 */
[----:B--2---:R-:W-:-:S07]  /*28fd0*/  IMAD.IADD R9, R6, 0x1, -R9 ;  /* 0x0000000106097824 */ /* 0x004fce00078e0a09 */
.L_x_3127:
[----:B------:R-:W-:Y:S01]  /*28fe0*/  ULDC.64 UR4, c[0x0][0x208] ;  /* 0x0000820000047ab9 */ /* 0x000fe20000000a00 */
[----:B-1----:R-:W1:Y:S01]  /*28ff0*/  LDC R3, c[0x0][0x448] ;  /* 0x00011200ff037b82 */ /* 0x002e620000000800 */
[----:B------:R-:W2:Y:S01]  /*29000*/  @P1 LDG.E R2, desc[UR4][R4.64] ;  /* 0x0000000404021981 */ /* 0x000ea2000c1e1900 */
[----:B-----5:R-:W-:-:S03]  /*29010*/  IMAD.IADD R0, R9, 0x1, -R0 ;  /* 0x0000000109007824 */ /* 0x020fc600078e0a00 */
[----:B------:R3:W2:Y:S01]  /*29020*/  @P1 LDG.E R4, desc[UR4][R4.64+0x4] ;  /* 0x0000040404041981 */ /* 0x0006a2000c1e1900 */
[----:B-1----:R-:W-:-:S13]  /*29030*/  ISETP.NE.AND P0, PT, R3, 0x1, PT ;  /* 0x000000010300780c */ /* 0x002fda0003f05270 */
[----:B---3--:R-:W1:Y:S01]  /*29040*/  @P0 LDC R5, c[0x0][0x450] ;  /* 0x00011400ff050b82 */ /* 0x008e620000000800 */
[----:B------:R-:W-:Y:S01]  /*29050*/  BSSY B0, `(.L_x_3128) ;  /* 0x00001b5000007945 */ /* 0x000fe20003800000 */
[----:B--2---:R-:W-:-:S06]  /*29060*/  @P1 IMAD.IADD R8, R4, 0x1, -R2 ;  /* 0x0000000104081824 */ /* 0x004fcc00078e0a02 */
[----:B------:R-:W2:Y:S01]  /*29070*/  @P0 LDC R4, c[0x0][0x44c] ;  /* 0x00011300ff040b82 */ /* 0x000ea20000000800 */
[----:B------:R-:W-:-:S04]  /*29080*/  IMAD.SHL.U32 R2, R17, 0x80, RZ ;  /* 0x0000008011027824 */ /* 0x000fc800078e00ff */
[----:B------:R-:W-:-:S04]  /*29090*/  VIADD R2, R2, 0x7f ;  /* 0x0000007f02027836 */ /* 0x000fc80000000000 */
[----:B------:R-:W-:Y:S02]  /*290a0*/  IMAD.MOV.U32 R3, RZ, RZ, R2 ;  /* 0x000000ffff037224 */ /* 0x000fe400078e0002 */
[----:B--2---:R-:W-:-:S04]  /*290b0*/  @P0 IMAD.HI.U32 R4, R2, R4, RZ ;  /* 0x0000000402040227 */ /* 0x004fc800078e00ff */
[----:B------:R-:W-:Y:S01]  /*290c0*/  IMAD.IADD R2, R0, 0x1, R8 ;  /* 0x0000000100027824 */ /* 0x000fe200078e0208 */
[----:B-1----:R-:W-:-:S03]  /*290d0*/  @P0 SHF.R.U32.HI R3, RZ, R5, R4 ;  /* 0x00000005ff030219 */ /* 0x002fc60000011604 */
        /* <DEDUP_REMOVED lines=10> */
[--C-:B------:R-:W-:Y:S02]  /*29180*/  IMAD R2, R2, 0x50, -R0.reuse ;  /* 0x0000005002027824 */ /* 0x100fe400078e0a00 */
[----:B------:R-:W-:-:S03]  /*29190*/  IMAD.MOV R0, RZ, RZ, -R0 ;  /* 0x000000ffff007224 */ /* 0x000fc600078e0a00 */
[----:B------:R-:W-:Y:S02]  /*291a0*/  VIMNMX R8, R2, R8, PT ;  /* 0x0000000802087248 */ /* 0x000fe40003fe0100 */
[----:B------:R-:W-:-:S04]  /*291b0*/  VIMNMX R0, RZ, R0, !PT ;  /* 0x00000000ff007248 */ /* 0x000fc80007fe0100 */
[----:B------:R-:W-:Y:S01]  /*291c0*/  ISETP.GT.AND P0, PT, R8, R0, PT ;  /* 0x000000000800720c */ /* 0x000fe20003f04270 */
[----:B------:R-:W-:-:S05]  /*291d0*/  IMAD.WIDE.U32 R2, R0, -0x33333333, RZ ;  /* 0xcccccccd00027825 */ /* 0x000fca00078e00ff */
[----:B------:R-:W-:-:S07]  /*291e0*/  SHF.R.U32.HI R9, RZ, 0x6, R3 ;  /* 0x00000006ff097819 */ /* 0x000fce0000011603 */
[----:B------:R-:W-:-:S04]  /*291f0*/  @P0 VIADD R8, R8, 0x4f ;  /* 0x0000004f08080836 */ /* 0x000fc80000000000 */
[----:B------:R-:W-:-:S05]  /*29200*/  @P0 IMAD.HI R0, R8, 0x66666667, RZ ;  /* 0x6666666708000827 */ /* 0x000fca00078e02ff */
[----:B------:R-:W-:Y:S01]  /*29210*/  @P0 SHF.R.U32.HI R2, RZ, 0x1f, R0 ;  /* 0x0000001fff020819 */ /* 0x000fe20000011600 */
[----:B------:R-:W-:-:S03]  /*29220*/  IMAD.MOV.U32 R7, RZ, RZ, R9 ;  /* 0x000000ffff077224 */ /* 0x000fc600078e0009 */
[----:B------:R-:W-:-:S04]  /*29230*/  @P0 LEA.HI.SX32 R7, R0, R2, 0x1b ;  /* 0x0000000200070211 */ /* 0x000fc800078fdaff */
[----:B------:R-:W-:Y:S02]  /*29240*/  ISETP.GT.AND P2, PT, R7, R9, PT ;  /* 0x000000090700720c */ /* 0x000fe40003f44270 */
[----:B------:R-:W-:-:S11]  /*29250*/  PLOP3.LUT P0, PT, PT, PT, PT, 0x80, 0x0 ;  /* 0x000000000000781c */ /* 0x000fd60003f0f070 */
        /* <DEDUP_REMOVED lines=8> */
.L_x_3348:
[----:B--2---:R-:W-:Y:S02]  /*292e0*/  ISETP.NE.AND P0, PT, R14, RZ, PT ;  /* 0x000000ff0e00720c */ /* 0x004fe40003f05270 */
[----:B------:R-:W-:-:S11]  /*292f0*/  PLOP3.LUT P6, PT, PT, PT, PT, 0x8, 0x0 ;  /* 0x000000000000781c */ /* 0x000fd60003fce170 */
[----:B------:R-:W-:Y:S05]  /*29300*/  @P0 BRA `(.L_x_3131) ;  /* 0x00000000000c0947 */ /* 0x000fea0003800000 */
[----:B------:R-:W-:-:S03]  /*29310*/  UMOV UR4, 0xffffffff ;  /* 0xffffffff00047882 */ /* 0x000fc60000000000 */
[----:B------:R-:W-:Y:S05]  /*29320*/  BRA.DIV UR4, `(.L_x_3132) ;  /* 0x0000008e04147947 */ /* 0x000fea000b800000 */
[----:B------:R-:W-:-:S13]  /*29330*/  ELECT P6, URZ, PT ;  /* 0x00000000003f782f */ /* 0x000fda00038c0000 */
.L_x_3131:
[----:B-1----:R-:W2:Y:S04]  /*29340*/  LDL R2, [R1+0x50] ;  /* 0x0000500001027983 */ /* 0x002ea80000100800 */
[----:B------:R-:W3:Y:S01]  /*29350*/  LDL R4, [R1+0x4] ;  /* 0x0000040001047983 */ /* 0x000ee20000100800 */
        /* <DEDUP_REMOVED lines=8> */
.L_x_3351:
[----:B------:R-:W-:Y:S05]  /*293e0*/  BSYNC B1 ;  /* 0x0000000000017941 */ /* 0x000fea0003800000 */
.L_x_3133:
[----:B------:R-:W-:Y:S04]  /*293f0*/  BSSY B1, `(.L_x_3135) ;  /* 0x00000b0000017945 */ /* 0x000fe80003800000 */
[----:B------:R-:W-:Y:S05]  /*29400*/  @!P6 BRA `(.L_x_3136) ;  /* 0x0000000800b8e947 */ /* 0x000fea0003800000 */
[----:B------:R-:W2:Y:S04]  /*29410*/  LDL R6, [R1+0x4] ;  /* 0x0000040001067983 */ /* 0x000ea80000100800 */
        /* <DEDUP_REMOVED lines=10> */
.L_x_3352:
[----:B------:R-:W-:Y:S05]  /*294c0*/  BSYNC B2 ;  /* 0x0000000000027941 */ /* 0x000fea0003800000 */
.L_x_3137:
        /* <DEDUP_REMOVED lines=9> */
.L_x_3140:
[----:B------:R-:W-:Y:S05]  /*29560*/  BSYNC B2 ;  /* 0x0000000000027941 */ /* 0x000fea0003800000 */
.L_x_3139:
        /* <DEDUP_REMOVED lines=8> */
[----:B------:R-:W-:Y:S01]  /*295f0*/  IMAD R3, R7, 0x50, R10 ;  /* 0x0000005007037824 */ /* 0x000fe200078e020a */
[----:B------:R-:W-:-:S03]  /*29600*/  UIADD3.X UR5, URZ, UR37, URZ, UP0, !UPT ;  /* 0x000000253f057290 */ /* 0x000fc600087fe43f */
[----:B------:R-:W-:Y:S02]  /*29610*/  VIADD R3, R3, 0xffffffb0 ;  /* 0xffffffb003037836 */ /* 0x000fe40000000000 */
[----:B--2---:R-:W-:Y:S02]  /*29620*/  IMAD R4, R2, 0xa000, R4 ;  /* 0x0000a00002047824 */ /* 0x004fe400078e0204 */
[----:B------:R-:W-:Y:S02]  /*29630*/  VIADD R2, R5, 0x38890 ;  /* 0x0003889005027836 */ /* 0x000fe40000000000 */
[----:B------:R-:W-:-:S07]  /*29640*/  VIADD R6, R4, 0x24400 ;  /* 0x0002440004067836 */ /* 0x000fce0000000000 */
.L_x_3141:
        /* <DEDUP_REMOVED lines=16> */
.L_x_3142:
        /* <DEDUP_REMOVED lines=16> */
.L_x_3143:
        /* <DEDUP_REMOVED lines=16> */
.L_x_3144:
        /* <DEDUP_REMOVED lines=13> */
.L_x_3353:
[----:B------:R-:W-:Y:S05]  /*29a20*/  BSYNC B2 ;  /* 0x0000000000027941 */ /* 0x000fea0003800000 */
.L_x_3145:
[----:B------:R-:W-:Y:S01]  /*29a30*/  BSSY B2, `(.L_x_3147) ;  /* 0x000000b000027945 */ /* 0x000fe20003800000 */
[----:B------:R-:W-:Y:S02]  /*29a40*/  IMAD.MOV.U32 R12, RZ, RZ, 0x0 ;  /* 0x00000000ff0c7424 */ /* 0x000fe400078e00ff */
[----:B0-----:R-:W-:Y:S01]  /*29a50*/  IMAD.MOV.U32 R13, RZ, RZ, 0x12f00000 ;  /* 0x12f00000ff0d7424 */ /* 0x001fe200078e00ff */
[----:B------:R-:W-:Y:S06]  /*29a60*/  @P1 BRA `(.L_x_3148) ;  /* 0x00000000001c1947 */ /* 0x000fec0003800000 */
[----:B------:R-:W0:Y:S01]  /*29a70*/  S2R R6, SR_TID.X ;  /* 0x0000000000067919 */ /* 0x000e220000002100 */
[----:B------:R-:W-:-:S04]  /*29a80*/  IMAD.MOV.U32 R2, RZ, RZ, 0xa000 ;  /* 0x0000a000ff027424 */ /* 0x000fc800078e00ff */
[----:B------:R3:W-:Y:S01]  /*29a90*/  SYNCS.ARRIVE.TRANS64 RZ, [R5+URZ+0x388b0], R2 ;  /* 0x0388b00205ff79a7 */ /* 0x0007e2000800003f */
[----:B0-----:R-:W-:-:S04]  /*29aa0*/  LOP3.LUT R6, R6, 0x1f, RZ, 0xc0, !PT ;  /* 0x0000001f06067812 */ /* 0x001fc800078ec0ff */
[----:B------:R-:W-:-:S13]  /*29ab0*/  ISETP.NE.AND P0, PT, R6, RZ, PT ;  /* 0x000000ff0600720c */ /* 0x000fda0003f05270 */
[----:B---3--:R-:W-:Y:S05]  /*29ac0*/  @!P0 BRA `(.L_x_3148) ;  /* 0x0000000000048947 */ /* 0x008fea0003800000 */
[----:B------:R-:W-:Y:S01]  /*29ad0*/  BPT.TRAP 0x1 ;  /* 0x000000040000795c */ /* 0x000fe20000300000 */
.L_x_3148:
[----:B------:R-:W-:Y:S05]  /*29ae0*/  BSYNC B2 ;  /* 0x0000000000027941 */ /* 0x000fea0003800000 */
.L_x_3147:
[----:B------:R-:W-:Y:S01]  /*29af0*/  R2UR UR6, R12 ;  /* 0x000000000c0672ca */ /* 0x000fe200000e0000 */
[----:B------:R-:W-:Y:S01]  /*29b00*/  IMAD.MOV.U32 R2, RZ, RZ, RZ ;  /* 0x000000ffff027224 */ /* 0x000fe200078e00ff */
[----:B------:R-:W-:Y:S01]  /*29b10*/  R2UR UR7, R13 ;  /* 0x000000000d0772ca */ /* 0x000fe200000e0000 */
[----:B------:R-:W-:Y:S01]  /*29b20*/  UIADD3 UR4, UP0, UR36, 0x670, URZ ;  /* 0x0000067024047890 */ /* 0x000fe2000ff1e03f */
[----:B------:R-:W-:Y:S01]  /*29b30*/  PLOP3.LUT P0, PT, PT, PT, PT, 0x80, 0x0 ;  /* 0x000000000000781c */ /* 0x000fe20003f0f070 */
[----:B-12---:R-:W-:Y:S01]  /*29b40*/  VIADD R5, R5, 0x388b0 ;  /* 0x000388b005057836 */ /* 0x006fe20000000000 */
[----:B------:R-:W-:Y:S01]  /*29b50*/  R2UR UR10, R2 ;  /* 0x00000000020a72ca */ /* 0x000fe200000e0000 */
[----:B------:R-:W-:Y:S01]  /*29b60*/  VIADD R2, R4, 0x400 ;  /* 0x0000040004027836 */ /* 0x000fe20000000000 */
[----:B------:R-:W-:-:S13]  /*29b70*/  UIADD3.X UR5, URZ, UR37, URZ, UP0, !UPT ;  /* 0x000000253f057290 */ /* 0x000fda00087fe43f */
.L_x_3149:
        /* <DEDUP_REMOVED lines=15> */
.L_x_3150:
        /* <DEDUP_REMOVED lines=15> */
.L_x_3151:
        /* <DEDUP_REMOVED lines=15> */
.L_x_3152:
        /* <DEDUP_REMOVED lines=10> */
.L_x_3136:
[----:B------:R-:W-:Y:S05]  /*29ef0*/  BSYNC B1 ;  /* 0x0000000000017941 */ /* 0x000fea0003800000 */
.L_x_3135:
[----:B-1----:R-:W2:Y:S04]  /*29f00*/  LDL.LU R2, [R1+0x1c] ;  /* 0x00001c0001027983 */ /* 0x002ea80000300800 */
        /* <DEDUP_REMOVED lines=12> */
.L_x_3171:
[----:B------:R-:W-:Y:S05]  /*29fd0*/  YIELD ;  /* 0x0000000000007946 */ /* 0x000fea0003800000 */
[----:B------:R-:W-:Y:S04]  /*29fe0*/  BSSY B1, `(.L_x_3153) ;  /* 0x00000af000017945 */ /* 0x000fe80003800000 */
[----:B--2---:R-:W-:Y:S05]  /*29ff0*/  @!P6 BRA `(.L_x_3154) ;  /* 0x0000000800b4e947 */ /* 0x004fea0003800000 */
        /* <DEDUP_REMOVED lines=11> */
.L_x_3354:
[----:B------:R-:W-:Y:S05]  /*2a0b0*/  BSYNC B2 ;  /* 0x0000000000027941 */ /* 0x000fea0003800000 */
.L_x_3155:
        /* <DEDUP_REMOVED lines=9> */
.L_x_3158:
[----:B------:R-:W-:Y:S05]  /*2a150*/  BSYNC B2 ;  /* 0x0000000000027941 */ /* 0x000fea0003800000 */
.L_x_3157:
        /* <DEDUP_REMOVED lines=13> */
.L_x_3159:
        /* <DEDUP_REMOVED lines=12> */
[----:B------:R-:W-:Y:S01]  /*2a2f0*/  UMOV UR6, 0x0 ;  /* 0x0000000000067882 */ /* 0x000fe20000000000 */
[----:B------:R-:W-:Y:S02]  /*2a300*/  UMOV UR7, 0x12f00000 ;  /* 0x12f0000000077882 */ /* 0x000fe40000000000 */
[----:B------:R-:W-:Y:S01]  /*2a310*/  R2UR UR10, R8 ;  /* 0x00000000080a72ca */ /* 0x000fe200000e0000 */
[----:B------:R-:W-:-:S14]  /*2a320*/  VIADD R8, R4, 0x26c00 ;  /* 0x00026c0004087836 */ /* 0x000fdc0000000000 */
.L_x_3160:
        /* <DEDUP_REMOVED lines=16> */
.L_x_3161:
        /* <DEDUP_REMOVED lines=16> */
.L_x_3162:
        /* <DEDUP_REMOVED lines=13> */
.L_x_3355:
[----:B------:R-:W-:Y:S05]  /*2a600*/  BSYNC B2 ;  /* 0x0000000000027941 */ /* 0x000fea0003800000 */
.L_x_3163:
        /* <DEDUP_REMOVED lines=11> */
.L_x_3166:
[----:B------:R-:W-:Y:S05]  /*2a6c0*/  BSYNC B2 ;  /* 0x0000000000027941 */ /* 0x000fea0003800000 */
.L_x_3165:
        /* <DEDUP_REMOVED lines=8> */
.L_x_3167:
        /* <DEDUP_REMOVED lines=16> */
.L_x_3168:
        /* <DEDUP_REMOVED lines=15> */
.L_x_3169:
        /* <DEDUP_REMOVED lines=15> */
.L_x_3170:
        /* <DEDUP_REMOVED lines=10> */
.L_x_3154:
[----:B------:R-:W-:Y:S05]  /*2aad0*/  BSYNC B1 ;  /* 0x0000000000017941 */ /* 0x000fea0003800000 */
.L_x_3153:
        /* <DEDUP_REMOVED lines=12> */
.L_x_3129:
[----:B------:R-:W-:Y:S05]  /*2aba0*/  BSYNC B0 ;  /* 0x0000000000007941 */ /* 0x000fea0003800000 */
.L_x_3128:
[----:B------:R-:W3:Y:S01]  /*2abb0*/  LDC R0, c[0x0][0x448] ;  /* 0x00011200ff007b82 */ /* 0x000ee20000000800 */
[----:B------:R-:W-:Y:S05]  /*2abc0*/  @!P0 WARPSYNC.ALL ;  /* 0x0000000000008948 */ /* 0x000fea0003800000 */
[----:B------:R-:W-:Y:S02]  /*2abd0*/  BSSY B7, `(.L_x_3172) ;  /* 0x0000507000077945 */ /* 0x000fe40003800000 */
[----:B------:R-:W-:Y:S01]  /*2abe0*/  @!P0 BAR.SYNC.DEFER_BLOCKING 0xc, 0x180 ;  /* 0x0306000000008b1d */ /* 0x000fe20000010000 */
[----:B---3--:R-:W-:Y:S02]  /*2abf0*/  ISETP.NE.AND P1, PT, R0, 0x1, PT ;  /* 0x000000010000780c */ /* 0x008fe40003f25270 */
[----:B------:R-:W-:-:S11]  /*2ac00*/  LEA R0, R17, 0x7f, 0x7 ;  /* 0x0000007f11007811 */ /* 0x000fd600078e38ff */
[----:B-12---:R-:W1:Y:S08]  /*2ac10*/  @P1 LDC R2, c[0x0][0x44c] ;  /* 0x00011300ff021b82 */ /* 0x006e700000000800 */
[----:B------:R-:W2:Y:S01]  /*2ac20*/  @P1 LDC R3, c[0x0][0x450] ;  /* 0x00011400ff031b82 */ /* 0x000ea20000000800 */
[----:B-1----:R-:W-:-:S05]  /*2ac30*/  @P1 IMAD.HI.U32 R2, R0, R2, RZ ;  /* 0x0000000200021227 */ /* 0x002fca00078e00ff */
[----:B--2---:R-:W-:-:S05]  /*2ac40*/  @P1 SHF.R.U32.HI R0, RZ, R3, R2 ;  /* 0x00000003ff001219 */ /* 0x004fca0000011602 */
[----:B------:R-:W-:-:S04]  /*2ac50*/  IMAD.IADD R0, R21, 0x1, R0 ;  /* 0x0000000115007824 */ /* 0x000fc800078e0200 */
[----:B------:R-:W-:-:S05]  /*2ac60*/  IMAD.HI R0, R0, 0x66666667, RZ ;  /* 0x6666666700007827 */ /* 0x000fca00078e02ff */
[----:B------:R-:W-:-:S04]  /*2ac70*/  SHF.R.U32.HI R2, RZ, 0x1f, R0 ;  /* 0x0000001fff027819 */ /* 0x000fc80000011600 */
[----:B------:R-:W-:-:S04]  /*2ac80*/  LEA.HI.SX32 R0, R0, R2, 0x1b ;  /* 0x0000000200007211 */ /* 0x000fc800078fdaff */
[----:B------:R-:W-:-:S04]  /*2ac90*/  VIMNMX R4, R20, R0, PT ;  /* 0x0000000014047248 */ /* 0x000fc80003fe0100 */
[----:B------:R-:W-:Y:S01]  /*2aca0*/  ISETP.GT.AND P0, PT, R4, RZ, PT ;  /* 0x000000ff0400720c */ /* 0x000fe20003f04270 */
        /* <DEDUP_REMOVED lines=20> */
.L_x_3173:
        /* <DEDUP_REMOVED lines=21> */
.L_x_3176:
[----:B------:R-:W-:Y:S05]  /*2af40*/  BSYNC B6 ;  /* 0x0000000000067941 */ /* 0x000fea0003800000 */
.L_x_3175:
        /* <DEDUP_REMOVED lines=18> */
[----:B01----:R-:W-:-:S07]  /*2b070*/  IMAD.MOV.U32 R13, RZ, RZ, RZ ;  /* 0x000000ffff0d7224 */ /* 0x003fce00078e00ff */
[----:B------:R-:W-:-:S07]  /*2b080*/  LEPC R20, `(.L_x_3179) ;  /* 0x000000001014794e */ /* 0x000fce0000000000 */
[----:B--2---:R-:W-:Y:S05]  /*2b090*/  CALL.ABS.NOINC R2 ;  /* 0x0000000002007343 */ /* 0x004fea0003c00000 */
.L_x_3179:
        /* <DEDUP_REMOVED lines=16> */
.L_x_3178:
[----:B------:R-:W-:Y:S05]  /*2b1a0*/  BSYNC B6 ;  /* 0x0000000000067941 */ /* 0x000fea0003800000 */
.L_x_3177:
        /* <DEDUP_REMOVED lines=11> */
[----:B----4-:R1:W2:Y:S02]  /*2b260*/  @P0 LDG.E R7, desc[UR6][R2.64] ;  /* 0x0000000602070981 */ /* 0x0102a4000c1e1900 */
[----:B-1----:R-:W1:Y:S01]  /*2b270*/  LDC.64 R2, c[0x0][0x418] ;  /* 0x00010600ff027b82 */ /* 0x002e620000000a00 */
[----:B-----5:R-:W-:Y:S01]  /*2b280*/  VIADD R4, R0, 0xffffffff ;  /* 0xffffffff00047836 */ /* 0x020fe20000000000 */
[----:B--2---:R-:W-:Y:S01]  /*2b290*/  SHF.R.S32.HI R8, RZ, 0x1f, R7 ;  /* 0x0000001fff087819 */ /* 0x004fe20000011407 */
[----:B------:R2:W-:Y:S04]  /*2b2a0*/  @P0 STL [R1+0x10], R7 ;  /* 0x0000100701000387 */ /* 0x0005e80000100800 */
[----:B------:R2:W-:Y:S01]  /*2b2b0*/  STL [R1+0x28], R8 ;  /* 0x0000280801007387 */ /* 0x0005e20000100800 */
[----:B-1----:R-:W-:Y:S01]  /*2b2c0*/  LOP3.LUT P0, RZ, R2, UR4, RZ, 0xfc, !PT ;  /* 0x0000000402ff7c12 */ /* 0x002fe2000f80fcff */
[----:B------:R-:W-:-:S03]  /*2b2d0*/  UMOV UR4, 0xffffffff ;  /* 0xffffffff00047882 */ /* 0x000fc60000000000 */
[----:B------:R-:W-:-:S04]  /*2b2e0*/  LOP3.LUT P0, RZ, R3, UR5, RZ, 0xfc, P0 ;  /* 0x0000000503ff7c12 */ /* 0x000fc8000800fcff */
[----:B------:R-:W-:Y:S01]  /*2b2f0*/  SEL R0, R7, RZ, !P0 ;  /* 0x000000ff07007207 */ /* 0x000fe20004000000 */
[----:B--2---:R-:W-:Y:S08]  /*2b300*/  BRA.DIV UR4, `(.L_x_3180) ;  /* 0x0000006e04a47947 */ /* 0x004ff0000b800000 */
[----:B------:R-:W1:Y:S02]  /*2b310*/  S2R R5, SR_TID.X ;  /* 0x0000000000057919 */ /* 0x000e640000002100 */
[----:B-1----:R-:W-:-:S04]  /*2b320*/  SHF.R.U32.HI R5, RZ, 0x5, R5 ;  /* 0x00000005ff057819 */ /* 0x002fc80000011605 */
[----:B------:R-:W-:-:S05]  /*2b330*/  LOP3.LUT R5, R5, 0x3, RZ, 0xc0, !PT ;  /* 0x0000000305057812 */ /* 0x000fca00078ec0ff */
[----:B------:R1:W2:Y:S02]  /*2b340*/  SHFL.IDX PT, R14, R5, RZ, 0x1f ;  /* 0x00001fff050e7589 */ /* 0x0002a400000e0000 */
.L_x_3358:
[----:B-1----:R-:W3:Y:S01]  /*2b350*/  LDL.LU R5, [R1+0x24] ;  /* 0x0000240001057983 */ /* 0x002ee20000300800 */
[----:B------:R-:W-:Y:S02]  /*2b360*/  PLOP3.LUT P1, PT, PT, PT, PT, 0x8, 0x0 ;  /* 0x000000000000781c */ /* 0x000fe40003f2e170 */
[----:B--2---:R-:W-:Y:S01]  /*2b370*/  ISETP.NE.AND P0, PT, R14, RZ, PT ;  /* 0x000000ff0e00720c */ /* 0x004fe20003f05270 */
[----:B------:R1:W-:Y:S04]  /*2b380*/  STL [R1], R0 ;  /* 0x0000000001007387 */ /* 0x0003e80000100800 */
[----:B------:R1:W-:Y:S01]  /*2b390*/  STL [R1+0xc], R4 ;  /* 0x00000c0401007387 */ /* 0x0003e20000100800 */
[----:B---3--:R-:W-:-:S05]  /*2b3a0*/  LOP3.LUT R5, R5, 0xfffffffe, RZ, 0xc0, !PT ;  /* 0xfffffffe05057812 */ /* 0x008fca00078ec0ff */
[----:B------:R-:W-:-:S05]  /*2b3b0*/  @P1 LOP3.LUT R5, R5, 0x1, RZ, 0xfc, !PT ;  /* 0x0000000105051812 */ /* 0x000fca00078efcff */
[----:B------:R1:W-:Y:S01]  /*2b3c0*/  STL [R1+0x24], R5 ;  /* 0x0000240501007387 */ /* 0x0003e20000100800 */
[----:B------:R-:W-:Y:S05]  /*2b3d0*/  @P0 BRA `(.L_x_3181) ;  /* 0x0000000400640947 */ /* 0x000fea0003800000 */
[----:B------:R-:W-:-:S03]  /*2b3e0*/  UMOV UR4, 0xffffffff ;  /* 0xffffffff00047882 */ /* 0x000fc60000000000 */
[----:B------:R-:W-:Y:S05]  /*2b3f0*/  BRA.DIV UR4, `(.L_x_3182) ;  /* 0x0000006e049c7947 */ /* 0x000fea000b800000 */
[----:B------:R-:W-:-:S13]  /*2b400*/  ELECT P6, URZ, PT ;  /* 0x00000000003f782f */ /* 0x000fda00038c0000 */
.L_x_3361:
        /* <DEDUP_REMOVED lines=8> */
[----:B-1----:R-:W-:Y:S01]  /*2b490*/  IMAD.MOV.U32 R0, RZ, RZ, R9 ;  /* 0x000000ffff007224 */ /* 0x002fe200078e0009 */
[----:B--2---:R-:W-:-:S13]  /*2b4a0*/  ISETP.NE.AND P0, PT, R6, 0x1, PT ;  /* 0x000000010600780c */ /* 0x004fda0003f05270 */
        /* <DEDUP_REMOVED lines=14> */
[----:B------:R-:W3:Y:S04]  /*2b590*/  LDG.E R0, desc[UR6][R2.64] ;  /* 0x0000000602007981 */ /* 0x000ee8000c1e1900 */
[----:B---3--:R2:W-:Y:S02]  /*2b5a0*/  STL [R1], R0 ;  /* 0x0000000001007387 */ /* 0x0085e40000100800 */
.L_x_3183:
[----:B------:R-:W3:Y:S04]  /*2b5b0*/  LDL R7, [R1+0x4] ;  /* 0x0000040001077983 */ /* 0x000ee80000100800 */
[----:B-12---:R-:W3:Y:S04]  /*2b5c0*/  LDL R0, [R1+0x8] ;  /* 0x0000080001007983 */ /* 0x006ee80000100800 */
[----:B------:R-:W2:Y:S01]  /*2b5d0*/  LDL R2, [R1+0x14] ;  /* 0x0000140001027983 */ /* 0x000ea20000100800 */
[----:B---3--:R-:W-:Y:S01]  /*2b5e0*/  IMAD R0, R0, 0x8, R7 ;  /* 0x0000000800007824 */ /* 0x008fe200078e0207 */
[----:B--2---:R-:W-:-:S04]  /*2b5f0*/  SHF.L.U32 R2, R2, 0x1f, RZ ;  /* 0x0000001f02027819 */ /* 0x004fc800000006ff */
[----:B------:R-:W1:Y:S02]  /*2b600*/  SYNCS.PHASECHK.TRANS64.TRYWAIT P0, [R0+URZ+0x38840], R2 ;  /* 0x03884002000075a7 */ /* 0x000e64000800017f */
[----:B-1----:R-:W-:Y:S05]  /*2b610*/  @!P0 BRA `(.L_x_3184) ;  /* 0x0000006c00348947 */ /* 0x002fea0003800000 */
.L_x_3362:
        /* <DEDUP_REMOVED lines=11> */
.L_x_3185:
[----:B-1----:R-:W2:Y:S04]  /*2b6d0*/  LDL R2, [R1+0x18] ;  /* 0x0000180001027983 */ /* 0x002ea80000100800 */
        /* <DEDUP_REMOVED lines=41> */
.L_x_3181:
[----:B---3--:R-:W2:Y:S04]  /*2b970*/  LDL R2, [R1+0x4] ;  /* 0x0000040001027983 */ /* 0x008ea80000100800 */
[----:B------:R-:W3:Y:S04]  /*2b980*/  LDL.LU R3, [R1+0x3c] ;  /* 0x00003c0001037983 */ /* 0x000ee80000300800 */
[----:B-1----:R-:W4:Y:S04]  /*2b990*/  LDL.LU R5, [R1+0x30] ;  /* 0x0000300001057983 */ /* 0x002f280000300800 */
[----:B------:R-:W5:Y:S01]  /*2b9a0*/  LDL.LU R4, [R1+0x44] ;  /* 0x0000440001047983 */ /* 0x000f620000300800 */
        /* <DEDUP_REMOVED lines=18> */
[----:B-1----:R-:W-:Y:S01]  /*2bad0*/  IMAD.IADD R2, R3, 0x1, R0 ;  /* 0x0000000103027824 */ /* 0x002fe200078e0200 */
        /* <DEDUP_REMOVED lines=20> */
.L_x_3187:
[----:B------:R-:W-:Y:S05]  /*2bc20*/  BSYNC B6 ;  /* 0x0000000000067941 */ /* 0x000fea0003800000 */
.L_x_3186:
[----:B------:R-:W3:Y:S01]  /*2bc30*/  LDL.LU R6, [R1+0x3c] ;  /* 0x00003c0001067983 */ /* 0x000ee20000300800 */
[----:B------:R-:W-:Y:S01]  /*2bc40*/  ULDC.64 UR4, c[0x0][0x2d8] ;  /* 0x0000b60000047ab9 */ /* 0x000fe20000000a00 */
[----:B------:R-:W1:Y:S01]  /*2bc50*/  LDC R7, c[0x0][0x448] ;  /* 0x00011200ff077b82 */ /* 0x000e620000000800 */
[----:B------:R-:W-:Y:S01]  /*2bc60*/  ULDC.64 UR6, c[0x0][0x280] ;  /* 0x0000a00000067ab9 */ /* 0x000fe20000000a00 */
[----:B--2---:R-:W3:Y:S04]  /*2bc70*/  LDL.LU.64 R2, [R1+0x48] ;  /* 0x0000480001027983 */ /* 0x004ee80000300a00 */
[----:B------:R-:W2:Y:S04]  /*2bc80*/  LDL.LU R0, [R1+0x44] ;  /* 0x0000440001007983 */ /* 0x000ea80000300800 */
[----:B------:R-:W4:Y:S04]  /*2bc90*/  LDL.LU R4, [R1+0x54] ;  /* 0x0000540001047983 */ /* 0x000f280000300800 */
[----:B------:R-:W4:Y:S01]  /*2bca0*/  LDL.LU R5, [R1+0x30] ;  /* 0x0000300001057983 */ /* 0x000f220000300800 */
[----:B------:R-:W0:Y:S01]  /*2bcb0*/  S2R R8, SR_TID.X ;  /* 0x0000000000087919 */ /* 0x000e220000002100 */
[----:B------:R-:W0:Y:S01]  /*2bcc0*/  S2R R9, SR_TID.X ;  /* 0x0000000000097919 */ /* 0x000e220000002100 */
[----:B-1----:R-:W-:Y:S01]  /*2bcd0*/  ISETP.NE.AND P0, PT, R7, 0x1, PT ;  /* 0x000000010700780c */ /* 0x002fe20003f05270 */
[----:B0-----:R-:W-:-:S02]  /*2bce0*/  IMAD.SHL.U32 R8, R8, 0x8, RZ ;  /* 0x0000000808087824 */ /* 0x001fc400078e00ff */
[----:B------:R-:W-:-:S03]  /*2bcf0*/  IMAD.SHL.U32 R9, R9, 0x8, RZ ;  /* 0x0000000809097824 */ /* 0x000fc600078e00ff */
[----:B------:R-:W-:-:S04]  /*2bd00*/  LOP3.LUT R8, R8, 0x38, RZ, 0xc0, !PT ;  /* 0x0000003808087812 */ /* 0x000fc800078ec0ff */
[C---:B------:R-:W-:Y:S02]  /*2bd10*/  LOP3.LUT R11, R8.reuse, 0x40, RZ, 0xfc, !PT ;  /* 0x00000040080b7812 */ /* 0x040fe400078efcff */
[C---:B------:R-:W-:Y:S02]  /*2bd20*/  LOP3.LUT R10, R8.reuse, 0x80, RZ, 0xfc, !PT ;  /* 0x00000080080a7812 */ /* 0x040fe400078efcff */
        /* <DEDUP_REMOVED lines=10> */
[----:B------:R-:W1:Y:S01]  /*2bdd0*/  S2R R4, SR_TID.X ;  /* 0x0000000000047919 */ /* 0x000e620000002100 */
[----:B------:R-:W-:-:S04]  /*2bde0*/  IMAD.WIDE.U32 R2, R5, UR4, R2 ;  /* 0x0000000405027c25 */ /* 0x000fc8000f8e0002 */
[----:B------:R-:W-:Y:S01]  /*2bdf0*/  IMAD R0, R5, UR5, R0 ;  /* 0x0000000505007c24 */ /* 0x000fe2000f8e0200 */
[----:B------:R-:W-:-:S03]  /*2be00*/  ULDC.64 UR4, c[0x0][0x2d0] ;  /* 0x0000b40000047ab9 */ /* 0x000fc60000000a00 */
[----:B------:R-:W-:Y:S01]  /*2be10*/  IMAD.IADD R3, R3, 0x1, R0 ;  /* 0x0000000103037824 */ /* 0x000fe200078e0200 */
[----:B-1----:R-:W-:-:S04]  /*2be20*/  LOP3.LUT R4, R4, 0x7f, RZ, 0xc0, !PT ;  /* 0x0000007f04047812 */ /* 0x002fc800078ec0ff */
[----:B------:R-:W-:Y:S02]  /*2be30*/  SHF.R.U32.HI R5, RZ, 0x3, R4 ;  /* 0x00000003ff057819 */ /* 0x000fe40000011604 */
[----:B------:R-:W1:Y:S02]  /*2be40*/  S2R R4, SR_TID.X ;  /* 0x0000000000047919 */ /* 0x000e640000002100 */
[----:B-1----:R-:W-:-:S05]  /*2be50*/  IMAD.SHL.U32 R4, R4, 0x10, RZ ;  /* 0x0000001004047824 */ /* 0x002fca00078e00ff */
[----:B------:R-:W-:Y:S02]  /*2be60*/  LOP3.LUT R4, R5, 0x70, R4, 0xf8, !PT ;  /* 0x0000007005047812 */ /* 0x000fe400078ef804 */
[----:B------:R-:W1:Y:S03]  /*2be70*/  @P0 LDC R5, c[0x0][0x44c] ;  /* 0x00011300ff050b82 */ /* 0x000e660000000800 */
[----:B------:R-:W-:-:S04]  /*2be80*/  IMAD R4, R17, 0x80, R4 ;  /* 0x0000008011047824 */ /* 0x000fc800078e0204 */
        /* <DEDUP_REMOVED lines=18> */
[----:B------:R-:W-:Y:S02]  /*2bfb0*/  ISETP.GE.AND P2, PT, R10, UR4, PT ;  /* 0x000000040a007c0c */ /* 0x000fe4000bf46270 */
[----:B------:R-:W-:Y:S01]  /*2bfc0*/  LEA R3, P4, R4, UR6, 0x1 ;  /* 0x0000000604037c11 */ /* 0x000fe2000f8808ff */
[----:B------:R-:W1:Y:S01]  /*2bfd0*/  S2R R10, SR_TID.X ;  /* 0x00000000000a7919 */ /* 0x000e620000002100 */
[----:B------:R-:W-:Y:S01]  /*2bfe0*/  IMAD.IADD R2, R5, 0x1, R6 ;  /* 0x0000000105027824 */ /* 0x000fe200078e0206 */
[----:B------:R-:W-:-:S02]  /*2bff0*/  ISETP.GE.AND P0, PT, R9, UR4, PT ;  /* 0x0000000409007c0c */ /* 0x000fc4000bf06270 */
[----:B------:R-:W-:Y:S01]  /*2c000*/  ISETP.GE.AND P1, PT, R11, UR4, PT ;  /* 0x000000040b007c0c */ /* 0x000fe2000bf26270 */
[----:B------:R-:W-:Y:S01]  /*2c010*/  UMOV UR4, 0xffffffff ;  /* 0xffffffff00047882 */ /* 0x000fe20000000000 */
[----:B------:R-:W-:Y:S02]  /*2c020*/  LEA.HI.X R2, R4, UR7, R2, 0x1, P4 ;  /* 0x0000000704027c11 */ /* 0x000fe4000a0f0c02 */
[----:B-1----:R-:W-:-:S04]  /*2c030*/  LOP3.LUT R10, R10, 0x7f, RZ, 0xc0, !PT ;  /* 0x0000007f0a0a7812 */ /* 0x002fc800078ec0ff */
        /* <DEDUP_REMOVED lines=19> */
[----:B0-----:R-:W-:-:S05]  /*2c170*/  VIADD R4, R17, 0x10 ;  /* 0x0000001011047836 */ /* 0x001fca0000000000 */
[----:B------:R-:W-:Y:S02]  /*2c180*/  ISETP.GE.AND P5, PT, R4, R0, PT ;  /* 0x000000000400720c */ /* 0x000fe40003fa6270 */
[----:B------:R-:W0:Y:S11]  /*2c190*/  SHFL.IDX PT, R4, R3, 0x1, 0x181f ;  /* 0x00381f0003047f89 */ /* 0x000e3600000e0000 */
[----:B0-----:R-:W-:-:S05]  /*2c1a0*/  @!P5 LEA R5, P4, R9, R4, 0x1 ;  /* 0x000000040905d211 */ /* 0x001fca00078808ff */
[----:B------:R-:W-:Y:S02]  /*2c1b0*/  @!P5 IMAD.X R4, RZ, RZ, R6, P4 ;  /* 0x000000ffff04d224 */ /* 0x000fe400020e0606 */
[----:B------:R-:W-:Y:S03]  /*2c1c0*/  SHFL.IDX PT, R6, R2, 0x2, 0x181f ;  /* 0x00581f0002067f89 */ /* 0x000fe600000e0000 */
[----:B------:R-:W-:-:S04]  /*2c1d0*/  @!P5 LOP3.LUT R5, R5, R4, RZ, 0x3c, !PT ;  /* 0x000000040505d212 */ /* 0x000fc800078e3cff */
[----:B------:R-:W-:-:S04]  /*2c1e0*/  @!P5 LOP3.LUT R4, R5, R4, RZ, 0x3c, !PT ;  /* 0x000000040504d212 */ /* 0x000fc800078e3cff */
[----:B------:R-:W-:-:S05]  /*2c1f0*/  @!P5 LOP3.LUT R5, R5, R4, RZ, 0x3c, !PT ;  /* 0x000000040505d212 */ /* 0x000fca00078e3cff */
[----:B------:R-:W-:Y:S04]  /*2c200*/  @!P5 LDGSTS.E.BYPASS.LTC128B.128 [R8+0x14c00], desc[UR4][R4.64], !P0 ;  /* 0x14c000000408dfae */ /* 0x000fe8000c101d44 */
        /* <DEDUP_REMOVED lines=57> */
[----:B------:R-:W0:Y:S04]  /*2c5a0*/  SHFL.IDX PT, R4, R3, 0x6, 0x181f ;  /* 0x00d81f0003047f89 */ /* 0x000e2800000e0000 */
[----:B------:R-:W1:Y:S07]  /*2c5b0*/  SHFL.IDX PT, R3, R3, 0x7, 0x181f ;  /* 0x00f81f0003037f89 */ /* 0x000e6e00000e0000 */
        /* <DEDUP_REMOVED lines=10> */
.L_x_3379:
[----:B------:R-:W-:Y:S01]  /*2c660*/  VIADD R17, R17, 0x70 ;  /* 0x0000007011117836 */ /* 0x000fe20000000000 */
[----:B------:R-:W-:Y:S04]  /*2c670*/  BSSY B0, `(.L_x_3189) ;  /* 0x000000d000007945 */ /* 0x000fe80003800000 */
[----:B------:R-:W-:-:S13]  /*2c680*/  ISETP.GE.AND P4, PT, R17, R0, PT ;  /* 0x000000001100720c */ /* 0x000fda0003f86270 */
[----:B------:R-:W-:Y:S05]  /*2c690*/  @P4 BRA `(.L_x_3190) ;  /* 0x0000000000284947 */ /* 0x000fea0003800000 */
[----:B0-----:R-:W-:Y:S01]  /*2c6a0*/  LEA R2, P4, R9, R3, 0x1 ;  /* 0x0000000309027211 */ /* 0x001fe200078808ff */
        /* <DEDUP_REMOVED lines=9> */
.L_x_3190:
[----:B------:R-:W-:Y:S05]  /*2c740*/  BSYNC B0 ;  /* 0x0000000000007941 */ /* 0x000fea0003800000 */
.L_x_3189:
[----:B01----:R-:W2:Y:S01]  /*2c750*/  LDL R8, [R1+0x4] ;  /* 0x0000040001087983 */ /* 0x003ea20000100800 */
[----:B------:R-:W-:Y:S01]  /*2c760*/  PLOP3.LUT P0, PT, PT, PT, PT, 0x80, 0x0 ;  /* 0x000000000000781c */ /* 0x000fe20003f0f070 */
[----:B------:R-:W-:Y:S01]  /*2c770*/  NOP ;  /* 0x0000000000007918 */ /* 0x000fe20000000000 */
[----:B--2---:R-:W-:-:S11]  /*2c780*/  VIADD R10, R8, 0x38800 ;  /* 0x00038800080a7836 */ /* 0x004fd60000000000 */
.L_x_3191:
        /* <DEDUP_REMOVED lines=19> */
.L_x_3380:
[----:B------:R-:W-:Y:S05]  /*2c8c0*/  BSYNC B0 ;  /* 0x0000000000007941 */ /* 0x000fea0003800000 */
.L_x_3192:
        /* <DEDUP_REMOVED lines=28> */
[----:B------:R-:W0:Y:S03]  /*2ca90*/  LDC R3, c[0x0][0x43c] ;  /* 0x00010f00ff037b82 */ /* 0x000e260000000800 */
[----:B------:R-:W3:Y:S01]  /*2caa0*/  LDL R6, [R1+0x10] ;  /* 0x0000100001067983 */ /* 0x000ee20000100800 */
[----:B------:R-:W-:Y:S01]  /*2cab0*/  IMAD.MOV.U32 R0, RZ, RZ, R2 ;  /* 0x000000ffff007224 */ /* 0x000fe200078e0002 */
[----:B------:R-:W-:Y:S01]  /*2cac0*/  ULDC.64 UR6, c[0x0][0x428] ;  /* 0x00010a0000067ab9 */ /* 0x000fe20000000a00 */
[----:B------:R-:W-:Y:S01]  /*2cad0*/  ULDC.64 UR8, c[0x0][0x208] ;  /* 0x0000820000087ab9 */ /* 0x000fe20000000a00 */
[----:B0-----:R-:W-:-:S13]  /*2cae0*/  ISETP.NE.AND P0, PT, R3, 0x1, PT ;  /* 0x000000010300780c */ /* 0x001fda0003f05270 */
[----:B-----5:R-:W0:Y:S02]  /*2caf0*/  @P0 LDC.64 R4, c[0x0][0x440] ;  /* 0x00011000ff040b82 */ /* 0x020e240000000a00 */
[----:B0-----:R-:W-:-:S05]  /*2cb00*/  @P0 IMAD.HI.U32 R4, R2, R4, RZ ;  /* 0x0000000402040227 */ /* 0x001fca00078e00ff */
[----:B------:R-:W-:-:S04]  /*2cb10*/  @P0 SHF.R.U32.HI R0, RZ, R5, R4 ;  /* 0x00000005ff000219 */ /* 0x000fc80000011604 */
[--C-:B------:R-:W-:Y:S01]  /*2cb20*/  SHF.R.S32.HI R5, RZ, 0x1f, R0.reuse ;  /* 0x0000001fff057819 */ /* 0x100fe20000011400 */
[--C-:B------:R-:W-:Y:S02]  /*2cb30*/  IMAD.MOV R7, RZ, RZ, -R0.reuse ;  /* 0x000000ffff077224 */ /* 0x100fe400078e0a00 */
[----:B------:R-:W-:Y:S02]  /*2cb40*/  IMAD.MOV.U32 R4, RZ, RZ, R0 ;  /* 0x000000ffff047224 */ /* 0x000fe400078e0000 */
        /* <DEDUP_REMOVED lines=8> */
.L_x_3200:
[----:B------:R-:W2:Y:S01]  /*2cbd0*/  LDL R0, [R1+0x4] ;  /* 0x0000040001007983 */ /* 0x000ea20000100800 */
[----:B------:R-:W-:Y:S01]  /*2cbe0*/  BSSY B3, `(.L_x_3201) ;  /* 0x0000005000037945 */ /* 0x000fe20003800000 */
[----:B--2---:R-:W-:Y:S01]  /*2cbf0*/  IMAD R3, R8, 0x8, R0 ;  /* 0x0000000808037824 */ /* 0x004fe200078e0200 */
[----:B------:R-:W-:-:S04]  /*2cc00*/  SHF.L.U32 R0, R9, 0x1f, RZ ;  /* 0x0000001f09007819 */ /* 0x000fc800000006ff */
[----:B------:R-:W1:Y:S02]  /*2cc10*/  SYNCS.PHASECHK.TRANS64.TRYWAIT P0, [R3+URZ+0x38840], R0 ;  /* 0x03884000030075a7 */ /* 0x000e64000800017f */
[----:B-1----:R-:W-:Y:S05]  /*2cc20*/  @!P0 BRA `(.L_x_3202) ;  /* 0x0000006000f48947 */ /* 0x002fea0003800000 */
.L_x_3381:
[----:B------:R-:W-:Y:S05]  /*2cc30*/  BSYNC B3 ;  /* 0x0000000000037941 */ /* 0x000fea0003800000 */
.L_x_3201:
        /* <DEDUP_REMOVED lines=12> */
.L_x_3204:
[----:B------:R-:W-:Y:S05]  /*2cd00*/  BSYNC B3 ;  /* 0x0000000000037941 */ /* 0x000fea0003800000 */
.L_x_3203:
        /* <DEDUP_REMOVED lines=13> */
.L_x_3205:
        /* <DEDUP_REMOVED lines=16> */
.L_x_3206:
        /* <DEDUP_REMOVED lines=16> */
.L_x_3207:
        /* <DEDUP_REMOVED lines=16> */
.L_x_3208:
        /* <DEDUP_REMOVED lines=17> */
.L_x_3382:
[----:B------:R-:W-:Y:S05]  /*2d1f0*/  BSYNC B3 ;  /* 0x0000000000037941 */ /* 0x000fea0003800000 */
.L_x_3209:
        /* <DEDUP_REMOVED lines=14> */
.L_x_3212:
[----:B------:R-:W-:Y:S05]  /*2d2e0*/  BSYNC B3 ;  /* 0x0000000000037941 */ /* 0x000fea0003800000 */
.L_x_3211:
        /* <DEDUP_REMOVED lines=15> */
.L_x_3213:
        /* <DEDUP_REMOVED lines=16> */
.L_x_3214:
        /* <DEDUP_REMOVED lines=16> */
.L_x_3215:
        /* <DEDUP_REMOVED lines=16> */
.L_x_3216:
        /* <DEDUP_REMOVED lines=13> */
.L_x_3199:
[----:B------:R-:W-:Y:S05]  /*2d7b0*/  BSYNC B1 ;  /* 0x0000000000017941 */ /* 0x000fea0003800000 */
.L_x_3198:
[----:B------:R-:W2:Y:S04]  /*2d7c0*/  LDL.LU R0, [R1+0x34] ;  /* 0x0000340001007983 */ /* 0x000ea80000300800 */
[----:B------:R1:W-:Y:S04]  /*2d7d0*/  STL [R1+0x8], R8 ;  /* 0x0000080801007387 */ /* 0x0003e80000100800 */
[----:B------:R1:W-:Y:S02]  /*2d7e0*/  STL [R1+0x14], R9 ;  /* 0x0000140901007387 */ /* 0x0003e40000100800 */
[----:B-12---:R-:W-:-:S07]  /*2d7f0*/  VIADD R0, R0, 0xfffffffd ;  /* 0xfffffffd00007836 */ /* 0x006fce0000000000 */
.L_x_3197:
[----:B------:R-:W-:Y:S05]  /*2d800*/  BSYNC B2 ;  /* 0x0000000000027941 */ /* 0x000fea0003800000 */
.L_x_3196:
[----:B------:R-:W-:-:S13]  /*2d810*/  ISETP.NE.AND P0, PT, R2, RZ, PT ;  /* 0x000000ff0200720c */ /* 0x000fda0003f05270 */
[----:B------:R-:W-:Y:S05]  /*2d820*/  @!P0 BRA `(.L_x_3195) ;  /* 0x0000001c00088947 */ /* 0x000fea0003800000 */
[----:B0-----:R0:W5:Y:S02]  /*2d830*/  LDL R7, [R1] ;  /* 0x0000000001077983 */ /* 0x0011640000100800 */
.L_x_3255:
        /* <DEDUP_REMOVED lines=37> */
.L_x_3219:
[----:B------:R-:W2:Y:S01]  /*2da90*/  LDL R2, [R1+0x4] ;  /* 0x0000040001027983 */ /* 0x000ea20000100800 */
[----:B------:R-:W-:Y:S01]  /*2daa0*/  BSSY B2, `(.L_x_3220) ;  /* 0x0000005000027945 */ /* 0x000fe20003800000 */
[----:B--2---:R-:W-:Y:S01]  /*2dab0*/  IMAD R3, R4, 0x8, R2 ;  /* 0x0000000804037824 */ /* 0x004fe200078e0202 */
[----:B------:R-:W-:-:S04]  /*2dac0*/  SHF.L.U32 R2, R5, 0x1f, RZ ;  /* 0x0000001f05027819 */ /* 0x000fc800000006ff */
[----:B------:R-:W2:Y:S02]  /*2dad0*/  SYNCS.PHASECHK.TRANS64.TRYWAIT P0, [R3+URZ+0x38840], R2 ;  /* 0x03884002030075a7 */ /* 0x000ea4000800017f */
[----:B--2---:R-:W-:Y:S05]  /*2dae0*/  @!P0 BRA `(.L_x_3221) ;  /* 0x00000054006c8947 */ /* 0x004fea0003800000 */
.L_x_3383:
[----:B------:R-:W-:Y:S05]  /*2daf0*/  BSYNC B2 ;  /* 0x0000000000027941 */ /* 0x000fea0003800000 */
.L_x_3220:
        /* <DEDUP_REMOVED lines=12> */
.L_x_3223:
[----:B------:R-:W-:Y:S05]  /*2dbc0*/  BSYNC B2 ;  /* 0x0000000000027941 */ /* 0x000fea0003800000 */
.L_x_3222:
        /* <DEDUP_REMOVED lines=13> */
.L_x_3224:
        /* <DEDUP_REMOVED lines=16> */
.L_x_3225:
        /* <DEDUP_REMOVED lines=16> */
.L_x_3226:
        /* <DEDUP_REMOVED lines=16> */
.L_x_3227:
        /* <DEDUP_REMOVED lines=17> */
.L_x_3384:
[----:B------:R-:W-:Y:S05]  /*2e0b0*/  BSYNC B2 ;  /* 0x0000000000027941 */ /* 0x000fea0003800000 */
.L_x_3228:
        /* <DEDUP_REMOVED lines=11> */
.L_x_3231:
[----:B------:R-:W-:Y:S05]  /*2e170*/  BSYNC B2 ;  /* 0x0000000000027941 */ /* 0x000fea0003800000 */
.L_x_3230:
        /* <DEDUP_REMOVED lines=14> */
.L_x_3232:
        /* <DEDUP_REMOVED lines=16> */
.L_x_3233:
        /* <DEDUP_REMOVED lines=16> */
.L_x_3234:
        /* <DEDUP_REMOVED lines=16> */
.L_x_3235:
        /* <DEDUP_REMOVED lines=13> */
.L_x_3218:
[----:B------:R-:W-:Y:S05]  /*2e630*/  BSYNC B1 ;  /* 0x0000000000017941 */ /* 0x000fea0003800000 */
.L_x_3217:
        /* <DEDUP_REMOVED lines=36> */
.L_x_3238:
[----:B------:R-:W4:Y:S01]  /*2e880*/  LDL R2, [R1+0x4] ;  /* 0x0000040001027983 */ /* 0x000f220000100800 */
[----:B------:R-:W-:Y:S01]  /*2e890*/  SHF.L.U32 R3, R11, 0x1f, RZ ;  /* 0x0000001f0b037819 */ /* 0x000fe200000006ff */
[----:B------:R-:W-:Y:S01]  /*2e8a0*/  BSSY B2, `(.L_x_3239) ;  /* 0x0000004000027945 */ /* 0x000fe20003800000 */
[----:B----4-:R-:W-:-:S04]  /*2e8b0*/  IMAD R2, R12, 0x8, R2 ;  /* 0x000000080c027824 */ /* 0x010fc800078e0202 */
[----:B------:R-:W4:Y:S02]  /*2e8c0*/  SYNCS.PHASECHK.TRANS64.TRYWAIT P0, [R2+URZ+0x38840], R3 ;  /* 0x03884003020075a7 */ /* 0x000f24000800017f */
[----:B----4-:R-:W-:Y:S05]  /*2e8d0*/  @!P0 BRA `(.L_x_3240) ;  /* 0x0000004800188947 */ /* 0x010fea0003800000 */
.L_x_3385:
[----:B------:R-:W-:Y:S05]  /*2e8e0*/  BSYNC B2 ;  /* 0x0000000000027941 */ /* 0x000fea0003800000 */
.L_x_3239:
        /* <DEDUP_REMOVED lines=12> */
.L_x_3242:
[----:B------:R-:W-:Y:S05]  /*2e9b0*/  BSYNC B2 ;  /* 0x0000000000027941 */ /* 0x000fea0003800000 */
.L_x_3241:
        /* <DEDUP_REMOVED lines=15> */
.L_x_3243:
        /* <DEDUP_REMOVED lines=16> */
.L_x_3244:
        /* <DEDUP_REMOVED lines=16> */
.L_x_3245:
        /* <DEDUP_REMOVED lines=16> */
.L_x_3246:
        /* <DEDUP_REMOVED lines=15> */
.L_x_3386:
[----:B------:R-:W-:Y:S05]  /*2eea0*/  BSYNC B2 ;  /* 0x0000000000027941 */ /* 0x000fea0003800000 */
.L_x_3247:
        /* <DEDUP_REMOVED lines=11> */
.L_x_3250:
[----:B------:R-:W-:Y:S05]  /*2ef60*/  BSYNC B2 ;  /* 0x0000000000027941 */ /* 0x000fea0003800000 */
.L_x_3249:
        /* <DEDUP_REMOVED lines=13> */
.L_x_3251:
        /* <DEDUP_REMOVED lines=16> */
.L_x_3252:
        /* <DEDUP_REMOVED lines=16> */
.L_x_3253:
        /* <DEDUP_REMOVED lines=16> */
.L_x_3254:
        /* <DEDUP_REMOVED lines=13> */
.L_x_3237:
[----:B------:R-:W-:Y:S05]  /*2f410*/  BSYNC B1 ;  /* 0x0000000000017941 */ /* 0x000fea0003800000 */
.L_x_3236:
[C---:B------:R-:W-:Y:S01]  /*2f420*/  ISETP.GT.AND P0, PT, R0.reuse, 0x1, PT ;  /* 0x000000010000780c */ /* 0x040fe20003f04270 */
[----:B------:R-:W-:-:S12]  /*2f430*/  VIADD R0, R0, 0xfffffffe ;  /* 0xfffffffe00007836 */ /* 0x000fd80000000000 */
[----:B------:R-:W-:Y:S05]  /*2f440*/  @P0 BRA `(.L_x_3255) ;  /* 0xffffffe000fc0947 */ /* 0x000fea000383ffff */
.L_x_3195:
[----:B------:R-:W-:Y:S05]  /*2f450*/  BSYNC B0 ;  /* 0x0000000000007941 */ /* 0x000fea0003800000 */
.L_x_3194:
        /* <DEDUP_REMOVED lines=18> */
.L_x_3257:
[----:B------:R-:W-:Y:S05]  /*2f580*/  BSYNC B0 ;  /* 0x0000000000007941 */ /* 0x000fea0003800000 */
.L_x_3256:
[----:B------:R-:W4:Y:S01]  /*2f590*/  LDL R0, [R1+0x24] ;  /* 0x0000240001007983 */ /* 0x000f220000100800 */
[----:B------:R-:W-:Y:S01]  /*2f5a0*/  BSSY B0, `(.L_x_3258) ;  /* 0x0000060000007945 */ /* 0x000fe20003800000 */
[----:B----4-:R-:W-:-:S13]  /*2f5b0*/  LOP3.LUT P0, RZ, R0, 0x1, RZ, 0xc0, !PT ;  /* 0x0000000100ff7812 */ /* 0x010fda000780c0ff */
[----:B------:R-:W-:Y:S05]  /*2f5c0*/  @!P0 BRA `(.L_x_3259) ;  /* 0x0000000400748947 */ /* 0x000fea0003800000 */
[----:B0-----:R-:W4:Y:S04]  /*2f5d0*/  LDL R4, [R1+0x4] ;  /* 0x0000040001047983 */ /* 0x001f280000100800 */
[----:B------:R-:W4:Y:S04]  /*2f5e0*/  LDL R0, [R1+0x8] ;  /* 0x0000080001007983 */ /* 0x000f280000100800 */
[----:B------:R-:W2:Y:S01]  /*2f5f0*/  LDL R2, [R1+0x14] ;  /* 0x0000140001027983 */ /* 0x000ea20000100800 */
[----:B------:R-:W-:Y:S01]  /*2f600*/  BSSY B1, `(.L_x_3260) ;  /* 0x0000006000017945 */ /* 0x000fe20003800000 */
[----:B------:R-:W-:Y:S01]  /*2f610*/  ISETP.NE.AND P1, PT, R3, RZ, PT ;  /* 0x000000ff0300720c */ /* 0x000fe20003f25270 */
[----:B----4-:R-:W-:Y:S01]  /*2f620*/  IMAD R0, R0, 0x8, R4 ;  /* 0x0000000800007824 */ /* 0x010fe200078e0204 */
[----:B--2---:R-:W-:-:S04]  /*2f630*/  SHF.L.U32 R2, R2, 0x1f, RZ ;  /* 0x0000001f02027819 */ /* 0x004fc800000006ff */
[----:B------:R-:W0:Y:S02]  /*2f640*/  SYNCS.PHASECHK.TRANS64.TRYWAIT P0, [R0+URZ+0x38860], R2 ;  /* 0x03886002000075a7 */ /* 0x000e24000800017f */
[----:B0-----:R-:W-:Y:S05]  /*2f650*/  @!P0 BRA `(.L_x_3261) ;  /* 0x0000003800e08947 */ /* 0x001fea0003800000 */
.L_x_3387:
[----:B------:R-:W-:Y:S05]  /*2f660*/  BSYNC B1 ;  /* 0x0000000000017941 */ /* 0x000fea0003800000 */
.L_x_3260:
[----:B------:R-:W-:Y:S04]  /*2f670*/  BSSY B1, `(.L_x_3262) ;  /* 0x0000009000017945 */ /* 0x000fe80003800000 */
[----:B------:R-:W-:Y:S05]  /*2f680*/  @P1 BRA `(.L_x_3263) ;  /* 0x00000000001c1947 */ /* 0x000fea0003800000 */
[----:B------:R-:W2:Y:S01]  /*2f690*/  S2R R3, SR_TID.X ;  /* 0x0000000000037919 */ /* 0x000ea20000002100 */
[----:B0-----:R-:W-:-:S04]  /*2f6a0*/  IMAD.MOV.U32 R2, RZ, RZ, 0xa000 ;  /* 0x0000a000ff027424 */ /* 0x001fc800078e00ff */
[----:B------:R4:W-:Y:S01]  /*2f6b0*/  SYNCS.ARRIVE.TRANS64 RZ, [R0+URZ+0x38850], R2 ;  /* 0x0388500200ff79a7 */ /* 0x0009e2000800003f */
[----:B--2---:R-:W-:-:S04]  /*2f6c0*/  LOP3.LUT R3, R3, 0x1f, RZ, 0xc0, !PT ;  /* 0x0000001f03037812 */ /* 0x004fc800078ec0ff */
[----:B------:R-:W-:-:S13]  /*2f6d0*/  ISETP.NE.AND P0, PT, R3, RZ, PT ;  /* 0x000000ff0300720c */ /* 0x000fda0003f05270 */
[----:B----4-:R-:W-:Y:S05]  /*2f6e0*/  @!P0 BRA `(.L_x_3263) ;  /* 0x0000000000048947 */ /* 0x010fea0003800000 */
[----:B------:R-:W-:Y:S01]  /*2f6f0*/  BPT.TRAP 0x1 ;  /* 0x000000040000795c */ /* 0x000fe20000300000 */
.L_x_3263:
[----:B------:R-:W-:Y:S05]  /*2f700*/  BSYNC B1 ;  /* 0x0000000000017941 */ /* 0x000fea0003800000 */
.L_x_3262:
[----:B------:R-:W2:Y:S04]  /*2f710*/  LDL.LU R5, [R1+0x18] ;  /* 0x0000180001057983 */ /* 0x000ea80000300800 */
[----:B------:R-:W2:Y:S04]  /*2f720*/  LDL.LU R3, [R1+0xc] ;  /* 0x00000c0001037983 */ /* 0x000ea80000300800 */
[----:B------:R-:W4:Y:S04]  /*2f730*/  LDL R4, [R1+0x4] ;  /* 0x0000040001047983 */ /* 0x000f280000100800 */
[----:B0-----:R-:W4:Y:S01]  /*2f740*/  LDL R2, [R1+0x8] ;  /* 0x0000080001027983 */ /* 0x001f220000100800 */
[----:B------:R-:W-:Y:S01]  /*2f750*/  UIADD3 UR4, UP0, UR36, 0x470, URZ ;  /* 0x0000047024047890 */ /* 0x000fe2000ff1e03f */
[----:B------:R-:W-:Y:S01]  /*2f760*/  PLOP3.LUT P0, PT, PT, PT, PT, 0x80, 0x0 ;  /* 0x000000000000781c */ /* 0x000fe20003f0f070 */
[----:B------:R-:W-:Y:S01]  /*2f770*/  VIADD R0, R0, 0x38850 ;  /* 0x0003885000007836 */ /* 0x000fe20000000000 */
[----:B------:R-:W-:Y:S01]  /*2f780*/  UMOV UR6, 0x0 ;  /* 0x0000000000067882 */ /* 0x000fe20000000000 */
[----:B------:R-:W-:Y:S01]  /*2f790*/  UIADD3.X UR5, URZ, UR37, URZ, UP0, !UPT ;  /* 0x000000253f057290 */ /* 0x000fe200087fe43f */
[----:B------:R-:W-:Y:S01]  /*2f7a0*/  UMOV UR7, 0x14f00000 ;  /* 0x14f0000000077882 */ /* 0x000fe20000000000 */
[----:B------:R-:W-:Y:S01]  /*2f7b0*/  UMOV UR10, URZ ;  /* 0x0000003f000a7c82 */ /* 0x000fe20008000000 */
[----:B--2---:R-:W-:-:S02]  /*2f7c0*/  IMAD R3, R3, 0x50, R5 ;  /* 0x0000005003037824 */ /* 0x004fc400078e0205 */
[----:B----4-:R-:W-:-:S04]  /*2f7d0*/  IMAD R2, R2, 0xa000, R4 ;  /* 0x0000a00002027824 */ /* 0x010fc800078e0204 */
[----:B------:R-:W-:-:S07]  /*2f7e0*/  VIADD R4, R2, 0x400 ;  /* 0x0000040002047836 */ /* 0x000fce0000000000 */
.L_x_3264:
        /* <DEDUP_REMOVED lines=16> */
.L_x_3265:
        /* <DEDUP_REMOVED lines=16> */
.L_x_3266:
        /* <DEDUP_REMOVED lines=16> */
.L_x_3267:
        /* <DEDUP_REMOVED lines=11> */
.L_x_3259:
[----:B------:R-:W-:Y:S05]  /*2fba0*/  BSYNC B0 ;  /* 0x0000000000007941 */ /* 0x000fea0003800000 */
.L_x_3258:
[----:B------:R-:W4:Y:S04]  /*2fbb0*/  LDL.LU R5, [R1+0x8] ;  /* 0x0000080001057983 */ /* 0x000f280000300800 */
[----:B0-----:R-:W2:Y:S01]  /*2fbc0*/  LDL.LU R4, [R1+0x14] ;  /* 0x0000140001047983 */ /* 0x001ea20000300800 */
[----:B----4-:R-:W-:-:S05]  /*2fbd0*/  VIADD R0, R5, 0x1 ;  /* 0x0000000105007836 */ /* 0x010fca0000000000 */
[----:B------:R-:W-:-:S04]  /*2fbe0*/  ISETP.NE.AND P0, PT, R0, 0x2, PT ;  /* 0x000000020000780c */ /* 0x000fc80003f05270 */
[----:B------:R-:W-:Y:S02]  /*2fbf0*/  SEL R2, RZ, 0x1, P0 ;  /* 0x00000001ff027807 */ /* 0x000fe40000000000 */
[----:B------:R-:W-:Y:S02]  /*2fc00*/  SEL R0, R0, RZ, P0 ;  /* 0x000000ff00007207 */ /* 0x000fe40000000000 */
[----:B--2---:R-:W-:-:S03]  /*2fc10*/  LOP3.LUT R4, R4, R2, RZ, 0x3c, !PT ;  /* 0x0000000204047212 */ /* 0x004fc600078e3cff */
[----:B------:R2:W-:Y:S04]  /*2fc20*/  STL [R1+0x8], R0 ;  /* 0x0000080001007387 */ /* 0x0005e80000100800 */
[----:B------:R2:W-:Y:S02]  /*2fc30*/  STL [R1+0x14], R4 ;  /* 0x0000140401007387 */ /* 0x0005e40000100800 */
.L_x_3174:
[----:B------:R-:W-:Y:S05]  /*2fc40*/  BSYNC B7 ;  /* 0x0000000000077941 */ /* 0x000fea0003800000 */
.L_x_3172:
        /* <DEDUP_REMOVED lines=9> */
[----:B------:R2:W4:Y:S04]  /*2fce0*/  LDS.128 R16, [R0+0x388d0] ;  /* 0x0388d00000107984 */ /* 0x0005280000000c00 */
[----:B------:R2:W-:Y:S01]  /*2fcf0*/  STL [R1+0x4], R0 ;  /* 0x0000040001007387 */ /* 0x0005e20000100800 */
[----:B------:R-:W-:Y:S06]  /*2fd00*/  BAR.ARV 0x4, 0x180 ;  /* 0x0106000000007b1d */ /* 0x000fec0000002000 */
[----:B------:R-:W-:Y:S05]  /*2fd10*/  BRA `(.L_x_3269) ;  /* 0x0000000800e47947 */ /* 0x000fea0003800000 */
.L_x_3268:
[----:B---3--:R-:W2:Y:S01]  /*2fd20*/  S2R R6, SR_TID.X ;  /* 0x0000000000067919 */ /* 0x008ea20000002100 */
        /* <DEDUP_REMOVED lines=36> */
.L_x_3397:
[----:B------:R-:W-:Y:S02]  /*2ff70*/  ULDC UR4, c[0x0][0xc38] ;  /* 0x00030e0000047ab9 */ /* 0x000fe40000000800 */
[----:B------:R-:W-:-:S04]  /*2ff80*/  IMAD.U32 R4, RZ, RZ, UR4 ;  /* 0x00000004ff047e24 */ /* 0x000fc8000f8e00ff */
[----:B---3--:R-:W-:-:S04]  /*2ff90*/  IMAD R16, R16, R4, RZ ;  /* 0x0000000410107224 */ /* 0x008fc800078e02ff */
[----:B------:R-:W-:-:S05]  /*2ffa0*/  IMAD.IADD R5, R5, 0x1, R16 ;  /* 0x0000000105057824 */ /* 0x000fca00078e0210 */
[----:B------:R-:W-:-:S13]  /*2ffb0*/  ISETP.GT.AND P6, PT, R5, R0, PT ;  /* 0x000000000500720c */ /* 0x000fda0003fc4270 */
[----:B------:R-:W-:Y:S05]  /*2ffc0*/  @P6 BRA `(.L_x_3271) ;  /* 0x0000000000a06947 */ /* 0x000fea0003800000 */
.L_x_3276:
[----:B--2---:R-:W2:Y:S01]  /*2ffd0*/  LDC R2, c[0x0][0xc3c] ;  /* 0x00030f00ff027b82 */ /* 0x004ea20000000800 */
[----:B------:R-:W-:-:S05]  /*2ffe0*/  VIADD R19, R19, 0x1f ;  /* 0x0000001f13137836 */ /* 0x000fca0000000000 */
[----:B--2---:R-:W-:-:S13]  /*2fff0*/  ISETP.GE.AND P6, PT, R19, R2, PT ;  /* 0x000000021300720c */ /* 0x004fda0003fc6270 */
[----:B------:R-:W-:Y:S05]  /*30000*/  @P6 BRA `(.L_x_3272) ;  /* 0x0000000400dc6947 */ /* 0x000fea0003800000 */
[----:B------:R-:W2:Y:S01]  /*30010*/  S2R R3, SR_TID.X ;  /* 0x0000000000037919 */ /* 0x000ea20000002100 */
[----:B------:R-:W-:Y:S01]  /*30020*/  BSSY B0, `(.L_x_3273) ;  /* 0x000000a000007945 */ /* 0x000fe20003800000 */
[----:B--2---:R-:W-:-:S05]  /*30030*/  LOP3.LUT R3, R3, 0x1f, RZ, 0xc0, !PT ;  /* 0x0000001f03037812 */ /* 0x004fca00078ec0ff */
[----:B------:R-:W-:Y:S02]  /*30040*/  IMAD.IADD R4, R19, 0x1, R3 ;  /* 0x0000000113047824 */ /* 0x000fe400078e0203 */
[----:B------:R-:W-:-:S03]  /*30050*/  IMAD.MOV.U32 R3, RZ, RZ, RZ ;  /* 0x000000ffff037224 */ /* 0x000fc600078e00ff */
[----:B------:R-:W-:-:S13]  /*30060*/  ISETP.GE.OR P6, PT, R4, R2, !P0 ;  /* 0x000000020400720c */ /* 0x000fda00047c6670 */
[----:B------:R-:W-:Y:S05]  /*30070*/  @P6 BRA `(.L_x_3274) ;  /* 0x0000000000106947 */ /* 0x000fea0003800000 */
[----:B------:R-:W2:Y:S01]  /*30080*/  LDC.64 R2, c[0x0][0xc80] ;  /* 0x00032000ff027b82 */ /* 0x000ea20000000a00 */
[----:B------:R-:W-:Y:S01]  /*30090*/  ULDC.64 UR4, c[0x0][0x208] ;  /* 0x0000820000047ab9 */ /* 0x000fe20000000a00 */
[----:B--2---:R-:W-:-:S06]  /*300a0*/  IMAD.WIDE R2, R4, 0x4, R2 ;  /* 0x0000000404027825 */ /* 0x004fcc00078e0202 */
[----:B------:R2:W5:Y:S02]  /*300b0*/  LDG.E R3, desc[UR4][R2.64] ;  /* 0x0000000402037981 */ /* 0x000564000c1e1900 */
.L_x_3274:
[----:B------:R-:W-:Y:S05]  /*300c0*/  BSYNC B0 ;  /* 0x0000000000007941 */ /* 0x000fea0003800000 */
.L_x_3273:
        /* <DEDUP_REMOVED lines=18> */
.L_x_3405:
[----:B------:R-:W-:Y:S02]  /*301f0*/  ULDC UR4, c[0x0][0xc38] ;  /* 0x00030e0000047ab9 */ /* 0x000fe40000000800 */
[----:B------:R-:W-:-:S04]  /*30200*/  IMAD.U32 R4, RZ, RZ, UR4 ;  /* 0x00000004ff047e24 */ /* 0x000fc8000f8e00ff */
[----:B---3--:R-:W-:-:S04]  /*30210*/  IMAD R16, R16, R4, RZ ;  /* 0x0000000410107224 */ /* 0x008fc800078e02ff */
[----:B------:R-:W-:-:S05]  /*30220*/  IMAD.IADD R5, R16, 0x1, R5 ;  /* 0x0000000110057824 */ /* 0x000fca00078e0205 */
[----:B------:R-:W-:-:S13]  /*30230*/  ISETP.GT.AND P6, PT, R5, R0, PT ;  /* 0x000000000500720c */ /* 0x000fda0003fc4270 */
[----:B------:R-:W-:Y:S05]  /*30240*/  @!P6 BRA `(.L_x_3276) ;  /* 0xfffffffc0060e947 */ /* 0x000fea000383ffff */
.L_x_3271:
        /* <DEDUP_REMOVED lines=8> */
.L_x_3409:
[----:B------:R-:W-:Y:S01]  /*302d0*/  ISETP.NE.AND P0, PT, R5, RZ, PT ;  /* 0x000000ff0500720c */ /* 0x000fe20003f05270 */
[----:B------:R-:W-:-:S12]  /*302e0*/  IMAD.MOV.U32 R5, RZ, RZ, RZ ;  /* 0x000000ffff057224 */ /* 0x000fd800078e00ff */
[----:B------:R-:W-:Y:S05]  /*302f0*/  @!P0 BRA `(.L_x_3278) ;  /* 0x0000000000148947 */ /* 0x000fea0003800000 */
[----:B------:R-:W-:Y:S01]  /*30300*/  UMOV UR4, 0xffffffff ;  /* 0xffffffff00047882 */ /* 0x000fe20000000000 */
[----:B------:R-:W-:Y:S02]  /*30310*/  VIADD R12, R6, 0xffffffff ;  /* 0xffffffff060c7836 */ /* 0x000fe40000000000 */
[----:B------:R-:W-:Y:S05]  /*30320*/  BRA.DIV UR4, `(.L_x_3279) ;  /* 0x0000003a04207947 */ /* 0x000fea000b800000 */
[----:B--2---:R2:W0:Y:S02]  /*30330*/  SHFL.IDX PT, R2, R2, R12, 0x1f ;  /* 0x00001f0c02027589 */ /* 0x00442400000e0000 */
.L_x_3412:
[----:B0-----:R-:W-:-:S07]  /*30340*/  IMAD.MOV.U32 R5, RZ, RZ, R2 ;  /* 0x000000ffff057224 */ /* 0x001fce00078e0002 */
.L_x_3278:
[----:B--23--:R-:W2:Y:S01]  /*30350*/  LDC.64 R2, c[0x0][0xc90] ;  /* 0x00032400ff027b82 */ /* 0x00cea20000000a00 */
[----:B------:R-:W-:Y:S01]  /*30360*/  IMAD.IADD R19, R6, 0x1, R19 ;  /* 0x0000000106137824 */ /* 0x000fe200078e0213 */
[----:B------:R-:W-:-:S03]  /*30370*/  ULDC.64 UR4, c[0x0][0x208] ;  /* 0x0000820000047ab9 */ /* 0x000fc60000000a00 */
[----:B--2---:R-:W-:-:S05]  /*30380*/  IMAD.WIDE R2, R19, 0x4, R2 ;  /* 0x0000000413027825 */ /* 0x004fca00078e0202 */
[----:B-1---5:R-:W4:Y:S01]  /*30390*/  LDG.E R7, desc[UR4][R2.64] ;  /* 0x0000000402077981 */ /* 0x022f22000c1e1900 */
[----:B------:R-:W-:-:S04]  /*303a0*/  IMAD R16, R5, R4, R16 ;  /* 0x0000000405107224 */ /* 0x000fc800078e0210 */
[----:B------:R-:W-:Y:S02]  /*303b0*/  IMAD.IADD R0, R0, 0x1, -R16 ;  /* 0x0000000100007824 */ /* 0x000fe400078e0a10 */
[----:B----4-:R-:W-:-:S05]  /*303c0*/  IMAD R6, R17, R7, RZ ;  /* 0x0000000711067224 */ /* 0x010fca00078e02ff */
[----:B------:R-:W-:-:S04]  /*303d0*/  IABS R8, R6 ;  /* 0x0000000600087213 */ /* 0x000fc80000000000 */
[----:B------:R-:W1:Y:S08]  /*303e0*/  I2F.RP R2, R8 ;  /* 0x0000000800027306 */ /* 0x000e700000209400 */
[----:B-1----:R-:W1:Y:S02]  /*303f0*/  MUFU.RCP R2, R2 ;  /* 0x0000000200027308 */ /* 0x002e640000001000 */
[----:B-1----:R-:W-:-:S06]  /*30400*/  VIADD R2, R2, 0xffffffe ;  /* 0x0ffffffe02027836 */ /* 0x002fcc0000000000 */
[----:B------:R-:W1:Y:S02]  /*30410*/  F2I.FTZ.U32.TRUNC.NTZ R3, R2 ;  /* 0x0000000200037305 */ /* 0x000e64000021f000 */
[----:B-1----:R-:W-:-:S04]  /*30420*/  IMAD.MOV R2, RZ, RZ, -R3 ;  /* 0x000000ffff027224 */ /* 0x002fc800078e0a03 */
        /* <DEDUP_REMOVED lines=53> */
.L_x_3272:
[----:B------:R-:W-:Y:S01]  /*30780*/  UMOV UR4, URZ ;  /* 0x0000003f00047c82 */ /* 0x000fe20008000000 */
[----:B------:R-:W-:Y:S01]  /*30790*/  UMOV UR5, URZ ;  /* 0x0000003f00057c82 */ /* 0x000fe20008000000 */
[----:B------:R-:W-:Y:S01]  /*307a0*/  ULDC UR6, c[0x0][0xc3c] ;  /* 0x00030f0000067ab9 */ /* 0x000fe20000000800 */
[----:B------:R-:W-:Y:S02]  /*307b0*/  IMAD.MOV.U32 R16, RZ, RZ, R0 ;  /* 0x000000ffff107224 */ /* 0x000fe400078e0000 */
[----:B------:R-:W-:Y:S02]  /*307c0*/  IMAD.U32 R17, RZ, RZ, UR4 ;  /* 0x00000004ff117e24 */ /* 0x000fe4000f8e00ff */
[----:B------:R-:W-:Y:S02]  /*307d0*/  IMAD.U32 R18, RZ, RZ, UR5 ;  /* 0x00000005ff127e24 */ /* 0x000fe4000f8e00ff */
[----:B------:R-:W-:-:S07]  /*307e0*/  IMAD.U32 R19, RZ, RZ, UR6 ;  /* 0x00000006ff137e24 */ /* 0x000fce000f8e00ff */
.L_x_3280:
[----:B------:R2:W3:Y:S01]  /*307f0*/  LDL R3, [R1+0x4] ;  /* 0x0000040001037983 */ /* 0x0004e20000100800 */
        /* <DEDUP_REMOVED lines=9> */
[----:B------:R2:W-:Y:S01]  /*30890*/  @!P0 STL [R1+0x4], R3 ;  /* 0x0000040301008387 */ /* 0x0005e20000100800 */
[----:B------:R-:W-:Y:S06]  /*308a0*/  BAR.ARV 0x5, 0x180 ;  /* 0x0146000000007b1d */ /* 0x000fec0000002000 */
.L_x_3269:
[----:B------:R-:W-:Y:S02]  /*308b0*/  ULDC UR4, c[0x0][0xc3c] ;  /* 0x00030f0000047ab9 */ /* 0x000fe40000000800 */
[----:B----4-:R-:W-:-:S13]  /*308c0*/  ISETP.GE.AND P0, PT, R19, UR4, PT ;  /* 0x0000000413007c0c */ /* 0x010fda000bf06270 */
[----:B------:R-:W-:Y:S05]  /*308d0*/  @!P0 BRA `(.L_x_3281) ;  /* 0xffffff8000688947 */ /* 0x000fea000383ffff */
[----:B------:R-:W-:Y:S05]  /*308e0*/  BSYNC B8 ;  /* 0x0000000000087941 */ /* 0x000fea0003800000 */
.L_x_3124:
[----:B--2---:R-:W2:Y:S01]  /*308f0*/  LDL.LU R0, [R1+0x50] ;  /* 0x0000500001007983 */ /* 0x004ea20000300800 */
[----:B------:R-:W-:Y:S01]  /*30900*/  BSSY B0, `(.L_x_3282) ;  /* 0x000000b000007945 */ /* 0x000fe20003800000 */
[----:B------:R-:W4:Y:S01]  /*30910*/  S2R R5, SR_CgaCtaId ;  /* 0x0000000000057919 */ /* 0x000f220000008800 */
[----:B--2---:R-:W-:-:S05]  /*30920*/  VIADD R0, R0, 0x1 ;  /* 0x0000000100007836 */ /* 0x004fca0000000000 */
        /* <DEDUP_REMOVED lines=8> */
.L_x_3413:
[----:B------:R-:W-:Y:S05]  /*309b0*/  BSYNC B0 ;  /* 0x0000000000007941 */ /* 0x000fea0003800000 */
.L_x_3282:
[----:B------:R-:W-:-:S03]  /*309c0*/  UMOV UR4, 0xffffffff ;  /* 0xffffffff00047882 */ /* 0x000fc60000000000 */
[----:B------:R-:W-:Y:S05]  /*309d0*/  BRA.DIV UR4, `(.L_x_3284) ;  /* 0x0000003204b07947 */ /* 0x000fea000b800000 */
[----:B------:R-:W2:Y:S02]  /*309e0*/  S2R R2, SR_TID.X ;  /* 0x0000000000027919 */ /* 0x000ea40000002100 */
[----:B--2---:R-:W-:-:S04]  /*309f0*/  SHF.R.U32.HI R2, RZ, 0x5, R2 ;  /* 0x00000005ff027819 */ /* 0x004fc80000011602 */
[----:B------:R-:W-:-:S05]  /*30a00*/  LOP3.LUT R2, R2, 0x3, RZ, 0xc0, !PT ;  /* 0x0000000302027812 */ /* 0x000fca00078ec0ff */
[----:B------:R2:W4:Y:S02]  /*30a10*/  SHFL.IDX PT, R14, R2, RZ, 0x1f ;  /* 0x00001fff020e7589 */ /* 0x00052400000e0000 */
.L_x_3416:
[----:B----4-:R-:W-:-:S13]  /*30a20*/  ISETP.NE.AND P0, PT, R14, RZ, PT ;  /* 0x000000ff0e00720c */ /* 0x010fda0003f05270 */
[----:B------:R-:W-:Y:S05]  /*30a30*/  @P0 BRA `(.L_x_2858) ;  /* 0x00000000009c0947 */ /* 0x000fea0003800000 */
[----:B------:R-:W-:-:S03]  /*30a40*/  UMOV UR4, 0xffffffff ;  /* 0xffffffff00047882 */ /* 0x000fc60000000000 */
[----:B------:R-:W-:Y:S05]  /*30a50*/  BRA.DIV UR4, `(.L_x_3285) ;  /* 0x0000003204c47947 */ /* 0x000fea000b800000 */
[----:B------:R-:W-:-:S13]  /*30a60*/  ELECT P6, URZ, PT ;  /* 0x00000000003f782f */ /* 0x000fda00038c0000 */
.L_x_3419:
[----:B------:R-:W-:Y:S05]  /*30a70*/  @!P6 BRA `(.L_x_2858) ;  /* 0x00000000008ce947 */ /* 0x000fea0003800000 */
[----:B--2---:R-:W2:Y:S02]  /*30a80*/  LDL R2, [R1+0x88] ;  /* 0x0000880001027983 */ /* 0x004ea40000100800 */
[----:B--2---:R-:W-:-:S13]  /*30a90*/  R2UR UR4, R2 ;  /* 0x00000000020472ca */ /* 0x004fda00000e0000 */
[----:B------:R-:W-:-:S06]  /*30aa0*/  ULOP3.LUT UR4, UR4, 0x2, URZ, 0xfc, !UPT ;  /* 0x0000000204047892 */ /* 0x000fcc000f8efc3f */
[----:B------:R-:W-:-:S05]  /*30ab0*/  IMAD.U32 R2, RZ, RZ, UR4 ;  /* 0x00000004ff027e24 */ /* 0x000fca000f8e00ff */
[----:B------:R-:W-:-:S13]  /*30ac0*/  ISETP.NE.AND P2, PT, R2, 0x3, PT ;  /* 0x000000030200780c */ /* 0x000fda0003f45270 */
[----:B------:R-:W-:Y:S05]  /*30ad0*/  @!P2 BRA `(.L_x_3286) ;  /* 0x000000000004a947 */ /* 0x000fea0003800000 */
[----:B------:R-:W-:Y:S01]  /*30ae0*/  BPT.TRAP 0x1 ;  /* 0x000000040000795c */ /* 0x000fe20000300000 */
.L_x_3286:
[----:B0-----:R-:W2:Y:S04]  /*30af0*/  LDL R3, [R1+0x8] ;  /* 0x0000080001037983 */ /* 0x001ea80000100800 */
[----:B-1-3-5:R-:W3:Y:S01]  /*30b00*/  LDL.LU R7, [R1+0x14] ;  /* 0x0000140001077983 */ /* 0x02aee20000300800 */
        /* <DEDUP_REMOVED lines=12> */
.L_x_3420:
[----:B------:R-:W1:Y:S02]  /*30bd0*/  SYNCS.PHASECHK.TRANS64.TRYWAIT P0, [R7+URZ], R2 ;  /* 0x00000002070075a7 */ /* 0x000e64000800017f */
[----:B-1----:R-:W-:Y:S05]  /*30be0*/  @!P0 BRA `(.L_x_3288) ;  /* 0x0000003000948947 */ /* 0x002fea0003800000 */
.L_x_3421:
[----:B------:R-:W-:Y:S05]  /*30bf0*/  @!P2 BRA `(.L_x_3289) ;  /* 0x000000000004a947 */ /* 0x000fea0003800000 */
[----:B------:R-:W-:Y:S01]  /*30c00*/  BPT.TRAP 0x1 ;  /* 0x000000040000795c */ /* 0x000fe20000300000 */
.L_x_3289:
[----:B------:R-:W2:Y:S01]  /*30c10*/  LDL.LU R4, [R1+0x8] ;  /* 0x0000080001047983 */ /* 0x000ea20000300800 */
[----:B------:R-:W-:-:S04]  /*30c20*/  VIADD R0, R0, 0x38860 ;  /* 0x0003886000007836 */ /* 0x000fc80000000000 */
[----:B--2---:R-:W-:-:S04]  /*30c30*/  IMAD R4, R4, 0x8, R0 ;  /* 0x0000000804047824 */ /* 0x004fc800078e0200 */
[----:B------:R-:W2:Y:S02]  /*30c40*/  SYNCS.PHASECHK.TRANS64.TRYWAIT P0, [R4+URZ], R5 ;  /* 0x00000005040075a7 */ /* 0x000ea4000800017f */
[----:B--2---:R-:W-:Y:S05]  /*30c50*/  @!P0 BRA `(.L_x_3290) ;  /* 0x00000030008c8947 */ /* 0x004fea0003800000 */
.L_x_3422:
[----:B------:R-:W-:-:S07]  /*30c60*/  IMAD R3, R3, 0x8, R0 ;  /* 0x0000000803037824 */ /* 0x000fce00078e0200 */
.L_x_3291:
[----:B---3--:R3:W4:Y:S02]  /*30c70*/  SYNCS.PHASECHK.TRANS64.TRYWAIT P0, [R3+URZ], R2 ;  /* 0x00000002030075a7 */ /* 0x008724000800017f */
[----:B----4-:R-:W-:Y:S05]  /*30c80*/  @!P0 NANOSLEEP.SYNCS 0x989680 ;  /* 0x009896800000895d */ /* 0x010fea0003900000 */
[----:B------:R-:W4:Y:S02]  /*30c90*/  @!P0 SYNCS.PHASECHK.TRANS64 P0, [R3+URZ], R2 ;  /* 0x00000002030085a7 */ /* 0x000f24000800007f */
[----:B----4-:R-:W-:Y:S05]  /*30ca0*/  @!P0 BRA `(.L_x_3291) ;  /* 0xfffffffc00f08947 */ /* 0x010fea000383ffff */
.L_x_2858:
[----:B------:R-:W-:Y:S05]  /*30cb0*/  BSYNC B9 ;  /* 0x0000000000097941 */ /* 0x000fea0003800000 */
.L_x_2855:
[----:B------:R-:W-:Y:S05]  /*30cc0*/  EXIT ;  /* 0x000000000000794d */ /* 0x000fea0003800000 */
.L_x_2878:
[----:B0-----:R0:W1:Y:S02]  /*30cd0*/  SYNCS.PHASECHK.TRANS64.TRYWAIT P6, [R0+URZ+0x38890], R115 ;  /* 0x03889073000075a7 */ /* 0x00106400080c017f */
[----:B-1----:R-:W-:Y:S05]  /*30ce0*/  @!P6 NANOSLEEP.SYNCS 0x989680 ;  /* 0x009896800000e95d */ /* 0x002fea0003900000 */
[----:B------:R-:W1:Y:S02]  /*30cf0*/  @!P6 SYNCS.PHASECHK.TRANS64 P6, [R0+URZ+0x38890], R115 ;  /* 0x038890730000e5a7 */ /* 0x000e6400080c007f */
[----:B-1----:R-:W-:Y:S05]  /*30d00*/  @!P6 BRA `(.L_x_2878) ;  /* 0xfffffffc00f0e947 */ /* 0x002fea000383ffff */
[----:B------:R-:W-:Y:S05]  /*30d10*/  BRA `(.L_x_3292) ;  /* 0xfffffd2800f47947 */ /* 0x000fea000383ffff */
.L_x_2934:
[----:B-1----:R1:W3:Y:S02]  /*30d20*/  SYNCS.PHASECHK.TRANS64.TRYWAIT P6, [R0+URZ+0x38890], R115 ;  /* 0x03889073000075a7 */ /* 0x0022e400080c017f */
[----:B---3--:R-:W-:Y:S05]  /*30d30*/  @!P6 NANOSLEEP.SYNCS 0x989680 ;  /* 0x009896800000e95d */ /* 0x008fea0003900000 */
[----:B------:R-:W3:Y:S02]  /*30d40*/  @!P6 SYNCS.PHASECHK.TRANS64 P6, [R0+URZ+0x38890], R115 ;  /* 0x038890730000e5a7 */ /* 0x000ee400080c007f */
[----:B---3--:R-:W-:Y:S05]  /*30d50*/  @!P6 BRA `(.L_x_2934) ;  /* 0xfffffffc00f0e947 */ /* 0x008fea000383ffff */
[----:B------:R-:W-:Y:S05]  /*30d60*/  BRA `(.L_x_3293) ;  /* 0xfffffd6000c47947 */ /* 0x000fea000383ffff */
.L_x_2959:
[----:B0-----:R0:W1:Y:S02]  /*30d70*/  SYNCS.PHASECHK.TRANS64.TRYWAIT P3, [R0+URZ+0x38890], R115 ;  /* 0x03889073000075a7 */ /* 0x001064000806017f */
[----:B-1----:R-:W-:Y:S05]  /*30d80*/  @!P3 NANOSLEEP.SYNCS 0x989680 ;  /* 0x009896800000b95d */ /* 0x002fea0003900000 */
[----:B------:R-:W1:Y:S02]  /*30d90*/  @!P3 SYNCS.PHASECHK.TRANS64 P3, [R0+URZ+0x38890], R115 ;  /* 0x038890730000b5a7 */ /* 0x000e64000806007f */
[----:B-1----:R-:W-:Y:S05]  /*30da0*/  @!P3 BRA `(.L_x_2959) ;  /* 0xfffffffc00f0b947 */ /* 0x002fea000383ffff */
[----:B------:R-:W-:Y:S05]  /*30db0*/  BRA `(.L_x_3294) ;  /* 0xfffffd9400b87947 */ /* 0x000fea000383ffff */
.L_x_2967:
[----:B-1----:R1:W2:Y:S02]  /*30dc0*/  SYNCS.PHASECHK.TRANS64.TRYWAIT P2, [R0+URZ+0x388b0], R115 ;  /* 0x0388b073000075a7 */ /* 0x0022a4000804017f */
[----:B--2---:R-:W-:Y:S05]  /*30dd0*/  @!P2 NANOSLEEP.SYNCS 0x989680 ;  /* 0x009896800000a95d */ /* 0x004fea0003900000 */
[----:B------:R-:W2:Y:S02]  /*30de0*/  @!P2 SYNCS.PHASECHK.TRANS64 P2, [R0+URZ+0x388b0], R115 ;  /* 0x0388b0730000a5a7 */ /* 0x000ea4000804007f */
[----:B--2---:R-:W-:Y:S05]  /*30df0*/  @!P2 BRA `(.L_x_2967) ;  /* 0xfffffffc00f0a947 */ /* 0x004fea000383ffff */
[----:B------:R-:W-:Y:S05]  /*30e00*/  BRA `(.L_x_3295) ;  /* 0xfffffd9800e87947 */ /* 0x000fea000383ffff */
.L_x_2987:
        /* <DEDUP_REMOVED lines=8> */
.L_x_3297:
[----:B------:R-:W-:Y:S05]  /*30e90*/  BSYNC B1 ;  /* 0x0000000000017941 */ /* 0x000fea0003800000 */
.L_x_3296:
        /* <DEDUP_REMOVED lines=8> */
.L_x_3298:
[----:B------:R-:W-:Y:S02]  /*30f20*/  IMAD.MOV.U32 R13, RZ, RZ, R8 ;  /* 0x000000ffff0d7224 */ /* 0x000fe400078e0008 */
[----:B------:R-:W-:-:S07]  /*30f30*/  IMAD.MOV.U32 R5, RZ, RZ, R14 ;  /* 0x000000ffff057224 */ /* 0x000fce00078e000e */
[----:B------:R-:W-:Y:S05]  /*30f40*/  WARPSYNC.COLLECTIVE R15, `(.L_x_3299) ;  /* 0x000000000f087348 */ /* 0x000fea0003c00000 */
[----:B------:R0:W1:Y:S02]  /*30f50*/  SHFL.IDX P6, R14, R13, R12, R11 ;  /* 0x0000000c0d0e7389 */ /* 0x00006400000c000b */
[----:B01----:R-:W-:Y:S01]  /*30f60*/  ENDCOLLECTIVE ;  /* 0x000000000000791b */ /* 0x003fe20003800000 */
.L_x_3299:
[----:B------:R-:W-:Y:S02]  /*30f70*/  IMAD.MOV.U32 R13, RZ, RZ, R0 ;  /* 0x000000ffff0d7224 */ /* 0x000fe400078e0000 */
[----:B------:R-:W-:-:S07]  /*30f80*/  IMAD.MOV.U32 R9, RZ, RZ, R14 ;  /* 0x000000ffff097224 */ /* 0x000fce00078e000e */
[----:B------:R-:W-:Y:S05]  /*30f90*/  WARPSYNC.COLLECTIVE R15, `(.L_x_3300) ;  /* 0x000000000f087348 */ /* 0x000fea0003c00000 */
[----:B------:R0:W1:Y:S02]  /*30fa0*/  SHFL.IDX P6, R14, R13, R12, R11 ;  /* 0x0000000c0d0e7389 */ /* 0x00006400000c000b */
[----:B01----:R-:W-:Y:S01]  /*30fb0*/  ENDCOLLECTIVE ;  /* 0x000000000000791b */ /* 0x003fe20003800000 */
.L_x_3300:
[----:B------:R-:W-:Y:S05]  /*30fc0*/  BRA `(.L_x_3301) ;  /* 0xfffffdac009c7947 */ /* 0x000fea000383ffff */
.L_x_2990:
        /* <DEDUP_REMOVED lines=8> */
.L_x_3303:
[----:B------:R-:W-:Y:S05]  /*31050*/  BSYNC B1 ;  /* 0x0000000000017941 */ /* 0x000fea0003800000 */
.L_x_3302:
        /* <DEDUP_REMOVED lines=8> */
.L_x_3304:
[----:B------:R-:W-:Y:S02]  /*310e0*/  IMAD.MOV.U32 R13, RZ, RZ, R8 ;  /* 0x000000ffff0d7224 */ /* 0x000fe400078e0008 */
[----:B------:R-:W-:-:S07]  /*310f0*/  IMAD.MOV.U32 R5, RZ, RZ, R14 ;  /* 0x000000ffff057224 */ /* 0x000fce00078e000e */
[----:B------:R-:W-:Y:S05]  /*31100*/  WARPSYNC.COLLECTIVE R15, `(.L_x_3305) ;  /* 0x000000000f087348 */ /* 0x000fea0003c00000 */
[----:B------:R0:W1:Y:S02]  /*31110*/  SHFL.IDX P6, R14, R13, R12, R11 ;  /* 0x0000000c0d0e7389 */ /* 0x00006400000c000b */
[----:B01----:R-:W-:Y:S01]  /*31120*/  ENDCOLLECTIVE ;  /* 0x000000000000791b */ /* 0x003fe20003800000 */
.L_x_3305:
[----:B------:R-:W-:Y:S02]  /*31130*/  IMAD.MOV.U32 R13, RZ, RZ, R0 ;  /* 0x000000ffff0d7224 */ /* 0x000fe400078e0000 */
[----:B------:R-:W-:-:S07]  /*31140*/  IMAD.MOV.U32 R9, RZ, RZ, R14 ;  /* 0x000000ffff097224 */ /* 0x000fce00078e000e */
[----:B------:R-:W-:Y:S05]  /*31150*/  WARPSYNC.COLLECTIVE R15, `(.L_x_3306) ;  /* 0x000000000f087348 */ /* 0x000fea0003c00000 */
[----:B------:R0:W1:Y:S02]  /*31160*/  SHFL.IDX P6, R14, R13, R12, R11 ;  /* 0x0000000c0d0e7389 */ /* 0x00006400000c000b */
[----:B01----:R-:W-:Y:S01]  /*31170*/  ENDCOLLECTIVE ;  /* 0x000000000000791b */ /* 0x003fe20003800000 */
.L_x_3306:
[----:B------:R-:W-:Y:S05]  /*31180*/  BRA `(.L_x_3307) ;  /* 0xfffffdb000b47947 */ /* 0x000fea000383ffff */
.L_x_2993:
        /* <DEDUP_REMOVED lines=8> */
.L_x_3309:
[----:B------:R-:W-:Y:S05]  /*31210*/  BSYNC B1 ;  /* 0x0000000000017941 */ /* 0x000fea0003800000 */
.L_x_3308:
        /* <DEDUP_REMOVED lines=8> */
.L_x_3310:
[----:B------:R-:W-:Y:S02]  /*312a0*/  IMAD.MOV.U32 R13, RZ, RZ, R8 ;  /* 0x000000ffff0d7224 */ /* 0x000fe400078e0008 */
[----:B------:R-:W-:-:S07]  /*312b0*/  IMAD.MOV.U32 R5, RZ, RZ, R14 ;  /* 0x000000ffff057224 */ /* 0x000fce00078e000e */
[----:B------:R-:W-:Y:S05]  /*312c0*/  WARPSYNC.COLLECTIVE R15, `(.L_x_3311) ;  /* 0x000000000f087348 */ /* 0x000fea0003c00000 */
[----:B------:R0:W1:Y:S02]  /*312d0*/  SHFL.IDX P6, R14, R13, R12, R11 ;  /* 0x0000000c0d0e7389 */ /* 0x00006400000c000b */
[----:B01----:R-:W-:Y:S01]  /*312e0*/  ENDCOLLECTIVE ;  /* 0x000000000000791b */ /* 0x003fe20003800000 */
.L_x_3311:
[----:B------:R-:W-:Y:S02]  /*312f0*/  IMAD.MOV.U32 R13, RZ, RZ, R0 ;  /* 0x000000ffff0d7224 */ /* 0x000fe400078e0000 */
[----:B------:R-:W-:-:S07]  /*31300*/  IMAD.MOV.U32 R9, RZ, RZ, R14 ;  /* 0x000000ffff097224 */ /* 0x000fce00078e000e */
[----:B------:R-:W-:Y:S05]  /*31310*/  WARPSYNC.COLLECTIVE R15, `(.L_x_3312) ;  /* 0x000000000f087348 */ /* 0x000fea0003c00000 */
[----:B------:R0:W1:Y:S02]  /*31320*/  SHFL.IDX P6, R14, R13, R12, R11 ;  /* 0x0000000c0d0e7389 */ /* 0x00006400000c000b */
[----:B01----:R-:W-:Y:S01]  /*31330*/  ENDCOLLECTIVE ;  /* 0x000000000000791b */ /* 0x003fe20003800000 */
.L_x_3312:
[----:B------:R-:W-:Y:S05]  /*31340*/  BRA `(.L_x_3313) ;  /* 0xfffffdb400c47947 */ /* 0x000fea000383ffff */
.L_x_2996:
        /* <DEDUP_REMOVED lines=8> */
.L_x_3315:
[----:B------:R-:W-:Y:S05]  /*313d0*/  BSYNC B1 ;  /* 0x0000000000017941 */ /* 0x000fea0003800000 */
.L_x_3314:
        /* <DEDUP_REMOVED lines=8> */
.L_x_3316:
[----:B------:R-:W-:Y:S02]  /*31460*/  IMAD.MOV.U32 R13, RZ, RZ, R8 ;  /* 0x000000ffff0d7224 */ /* 0x000fe400078e0008 */
[----:B------:R-:W-:-:S07]  /*31470*/  IMAD.MOV.U32 R10, RZ, RZ, R14 ;  /* 0x000000ffff0a7224 */ /* 0x000fce00078e000e */
[----:B------:R-:W-:Y:S05]  /*31480*/  WARPSYNC.COLLECTIVE R15, `(.L_x_3317) ;  /* 0x000000000f087348 */ /* 0x000fea0003c00000 */
[----:B------:R0:W1:Y:S02]  /*31490*/  SHFL.IDX P6, R14, R13, R12, R11 ;  /* 0x0000000c0d0e7389 */ /* 0x00006400000c000b */
[----:B01----:R-:W-:Y:S01]  /*314a0*/  ENDCOLLECTIVE ;  /* 0x000000000000791b */ /* 0x003fe20003800000 */
.L_x_3317:
[----:B------:R-:W-:Y:S02]  /*314b0*/  IMAD.MOV.U32 R13, RZ, RZ, R0 ;  /* 0x000000ffff0d7224 */ /* 0x000fe400078e0000 */
[----:B------:R-:W-:-:S07]  /*314c0*/  IMAD.MOV.U32 R8, RZ, RZ, R14 ;  /* 0x000000ffff087224 */ /* 0x000fce00078e000e */
[----:B------:R-:W-:Y:S05]  /*314d0*/  WARPSYNC.COLLECTIVE R15, `(.L_x_3318) ;  /* 0x000000000f087348 */ /* 0x000fea0003c00000 */
[----:B------:R0:W1:Y:S02]  /*314e0*/  SHFL.IDX P6, R14, R13, R12, R11 ;  /* 0x0000000c0d0e7389 */ /* 0x00006400000c000b */
[----:B01----:R-:W-:Y:S01]  /*314f0*/  ENDCOLLECTIVE ;  /* 0x000000000000791b */ /* 0x003fe20003800000 */
.L_x_3318:
[----:B------:R-:W-:Y:S01]  /*31500*/  IMAD.MOV.U32 R0, RZ, RZ, R14 ;  /* 0x000000ffff007224 */ /* 0x000fe200078e000e */
[----:B------:R-:W-:Y:S06]  /*31510*/  BRA `(.L_x_3319) ;  /* 0xfffffdb800d87947 */ /* 0x000fec000383ffff */
.L_x_3000:
[----:B0-----:R0:W1:Y:S02]  /*31520*/  SYNCS.PHASECHK.TRANS64.TRYWAIT P0, [R18+URZ+0x38800], R145 ;  /* 0x03880091120075a7 */ /* 0x001064000800017f */
[----:B-1----:R-:W-:Y:S05]  /*31530*/  @!P0 NANOSLEEP.SYNCS 0x989680 ;  /* 0x009896800000895d */ /* 0x002fea0003900000 */
[----:B------:R-:W1:Y:S02]  /*31540*/  @!P0 SYNCS.PHASECHK.TRANS64 P0, [R18+URZ+0x38800], R145 ;  /* 0x03880091120085a7 */ /* 0x000e64000800007f */
[----:B-1----:R-:W-:Y:S05]  /*31550*/  @!P0 BRA `(.L_x_3000) ;  /* 0xfffffffc00f08947 */ /* 0x002fea000383ffff */
[----:B------:R-:W-:Y:S05]  /*31560*/  BRA `(.L_x_3320) ;  /* 0xfffffdc000487947 */ /* 0x000fea000383ffff */
.L_x_3032:
        /* <DEDUP_REMOVED lines=8> */
.L_x_3322:
[----:B------:R-:W-:Y:S05]  /*315f0*/  BSYNC B1 ;  /* 0x0000000000017941 */ /* 0x000fea0003800000 */
.L_x_3321:
        /* <DEDUP_REMOVED lines=8> */
.L_x_3323:
[----:B------:R-:W-:Y:S02]  /*31680*/  IMAD.MOV.U32 R13, RZ, RZ, R8 ;  /* 0x000000ffff0d7224 */ /* 0x000fe400078e0008 */
[----:B------:R-:W-:-:S07]  /*31690*/  IMAD.MOV.U32 R4, RZ, RZ, R14 ;  /* 0x000000ffff047224 */ /* 0x000fce00078e000e */
[----:B------:R-:W-:Y:S05]  /*316a0*/  WARPSYNC.COLLECTIVE R15, `(.L_x_3324) ;  /* 0x000000000f087348 */ /* 0x000fea0003c00000 */
[----:B------:R0:W1:Y:S02]  /*316b0*/  SHFL.IDX P6, R14, R13, R12, R11 ;  /* 0x0000000c0d0e7389 */ /* 0x00006400000c000b */
[----:B01----:R-:W-:Y:S01]  /*316c0*/  ENDCOLLECTIVE ;  /* 0x000000000000791b */ /* 0x003fe20003800000 */
.L_x_3324:
[----:B------:R-:W-:Y:S02]  /*316d0*/  IMAD.MOV.U32 R13, RZ, RZ, R6 ;  /* 0x000000ffff0d7224 */ /* 0x000fe400078e0006 */
[----:B------:R-:W-:-:S07]  /*316e0*/  IMAD.MOV.U32 R21, RZ, RZ, R14 ;  /* 0x000000ffff157224 */ /* 0x000fce00078e000e */
[----:B------:R-:W-:Y:S05]  /*316f0*/  WARPSYNC.COLLECTIVE R15, `(.L_x_3325) ;  /* 0x000000000f087348 */ /* 0x000fea0003c00000 */
[----:B------:R0:W1:Y:S02]  /*31700*/  SHFL.IDX P6, R14, R13, R12, R11 ;  /* 0x0000000c0d0e7389 */ /* 0x00006400000c000b */
[----:B01----:R-:W-:Y:S01]  /*31710*/  ENDCOLLECTIVE ;  /* 0x000000000000791b */ /* 0x003fe20003800000 */
.L_x_3325:
[----:B------:R-:W-:Y:S05]  /*31720*/  BRA `(.L_x_3326) ;  /* 0xfffffdf400247947 */ /* 0x000fea000383ffff */
.L_x_3035:
[----:B------:R-:W-:Y:S01]  /*31730*/  BSSY B1, `(.L_x_3327) ;  /* 0x0000008000017945 */ /* 0x000fe20003800000 */
[----:B------:R-:W-:Y:S02]  /*31740*/  IMAD.MOV.U32 R13, RZ, RZ, R9 ;  /* 0x000000ffff0d7224 */ /* 0x000fe400078e0009 */
[----:B------:R-:W-:Y:S02]  /*31750*/  IMAD.MOV.U32 R12, RZ, RZ, 0x1 ;  /* 0x00000001ff0c7424 */ /* 0x000fe400078e00ff */
[----:B------:R-:W-:Y:S02]  /*31760*/  IMAD.MOV.U32 R11, RZ, RZ, 0x181f ;  /* 0x0000181fff0b7424 */ /* 0x000fe400078e00ff */
[----:B------:R-:W-:-:S07]  /*31770*/  IMAD.MOV.U32 R15, RZ, RZ, -0x1 ;  /* 0xffffffffff0f7424 */ /* 0x000fce00078e00ff */
[----:B0--34-:R-:W-:Y:S05]  /*31780*/  WARPSYNC.COLLECTIVE R15, `(.L_x_3328) ;  /* 0x000000000f087348 */ /* 0x019fea0003c00000 */
[----:B----4-:R1:W2:Y:S02]  /*31790*/  SHFL.IDX P6, R14, R13, R12, R11 ;  /* 0x0000000c0d0e7389 */ /* 0x0102a400000c000b */
[----:B0123--:R-:W-:Y:S01]  /*317a0*/  ENDCOLLECTIVE ;  /* 0x000000000000791b */ /* 0x00ffe20003800000 */
.L_x_3328:
[----:B------:R-:W-:Y:S05]  /*317b0*/  BSYNC B1 ;  /* 0x0000000000017941 */ /* 0x000fea0003800000 */
.L_x_3327:
        /* <DEDUP_REMOVED lines=8> */
.L_x_3329:
[----:B------:R-:W-:Y:S02]  /*31840*/  IMAD.MOV.U32 R13, RZ, RZ, R8 ;  /* 0x000000ffff0d7224 */ /* 0x000fe400078e0008 */
[----:B------:R-:W-:-:S07]  /*31850*/  IMAD.MOV.U32 R4, RZ, RZ, R14 ;  /* 0x000000ffff047224 */ /* 0x000fce00078e000e */
[----:B------:R-:W-:Y:S05]  /*31860*/  WARPSYNC.COLLECTIVE R15, `(.L_x_3330) ;  /* 0x000000000f087348 */ /* 0x000fea0003c00000 */
[----:B------:R0:W1:Y:S02]  /*31870*/  SHFL.IDX P6, R14, R13, R12, R11 ;  /* 0x0000000c0d0e7389 */ /* 0x00006400000c000b */
[----:B01----:R-:W-:Y:S01]  /*31880*/  ENDCOLLECTIVE ;  /* 0x000000000000791b */ /* 0x003fe20003800000 */
.L_x_3330:
[----:B------:R-:W-:Y:S02]  /*31890*/  IMAD.MOV.U32 R13, RZ, RZ, R6 ;  /* 0x000000ffff0d7224 */ /* 0x000fe400078e0006 */
[----:B------:R-:W-:-:S07]  /*318a0*/  IMAD.MOV.U32 R21, RZ, RZ, R14 ;  /* 0x000000ffff157224 */ /* 0x000fce00078e000e */
[----:B------:R-:W-:Y:S05]  /*318b0*/  WARPSYNC.COLLECTIVE R15, `(.L_x_3331) ;  /* 0x000000000f087348 */ /* 0x000fea0003c00000 */
[----:B------:R0:W1:Y:S02]  /*318c0*/  SHFL.IDX P6, R14, R13, R12, R11 ;  /* 0x0000000c0d0e7389 */ /* 0x00006400000c000b */
[----:B01----:R-:W-:Y:S01]  /*318d0*/  ENDCOLLECTIVE ;  /* 0x000000000000791b */ /* 0x003fe20003800000 */
.L_x_3331:
[----:B------:R-:W-:Y:S05]  /*318e0*/  BRA `(.L_x_3332) ;  /* 0xfffffdf400f47947 */ /* 0x000fea000383ffff */
.L_x_3038:
[----:B------:R-:W-:Y:S01]  /*318f0*/  BSSY B1, `(.L_x_3333) ;  /* 0x0000008000017945 */ /* 0x000fe20003800000 */
[----:B------:R-:W-:Y:S02]  /*31900*/  IMAD.MOV.U32 R13, RZ, RZ, R9 ;  /* 0x000000ffff0d7224 */ /* 0x000fe400078e0009 */
[----:B------:R-:W-:Y:S02]  /*31910*/  IMAD.MOV.U32 R12, RZ, RZ, 0x2 ;  /* 0x00000002ff0c7424 */ /* 0x000fe400078e00ff */
[----:B------:R-:W-:Y:S02]  /*31920*/  IMAD.MOV.U32 R11, RZ, RZ, 0x181f ;  /* 0x0000181fff0b7424 */ /* 0x000fe400078e00ff */
[----:B------:R-:W-:-:S07]  /*31930*/  IMAD.MOV.U32 R15, RZ, RZ, -0x1 ;  /* 0xffffffffff0f7424 */ /* 0x000fce00078e00ff */
[----:B-1-34-:R-:W-:Y:S05]  /*31940*/  WARPSYNC.COLLECTIVE R15, `(.L_x_3334) ;  /* 0x000000000f087348 */ /* 0x01afea0003c00000 */
[----:B----4-:R0:W2:Y:S02]  /*31950*/  SHFL.IDX P6, R14, R13, R12, R11 ;  /* 0x0000000c0d0e7389 */ /* 0x0100a400000c000b */
[----:B0123--:R-:W-:Y:S01]  /*31960*/  ENDCOLLECTIVE ;  /* 0x000000000000791b */ /* 0x00ffe20003800000 */
.L_x_3334:
[----:B------:R-:W-:Y:S05]  /*31970*/  BSYNC B1 ;  /* 0x0000000000017941 */ /* 0x000fea0003800000 */
.L_x_3333:
        /* <DEDUP_REMOVED lines=8> */
.L_x_3335:
[----:B------:R-:W-:Y:S02]  /*31a00*/  IMAD.MOV.U32 R13, RZ, RZ, R8 ;  /* 0x000000ffff0d7224 */ /* 0x000fe400078e0008 */
[----:B------:R-:W-:-:S07]  /*31a10*/  IMAD.MOV.U32 R4, RZ, RZ, R14 ;  /* 0x000000ffff047224 */ /* 0x000fce00078e000e */
[----:B------:R-:W-:Y:S05]  /*31a20*/  WARPSYNC.COLLECTIVE R15, `(.L_x_3336) ;  /* 0x000000000f087348 */ /* 0x000fea0003c00000 */
[----:B------:R0:W1:Y:S02]  /*31a30*/  SHFL.IDX P6, R14, R13, R12, R11 ;  /* 0x0000000c0d0e7389 */ /* 0x00006400000c000b */
[----:B01----:R-:W-:Y:S01]  /*31a40*/  ENDCOLLECTIVE ;  /* 0x000000000000791b */ /* 0x003fe20003800000 */
.L_x_3336:
[----:B------:R-:W-:Y:S02]  /*31a50*/  IMAD.MOV.U32 R13, RZ, RZ, R6 ;  /* 0x000000ffff0d7224 */ /* 0x000fe400078e0006 */
[----:B------:R-:W-:-:S07]  /*31a60*/  IMAD.MOV.U32 R21, RZ, RZ, R14 ;  /* 0x000000ffff157224 */ /* 0x000fce00078e000e */
[----:B------:R-:W-:Y:S05]  /*31a70*/  WARPSYNC.COLLECTIVE R15, `(.L_x_3337) ;  /* 0x000000000f087348 */ /* 0x000fea0003c00000 */
[----:B------:R0:W1:Y:S02]  /*31a80*/  SHFL.IDX P6, R14, R13, R12, R11 ;  /* 0x0000000c0d0e7389 */ /* 0x00006400000c000b */
[----:B01----:R-:W-:Y:S01]  /*31a90*/  ENDCOLLECTIVE ;  /* 0x000000000000791b */ /* 0x003fe20003800000 */
.L_x_3337:
[----:B------:R-:W-:Y:S05]  /*31aa0*/  BRA `(.L_x_3338) ;  /* 0xfffffdf800bc7947 */ /* 0x000fea000383ffff */
.L_x_3041:
        /* <DEDUP_REMOVED lines=8> */
.L_x_3340:
[----:B------:R-:W-:Y:S05]  /*31b30*/  BSYNC B1 ;  /* 0x0000000000017941 */ /* 0x000fea0003800000 */
.L_x_3339:
        /* <DEDUP_REMOVED lines=8> */
.L_x_3341:
[----:B------:R-:W-:Y:S02]  /*31bc0*/  IMAD.MOV.U32 R13, RZ, RZ, R8 ;  /* 0x000000ffff0d7224 */ /* 0x000fe400078e0008 */
[----:B------:R-:W-:-:S07]  /*31bd0*/  IMAD.MOV.U32 R20, RZ, RZ, R14 ;  /* 0x000000ffff147224 */ /* 0x000fce00078e000e */
[----:B------:R-:W-:Y:S05]  /*31be0*/  WARPSYNC.COLLECTIVE R15, `(.L_x_3342) ;  /* 0x000000000f087348 */ /* 0x000fea0003c00000 */
[----:B------:R0:W1:Y:S02]  /*31bf0*/  SHFL.IDX P6, R14, R13, R12, R11 ;  /* 0x0000000c0d0e7389 */ /* 0x00006400000c000b */
[----:B01----:R-:W-:Y:S01]  /*31c00*/  ENDCOLLECTIVE ;  /* 0x000000000000791b */ /* 0x003fe20003800000 */
.L_x_3342:
[----:B------:R-:W-:Y:S02]  /*31c10*/  IMAD.MOV.U32 R13, RZ, RZ, R6 ;  /* 0x000000ffff0d7224 */ /* 0x000fe400078e0006 */
[----:B------:R-:W-:-:S07]  /*31c20*/  IMAD.MOV.U32 R77, RZ, RZ, R14 ;  /* 0x000000ffff4d7224 */ /* 0x000fce00078e000e */
[----:B------:R-:W-:Y:S05]  /*31c30*/  WARPSYNC.COLLECTIVE R15, `(.L_x_3343) ;  /* 0x000000000f087348 */ /* 0x000fea0003c00000 */
[----:B------:R0:W1:Y:S02]  /*31c40*/  SHFL.IDX P6, R14, R13, R12, R11 ;  /* 0x0000000c0d0e7389 */ /* 0x00006400000c000b */
[----:B01----:R-:W-:Y:S01]  /*31c50*/  ENDCOLLECTIVE ;  /* 0x000000000000791b */ /* 0x003fe20003800000 */
.L_x_3343:
[----:B------:R-:W-:Y:S01]  /*31c60*/  IMAD.MOV.U32 R76, RZ, RZ, R14 ;  /* 0x000000ffff4c7224 */ /* 0x000fe200078e000e */
[----:B------:R-:W-:Y:S06]  /*31c70*/  BRA `(.L_x_3344) ;  /* 0xfffffdfc00887947 */ /* 0x000fec000383ffff */
.L_x_3045:
[----:B0-----:R0:W1:Y:S02]  /*31c80*/  SYNCS.PHASECHK.TRANS64.TRYWAIT P0, [R18+URZ+0x38800], R91 ;  /* 0x0388005b120075a7 */ /* 0x001064000800017f */
[----:B-1----:R-:W-:Y:S05]  /*31c90*/  @!P0 NANOSLEEP.SYNCS 0x989680 ;  /* 0x009896800000895d */ /* 0x002fea0003900000 */
[----:B------:R-:W1:Y:S02]  /*31ca0*/  @!P0 SYNCS.PHASECHK.TRANS64 P0, [R18+URZ+0x38800], R91 ;  /* 0x0388005b120085a7 */ /* 0x000e64000800007f */
[----:B-1----:R-:W-:Y:S05]  /*31cb0*/  @!P0 BRA `(.L_x_3045) ;  /* 0xfffffffc00f08947 */ /* 0x002fea000383ffff */
[----:B------:R-:W-:Y:S05]  /*31cc0*/  BRA `(.L_x_3345) ;  /* 0xfffffe0000ac7947 */ /* 0x000fea000383ffff */
.L_x_3063:
[----:B-1----:R1:W2:Y:S02]  /*31cd0*/  SYNCS.PHASECHK.TRANS64.TRYWAIT P2, [R0+URZ+0x38830], R3 ;  /* 0x03883003000075a7 */ /* 0x0022a4000804017f */
[----:B--2---:R-:W-:Y:S05]  /*31ce0*/  @!P2 NANOSLEEP.SYNCS 0x989680 ;  /* 0x009896800000a95d */ /* 0x004fea0003900000 */
[----:B------:R-:W2:Y:S02]  /*31cf0*/  @!P2 SYNCS.PHASECHK.TRANS64 P2, [R0+URZ+0x38830], R3 ;  /* 0x038830030000a5a7 */ /* 0x000ea4000804007f */
[----:B--2---:R-:W-:Y:S05]  /*31d00*/  @!P2 BRA `(.L_x_3063) ;  /* 0xfffffffc00f0a947 */ /* 0x004fea000383ffff */
[----:B------:R-:W-:Y:S05]  /*31d10*/  BRA `(.L_x_3062) ;  /* 0xfffffe3c00187947 */ /* 0x000fea000383ffff */
.L_x_3070:
[----:B-1----:R1:W2:Y:S02]  /*31d20*/  SYNCS.PHASECHK.TRANS64.TRYWAIT P3, [R11+URZ+0x38830], R4 ;  /* 0x038830040b0075a7 */ /* 0x0022a4000806017f */
[----:B--2---:R-:W-:Y:S05]  /*31d30*/  @!P3 NANOSLEEP.SYNCS 0x989680 ;  /* 0x009896800000b95d */ /* 0x004fea0003900000 */
[----:B------:R-:W2:Y:S02]  /*31d40*/  @!P3 SYNCS.PHASECHK.TRANS64 P3, [R11+URZ+0x38830], R4 ;  /* 0x038830040b00b5a7 */ /* 0x000ea4000806007f */
[----:B--2---:R-:W-:Y:S05]  /*31d50*/  @!P3 BRA `(.L_x_3070) ;  /* 0xfffffffc00f0b947 */ /* 0x004fea000383ffff */
[----:B------:R-:W-:Y:S05]  /*31d60*/  BRA `(.L_x_3069) ;  /* 0xfffffe84004c7947 */ /* 0x000fea000383ffff */
.L_x_3075:
[----:B-1----:R1:W2:Y:S02]  /*31d70*/  SYNCS.PHASECHK.TRANS64.TRYWAIT P3, [R9+URZ+0x38850], R0 ;  /* 0x03885000090075a7 */ /* 0x0022a4000806017f */
[----:B--2---:R-:W-:Y:S05]  /*31d80*/  @!P3 NANOSLEEP.SYNCS 0x989680 ;  /* 0x009896800000b95d */ /* 0x004fea0003900000 */
[----:B------:R-:W2:Y:S02]  /*31d90*/  @!P3 SYNCS.PHASECHK.TRANS64 P3, [R9+URZ+0x38850], R0 ;  /* 0x038850000900b5a7 */ /* 0x000ea4000806007f */
[----:B--2---:R-:W-:Y:S05]  /*31da0*/  @!P3 BRA `(.L_x_3075) ;  /* 0xfffffffc00f0b947 */ /* 0x004fea000383ffff */
[----:B------:R-:W-:Y:S05]  /*31db0*/  BRA `(.L_x_3074) ;  /* 0xfffffebc00087947 */ /* 0x000fea000383ffff */
.L_x_3083:
[----:B-1----:R1:W2:Y:S02]  /*31dc0*/  SYNCS.PHASECHK.TRANS64.TRYWAIT P2, [R4+URZ+0x38830], R5 ;  /* 0x03883005040075a7 */ /* 0x0022a4000804017f */
[----:B--2---:R-:W-:Y:S05]  /*31dd0*/  @!P2 NANOSLEEP.SYNCS 0x989680 ;  /* 0x009896800000a95d */ /* 0x004fea0003900000 */
[----:B------:R-:W2:Y:S02]  /*31de0*/  @!P2 SYNCS.PHASECHK.TRANS64 P2, [R4+URZ+0x38830], R5 ;  /* 0x038830050400a5a7 */ /* 0x000ea4000804007f */
[----:B--2---:R-:W-:Y:S05]  /*31df0*/  @!P2 BRA `(.L_x_3083) ;  /* 0xfffffffc00f0a947 */ /* 0x004fea000383ffff */
[----:B------:R-:W-:Y:S05]  /*31e00*/  BRA `(.L_x_3082) ;  /* 0xfffffed000e47947 */ /* 0x000fea000383ffff */
.L_x_3088:
[----:B-1----:R1:W2:Y:S02]  /*31e10*/  SYNCS.PHASECHK.TRANS64.TRYWAIT P2, [R9+URZ+0x38850], R0 ;  /* 0x03885000090075a7 */ /* 0x0022a4000804017f */
[----:B--2---:R-:W-:Y:S05]  /*31e20*/  @!P2 NANOSLEEP.SYNCS 0x989680 ;  /* 0x009896800000a95d */ /* 0x004fea0003900000 */
[----:B------:R-:W2:Y:S02]  /*31e30*/  @!P2 SYNCS.PHASECHK.TRANS64 P2, [R9+URZ+0x38850], R0 ;  /* 0x038850000900a5a7 */ /* 0x000ea4000804007f */
[----:B--2---:R-:W-:Y:S05]  /*31e40*/  @!P2 BRA `(.L_x_3088) ;  /* 0xfffffffc00f0a947 */ /* 0x004fea000383ffff */
[----:B------:R-:W-:Y:S05]  /*31e50*/  BRA `(.L_x_3087) ;  /* 0xffffff0800a07947 */ /* 0x000fea000383ffff */
.L_x_3094:
[----:B-1----:R1:W2:Y:S02]  /*31e60*/  SYNCS.PHASECHK.TRANS64.TRYWAIT P0, [R0+URZ+0x38850], R7 ;  /* 0x03885007000075a7 */ /* 0x0022a4000800017f */
[----:B--2---:R-:W-:Y:S05]  /*31e70*/  @!P0 NANOSLEEP.SYNCS 0x989680 ;  /* 0x009896800000895d */ /* 0x004fea0003900000 */
[----:B------:R-:W2:Y:S02]  /*31e80*/  @!P0 SYNCS.PHASECHK.TRANS64 P0, [R0+URZ+0x38850], R7 ;  /* 0x03885007000085a7 */ /* 0x000ea4000800007f */
[----:B--2---:R-:W-:Y:S05]  /*31e90*/  @!P0 BRA `(.L_x_3094) ;  /* 0xfffffffc00f08947 */ /* 0x004fea000383ffff */
[----:B------:R-:W-:Y:S05]  /*31ea0*/  BRA `(.L_x_3093) ;  /* 0xffffff2000c47947 */ /* 0x000fea000383ffff */
.L_x_3130:
[----:B------:R-:W1:Y:S01]  /*31eb0*/  S2R R6, SR_TID.X ;  /* 0x0000000000067919 */ /* 0x000e620000002100 */
[----:B------:R-:W-:Y:S01]  /*31ec0*/  BSSY B1, `(.L_x_3346) ;  /* 0x000000a000017945 */ /* 0x000fe20003800000 */
[----:B------:R-:W-:Y:S02]  /*31ed0*/  IMAD.MOV.U32 R12, RZ, RZ, RZ ;  /* 0x000000ffff0c7224 */ /* 0x000fe400078e00ff */
[----:B------:R-:W-:Y:S02]  /*31ee0*/  IMAD.MOV.U32 R11, RZ, RZ, 0x1f ;  /* 0x0000001fff0b7424 */ /* 0x000fe400078e00ff */
[----:B------:R-:W-:Y:S01]  /*31ef0*/  IMAD.MOV.U32 R15, RZ, RZ, -0x1 ;  /* 0xffffffffff0f7424 */ /* 0x000fe200078e00ff */
[----:B-1----:R-:W-:-:S04]  /*31f00*/  SHF.R.U32.HI R6, RZ, 0x5, R6 ;  /* 0x00000005ff067819 */ /* 0x002fc80000011606 */
[----:B------:R-:W-:-:S05]  /*31f10*/  LOP3.LUT R6, R6, 0x3, RZ, 0xc0, !PT ;  /* 0x0000000306067812 */ /* 0x000fca00078ec0ff */
[----:B0-----:R-:W-:-:S07]  /*31f20*/  IMAD.MOV.U32 R13, RZ, RZ, R6 ;  /* 0x000000ffff0d7224 */ /* 0x001fce00078e0006 */
[----:B------:R-:W-:Y:S05]  /*31f30*/  WARPSYNC.COLLECTIVE R15, `(.L_x_3347) ;  /* 0x000000000f087348 */ /* 0x000fea0003c00000 */
[----:B------:R0:W1:Y:S02]  /*31f40*/  SHFL.IDX P6, R14, R13, R12, R11 ;  /* 0x0000000c0d0e7389 */ /* 0x00006400000c000b */
[----:B01----:R-:W-:Y:S01]  /*31f50*/  ENDCOLLECTIVE ;  /* 0x000000000000791b */ /* 0x003fe20003800000 */
.L_x_3347:
[----:B------:R-:W-:Y:S05]  /*31f60*/  BSYNC B1 ;  /* 0x0000000000017941 */ /* 0x000fea0003800000 */
.L_x_3346:
[----:B------:R-:W-:Y:S05]  /*31f70*/  BRA `(.L_x_3348) ;  /* 0xffffff7000d87947 */ /* 0x000fea000383ffff */
.L_x_3132:
[----:B------:R-:W-:Y:S01]  /*31f80*/  BSSY B1, `(.L_x_3349) ;  /* 0x0000006000017945 */ /* 0x000fe20003800000 */
[----:B------:R-:W-:-:S07]  /*31f90*/  IMAD.MOV.U32 R15, RZ, RZ, -0x1 ;  /* 0xffffffffff0f7424 */ /* 0x000fce00078e00ff */
[----:B01----:R-:W-:Y:S05]  /*31fa0*/  WARPSYNC.COLLECTIVE R15, `(.L_x_3350) ;  /* 0x000000000f0c7348 */ /* 0x003fea0003c00000 */
[----:B------:R-:W-:Y:S02]  /*31fb0*/  ELECT P6, UR62, PT ;  /* 0x00000000003e782f */ /* 0x000fe400038c0000 */
[----:B------:R-:W-:Y:S01]  /*31fc0*/  MOV R14, UR62 ;  /* 0x0000003e000e7c02 */ /* 0x000fe20008000f00 */
[----:B01----:R-:W-:Y:S10]  /*31fd0*/  ENDCOLLECTIVE ;  /* 0x000000000000791b */ /* 0x003ff40003800000 */
.L_x_3350:
[----:B------:R-:W-:Y:S05]  /*31fe0*/  BSYNC B1 ;  /* 0x0000000000017941 */ /* 0x000fea0003800000 */
.L_x_3349:
[----:B------:R-:W-:Y:S05]  /*31ff0*/  BRA `(.L_x_3131) ;  /* 0xffffff7000d07947 */ /* 0x000fea000383ffff */
.L_x_3134:
[----:B-1----:R-:W2:Y:S02]  /*32000*/  LDL R3, [R1+0x4] ;  /* 0x0000040001037983 */ /* 0x002ea40000100800 */
[----:B--2---:R1:W2:Y:S02]  /*32010*/  SYNCS.PHASECHK.TRANS64.TRYWAIT P0, [R3+URZ+0x38820], R2 ;  /* 0x03882002030075a7 */ /* 0x0042a4000800017f */
[----:B--2---:R-:W-:Y:S05]  /*32020*/  @!P0 NANOSLEEP.SYNCS 0x989680 ;  /* 0x009896800000895d */ /* 0x004fea0003900000 */
[----:B------:R-:W2:Y:S02]  /*32030*/  @!P0 SYNCS.PHASECHK.TRANS64 P0, [R3+URZ+0x38820], R2 ;  /* 0x03882002030085a7 */ /* 0x000ea4000800007f */
[----:B--2---:R-:W-:Y:S05]  /*32040*/  @!P0 BRA `(.L_x_3134) ;  /* 0xfffffffc00ec8947 */ /* 0x004fea000383ffff */
[----:B------:R-:W-:Y:S05]  /*32050*/  BRA `(.L_x_3351) ;  /* 0xffffff7000e07947 */ /* 0x000fea000383ffff */
.L_x_3138:
[----:B-1----:R1:W2:Y:S02]  /*32060*/  SYNCS.PHASECHK.TRANS64.TRYWAIT P0, [R5+URZ+0x388a0], R8 ;  /* 0x0388a008050075a7 */ /* 0x0022a4000800017f */
[----:B--2---:R-:W-:Y:S05]  /*32070*/  @!P0 NANOSLEEP.SYNCS 0x989680 ;  /* 0x009896800000895d */ /* 0x004fea0003900000 */
[----:B------:R-:W2:Y:S02]  /*32080*/  @!P0 SYNCS.PHASECHK.TRANS64 P0, [R5+URZ+0x388a0], R8 ;  /* 0x0388a008050085a7 */ /* 0x000ea4000800007f */
[----:B--2---:R-:W-:Y:S05]  /*32090*/  @!P0 BRA `(.L_x_3138) ;  /* 0xfffffffc00f08947 */ /* 0x004fea000383ffff */
[----:B------:R-:W-:Y:S05]  /*320a0*/  BRA `(.L_x_3352) ;  /* 0xffffff7400047947 */ /* 0x000fea000383ffff */
.L_x_3146:
[----:B--2---:R2:W3:Y:S02]  /*320b0*/  SYNCS.PHASECHK.TRANS64.TRYWAIT P0, [R5+URZ+0x388c0], R8 ;  /* 0x0388c008050075a7 */ /* 0x0044e4000800017f */
[----:B---3--:R-:W-:Y:S05]  /*320c0*/  @!P0 NANOSLEEP.SYNCS 0x989680 ;  /* 0x009896800000895d */ /* 0x008fea0003900000 */
[----:B------:R-:W3:Y:S02]  /*320d0*/  @!P0 SYNCS.PHASECHK.TRANS64 P0, [R5+URZ+0x388c0], R8 ;  /* 0x0388c008050085a7 */ /* 0x000ee4000800007f */
[----:B---3--:R-:W-:Y:S05]  /*320e0*/  @!P0 BRA `(.L_x_3146) ;  /* 0xfffffffc00f08947 */ /* 0x008fea000383ffff */
[----:B------:R-:W-:Y:S05]  /*320f0*/  BRA `(.L_x_3353) ;  /* 0xffffff7800487947 */ /* 0x000fea000383ffff */
.L_x_3156:
[----:B-1----:R1:W2:Y:S02]  /*32100*/  SYNCS.PHASECHK.TRANS64.TRYWAIT P1, [R6+URZ+0x388a0], R5 ;  /* 0x0388a005060075a7 */ /* 0x0022a4000802017f */
[----:B--2---:R-:W-:Y:S05]  /*32110*/  @!P1 NANOSLEEP.SYNCS 0x989680 ;  /* 0x009896800000995d */ /* 0x004fea0003900000 */
[----:B------:R-:W2:Y:S02]  /*32120*/  @!P1 SYNCS.PHASECHK.TRANS64 P1, [R6+URZ+0x388a0], R5 ;  /* 0x0388a005060095a7 */ /* 0x000ea4000802007f */
[----:B--2---:R-:W-:Y:S05]  /*32130*/  @!P1 BRA `(.L_x_3156) ;  /* 0xfffffffc00f09947 */ /* 0x004fea000383ffff */
[----:B------:R-:W-:Y:S05]  /*32140*/  BRA `(.L_x_3354) ;  /* 0xffffff7c00d87947 */ /* 0x000fea000383ffff */
.L_x_3164:
[----:B--2---:R2:W3:Y:S02]  /*32150*/  SYNCS.PHASECHK.TRANS64.TRYWAIT P1, [R6+URZ+0x388c0], R5 ;  /* 0x0388c005060075a7 */ /* 0x0044e4000802017f */
[----:B---3--:R-:W-:Y:S05]  /*32160*/  @!P1 NANOSLEEP.SYNCS 0x989680 ;  /* 0x009896800000995d */ /* 0x008fea0003900000 */
[----:B------:R-:W3:Y:S02]  /*32170*/  @!P1 SYNCS.PHASECHK.TRANS64 P1, [R6+URZ+0x388c0], R5 ;  /* 0x0388c005060095a7 */ /* 0x000ee4000802007f */
[----:B---3--:R-:W-:Y:S05]  /*32180*/  @!P1 BRA `(.L_x_3164) ;  /* 0xfffffffc00f09947 */ /* 0x008fea000383ffff */
[----:B------:R-:W-:Y:S05]  /*32190*/  BRA `(.L_x_3355) ;  /* 0xffffff8400187947 */ /* 0x000fea000383ffff */
.L_x_3180:
        /* <DEDUP_REMOVED lines=11> */
.L_x_3357:
[----:B------:R-:W-:Y:S05]  /*32250*/  BSYNC B0 ;  /* 0x0000000000007941 */ /* 0x000fea0003800000 */
.L_x_3356:
[----:B------:R-:W-:Y:S05]  /*32260*/  BRA `(.L_x_3358) ;  /* 0xffffff9000387947 */ /* 0x000fea000383ffff */
.L_x_3182:
[----:B------:R-:W-:Y:S01]  /*32270*/  BSSY B0, `(.L_x_3359) ;  /* 0x0000006000007945 */ /* 0x000fe20003800000 */
[----:B------:R-:W-:-:S07]  /*32280*/  IMAD.MOV.U32 R15, RZ, RZ, -0x1 ;  /* 0xffffffffff0f7424 */ /* 0x000fce00078e00ff */
[----:B01----:R-:W-:Y:S05]  /*32290*/  WARPSYNC.COLLECTIVE R15, `(.L_x_3360) ;  /* 0x000000000f0c7348 */ /* 0x003fea0003c00000 */
[----:B------:R-:W-:Y:S02]  /*322a0*/  ELECT P6, UR62, PT ;  /* 0x00000000003e782f */ /* 0x000fe400038c0000 */
[----:B------:R-:W-:Y:S01]  /*322b0*/  MOV R14, UR62 ;  /* 0x0000003e000e7c02 */ /* 0x000fe20008000f00 */
[----:B01----:R-:W-:Y:S10]  /*322c0*/  ENDCOLLECTIVE ;  /* 0x000000000000791b */ /* 0x003ff40003800000 */
.L_x_3360:
[----:B------:R-:W-:Y:S05]  /*322d0*/  BSYNC B0 ;  /* 0x0000000000007941 */ /* 0x000fea0003800000 */
.L_x_3359:
[----:B------:R-:W-:Y:S05]  /*322e0*/  BRA `(.L_x_3361) ;  /* 0xffffff9000487947 */ /* 0x000fea000383ffff */
.L_x_3184:
[----:B-1----:R1:W2:Y:S02]  /*322f0*/  SYNCS.PHASECHK.TRANS64.TRYWAIT P0, [R0+URZ+0x38840], R2 ;  /* 0x03884002000075a7 */ /* 0x0022a4000800017f */
[----:B--2---:R-:W-:Y:S05]  /*32300*/  @!P0 NANOSLEEP.SYNCS 0x989680 ;  /* 0x009896800000895d */ /* 0x004fea0003900000 */
[----:B------:R-:W2:Y:S02]  /*32310*/  @!P0 SYNCS.PHASECHK.TRANS64 P0, [R0+URZ+0x38840], R2 ;  /* 0x03884002000085a7 */ /* 0x000ea4000800007f */
[----:B--2---:R-:W-:Y:S05]  /*32320*/  @!P0 BRA `(.L_x_3184) ;  /* 0xfffffffc00f08947 */ /* 0x004fea000383ffff */
[----:B------:R-:W-:Y:S05]  /*32330*/  BRA `(.L_x_3362) ;  /* 0xffffff9000b87947 */ /* 0x000fea000383ffff */
.L_x_3188:
[----:B------:R-:W2:Y:S01]  /*32340*/  LDL.LU R11, [R1+0x40] ;  /* 0x00004000010b7983 */ /* 0x000ea20000300800 */
[----:B------:R-:W-:Y:S02]  /*32350*/  IMAD.MOV.U32 R13, RZ, RZ, R2 ;  /* 0x000000ffff0d7224 */ /* 0x000fe400078e0002 */
[----:B------:R-:W-:Y:S02]  /*32360*/  IMAD.MOV.U32 R12, RZ, RZ, RZ ;  /* 0x000000ffff0c7224 */ /* 0x000fe400078e00ff */
[----:B------:R-:W-:Y:S02]  /*32370*/  IMAD.MOV.U32 R15, RZ, RZ, -0x1 ;  /* 0xffffffffff0f7424 */ /* 0x000fe400078e00ff */
[----:B------:R-:W-:Y:S02]  /*32380*/  IMAD R17, R17, 0x80, R10 ;  /* 0x0000008011117824 */ /* 0x000fe400078e020a */
[----:B--2---:R-:W-:Y:S02]  /*32390*/  IMAD R0, R11, R7, RZ ;  /* 0x000000070b007224 */ /* 0x004fe400078e02ff */
[----:B------:R-:W-:-:S03]  /*323a0*/  IMAD.MOV.U32 R11, RZ, RZ, 0x181f ;  /* 0x0000181fff0b7424 */ /* 0x000fc600078e00ff */
[----:B------:R-:W-:-:S13]  /*323b0*/  ISETP.GE.AND P5, PT, R17, R0, PT ;  /* 0x000000001100720c */ /* 0x000fda0003fa6270 */
[----:B-----5:R-:W-:Y:S05]  /*323c0*/  WARPSYNC.COLLECTIVE R15, `(.L_x_3363) ;  /* 0x000000000f087348 */ /* 0x020fea0003c00000 */
[----:B------:R0:W1:Y:S02]  /*323d0*/  SHFL.IDX P6, R14, R13, R12, R11 ;  /* 0x0000000c0d0e7389 */ /* 0x00006400000c000b */
[----:B01---5:R-:W-:Y:S01]  /*323e0*/  ENDCOLLECTIVE ;  /* 0x000000000000791b */ /* 0x023fe20003800000 */
.L_x_3363:
[----:B------:R-:W-:Y:S02]  /*323f0*/  IMAD.MOV.U32 R13, RZ, RZ, R3 ;  /* 0x000000ffff0d7224 */ /* 0x000fe400078e0003 */
[----:B------:R-:W-:-:S07]  /*32400*/  IMAD.MOV.U32 R4, RZ, RZ, R14 ;  /* 0x000000ffff047224 */ /* 0x000fce00078e000e */
[----:B------:R-:W-:Y:S05]  /*32410*/  WARPSYNC.COLLECTIVE R15, `(.L_x_3364) ;  /* 0x000000000f087348 */ /* 0x000fea0003c00000 */
[----:B------:R0:W1:Y:S02]  /*32420*/  SHFL.IDX P6, R14, R13, R12, R11 ;  /* 0x0000000c0d0e7389 */ /* 0x00006400000c000b */
[----:B01----:R-:W-:Y:S01]  /*32430*/  ENDCOLLECTIVE ;  /* 0x000000000000791b */ /* 0x003fe20003800000 */
.L_x_3364:
        /* <DEDUP_REMOVED lines=19> */
.L_x_3365:
[----:B------:R-:W-:-:S05]  /*32570*/  VIADD R4, R17, 0x10 ;  /* 0x0000001011047836 */ /* 0x000fca0000000000 */
[----:B------:R-:W-:Y:S01]  /*32580*/  ISETP.GE.AND P5, PT, R4, R0, PT ;  /* 0x000000000400720c */ /* 0x000fe20003fa6270 */
[----:B------:R-:W-:Y:S02]  /*32590*/  IMAD.MOV.U32 R13, RZ, RZ, R3 ;  /* 0x000000ffff0d7224 */ /* 0x000fe400078e0003 */
[----:B------:R-:W-:-:S10]  /*325a0*/  IMAD.MOV.U32 R6, RZ, RZ, R14 ;  /* 0x000000ffff067224 */ /* 0x000fd400078e000e */
[----:B------:R-:W-:Y:S05]  /*325b0*/  WARPSYNC.COLLECTIVE R15, `(.L_x_3366) ;  /* 0x000000000f087348 */ /* 0x000fea0003c00000 */
[----:B------:R0:W1:Y:S02]  /*325c0*/  SHFL.IDX P6, R14, R13, R12, R11 ;  /* 0x0000000c0d0e7389 */ /* 0x00006400000c000b */
[----:B01----:R-:W-:Y:S01]  /*325d0*/  ENDCOLLECTIVE ;  /* 0x000000000000791b */ /* 0x003fe20003800000 */
.L_x_3366:
        /* <DEDUP_REMOVED lines=19> */
.L_x_3367:
[----:B------:R-:W-:-:S05]  /*32710*/  VIADD R4, R17, 0x20 ;  /* 0x0000002011047836 */ /* 0x000fca0000000000 */
[----:B------:R-:W-:Y:S01]  /*32720*/  ISETP.GE.AND P5, PT, R4, R0, PT ;  /* 0x000000000400720c */ /* 0x000fe20003fa6270 */
[----:B------:R-:W-:Y:S02]  /*32730*/  IMAD.MOV.U32 R13, RZ, RZ, R3 ;  /* 0x000000ffff0d7224 */ /* 0x000fe400078e0003 */
[----:B------:R-:W-:-:S10]  /*32740*/  IMAD.MOV.U32 R6, RZ, RZ, R14 ;  /* 0x000000ffff067224 */ /* 0x000fd400078e000e */
[----:B------:R-:W-:Y:S05]  /*32750*/  WARPSYNC.COLLECTIVE R15, `(.L_x_3368) ;  /* 0x000000000f087348 */ /* 0x000fea0003c00000 */
[----:B------:R0:W1:Y:S02]  /*32760*/  SHFL.IDX P6, R14, R13, R12, R11 ;  /* 0x0000000c0d0e7389 */ /* 0x00006400000c000b */
[----:B01----:R-:W-:Y:S01]  /*32770*/  ENDCOLLECTIVE ;  /* 0x000000000000791b */ /* 0x003fe20003800000 */
.L_x_3368:
        /* <DEDUP_REMOVED lines=19> */
.L_x_3369:
[----:B------:R-:W-:-:S05]  /*328b0*/  VIADD R4, R17, 0x30 ;  /* 0x0000003011047836 */ /* 0x000fca0000000000 */
[----:B------:R-:W-:Y:S01]  /*328c0*/  ISETP.GE.AND P5, PT, R4, R0, PT ;  /* 0x000000000400720c */ /* 0x000fe20003fa6270 */
[----:B------:R-:W-:Y:S02]  /*328d0*/  IMAD.MOV.U32 R13, RZ, RZ, R3 ;  /* 0x000000ffff0d7224 */ /* 0x000fe400078e0003 */
[----:B------:R-:W-:-:S10]  /*328e0*/  IMAD.MOV.U32 R6, RZ, RZ, R14 ;  /* 0x000000ffff067224 */ /* 0x000fd400078e000e */
[----:B------:R-:W-:Y:S05]  /*328f0*/  WARPSYNC.COLLECTIVE R15, `(.L_x_3370) ;  /* 0x000000000f087348 */ /* 0x000fea0003c00000 */
[----:B------:R0:W1:Y:S02]  /*32900*/  SHFL.IDX P6, R14, R13, R12, R11 ;  /* 0x0000000c0d0e7389 */ /* 0x00006400000c000b */
[----:B01----:R-:W-:Y:S01]  /*32910*/  ENDCOLLECTIVE ;  /* 0x000000000000791b */ /* 0x003fe20003800000 */
.L_x_3370:
        /* <DEDUP_REMOVED lines=19> */
.L_x_3371:
[----:B------:R-:W-:-:S05]  /*32a50*/  VIADD R4, R17, 0x40 ;  /* 0x0000004011047836 */ /* 0x000fca0000000000 */
[----:B------:R-:W-:Y:S01]  /*32a60*/  ISETP.GE.AND P5, PT, R4, R0, PT ;  /* 0x000000000400720c */ /* 0x000fe20003fa6270 */
[----:B------:R-:W-:Y:S02]  /*32a70*/  IMAD.MOV.U32 R13, RZ, RZ, R3 ;  /* 0x000000ffff0d7224 */ /* 0x000fe400078e0003 */
[----:B------:R-:W-:-:S10]  /*32a80*/  IMAD.MOV.U32 R6, RZ, RZ, R14 ;  /* 0x000000ffff067224 */ /* 0x000fd400078e000e */
[----:B------:R-:W-:Y:S05]  /*32a90*/  WARPSYNC.COLLECTIVE R15, `(.L_x_3372) ;  /* 0x000000000f087348 */ /* 0x000fea0003c00000 */
[----:B------:R0:W1:Y:S02]  /*32aa0*/  SHFL.IDX P6, R14, R13, R12, R11 ;  /* 0x0000000c0d0e7389 */ /* 0x00006400000c000b */
[----:B01----:R-:W-:Y:S01]  /*32ab0*/  ENDCOLLECTIVE ;  /* 0x000000000000791b */ /* 0x003fe20003800000 */
.L_x_3372:
        /* <DEDUP_REMOVED lines=19> */
.L_x_3373:
[----:B------:R-:W-:-:S05]  /*32bf0*/  VIADD R4, R17, 0x50 ;  /* 0x0000005011047836 */ /* 0x000fca0000000000 */
[----:B------:R-:W-:Y:S01]  /*32c00*/  ISETP.GE.AND P5, PT, R4, R0, PT ;  /* 0x000000000400720c */ /* 0x000fe20003fa6270 */
[----:B------:R-:W-:Y:S02]  /*32c10*/  IMAD.MOV.U32 R13, RZ, RZ, R3 ;  /* 0x000000ffff0d7224 */ /* 0x000fe400078e0003 */
[----:B------:R-:W-:-:S10]  /*32c20*/  IMAD.MOV.U32 R6, RZ, RZ, R14 ;  /* 0x000000ffff067224 */ /* 0x000fd400078e000e */
[----:B------:R-:W-:Y:S05]  /*32c30*/  WARPSYNC.COLLECTIVE R15, `(.L_x_3374) ;  /* 0x000000000f087348 */ /* 0x000fea0003c00000 */
[----:B------:R0:W1:Y:S02]  /*32c40*/  SHFL.IDX P6, R14, R13, R12, R11 ;  /* 0x0000000c0d0e7389 */ /* 0x00006400000c000b */
[----:B01----:R-:W-:Y:S01]  /*32c50*/  ENDCOLLECTIVE ;  /* 0x000000000000791b */ /* 0x003fe20003800000 */
.L_x_3374:
        /* <DEDUP_REMOVED lines=19> */
.L_x_3375:
[----:B------:R-:W-:-:S05]  /*32d90*/  VIADD R5, R17, 0x60 ;  /* 0x0000006011057836 */ /* 0x000fca0000000000 */
[----:B------:R-:W-:Y:S01]  /*32da0*/  ISETP.GE.AND P5, PT, R5, R0, PT ;  /* 0x000000000500720c */ /* 0x000fe20003fa6270 */
[----:B------:R-:W-:Y:S02]  /*32db0*/  IMAD.MOV.U32 R13, RZ, RZ, R3 ;  /* 0x000000ffff0d7224 */ /* 0x000fe400078e0003 */
[----:B------:R-:W-:-:S10]  /*32dc0*/  IMAD.MOV.U32 R6, RZ, RZ, R14 ;  /* 0x000000ffff067224 */ /* 0x000fd400078e000e */
[----:B------:R-:W-:Y:S05]  /*32dd0*/  WARPSYNC.COLLECTIVE R15, `(.L_x_3376) ;  /* 0x000000000f087348 */ /* 0x000fea0003c00000 */
[----:B------:R0:W1:Y:S02]  /*32de0*/  SHFL.IDX P6, R14, R13, R12, R11 ;  /* 0x0000000c0d0e7389 */ /* 0x00006400000c000b */
[----:B01----:R-:W-:Y:S01]  /*32df0*/  ENDCOLLECTIVE ;  /* 0x000000000000791b */ /* 0x003fe20003800000 */
.L_x_3376:
        /* <DEDUP_REMOVED lines=19> */
.L_x_3377:
[----:B------:R-:W-:Y:S02]  /*32f30*/  IMAD.MOV.U32 R13, RZ, RZ, R3 ;  /* 0x000000ffff0d7224 */ /* 0x000fe400078e0003 */
[----:B------:R-:W-:-:S07]  /*32f40*/  IMAD.MOV.U32 R6, RZ, RZ, R14 ;  /* 0x000000ffff067224 */ /* 0x000fce00078e000e */
[----:B------:R-:W-:Y:S05]  /*32f50*/  WARPSYNC.COLLECTIVE R15, `(.L_x_3378) ;  /* 0x000000000f087348 */ /* 0x000fea0003c00000 */
[----:B------:R0:W1:Y:S02]  /*32f60*/  SHFL.IDX P6, R14, R13, R12, R11 ;  /* 0x0000000c0d0e7389 */ /* 0x00006400000c000b */
[----:B01----:R-:W-:Y:S01]  /*32f70*/  ENDCOLLECTIVE ;  /* 0x000000000000791b */ /* 0x003fe20003800000 */
.L_x_3378:
[----:B------:R-:W-:Y:S01]  /*32f80*/  IMAD.MOV.U32 R3, RZ, RZ, R14 ;  /* 0x000000ffff037224 */ /* 0x000fe200078e000e */
[----:B------:R-:W-:Y:S06]  /*32f90*/  BRA `(.L_x_3379) ;  /* 0xffffff9400b07947 */ /* 0x000fec000383ffff */
.L_x_3193:
[----:B0-----:R-:W2:Y:S02]  /*32fa0*/  LDL R2, [R1+0x4] ;  /* 0x0000040001027983 */ /* 0x001ea40000100800 */
[----:B--2---:R0:W1:Y:S02]  /*32fb0*/  SYNCS.PHASECHK.TRANS64.TRYWAIT P0, [R2+URZ+0x38820], R0 ;  /* 0x03882000020075a7 */ /* 0x004064000800017f */
[----:B-1----:R-:W-:Y:S05]  /*32fc0*/  @!P0 NANOSLEEP.SYNCS 0x989680 ;  /* 0x009896800000895d */ /* 0x002fea0003900000 */
[----:B------:R-:W1:Y:S02]  /*32fd0*/  @!P0 SYNCS.PHASECHK.TRANS64 P0, [R2+URZ+0x38820], R0 ;  /* 0x03882000020085a7 */ /* 0x000e64000800007f */
[----:B-1----:R-:W-:Y:S05]  /*32fe0*/  @!P0 BRA `(.L_x_3193) ;  /* 0xfffffffc00ec8947 */ /* 0x002fea000383ffff */
[----:B------:R-:W-:Y:S05]  /*32ff0*/  BRA `(.L_x_3380) ;  /* 0xffffff9800307947 */ /* 0x000fea000383ffff */
.L_x_3202:
[----:B-1----:R1:W2:Y:S02]  /*33000*/  SYNCS.PHASECHK.TRANS64.TRYWAIT P0, [R3+URZ+0x38840], R0 ;  /* 0x03884000030075a7 */ /* 0x0022a4000800017f */
[----:B--2---:R-:W-:Y:S05]  /*33010*/  @!P0 NANOSLEEP.SYNCS 0x989680 ;  /* 0x009896800000895d */ /* 0x004fea0003900000 */
[----:B------:R-:W2:Y:S02]  /*33020*/  @!P0 SYNCS.PHASECHK.TRANS64 P0, [R3+URZ+0x38840], R0 ;  /* 0x03884000030085a7 */ /* 0x000ea4000800007f */
[----:B--2---:R-:W-:Y:S05]  /*33030*/  @!P0 BRA `(.L_x_3202) ;  /* 0xfffffffc00f08947 */ /* 0x004fea000383ffff */
[----:B------:R-:W-:Y:S05]  /*33040*/  BRA `(.L_x_3381) ;  /* 0xffffff9800f87947 */ /* 0x000fea000383ffff */
.L_x_3210:
[----:B0-----:R0:W1:Y:S02]  /*33050*/  SYNCS.PHASECHK.TRANS64.TRYWAIT P0, [R3+URZ+0x60], R0 ;  /* 0x00006000030075a7 */ /* 0x001064000800017f */
[----:B-1----:R-:W-:Y:S05]  /*33060*/  @!P0 NANOSLEEP.SYNCS 0x989680 ;  /* 0x009896800000895d */ /* 0x002fea0003900000 */
[----:B------:R-:W1:Y:S02]  /*33070*/  @!P0 SYNCS.PHASECHK.TRANS64 P0, [R3+URZ+0x60], R0 ;  /* 0x00006000030085a7 */ /* 0x000e64000800007f */
[----:B-1----:R-:W-:Y:S05]  /*33080*/  @!P0 BRA `(.L_x_3210) ;  /* 0xfffffffc00f08947 */ /* 0x002fea000383ffff */
[----:B------:R-:W-:Y:S05]  /*33090*/  BRA `(.L_x_3382) ;  /* 0xffffffa000547947 */ /* 0x000fea000383ffff */
.L_x_3221:
[----:B--2---:R2:W3:Y:S02]  /*330a0*/  SYNCS.PHASECHK.TRANS64.TRYWAIT P0, [R3+URZ+0x38840], R2 ;  /* 0x03884002030075a7 */ /* 0x0044e4000800017f */
[----:B---3--:R-:W-:Y:S05]  /*330b0*/  @!P0 NANOSLEEP.SYNCS 0x989680 ;  /* 0x009896800000895d */ /* 0x008fea0003900000 */
[----:B------:R-:W3:Y:S02]  /*330c0*/  @!P0 SYNCS.PHASECHK.TRANS64 P0, [R3+URZ+0x38840], R2 ;  /* 0x03884002030085a7 */ /* 0x000ee4000800007f */
[----:B---3--:R-:W-:Y:S05]  /*330d0*/  @!P0 BRA `(.L_x_3221) ;  /* 0xfffffffc00f08947 */ /* 0x008fea000383ffff */
[----:B------:R-:W-:Y:S05]  /*330e0*/  BRA `(.L_x_3383) ;  /* 0xffffffa800807947 */ /* 0x000fea000383ffff */
.L_x_3229:
[----:B-1----:R1:W2:Y:S02]  /*330f0*/  SYNCS.PHASECHK.TRANS64.TRYWAIT P0, [R2+URZ+0x60], R3 ;  /* 0x00006003020075a7 */ /* 0x0022a4000800017f */
[----:B--2---:R-:W-:Y:S05]  /*33100*/  @!P0 NANOSLEEP.SYNCS 0x989680 ;  /* 0x009896800000895d */ /* 0x004fea0003900000 */
[----:B------:R-:W2:Y:S02]  /*33110*/  @!P0 SYNCS.PHASECHK.TRANS64 P0, [R2+URZ+0x60], R3 ;  /* 0x00006003020085a7 */ /* 0x000ea4000800007f */
[----:B--2---:R-:W-:Y:S05]  /*33120*/  @!P0 BRA `(.L_x_3229) ;  /* 0xfffffffc00f08947 */ /* 0x004fea000383ffff */
[----:B------:R-:W-:Y:S05]  /*33130*/  BRA `(.L_x_3384) ;  /* 0xffffffac00dc7947 */ /* 0x000fea000383ffff */
.L_x_3240:
[----:B----4-:R4:W0:Y:S02]  /*33140*/  SYNCS.PHASECHK.TRANS64.TRYWAIT P0, [R2+URZ+0x38840], R3 ;  /* 0x03884003020075a7 */ /* 0x010824000800017f */
[----:B0-----:R-:W-:Y:S05]  /*33150*/  @!P0 NANOSLEEP.SYNCS 0x989680 ;  /* 0x009896800000895d */ /* 0x001fea0003900000 */
[----:B------:R-:W0:Y:S02]  /*33160*/  @!P0 SYNCS.PHASECHK.TRANS64 P0, [R2+URZ+0x38840], R3 ;  /* 0x03884003020085a7 */ /* 0x000e24000800007f */
[----:B0-----:R-:W-:Y:S05]  /*33170*/  @!P0 BRA `(.L_x_3240) ;  /* 0xfffffffc00f08947 */ /* 0x001fea000383ffff */
[----:B------:R-:W-:Y:S05]  /*33180*/  BRA `(.L_x_3385) ;  /* 0xffffffb400d47947 */ /* 0x000fea000383ffff */
.L_x_3248:
[----:B-1----:R1:W2:Y:S02]  /*33190*/  SYNCS.PHASECHK.TRANS64.TRYWAIT P0, [R2+URZ+0x60], R5 ;  /* 0x00006005020075a7 */ /* 0x0022a4000800017f */
[----:B--2---:R-:W-:Y:S05]  /*331a0*/  @!P0 NANOSLEEP.SYNCS 0x989680 ;  /* 0x009896800000895d */ /* 0x004fea0003900000 */
[----:B------:R-:W2:Y:S02]  /*331b0*/  @!P0 SYNCS.PHASECHK.TRANS64 P0, [R2+URZ+0x60], R5 ;  /* 0x00006005020085a7 */ /* 0x000ea4000800007f */
[----:B--2---:R-:W-:Y:S05]  /*331c0*/  @!P0 BRA `(.L_x_3248) ;  /* 0xfffffffc00f08947 */ /* 0x004fea000383ffff */
[----:B------:R-:W-:Y:S05]  /*331d0*/  BRA `(.L_x_3386) ;  /* 0xffffffbc00307947 */ /* 0x000fea000383ffff */
.L_x_3261:
[----:B0-----:R0:W2:Y:S02]  /*331e0*/  SYNCS.PHASECHK.TRANS64.TRYWAIT P0, [R0+URZ+0x38860], R2 ;  /* 0x03886002000075a7 */ /* 0x0010a4000800017f */
[----:B--2---:R-:W-:Y:S05]  /*331f0*/  @!P0 NANOSLEEP.SYNCS 0x989680 ;  /* 0x009896800000895d */ /* 0x004fea0003900000 */
[----:B------:R-:W2:Y:S02]  /*33200*/  @!P0 SYNCS.PHASECHK.TRANS64 P0, [R0+URZ+0x38860], R2 ;  /* 0x03886002000085a7 */ /* 0x000ea4000800007f */
[----:B--2---:R-:W-:Y:S05]  /*33210*/  @!P0 BRA `(.L_x_3261) ;  /* 0xfffffffc00f08947 */ /* 0x004fea000383ffff */
[----:B------:R-:W-:Y:S05]  /*33220*/  BRA `(.L_x_3387) ;  /* 0xffffffc4000c7947 */ /* 0x000fea000383ffff */
.L_x_3270:
[----:B------:R-:W-:Y:S01]  /*33230*/  BSSY B0, `(.L_x_3388) ;  /* 0x0000008000007945 */ /* 0x000fe20003800000 */
[----:B0-----:R-:W-:Y:S02]  /*33240*/  IMAD.MOV.U32 R13, RZ, RZ, R16 ;  /* 0x000000ffff0d7224 */ /* 0x001fe400078e0010 */
[----:B------:R-:W-:Y:S02]  /*33250*/  IMAD.MOV.U32 R12, RZ, RZ, RZ ;  /* 0x000000ffff0c7224 */ /* 0x000fe400078e00ff */
[----:B------:R-:W-:Y:S02]  /*33260*/  IMAD.MOV.U32 R11, RZ, RZ, 0x1f ;  /* 0x0000001fff0b7424 */ /* 0x000fe400078e00ff */
[----:B------:R-:W-:-:S07]  /*33270*/  IMAD.MOV.U32 R15, RZ, RZ, -0x1 ;  /* 0xffffffffff0f7424 */ /* 0x000fce00078e00ff */
[----:B-1---5:R-:W-:Y:S05]  /*33280*/  WARPSYNC.COLLECTIVE R15, `(.L_x_3389) ;  /* 0x000000000f087348 */ /* 0x022fea0003c00000 */
[----:B------:R0:W2:Y:S02]  /*33290*/  SHFL.IDX P6, R14, R13, R12, R11 ;  /* 0x0000000c0d0e7389 */ /* 0x0000a400000c000b */
[----:B012--5:R-:W-:Y:S01]  /*332a0*/  ENDCOLLECTIVE ;  /* 0x000000000000791b */ /* 0x027fe20003800000 */
.L_x_3389:
[----:B------:R-:W-:Y:S05]  /*332b0*/  BSYNC B0 ;  /* 0x0000000000007941 */ /* 0x000fea0003800000 */
.L_x_3388:
        /* <DEDUP_REMOVED lines=9> */
.L_x_3390:
        /* <DEDUP_REMOVED lines=19> */
.L_x_3391:
        /* <DEDUP_REMOVED lines=8> */
.L_x_3392:
        /* <DEDUP_REMOVED lines=8> */
.L_x_3393:
        /* <DEDUP_REMOVED lines=8> */
.L_x_3394:
        /* <DEDUP_REMOVED lines=8> */
.L_x_3395:
        /* <DEDUP_REMOVED lines=9> */
.L_x_3396:
[----:B------:R-:W-:Y:S01]  /*33710*/  IMAD.MOV.U32 R16, RZ, RZ, R14 ;  /* 0x000000ffff107224 */ /* 0x000fe200078e000e */
[----:B------:R-:W-:Y:S06]  /*33720*/  BRA `(.L_x_3397) ;  /* 0xffffffc800107947 */ /* 0x000fec000383ffff */
.L_x_3275:
[----:B------:R-:W-:Y:S01]  /*33730*/  BSSY B0, `(.L_x_3398) ;  /* 0x0000008000007945 */ /* 0x000fe20003800000 */
[----:B0----5:R-:W-:Y:S02]  /*33740*/  IMAD.MOV.U32 R13, RZ, RZ, R3 ;  /* 0x000000ffff0d7224 */ /* 0x021fe400078e0003 */
[----:B------:R-:W-:Y:S02]  /*33750*/  IMAD.MOV.U32 R12, RZ, RZ, 0x1 ;  /* 0x00000001ff0c7424 */ /* 0x000fe400078e00ff */
[----:B------:R-:W-:Y:S02]  /*33760*/  IMAD.MOV.U32 R11, RZ, RZ, RZ ;  /* 0x000000ffff0b7224 */ /* 0x000fe400078e00ff */
[----:B------:R-:W-:-:S07]  /*33770*/  IMAD.MOV.U32 R15, RZ, RZ, -0x1 ;  /* 0xffffffffff0f7424 */ /* 0x000fce00078e00ff */
[----:B-12---:R-:W-:Y:S05]  /*33780*/  WARPSYNC.COLLECTIVE R15, `(.L_x_3399) ;  /* 0x000000000f087348 */ /* 0x006fea0003c00000 */
[----:B------:R0:W3:Y:S02]  /*33790*/  SHFL.UP P6, R14, R13, R12, R11 ;  /* 0x0400000c0d0e7389 */ /* 0x0000e400000c000b */
[----:B0123--:R-:W-:Y:S01]  /*337a0*/  ENDCOLLECTIVE ;  /* 0x000000000000791b */ /* 0x00ffe20003800000 */
.L_x_3399:
[----:B------:R-:W-:Y:S05]  /*337b0*/  BSYNC B0 ;  /* 0x0000000000007941 */ /* 0x000fea0003800000 */
.L_x_3398:
        /* <DEDUP_REMOVED lines=10> */
.L_x_3400:
        /* <DEDUP_REMOVED lines=8> */
.L_x_3401:
        /* <DEDUP_REMOVED lines=8> */
.L_x_3402:
        /* <DEDUP_REMOVED lines=8> */
.L_x_3403:
        /* <DEDUP_REMOVED lines=9> */
.L_x_3404:
[----:B------:R-:W-:Y:S01]  /*33a70*/  IMAD.MOV.U32 R16, RZ, RZ, R14 ;  /* 0x000000ffff107224 */ /* 0x000fe200078e000e */
[----:B------:R-:W-:Y:S06]  /*33a80*/  BRA `(.L_x_3405) ;  /* 0xffffffc400d87947 */ /* 0x000fec000383ffff */
.L_x_3277:
[----:B------:R-:W-:Y:S01]  /*33a90*/  BSSY B0, `(.L_x_3406) ;  /* 0x0000006000007945 */ /* 0x000fe20003800000 */
[----:B------:R-:W-:Y:S01]  /*33aa0*/  PLOP3.LUT P6, PT, P6, PT, PT, 0x8, 0x0 ;  /* 0x000000000000781c */ /* 0x000fe200037ce170 */
[----:B------:R-:W-:-:S12]  /*33ab0*/  IMAD.MOV.U32 R15, RZ, RZ, -0x1 ;  /* 0xffffffffff0f7424 */ /* 0x000fd800078e00ff */
[----:B012--5:R-:W-:Y:S05]  /*33ac0*/  WARPSYNC.COLLECTIVE R15, `(.L_x_3407) ;  /* 0x000000000f087348 */ /* 0x027fea0003c00000 */
[----:B------:R-:W-:Y:S01]  /*33ad0*/  VOTE.ANY R14, PT, P6 ;  /* 0x00000000000e7806 */ /* 0x000fe200030e0100 */
[----:B012--5:R-:W-:Y:S06]  /*33ae0*/  ENDCOLLECTIVE ;  /* 0x000000000000791b */ /* 0x027fec0003800000 */
.L_x_3407:
[----:B------:R-:W-:Y:S05]  /*33af0*/  BSYNC B0 ;  /* 0x0000000000007941 */ /* 0x000fea0003800000 */
.L_x_3406:
        /* <DEDUP_REMOVED lines=9> */
.L_x_3408:
[----:B------:R-:W-:Y:S01]  /*33b90*/  IMAD.MOV.U32 R17, RZ, RZ, R14 ;  /* 0x000000ffff117224 */ /* 0x000fe200078e000e */
[----:B------:R-:W-:Y:S06]  /*33ba0*/  BRA `(.L_x_3409) ;  /* 0xffffffc400c87947 */ /* 0x000fec000383ffff */
.L_x_3279:
[----:B------:R-:W-:Y:S01]  /*33bb0*/  BSSY B0, `(.L_x_3410) ;  /* 0x0000007000007945 */ /* 0x000fe20003800000 */
[----:B0-----:R-:W-:Y:S02]  /*33bc0*/  IMAD.MOV.U32 R13, RZ, RZ, R2 ;  /* 0x000000ffff0d7224 */ /* 0x001fe400078e0002 */
[----:B------:R-:W-:Y:S02]  /*33bd0*/  IMAD.MOV.U32 R11, RZ, RZ, 0x1f ;  /* 0x0000001fff0b7424 */ /* 0x000fe400078e00ff */
[----:B------:R-:W-:-:S07]  /*33be0*/  IMAD.MOV.U32 R15, RZ, RZ, -0x1 ;  /* 0xffffffffff0f7424 */ /* 0x000fce00078e00ff */
[----:B-12345:R-:W-:Y:S05]  /*33bf0*/  WARPSYNC.COLLECTIVE R15, `(.L_x_3411) ;  /* 0x000000000f087348 */ /* 0x03efea0003c00000 */
[----:B------:R0:W0:Y:S02]  /*33c00*/  SHFL.IDX P6, R14, R13, R12, R11 ;  /* 0x0000000c0d0e7389 */ /* 0x00002400000c000b */
[----:B012345:R-:W-:Y:S01]  /*33c10*/  ENDCOLLECTIVE ;  /* 0x000000000000791b */ /* 0x03ffe20003800000 */
.L_x_3411:
[----:B------:R-:W-:Y:S05]  /*33c20*/  BSYNC B0 ;  /* 0x0000000000007941 */ /* 0x000fea0003800000 */
.L_x_3410:
[----:B------:R-:W-:Y:S01]  /*33c30*/  IMAD.MOV.U32 R2, RZ, RZ, R14 ;  /* 0x000000ffff027224 */ /* 0x000fe200078e000e */
[----:B------:R-:W-:Y:S06]  /*33c40*/  BRA `(.L_x_3412) ;  /* 0xffffffc400bc7947 */ /* 0x000fec000383ffff */
.L_x_3283:
[----:B0-----:R0:W2:Y:S02]  /*33c50*/  SYNCS.PHASECHK.TRANS64.TRYWAIT P0, [R0+URZ+0x38820], R3 ;  /* 0x03882003000075a7 */ /* 0x0010a4000800017f */
[----:B--2---:R-:W-:Y:S05]  /*33c60*/  @!P0 NANOSLEEP.SYNCS 0x989680 ;  /* 0x009896800000895d */ /* 0x004fea0003900000 */
[----:B------:R-:W2:Y:S02]  /*33c70*/  @!P0 SYNCS.PHASECHK.TRANS64 P0, [R0+URZ+0x38820], R3 ;  /* 0x03882003000085a7 */ /* 0x000ea4000800007f */
[----:B--2---:R-:W-:Y:S05]  /*33c80*/  @!P0 BRA `(.L_x_3283) ;  /* 0xfffffffc00f08947 */ /* 0x004fea000383ffff */
[----:B------:R-:W-:Y:S05]  /*33c90*/  BRA `(.L_x_3413) ;  /* 0xffffffcc00447947 */ /* 0x000fea000383ffff */
.L_x_3284:
        /* <DEDUP_REMOVED lines=8> */
[----:B01-3-5:R-:W-:Y:S05]  /*33d20*/  WARPSYNC.COLLECTIVE R15, `(.L_x_3415) ;  /* 0x000000000f087348 */ /* 0x02bfea0003c00000 */
[----:B------:R2:W4:Y:S02]  /*33d30*/  SHFL.IDX P6, R14, R13, R12, R11 ;  /* 0x0000000c0d0e7389 */ /* 0x00052400000c000b */
[----:B012345:R-:W-:Y:S01]  /*33d40*/  ENDCOLLECTIVE ;  /* 0x000000000000791b */ /* 0x03ffe20003800000 */
.L_x_3415:
[----:B------:R-:W-:Y:S05]  /*33d50*/  BSYNC B0 ;  /* 0x0000000000007941 */ /* 0x000fea0003800000 */
.L_x_3414:
[----:B------:R-:W-:Y:S05]  /*33d60*/  BRA `(.L_x_3416) ;  /* 0xffffffcc002c7947 */ /* 0x000fea000383ffff */
.L_x_3285:
[----:B------:R-:W-:Y:S01]  /*33d70*/  BSSY B0, `(.L_x_3417) ;  /* 0x0000006000007945 */ /* 0x000fe20003800000 */
[----:B------:R-:W-:-:S07]  /*33d80*/  IMAD.MOV.U32 R15, RZ, RZ, -0x1 ;  /* 0xffffffffff0f7424 */ /* 0x000fce00078e00ff */
[----:B0123-5:R-:W-:Y:S05]  /*33d90*/  WARPSYNC.COLLECTIVE R15, `(.L_x_3418) ;  /* 0x000000000f0c7348 */ /* 0x02ffea0003c00000 */
[----:B------:R-:W-:Y:S02]  /*33da0*/  ELECT P6, UR62, PT ;  /* 0x00000000003e782f */ /* 0x000fe400038c0000 */
[----:B------:R-:W-:Y:S01]  /*33db0*/  MOV R14, UR62 ;  /* 0x0000003e000e7c02 */ /* 0x000fe20008000f00 */
[----:B0123-5:R-:W-:Y:S10]  /*33dc0*/  ENDCOLLECTIVE ;  /* 0x000000000000791b */ /* 0x02fff40003800000 */
.L_x_3418:
[----:B------:R-:W-:Y:S05]  /*33dd0*/  BSYNC B0 ;  /* 0x0000000000007941 */ /* 0x000fea0003800000 */
.L_x_3417:
[----:B------:R-:W-:Y:S05]  /*33de0*/  BRA `(.L_x_3419) ;  /* 0xffffffcc00207947 */ /* 0x000fea000383ffff */
.L_x_3287:
[----:B0-----:R0:W1:Y:S02]  /*33df0*/  SYNCS.PHASECHK.TRANS64.TRYWAIT P0, [R6+URZ], R5 ;  /* 0x00000005060075a7 */ /* 0x001064000800017f */
[----:B-1----:R-:W-:Y:S05]  /*33e00*/  @!P0 NANOSLEEP.SYNCS 0x989680 ;  /* 0x009896800000895d */ /* 0x002fea0003900000 */
[----:B------:R-:W1:Y:S02]  /*33e10*/  @!P0 SYNCS.PHASECHK.TRANS64 P0, [R6+URZ], R5 ;  /* 0x00000005060085a7 */ /* 0x000e64000800007f */
[----:B-1----:R-:W-:Y:S05]  /*33e20*/  @!P0 BRA `(.L_x_3287) ;  /* 0xfffffffc00f08947 */ /* 0x002fea000383ffff */
[----:B------:R-:W-:Y:S05]  /*33e30*/  BRA `(.L_x_3420) ;  /* 0xffffffcc00647947 */ /* 0x000fea000383ffff */
.L_x_3288:
[----:B-1----:R1:W2:Y:S02]  /*33e40*/  SYNCS.PHASECHK.TRANS64.TRYWAIT P0, [R7+URZ], R2 ;  /* 0x00000002070075a7 */ /* 0x0022a4000800017f */
[----:B--2---:R-:W-:Y:S05]  /*33e50*/  @!P0 NANOSLEEP.SYNCS 0x989680 ;  /* 0x009896800000895d */ /* 0x004fea0003900000 */
[----:B------:R-:W2:Y:S02]  /*33e60*/  @!P0 SYNCS.PHASECHK.TRANS64 P0, [R7+URZ], R2 ;  /* 0x00000002070085a7 */ /* 0x000ea4000800007f */
[----:B--2---:R-:W-:Y:S05]  /*33e70*/  @!P0 BRA `(.L_x_3288) ;  /* 0xfffffffc00f08947 */ /* 0x004fea000383ffff */
[----:B------:R-:W-:Y:S05]  /*33e80*/  BRA `(.L_x_3421) ;  /* 0xffffffcc00587947 */ /* 0x000fea000383ffff */
.L_x_3290:
[----:B--2---:R2:W3:Y:S02]  /*33e90*/  SYNCS.PHASECHK.TRANS64.TRYWAIT P0, [R4+URZ], R5 ;  /* 0x00000005040075a7 */ /* 0x0044e4000800017f */
[----:B---3--:R-:W-:Y:S05]  /*33ea0*/  @!P0 NANOSLEEP.SYNCS 0x989680 ;  /* 0x009896800000895d */ /* 0x008fea0003900000 */
[----:B------:R-:W3:Y:S02]  /*33eb0*/  @!P0 SYNCS.PHASECHK.TRANS64 P0, [R4+URZ], R5 ;  /* 0x00000005040085a7 */ /* 0x000ee4000800007f */
[----:B---3--:R-:W-:Y:S05]  /*33ec0*/  @!P0 BRA `(.L_x_3290) ;  /* 0xfffffffc00f08947 */ /* 0x008fea000383ffff */
[----:B------:R-:W-:Y:S05]  /*33ed0*/  BRA `(.L_x_3422) ;  /* 0xffffffcc00607947 */ /* 0x000fea000383ffff */
.L_x_3423:
        /* <DEDUP_REMOVED lines=10> */
.L_x_3433:


//--------------------- .nv.global.init           --------------------------
	.section	.nv.global.init,"aw",@progbits
.nv.global.init:
	.type		$str$23,@object
	.size		$str$23,($str$24 - $str$23)
$str$23:
        /*0000*/ 	.byte	0x28, 0x61, 0x64, 0x64, 0x72, 0x65, 0x73, 0x73, 0x20, 0x26, 0x20, 0x6d, 0x61, 0x73, 0x6b, 0x29
        /*0010*/ 	.byte	0x20, 0x3d, 0x3d, 0x20, 0x30, 0x00
	.type		$str$24,@object
	.size		$str$24,(__unnamed_9 - $str$24)
$str$24:
        /*0016*/ 	.byte	0x2f, 0x74, 0x6d, 0x70, 0x2f, 0x6f, 0x73, 0x73, 0x5f, 0x6b, 0x65, 0x72, 0x6e, 0x65, 0x6c, 0x73
        /*0026*/ 	.byte	0x5f, 0x73, 0x72, 0x63, 0x2f, 0x66, 0x6c, 0x61, 0x73, 0x68, 0x5f, 0x61, 0x74, 0x74, 0x65, 0x6e
        /*0036*/ 	.byte	0x74, 0x69, 0x6f, 0x6e, 0x2f, 0x63, 0x73, 0x72, 0x63, 0x2f, 0x63, 0x75, 0x74, 0x6c, 0x61, 0x73
        /*0046*/ 	.byte	0x73, 0x2f, 0x69, 0x6e, 0x63, 0x6c, 0x75, 0x64, 0x65, 0x2f, 0x63, 0x75, 0x74, 0x65, 0x2f, 0x70
        /*0056*/ 	.byte	0x6f, 0x69, 0x6e, 0x74, 0x65, 0x72, 0x5f, 0x66, 0x6c, 0x61, 0x67, 0x67, 0x65, 0x64, 0x2e, 0x68
        /*0066*/ 	.byte	0x70, 0x70, 0x00
	.type		__unnamed_9,@object
	.size		__unnamed_9,(__unnamed_5 - __unnamed_9)
__unnamed_9:
        /* <DEDUP_REMOVED lines=24> */
        /*01e9*/ 	.byte	0x00
	.type		__unnamed_5,@object
	.size		__unnamed_5,(__unnamed_4 - __unnamed_5)
__unnamed_5:
        /* <DEDUP_REMOVED lines=25> */
	.type		__unnamed_4,@object
	.size		__unnamed_4,(__unnamed_7 - __unnamed_4)
__unnamed_4:
        /* <DEDUP_REMOVED lines=25> */
	.type		__unnamed_7,@object
	.size		__unnamed_7,(__unnamed_8 - __unnamed_7)
__unnamed_7:
        /* <DEDUP_REMOVED lines=28> */
        /*06b2*/ 	.byte	0x3a, 0x43, 0x3c, 0x31, 0x36, 0x33, 0x38, 0x34, 0x3e, 0x3e, 0x3e, 0x3e, 0x3e, 0x5d, 0x00
	.type		__unnamed_8,@object
	.size		__unnamed_8,(__unnamed_3 - __unnamed_8)
__unnamed_8:
        /* <DEDUP_REMOVED lines=29> */
	.type		__unnamed_3,@object
	.size		__unnamed_3,(__unnamed_2 - __unnamed_3)
__unnamed_3:
        /* <DEDUP_REMOVED lines=29> */
	.type		__unnamed_2,@object
	.size		__unnamed_2,(__unnamed_6 - __unnamed_2)
__unnamed_2:
        /* <DEDUP_REMOVED lines=29> */
	.type		__unnamed_6,@object
	.size		__unnamed_6,(__unnamed_1 - __unnamed_6)
__unnamed_6:
        /* <DEDUP_REMOVED lines=30> */
	.type		__unnamed_1,@object
	.size		__unnamed_1,(.L_0 - __unnamed_1)
__unnamed_1:
        /* <DEDUP_REMOVED lines=29> */
        /*0fd1*/ 	.byte	0x5d, 0x00
.L_0:


//--------------------- .nv.shared._ZN7cutlass13device_kernelIN5flash11enable_sm90INS1_16FlashAttnFwdSm90INS1_25CollectiveMainloopFwdSm90ILi2EN4cute5tupleIJNS5_1CILi1EEES8_S8_EEENS6_IJNS7_ILi128EEENS7_ILi80EEENS7_ILi256EEEEEELi256ENS_10bfloat16_tEfNS_4arch4Sm90ELb0ELb0ELb0ELb0ELb0ELb0ELb0ELb1ELb1ELb1ELb0ELb0EEENS1_21CollectiveEpilogueFwdINS6_IJSA_SC_SB_EEES9_SE_SG_Li256ELb0ELb1ELb0ELb0EEENS1_29StaticPersistentTileSchedulerILb0EEEEEEEEEvNT_6ParamsE --------------------------
	.section	.nv.shared._ZN7cutlass13device_kernelIN5flash11enable_sm90INS1_16FlashAttnFwdSm90INS1_25CollectiveMainloopFwdSm90ILi2EN4cute5tupleIJNS5_1CILi1EEES8_S8_EEENS6_IJNS7_ILi128EEENS7_ILi80EEENS7_ILi256EEEEEELi256ENS_10bfloat16_tEfNS_4arch4Sm90ELb0ELb0ELb0ELb0ELb0ELb0ELb0ELb1ELb1ELb1ELb0ELb0EEENS1_21CollectiveEpilogueFwdINS6_IJSA_SC_SB_EEES9_SE_SG_Li256ELb0ELb1ELb0ELb0EEENS1_29StaticPersistentTileSchedulerILb0EEEEEEEEEvNT_6ParamsE,"aw",@nobits
	.sectionflags	@""
	.align	16
	.zero		1024


//--------------------- .nv.shared.reserved.0     --------------------------
	.section	.nv.shared.reserved.0,"aw",@nobits
	.weak		__nv_reservedSMEM_offset_0_alias
	.size		__nv_reservedSMEM_offset_0_alias, 0, 0
	.other		__nv_reservedSMEM_offset_0_alias,@"STO_CUDA_RESERVED_SHARED STV_DEFAULT"
__nv_reservedSMEM_offset_0_alias:
	.zero		0


//--------------------- .nv.global                --------------------------
	.section	.nv.global,"aw",@nobits
.nv.global:
	.type		_ZN74_INTERNAL_5ec7aaab_38_flash_fwd_hdim256_bf16_packgqa_sm90_cu_677d2eb9_30044cute1_E,@object
	.size		_ZN74_INTERNAL_5ec7aaab_38_flash_fwd_hdim256_bf16_packgqa_sm90_cu_677d2eb9_30044cute1_E,(_ZN74_INTERNAL_5ec7aaab_38_flash_fwd_hdim256_bf16_packgqa_sm90_cu_677d2eb9_30044cuda3std3__45__cpo6cbeginE - _ZN74_INTERNAL_5ec7aaab_38_flash_fwd_hdim256_bf16_packgqa_sm90_cu_677d2eb9_30044cute1_E)
_ZN74_INTERNAL_5ec7aaab_38_flash_fwd_hdim256_bf16_packgqa_sm90_cu_677d2eb9_30044cute1_E:
	.zero		1
	.type		_ZN74_INTERNAL_5ec7aaab_38_flash_fwd_hdim256_bf16_packgqa_sm90_cu_677d2eb9_30044cuda3std3__45__cpo6cbeginE,@object
	.size		_ZN74_INTERNAL_5ec7aaab_38_flash_fwd_hdim256_bf16_packgqa_sm90_cu_677d2eb9_30044cuda3std3__45__cpo6cbeginE,(_ZN74_INTERNAL_5ec7aaab_38_flash_fwd_hdim256_bf16_packgqa_sm90_cu_677d2eb9_30044cuda3std3__48in_placeE - _ZN74_INTERNAL_5ec7aaab_38_flash_fwd_hdim256_bf16_packgqa_sm90_cu_677d2eb9_30044cuda3std3__45__cpo6cbeginE)
_ZN74_INTERNAL_5ec7aaab_38_flash_fwd_hdim256_bf16_packgqa_sm90_cu_677d2eb9_30044cuda3std3__45__cpo6cbeginE:
	.zero		1
	.type		_ZN74_INTERNAL_5ec7aaab_38_flash_fwd_hdim256_bf16_packgqa_sm90_cu_677d2eb9_30044cuda3std3__48in_placeE,@object
	.size		_ZN74_INTERNAL_5ec7aaab_38_flash_fwd_hdim256_bf16_packgqa_sm90_cu_677d2eb9_30044cuda3std3__48in_placeE,(_ZN74_INTERNAL_5ec7aaab_38_flash_fwd_hdim256_bf16_packgqa_sm90_cu_677d2eb9_30044cuda3std6ranges3__45__cpo9iter_moveE - _ZN74_INTERNAL_5ec7aaab_38_flash_fwd_hdim256_bf16_packgqa_sm90_cu_677d2eb9_30044cuda3std3__48in_placeE)
_ZN74_INTERNAL_5ec7aaab_38_flash_fwd_hdim256_bf16_packgqa_sm90_cu_677d2eb9_30044cuda3std3__48in_placeE:
	.zero		1
	.type		_ZN74_INTERNAL_5ec7aaab_38_flash_fwd_hdim256_bf16_packgqa_sm90_cu_677d2eb9_30044cuda3std6ranges3__45__cpo9iter_moveE,@object
	.size		_ZN74_INTERNAL_5ec7aaab_38_flash_fwd_hdim256_bf16_packgqa_sm90_cu_677d2eb9_30044cuda3std6ranges3__45__cpo9iter_moveE,(_ZN74_INTERNAL_5ec7aaab_38_flash_fwd_hdim256_bf16_packgqa_sm90_cu_677d2eb9_30044cuda3std3__45__cpo5beginE - _ZN74_INTERNAL_5ec7aaab_38_flash_fwd_hdim256_bf16_packgqa_sm90_cu_677d2eb9_30044cuda3std6ranges3__45__cpo9iter_moveE)
_ZN74_INTERNAL_5ec7aaab_38_flash_fwd_hdim256_bf16_packgqa_sm90_cu_677d2eb9_30044cuda3std6ranges3__45__cpo9iter_moveE:
	.zero		1
	.type		_ZN74_INTERNAL_5ec7aaab_38_flash_fwd_hdim256_bf16_packgqa_sm90_cu_677d2eb9_30044cuda3std3__45__cpo5beginE,@object
	.size		_ZN74_INTERNAL_5ec7aaab_38_flash_fwd_hdim256_bf16_packgqa_sm90_cu_677d2eb9_30044cuda3std3__45__cpo5beginE,(_ZN74_INTERNAL_5ec7aaab_38_flash_fwd_hdim256_bf16_packgqa_sm90_cu_677d2eb9_30044cuda3std3__476_GLOBAL__N__5ec7aaab_38_flash_fwd_hdim256_bf16_packgqa_sm90_cu_677d2eb9_30046ignoreE - _ZN74_INTERNAL_5ec7aaab_38_flash_fwd_hdim256_bf16_packgqa_sm90_cu_677d2eb9_30044cuda3std3__45__cpo5beginE)
_ZN74_INTERNAL_5ec7aaab_38_flash_fwd_hdim256_bf16_packgqa_sm90_cu_677d2eb9_30044cuda3std3__45__cpo5beginE:
	.zero		1
	.type		_ZN74_INTERNAL_5ec7aaab_38_flash_fwd_hdim256_bf16_packgqa_sm90_cu_677d2eb9_30044cuda3std3__476_GLOBAL__N__5ec7aaab_38_flash_fwd_hdim256_bf16_packgqa_sm90_cu_677d2eb9_30046ignoreE,@object
	.size		_ZN74_INTERNAL_5ec7aaab_38_flash_fwd_hdim256_bf16_packgqa_sm90_cu_677d2eb9_30044cuda3std3__476_GLOBAL__N__5ec7aaab_38_flash_fwd_hdim256_bf16_packgqa_sm90_cu_677d2eb9_30046ignoreE,(_ZN74_INTERNAL_5ec7aaab_38_flash_fwd_hdim256_bf16_packgqa_sm90_cu_677d2eb9_30044cute7productE - _ZN74_INTERNAL_5ec7aaab_38_flash_fwd_hdim256_bf16_packgqa_sm90_cu_677d2eb9_30044cuda3std3__476_GLOBAL__N__5ec7aaab_38_flash_fwd_hdim256_bf16_packgqa_sm90_cu_677d2eb9_30046ignoreE)
_ZN74_INTERNAL_5ec7aaab_38_flash_fwd_hdim256_bf16_packgqa_sm90_cu_677d2eb9_30044cuda3std3__476_GLOBAL__N__5ec7aaab_38_flash_fwd_hdim256_bf16_packgqa_sm90_cu_677d2eb9_30046ignoreE:
	.zero		1
	.type		_ZN74_INTERNAL_5ec7aaab_38_flash_fwd_hdim256_bf16_packgqa_sm90_cu_677d2eb9_30044cute7productE,@object
	.size		_ZN74_INTERNAL_5ec7aaab_38_flash_fwd_hdim256_bf16_packgqa_sm90_cu_677d2eb9_30044cute7productE,(_ZN74_INTERNAL_5ec7aaab_38_flash_fwd_hdim256_bf16_packgqa_sm90_cu_677d2eb9_30044cuda3std3__45__cpo3endE - _ZN74_INTERNAL_5ec7aaab_38_flash_fwd_hdim256_bf16_packgqa_sm90_cu_677d2eb9_30044cute7productE)
_ZN74_INTERNAL_5ec7aaab_38_flash_fwd_hdim256_bf16_packgqa_sm90_cu_677d2eb9_30044cute7productE:
	.zero		1
	.type		_ZN74_INTERNAL_5ec7aaab_38_flash_fwd_hdim256_bf16_packgqa_sm90_cu_677d2eb9_30044cuda3std3__45__cpo3endE,@object
	.size		_ZN74_INTERNAL_5ec7aaab_38_flash_fwd_hdim256_bf16_packgqa_sm90_cu_677d2eb9_30044cuda3std3__45__cpo3endE,(_ZN74_INTERNAL_5ec7aaab_38_flash_fwd_hdim256_bf16_packgqa_sm90_cu_677d2eb9_30044cuda3std3__419piecewise_constructE - _ZN74_INTERNAL_5ec7aaab_38_flash_fwd_hdim256_bf16_packgqa_sm90_cu_677d2eb9_30044cuda3std3__45__cpo3endE)
_ZN74_INTERNAL_5ec7aaab_38_flash_fwd_hdim256_bf16_packgqa_sm90_cu_677d2eb9_30044cuda3std3__45__cpo3endE:
	.zero		1
	.type		_ZN74_INTERNAL_5ec7aaab_38_flash_fwd_hdim256_bf16_packgqa_sm90_cu_677d2eb9_30044cuda3std3__419piecewise_constructE,@object
	.size		_ZN74_INTERNAL_5ec7aaab_38_flash_fwd_hdim256_bf16_packgqa_sm90_cu_677d2eb9_30044cuda3std3__419piecewise_constructE,(_ZN74_INTERNAL_5ec7aaab_38_flash_fwd_hdim256_bf16_packgqa_sm90_cu_677d2eb9_30044cuda3std3__45__cpo4cendE - _ZN74_INTERNAL_5ec7aaab_38_flash_fwd_hdim256_bf16_packgqa_sm90_cu_677d2eb9_30044cuda3std3__419piecewise_constructE)
_ZN74_INTERNAL_5ec7aaab_38_flash_fwd_hdim256_bf16_packgqa_sm90_cu_677d2eb9_30044cuda3std3__419piecewise_constructE:
	.zero		1
	.type		_ZN74_INTERNAL_5ec7aaab_38_flash_fwd_hdim256_bf16_packgqa_sm90_cu_677d2eb9_30044cuda3std3__45__cpo4cendE,@object
	.size		_ZN74_INTERNAL_5ec7aaab_38_flash_fwd_hdim256_bf16_packgqa_sm90_cu_677d2eb9_30044cuda3std3__45__cpo4cendE,(_ZN74_INTERNAL_5ec7aaab_38_flash_fwd_hdim256_bf16_packgqa_sm90_cu_677d2eb9_30044cuda3std6ranges3__45__cpo4swapE - _ZN74_INTERNAL_5ec7aaab_38_flash_fwd_hdim256_bf16_packgqa_sm90_cu_677d2eb9_30044cuda3std3__45__cpo4cendE)
_ZN74_INTERNAL_5ec7aaab_38_flash_fwd_hdim256_bf16_packgqa_sm90_cu_677d2eb9_30044cuda3std3__45__cpo4cendE:
	.zero		1
	.type		_ZN74_INTERNAL_5ec7aaab_38_flash_fwd_hdim256_bf16_packgqa_sm90_cu_677d2eb9_30044cuda3std6ranges3__45__cpo4swapE,@object
	.size		_ZN74_INTERNAL_5ec7aaab_38_flash_fwd_hdim256_bf16_packgqa_sm90_cu_677d2eb9_30044cuda3std6ranges3__45__cpo4swapE,(.L_16 - _ZN74_INTERNAL_5ec7aaab_38_flash_fwd_hdim256_bf16_packgqa_sm90_cu_677d2eb9_30044cuda3std6ranges3__45__cpo4swapE)
_ZN74_INTERNAL_5ec7aaab_38_flash_fwd_hdim256_bf16_packgqa_sm90_cu_677d2eb9_30044cuda3std6ranges3__45__cpo4swapE:
	.zero		1
.L_16:


//--------------------- .nv.shared._ZN7cutlass13device_kernelIN5flash11enable_sm90INS1_16FlashAttnFwdSm90INS1_25CollectiveMainloopFwdSm90ILi2EN4cute5tupleIJNS5_1CILi2EEENS7_ILi1EEES9_EEENS6_IJNS7_ILi128EEENS7_ILi80EEENS7_ILi256EEEEEELi256ENS_10bfloat16_tEfNS_4arch4Sm90ELb0ELb0ELb0ELb0ELb0ELb0ELb0ELb1ELb1ELb1ELb0ELb0EEENS1_21CollectiveEpilogueFwdINS6_IJSB_SD_SC_EEESA_SF_SH_Li256ELb0ELb1ELb0ELb0EEENS1_29StaticPersistentTileSchedulerILb0EEEEEEEEEvNT_6ParamsE --------------------------
	.section	.nv.shared._ZN7cutlass13device_kernelIN5flash11enable_sm90INS1_16FlashAttnFwdSm90INS1_25CollectiveMainloopFwdSm90ILi2EN4cute5tupleIJNS5_1CILi2EEENS7_ILi1EEES9_EEENS6_IJNS7_ILi128EEENS7_ILi80EEENS7_ILi256EEEEEELi256ENS_10bfloat16_tEfNS_4arch4Sm90ELb0ELb0ELb0ELb0ELb0ELb0ELb0ELb1ELb1ELb1ELb0ELb0EEENS1_21CollectiveEpilogueFwdINS6_IJSB_SD_SC_EEESA_SF_SH_Li256ELb0ELb1ELb0ELb0EEENS1_29StaticPersistentTileSchedulerILb0EEEEEEEEEvNT_6ParamsE,"aw",@nobits
	.sectionflags	@""
	.align	16
	.zero		1024


//--------------------- .nv.shared._ZN7cutlass13device_kernelIN5flash11enable_sm90INS1_16FlashAttnFwdSm90INS1_25CollectiveMainloopFwdSm90ILi2EN4cute5tupleIJNS5_1CILi1EEES8_S8_EEENS6_IJNS7_ILi128EEENS7_ILi80EEENS7_ILi256EEEEEELi256ENS_10bfloat16_tEfNS_4arch4Sm90ELb0ELb0ELb0ELb1ELb0ELb0ELb0ELb1ELb1ELb1ELb0ELb0EEENS1_21CollectiveEpilogueFwdINS6_IJSA_SC_SB_EEES9_SE_SG_Li256ELb1ELb1ELb0ELb0EEENS1_36VarlenDynamicPersistentTileSchedulerILi128ELi80ELi256ELi128ELb0ELb1ELb1ELb0ELb1ELb1EEEEEEEEEvNT_6ParamsE --------------------------
	.section	.nv.shared._ZN7cutlass13device_kernelIN5flash11enable_sm90INS1_16FlashAttnFwdSm90INS1_25CollectiveMainloopFwdSm90ILi2EN4cute5tupleIJNS5_1CILi1EEES8_S8_EEENS6_IJNS7_ILi128EEENS7_ILi80EEENS7_ILi256EEEEEELi256ENS_10bfloat16_tEfNS_4arch4Sm90ELb0ELb0ELb0ELb1ELb0ELb0ELb0ELb1ELb1ELb1ELb0ELb0EEENS1_21CollectiveEpilogueFwdINS6_IJSA_SC_SB_EEES9_SE_SG_Li256ELb1ELb1ELb0ELb0EEENS1_36VarlenDynamicPersistentTileSchedulerILi128ELi80ELi256ELi128ELb0ELb1ELb1ELb0ELb1ELb1EEEEEEEEEvNT_6ParamsE,"aw",@nobits
	.sectionflags	@""
	.align	16
	.zero		1024


//--------------------- .nv.shared._ZN7cutlass13device_kernelIN5flash11enable_sm90INS1_16FlashAttnFwdSm90INS1_25CollectiveMainloopFwdSm90ILi2EN4cute5tupleIJNS5_1CILi1EEES8_S8_EEENS6_IJNS7_ILi128EEENS7_ILi80EEENS7_ILi256EEEEEELi256ENS_10bfloat16_tEfNS_4arch4Sm90ELb0ELb0ELb0ELb1ELb0ELb1ELb0ELb1ELb1ELb1ELb0ELb0EEENS1_21CollectiveEpilogueFwdINS6_IJSA_SC_SB_EEES9_SE_SG_Li256ELb1ELb1ELb0ELb0EEENS1_36VarlenDynamicPersistentTileSchedulerILi128ELi80ELi256ELi128ELb0ELb1ELb1ELb0ELb1ELb1EEEEEEEEEvNT_6ParamsE --------------------------
	.section	.nv.shared._ZN7cutlass13device_kernelIN5flash11enable_sm90INS1_16FlashAttnFwdSm90INS1_25CollectiveMainloopFwdSm90ILi2EN4cute5tupleIJNS5_1CILi1EEES8_S8_EEENS6_IJNS7_ILi128EEENS7_ILi80EEENS7_ILi256EEEEEELi256ENS_10bfloat16_tEfNS_4arch4Sm90ELb0ELb0ELb0ELb1ELb0ELb1ELb0ELb1ELb1ELb1ELb0ELb0EEENS1_21CollectiveEpilogueFwdINS6_IJSA_SC_SB_EEES9_SE_SG_Li256ELb1ELb1ELb0ELb0EEENS1_36VarlenDynamicPersistentTileSchedulerILi128ELi80ELi256ELi128ELb0ELb1ELb1ELb0ELb1ELb1EEEEEEEEEvNT_6ParamsE,"aw",@nobits
	.sectionflags	@""
	.align	16
	.zero		1024


//--------------------- .nv.shared._ZN7cutlass13device_kernelIN5flash11enable_sm90INS1_16FlashAttnFwdSm90INS1_25CollectiveMainloopFwdSm90ILi2EN4cute5tupleIJNS5_1CILi1EEES8_S8_EEENS6_IJNS7_ILi128EEENS7_ILi64EEENS7_ILi256EEEEEELi256ENS_10bfloat16_tEfNS_4arch4Sm90ELb0ELb1ELb0ELb0ELb0ELb0ELb0ELb1ELb1ELb1ELb0ELb0EEENS1_21CollectiveEpilogueFwdINS6_IJSA_SC_SB_EEES9_SE_SG_Li256ELb0ELb1ELb0ELb0EEENS1_30DynamicPersistentTileSchedulerILi256ELi128ELb0ELb1ELb1EEEEEEEEEvNT_6ParamsE --------------------------
	.section	.nv.shared._ZN7cutlass13device_kernelIN5flash11enable_sm90INS1_16FlashAttnFwdSm90INS1_25CollectiveMainloopFwdSm90ILi2EN4cute5tupleIJNS5_1CILi1EEES8_S8_EEENS6_IJNS7_ILi128EEENS7_ILi64EEENS7_ILi256EEEEEELi256ENS_10bfloat16_tEfNS_4arch4Sm90ELb0ELb1ELb0ELb0ELb0ELb0ELb0ELb1ELb1ELb1ELb0ELb0EEENS1_21CollectiveEpilogueFwdINS6_IJSA_SC_SB_EEES9_SE_SG_Li256ELb0ELb1ELb0ELb0EEENS1_30DynamicPersistentTileSchedulerILi256ELi128ELb0ELb1ELb1EEEEEEEEEvNT_6ParamsE,"aw",@nobits
	.sectionflags	@""
	.align	16
	.zero		1024


//--------------------- .nv.shared._ZN7cutlass13device_kernelIN5flash11enable_sm90INS1_16FlashAttnFwdSm90INS1_25CollectiveMainloopFwdSm90ILi2EN4cute5tupleIJNS5_1CILi1EEES8_S8_EEENS6_IJNS7_ILi128EEENS7_ILi64EEENS7_ILi256EEEEEELi256ENS_10bfloat16_tEfNS_4arch4Sm90ELb0ELb1ELb0ELb1ELb0ELb0ELb0ELb1ELb1ELb1ELb0ELb0EEENS1_21CollectiveEpilogueFwdINS6_IJSA_SC_SB_EEES9_SE_SG_Li256ELb1ELb1ELb0ELb0EEENS1_36VarlenDynamicPersistentTileSchedulerILi128ELi64ELi256ELi128ELb0ELb1ELb1ELb1ELb0ELb1EEEEEEEEEvNT_6ParamsE --------------------------
	.section	.nv.shared._ZN7cutlass13device_kernelIN5flash11enable_sm90INS1_16FlashAttnFwdSm90INS1_25CollectiveMainloopFwdSm90ILi2EN4cute5tupleIJNS5_1CILi1EEES8_S8_EEENS6_IJNS7_ILi128EEENS7_ILi64EEENS7_ILi256EEEEEELi256ENS_10bfloat16_tEfNS_4arch4Sm90ELb0ELb1ELb0ELb1ELb0ELb0ELb0ELb1ELb1ELb1ELb0ELb0EEENS1_21CollectiveEpilogueFwdINS6_IJSA_SC_SB_EEES9_SE_SG_Li256ELb1ELb1ELb0ELb0EEENS1_36VarlenDynamicPersistentTileSchedulerILi128ELi64ELi256ELi128ELb0ELb1ELb1ELb1ELb0ELb1EEEEEEEEEvNT_6ParamsE,"aw",@nobits
	.sectionflags	@""
	.align	16
	.zero		1024


//--------------------- .nv.shared._ZN7cutlass13device_kernelIN5flash11enable_sm90INS1_16FlashAttnFwdSm90INS1_25CollectiveMainloopFwdSm90ILi2EN4cute5tupleIJNS5_1CILi1EEES8_S8_EEENS6_IJNS7_ILi128EEENS7_ILi64EEENS7_ILi256EEEEEELi256ENS_10bfloat16_tEfNS_4arch4Sm90ELb0ELb1ELb0ELb1ELb0ELb1ELb0ELb1ELb1ELb1ELb0ELb0EEENS1_21CollectiveEpilogueFwdINS6_IJSA_SC_SB_EEES9_SE_SG_Li256ELb1ELb1ELb0ELb0EEENS1_36VarlenDynamicPersistentTileSchedulerILi128ELi64ELi256ELi128ELb0ELb1ELb1ELb1ELb0ELb1EEEEEEEEEvNT_6ParamsE --------------------------
	.section	.nv.shared._ZN7cutlass13device_kernelIN5flash11enable_sm90INS1_16FlashAttnFwdSm90INS1_25CollectiveMainloopFwdSm90ILi2EN4cute5tupleIJNS5_1CILi1EEES8_S8_EEENS6_IJNS7_ILi128EEENS7_ILi64EEENS7_ILi256EEEEEELi256ENS_10bfloat16_tEfNS_4arch4Sm90ELb0ELb1ELb0ELb1ELb0ELb1ELb0ELb1ELb1ELb1ELb0ELb0EEENS1_21CollectiveEpilogueFwdINS6_IJSA_SC_SB_EEES9_SE_SG_Li256ELb1ELb1ELb0ELb0EEENS1_36VarlenDynamicPersistentTileSchedulerILi128ELi64ELi256ELi128ELb0ELb1ELb1ELb1ELb0ELb1EEEEEEEEEvNT_6ParamsE,"aw",@nobits
	.sectionflags	@""
	.align	16
	.zero		1024


//--------------------- .nv.shared._ZN7cutlass13device_kernelIN5flash11enable_sm90INS1_16FlashAttnFwdSm90INS1_25CollectiveMainloopFwdSm90ILi2EN4cute5tupleIJNS5_1CILi1EEES8_S8_EEENS6_IJNS7_ILi128EEENS7_ILi80EEENS7_ILi256EEEEEELi256ENS_10bfloat16_tEfNS_4arch4Sm90ELb1ELb0ELb0ELb0ELb0ELb0ELb0ELb1ELb1ELb1ELb0ELb0EEENS1_21CollectiveEpilogueFwdINS6_IJSA_SC_SB_EEES9_SE_SG_Li256ELb0ELb1ELb0ELb0EEENS1_30DynamicPersistentTileSchedulerILi256ELi128ELb0ELb1ELb1EEEEEEEEEvNT_6ParamsE --------------------------
	.section	.nv.shared._ZN7cutlass13device_kernelIN5flash11enable_sm90INS1_16FlashAttnFwdSm90INS1_25CollectiveMainloopFwdSm90ILi2EN4cute5tupleIJNS5_1CILi1EEES8_S8_EEENS6_IJNS7_ILi128EEENS7_ILi80EEENS7_ILi256EEEEEELi256ENS_10bfloat16_tEfNS_4arch4Sm90ELb1ELb0ELb0ELb0ELb0ELb0ELb0ELb1ELb1ELb1ELb0ELb0EEENS1_21CollectiveEpilogueFwdINS6_IJSA_SC_SB_EEES9_SE_SG_Li256ELb0ELb1ELb0ELb0EEENS1_30DynamicPersistentTileSchedulerILi256ELi128ELb0ELb1ELb1EEEEEEEEEvNT_6ParamsE,"aw",@nobits
	.sectionflags	@""
	.align	16
	.zero		1024


//--------------------- .nv.shared._ZN7cutlass13device_kernelIN5flash11enable_sm90INS1_16FlashAttnFwdSm90INS1_25CollectiveMainloopFwdSm90ILi2EN4cute5tupleIJNS5_1CILi1EEES8_S8_EEENS6_IJNS7_ILi128EEENS7_ILi80EEENS7_ILi256EEEEEELi256ENS_10bfloat16_tEfNS_4arch4Sm90ELb1ELb0ELb0ELb1ELb0ELb0ELb0ELb1ELb1ELb1ELb0ELb0EEENS1_21CollectiveEpilogueFwdINS6_IJSA_SC_SB_EEES9_SE_SG_Li256ELb1ELb1ELb0ELb0EEENS1_36VarlenDynamicPersistentTileSchedulerILi128ELi80ELi256ELi128ELb0ELb1ELb1ELb1ELb1ELb1EEEEEEEEEvNT_6ParamsE --------------------------
	.section	.nv.shared._ZN7cutlass13device_kernelIN5flash11enable_sm90INS1_16FlashAttnFwdSm90INS1_25CollectiveMainloopFwdSm90ILi2EN4cute5tupleIJNS5_1CILi1EEES8_S8_EEENS6_IJNS7_ILi128EEENS7_ILi80EEENS7_ILi256EEEEEELi256ENS_10bfloat16_tEfNS_4arch4Sm90ELb1ELb0ELb0ELb1ELb0ELb0ELb0ELb1ELb1ELb1ELb0ELb0EEENS1_21CollectiveEpilogueFwdINS6_IJSA_SC_SB_EEES9_SE_SG_Li256ELb1ELb1ELb0ELb0EEENS1_36VarlenDynamicPersistentTileSchedulerILi128ELi80ELi256ELi128ELb0ELb1ELb1ELb1ELb1ELb1EEEEEEEEEvNT_6ParamsE,"aw",@nobits
	.sectionflags	@""
	.align	16
	.zero		1024


//--------------------- .nv.shared._ZN7cutlass13device_kernelIN5flash11enable_sm90INS1_16FlashAttnFwdSm90INS1_25CollectiveMainloopFwdSm90ILi2EN4cute5tupleIJNS5_1CILi1EEES8_S8_EEENS6_IJNS7_ILi128EEENS7_ILi80EEENS7_ILi256EEEEEELi256ENS_10bfloat16_tEfNS_4arch4Sm90ELb1ELb0ELb0ELb1ELb0ELb1ELb0ELb1ELb1ELb1ELb0ELb0EEENS1_21CollectiveEpilogueFwdINS6_IJSA_SC_SB_EEES9_SE_SG_Li256ELb1ELb1ELb0ELb0EEENS1_36VarlenDynamicPersistentTileSchedulerILi128ELi80ELi256ELi128ELb0ELb1ELb1ELb1ELb1ELb1EEEEEEEEEvNT_6ParamsE --------------------------
	.section	.nv.shared._ZN7cutlass13device_kernelIN5flash11enable_sm90INS1_16FlashAttnFwdSm90INS1_25CollectiveMainloopFwdSm90ILi2EN4cute5tupleIJNS5_1CILi1EEES8_S8_EEENS6_IJNS7_ILi128EEENS7_ILi80EEENS7_ILi256EEEEEELi256ENS_10bfloat16_tEfNS_4arch4Sm90ELb1ELb0ELb0ELb1ELb0ELb1ELb0ELb1ELb1ELb1ELb0ELb0EEENS1_21CollectiveEpilogueFwdINS6_IJSA_SC_SB_EEES9_SE_SG_Li256ELb1ELb1ELb0ELb0EEENS1_36VarlenDynamicPersistentTileSchedulerILi128ELi80ELi256ELi128ELb0ELb1ELb1ELb1ELb1ELb1EEEEEEEEEvNT_6ParamsE,"aw",@nobits
	.sectionflags	@""
	.align	16
	.zero		1024


//--------------------- .nv.constant0._ZN7cutlass13device_kernelIN5flash11enable_sm90INS1_16FlashAttnFwdSm90INS1_25CollectiveMainloopFwdSm90ILi2EN4cute5tupleIJNS5_1CILi1EEES8_S8_EEENS6_IJNS7_ILi128EEENS7_ILi80EEENS7_ILi256EEEEEELi256ENS_10bfloat16_tEfNS_4arch4Sm90ELb0ELb0ELb0ELb0ELb0ELb0ELb0ELb1ELb1ELb1ELb0ELb0EEENS1_21CollectiveEpilogueFwdINS6_IJSA_SC_SB_EEES9_SE_SG_Li256ELb0ELb1ELb0ELb0EEENS1_29StaticPersistentTileSchedulerILb0EEEEEEEEEvNT_6ParamsE --------------------------
	.section	.nv.constant0._ZN7cutlass13device_kernelIN5flash11enable_sm90INS1_16FlashAttnFwdSm90INS1_25CollectiveMainloopFwdSm90ILi2EN4cute5tupleIJNS5_1CILi1EEES8_S8_EEENS6_IJNS7_ILi128EEENS7_ILi80EEENS7_ILi256EEEEEELi256ENS_10bfloat16_tEfNS_4arch4Sm90ELb0ELb0ELb0ELb0ELb0ELb0ELb0ELb1ELb1ELb1ELb0ELb0EEENS1_21CollectiveEpilogueFwdINS6_IJSA_SC_SB_EEES9_SE_SG_Li256ELb0ELb1ELb0ELb0EEENS1_29StaticPersistentTileSchedulerILb0EEEEEEEEEvNT_6ParamsE,"a",@progbits
	.sectionflags	@""
	.align	4
.nv.constant0._ZN7cutlass13device_kernelIN5flash11enable_sm90INS1_16FlashAttnFwdSm90INS1_25CollectiveMainloopFwdSm90ILi2EN4cute5tupleIJNS5_1CILi1EEES8_S8_EEENS6_IJNS7_ILi128EEENS7_ILi80EEENS7_ILi256EEEEEELi256ENS_10bfloat16_tEfNS_4arch4Sm90ELb0ELb0ELb0ELb0ELb0ELb0ELb0ELb1ELb1ELb1ELb0ELb0EEENS1_21CollectiveEpilogueFwdINS6_IJSA_SC_SB_EEES9_SE_SG_Li256ELb0ELb1ELb0ELb0EEENS1_29StaticPersistentTileSchedulerILb0EEEEEEEEEvNT_6ParamsE:
	.zero		3200


//--------------------- .nv.constant0._ZN7cutlass13device_kernelIN5flash11enable_sm90INS1_16FlashAttnFwdSm90INS1_25CollectiveMainloopFwdSm90ILi2EN4cute5tupleIJNS5_1CILi2EEENS7_ILi1EEES9_EEENS6_IJNS7_ILi128EEENS7_ILi80EEENS7_ILi256EEEEEELi256ENS_10bfloat16_tEfNS_4arch4Sm90ELb0ELb0ELb0ELb0ELb0ELb0ELb0ELb1ELb1ELb1ELb0ELb0EEENS1_21CollectiveEpilogueFwdINS6_IJSB_SD_SC_EEESA_SF_SH_Li256ELb0ELb1ELb0ELb0EEENS1_29StaticPersistentTileSchedulerILb0EEEEEEEEEvNT_6ParamsE --------------------------
	.section	.nv.constant0._ZN7cutlass13device_kernelIN5flash11enable_sm90INS1_16FlashAttnFwdSm90INS1_25CollectiveMainloopFwdSm90ILi2EN4cute5tupleIJNS5_1CILi2EEENS7_ILi1EEES9_EEENS6_IJNS7_ILi128EEENS7_ILi80EEENS7_ILi256EEEEEELi256ENS_10bfloat16_tEfNS_4arch4Sm90ELb0ELb0ELb0ELb0ELb0ELb0ELb0ELb1ELb1ELb1ELb0ELb0EEENS1_21CollectiveEpilogueFwdINS6_IJSB_SD_SC_EEESA_SF_SH_Li256ELb0ELb1ELb0ELb0EEENS1_29StaticPersistentTileSchedulerILb0EEEEEEEEEvNT_6ParamsE,"a",@progbits
	.sectionflags	@""
	.align	4
.nv.constant0._ZN7cutlass13device_kernelIN5flash11enable_sm90INS1_16FlashAttnFwdSm90INS1_25CollectiveMainloopFwdSm90ILi2EN4cute5tupleIJNS5_1CILi2EEENS7_ILi1EEES9_EEENS6_IJNS7_ILi128EEENS7_ILi80EEENS7_ILi256EEEEEELi256ENS_10bfloat16_tEfNS_4arch4Sm90ELb0ELb0ELb0ELb0ELb0ELb0ELb0ELb1ELb1ELb1ELb0ELb0EEENS1_21CollectiveEpilogueFwdINS6_IJSB_SD_SC_EEESA_SF_SH_Li256ELb0ELb1ELb0ELb0EEENS1_29StaticPersistentTileSchedulerILb0EEEEEEEEEvNT_6ParamsE:
	.zero		3200


//--------------------- .nv.constant0._ZN7cutlass13device_kernelIN5flash11enable_sm90INS1_16FlashAttnFwdSm90INS1_25CollectiveMainloopFwdSm90ILi2EN4cute5tupleIJNS5_1CILi1EEES8_S8_EEENS6_IJNS7_ILi128EEENS7_ILi80EEENS7_ILi256EEEEEELi256ENS_10bfloat16_tEfNS_4arch4Sm90ELb0ELb0ELb0ELb1ELb0ELb0ELb0ELb1ELb1ELb1ELb0ELb0EEENS1_21CollectiveEpilogueFwdINS6_IJSA_SC_SB_EEES9_SE_SG_Li256ELb1ELb1ELb0ELb0EEENS1_36VarlenDynamicPersistentTileSchedulerILi128ELi80ELi256ELi128ELb0ELb1ELb1ELb0ELb1ELb1EEEEEEEEEvNT_6ParamsE --------------------------
	.section	.nv.constant0._ZN7cutlass13device_kernelIN5flash11enable_sm90INS1_16FlashAttnFwdSm90INS1_25CollectiveMainloopFwdSm90ILi2EN4cute5tupleIJNS5_1CILi1EEES8_S8_EEENS6_IJNS7_ILi128EEENS7_ILi80EEENS7_ILi256EEEEEELi256ENS_10bfloat16_tEfNS_4arch4Sm90ELb0ELb0ELb0ELb1ELb0ELb0ELb0ELb1ELb1ELb1ELb0ELb0EEENS1_21CollectiveEpilogueFwdINS6_IJSA_SC_SB_EEES9_SE_SG_Li256ELb1ELb1ELb0ELb0EEENS1_36VarlenDynamicPersistentTileSchedulerILi128ELi80ELi256ELi128ELb0ELb1ELb1ELb0ELb1ELb1EEEEEEEEEvNT_6ParamsE,"a",@progbits
	.sectionflags	@""
	.align	4
.nv.constant0._ZN7cutlass13device_kernelIN5flash11enable_sm90INS1_16FlashAttnFwdSm90INS1_25CollectiveMainloopFwdSm90ILi2EN4cute5tupleIJNS5_1CILi1EEES8_S8_EEENS6_IJNS7_ILi128EEENS7_ILi80EEENS7_ILi256EEEEEELi256ENS_10bfloat16_tEfNS_4arch4Sm90ELb0ELb0ELb0ELb1ELb0ELb0ELb0ELb1ELb1ELb1ELb0ELb0EEENS1_21CollectiveEpilogueFwdINS6_IJSA_SC_SB_EEES9_SE_SG_Li256ELb1ELb1ELb0ELb0EEENS1_36VarlenDynamicPersistentTileSchedulerILi128ELi80ELi256ELi128ELb0ELb1ELb1ELb0ELb1ELb1EEEEEEEEEvNT_6ParamsE:
	.zero		3328


//--------------------- .nv.constant0._ZN7cutlass13device_kernelIN5flash11enable_sm90INS1_16FlashAttnFwdSm90INS1_25CollectiveMainloopFwdSm90ILi2EN4cute5tupleIJNS5_1CILi1EEES8_S8_EEENS6_IJNS7_ILi128EEENS7_ILi80EEENS7_ILi256EEEEEELi256ENS_10bfloat16_tEfNS_4arch4Sm90ELb0ELb0ELb0ELb1ELb0ELb1ELb0ELb1ELb1ELb1ELb0ELb0EEENS1_21CollectiveEpilogueFwdINS6_IJSA_SC_SB_EEES9_SE_SG_Li256ELb1ELb1ELb0ELb0EEENS1_36VarlenDynamicPersistentTileSchedulerILi128ELi80ELi256ELi128ELb0ELb1ELb1ELb0ELb1ELb1EEEEEEEEEvNT_6ParamsE --------------------------
	.section	.nv.constant0._ZN7cutlass13device_kernelIN5flash11enable_sm90INS1_16FlashAttnFwdSm90INS1_25CollectiveMainloopFwdSm90ILi2EN4cute5tupleIJNS5_1CILi1EEES8_S8_EEENS6_IJNS7_ILi128EEENS7_ILi80EEENS7_ILi256EEEEEELi256ENS_10bfloat16_tEfNS_4arch4Sm90ELb0ELb0ELb0ELb1ELb0ELb1ELb0ELb1ELb1ELb1ELb0ELb0EEENS1_21CollectiveEpilogueFwdINS6_IJSA_SC_SB_EEES9_SE_SG_Li256ELb1ELb1ELb0ELb0EEENS1_36VarlenDynamicPersistentTileSchedulerILi128ELi80ELi256ELi128ELb0ELb1ELb1ELb0ELb1ELb1EEEEEEEEEvNT_6ParamsE,"a",@progbits
	.sectionflags	@""
	.align	4
.nv.constant0._ZN7cutlass13device_kernelIN5flash11enable_sm90INS1_16FlashAttnFwdSm90INS1_25CollectiveMainloopFwdSm90ILi2EN4cute5tupleIJNS5_1CILi1EEES8_S8_EEENS6_IJNS7_ILi128EEENS7_ILi80EEENS7_ILi256EEEEEELi256ENS_10bfloat16_tEfNS_4arch4Sm90ELb0ELb0ELb0ELb1ELb0ELb1ELb0ELb1ELb1ELb1ELb0ELb0EEENS1_21CollectiveEpilogueFwdINS6_IJSA_SC_SB_EEES9_SE_SG_Li256ELb1ELb1ELb0ELb0EEENS1_36VarlenDynamicPersistentTileSchedulerILi128ELi80ELi256ELi128ELb0ELb1ELb1ELb0ELb1ELb1EEEEEEEEEvNT_6ParamsE:
	.zero		3328


//--------------------- .nv.constant0._ZN7cutlass13device_kernelIN5flash11enable_sm90INS1_16FlashAttnFwdSm90INS1_25CollectiveMainloopFwdSm90ILi2EN4cute5tupleIJNS5_1CILi1EEES8_S8_EEENS6_IJNS7_ILi128EEENS7_ILi64EEENS7_ILi256EEEEEELi256ENS_10bfloat16_tEfNS_4arch4Sm90ELb0ELb1ELb0ELb0ELb0ELb0ELb0ELb1ELb1ELb1ELb0ELb0EEENS1_21CollectiveEpilogueFwdINS6_IJSA_SC_SB_EEES9_SE_SG_Li256ELb0ELb1ELb0ELb0EEENS1_30DynamicPersistentTileSchedulerILi256ELi128ELb0ELb1ELb1EEEEEEEEEvNT_6ParamsE --------------------------
	.section	.nv.constant0._ZN7cutlass13device_kernelIN5flash11enable_sm90INS1_16FlashAttnFwdSm90INS1_25CollectiveMainloopFwdSm90ILi2EN4cute5tupleIJNS5_1CILi1EEES8_S8_EEENS6_IJNS7_ILi128EEENS7_ILi64EEENS7_ILi256EEEEEELi256ENS_10bfloat16_tEfNS_4arch4Sm90ELb0ELb1ELb0ELb0ELb0ELb0ELb0ELb1ELb1ELb1ELb0ELb0EEENS1_21CollectiveEpilogueFwdINS6_IJSA_SC_SB_EEES9_SE_SG_Li256ELb0ELb1ELb0ELb0EEENS1_30DynamicPersistentTileSchedulerILi256ELi128ELb0ELb1ELb1EEEEEEEEEvNT_6ParamsE,"a",@progbits
	.sectionflags	@""
	.align	4
.nv.constant0._ZN7cutlass13device_kernelIN5flash11enable_sm90INS1_16FlashAttnFwdSm90INS1_25CollectiveMainloopFwdSm90ILi2EN4cute5tupleIJNS5_1CILi1EEES8_S8_EEENS6_IJNS7_ILi128EEENS7_ILi64EEENS7_ILi256EEEEEELi256ENS_10bfloat16_tEfNS_4arch4Sm90ELb0ELb1ELb0ELb0ELb0ELb0ELb0ELb1ELb1ELb1ELb0ELb0EEENS1_21CollectiveEpilogueFwdINS6_IJSA_SC_SB_EEES9_SE_SG_Li256ELb0ELb1ELb0ELb0EEENS1_30DynamicPersistentTileSchedulerILi256ELi128ELb0ELb1ELb1EEEEEEEEEvNT_6ParamsE:
	.zero		3328


//--------------------- .nv.constant0._ZN7cutlass13device_kernelIN5flash11enable_sm90INS1_16FlashAttnFwdSm90INS1_25CollectiveMainloopFwdSm90ILi2EN4cute5tupleIJNS5_1CILi1EEES8_S8_EEENS6_IJNS7_ILi128EEENS7_ILi64EEENS7_ILi256EEEEEELi256ENS_10bfloat16_tEfNS_4arch4Sm90ELb0ELb1ELb0ELb1ELb0ELb0ELb0ELb1ELb1ELb1ELb0ELb0EEENS1_21CollectiveEpilogueFwdINS6_IJSA_SC_SB_EEES9_SE_SG_Li256ELb1ELb1ELb0ELb0EEENS1_36VarlenDynamicPersistentTileSchedulerILi128ELi64ELi256ELi128ELb0ELb1ELb1ELb1ELb0ELb1EEEEEEEEEvNT_6ParamsE --------------------------
	.section	.nv.constant0._ZN7cutlass13device_kernelIN5flash11enable_sm90INS1_16FlashAttnFwdSm90INS1_25CollectiveMainloopFwdSm90ILi2EN4cute5tupleIJNS5_1CILi1EEES8_S8_EEENS6_IJNS7_ILi128EEENS7_ILi64EEENS7_ILi256EEEEEELi256ENS_10bfloat16_tEfNS_4arch4Sm90ELb0ELb1ELb0ELb1ELb0ELb0ELb0ELb1ELb1ELb1ELb0ELb0EEENS1_21CollectiveEpilogueFwdINS6_IJSA_SC_SB_EEES9_SE_SG_Li256ELb1ELb1ELb0ELb0EEENS1_36VarlenDynamicPersistentTileSchedulerILi128ELi64ELi256ELi128ELb0ELb1ELb1ELb1ELb0ELb1EEEEEEEEEvNT_6ParamsE,"a",@progbits
	.sectionflags	@""
	.align	4
.nv.constant0._ZN7cutlass13device_kernelIN5flash11enable_sm90INS1_16FlashAttnFwdSm90INS1_25CollectiveMainloopFwdSm90ILi2EN4cute5tupleIJNS5_1CILi1EEES8_S8_EEENS6_IJNS7_ILi128EEENS7_ILi64EEENS7_ILi256EEEEEELi256ENS_10bfloat16_tEfNS_4arch4Sm90ELb0ELb1ELb0ELb1ELb0ELb0ELb0ELb1ELb1ELb1ELb0ELb0EEENS1_21CollectiveEpilogueFwdINS6_IJSA_SC_SB_EEES9_SE_SG_Li256ELb1ELb1ELb0ELb0EEENS1_36VarlenDynamicPersistentTileSchedulerILi128ELi64ELi256ELi128ELb0ELb1ELb1ELb1ELb0ELb1EEEEEEEEEvNT_6ParamsE:
	.zero		3328


//--------------------- .nv.constant0._ZN7cutlass13device_kernelIN5flash11enable_sm90INS1_16FlashAttnFwdSm90INS1_25CollectiveMainloopFwdSm90ILi2EN4cute5tupleIJNS5_1CILi1EEES8_S8_EEENS6_IJNS7_ILi128EEENS7_ILi64EEENS7_ILi256EEEEEELi256ENS_10bfloat16_tEfNS_4arch4Sm90ELb0ELb1ELb0ELb1ELb0ELb1ELb0ELb1ELb1ELb1ELb0ELb0EEENS1_21CollectiveEpilogueFwdINS6_IJSA_SC_SB_EEES9_SE_SG_Li256ELb1ELb1ELb0ELb0EEENS1_36VarlenDynamicPersistentTileSchedulerILi128ELi64ELi256ELi128ELb0ELb1ELb1ELb1ELb0ELb1EEEEEEEEEvNT_6ParamsE --------------------------
	.section	.nv.constant0._ZN7cutlass13device_kernelIN5flash11enable_sm90INS1_16FlashAttnFwdSm90INS1_25CollectiveMainloopFwdSm90ILi2EN4cute5tupleIJNS5_1CILi1EEES8_S8_EEENS6_IJNS7_ILi128EEENS7_ILi64EEENS7_ILi256EEEEEELi256ENS_10bfloat16_tEfNS_4arch4Sm90ELb0ELb1ELb0ELb1ELb0ELb1ELb0ELb1ELb1ELb1ELb0ELb0EEENS1_21CollectiveEpilogueFwdINS6_IJSA_SC_SB_EEES9_SE_SG_Li256ELb1ELb1ELb0ELb0EEENS1_36VarlenDynamicPersistentTileSchedulerILi128ELi64ELi256ELi128ELb0ELb1ELb1ELb1ELb0ELb1EEEEEEEEEvNT_6ParamsE,"a",@progbits
	.sectionflags	@""
	.align	4
.nv.constant0._ZN7cutlass13device_kernelIN5flash11enable_sm90INS1_16FlashAttnFwdSm90INS1_25CollectiveMainloopFwdSm90ILi2EN4cute5tupleIJNS5_1CILi1EEES8_S8_EEENS6_IJNS7_ILi128EEENS7_ILi64EEENS7_ILi256EEEEEELi256ENS_10bfloat16_tEfNS_4arch4Sm90ELb0ELb1ELb0ELb1ELb0ELb1ELb0ELb1ELb1ELb1ELb0ELb0EEENS1_21CollectiveEpilogueFwdINS6_IJSA_SC_SB_EEES9_SE_SG_Li256ELb1ELb1ELb0ELb0EEENS1_36VarlenDynamicPersistentTileSchedulerILi128ELi64ELi256ELi128ELb0ELb1ELb1ELb1ELb0ELb1EEEEEEEEEvNT_6ParamsE:
	.zero		3328


//--------------------- .nv.constant0._ZN7cutlass13device_kernelIN5flash11enable_sm90INS1_16FlashAttnFwdSm90INS1_25CollectiveMainloopFwdSm90ILi2EN4cute5tupleIJNS5_1CILi1EEES8_S8_EEENS6_IJNS7_ILi128EEENS7_ILi80EEENS7_ILi256EEEEEELi256ENS_10bfloat16_tEfNS_4arch4Sm90ELb1ELb0ELb0ELb0ELb0ELb0ELb0ELb1ELb1ELb1ELb0ELb0EEENS1_21CollectiveEpilogueFwdINS6_IJSA_SC_SB_EEES9_SE_SG_Li256ELb0ELb1ELb0ELb0EEENS1_30DynamicPersistentTileSchedulerILi256ELi128ELb0ELb1ELb1EEEEEEEEEvNT_6ParamsE --------------------------
	.section	.nv.constant0._ZN7cutlass13device_kernelIN5flash11enable_sm90INS1_16FlashAttnFwdSm90INS1_25CollectiveMainloopFwdSm90ILi2EN4cute5tupleIJNS5_1CILi1EEES8_S8_EEENS6_IJNS7_ILi128EEENS7_ILi80EEENS7_ILi256EEEEEELi256ENS_10bfloat16_tEfNS_4arch4Sm90ELb1ELb0ELb0ELb0ELb0ELb0ELb0ELb1ELb1ELb1ELb0ELb0EEENS1_21CollectiveEpilogueFwdINS6_IJSA_SC_SB_EEES9_SE_SG_Li256ELb0ELb1ELb0ELb0EEENS1_30DynamicPersistentTileSchedulerILi256ELi128ELb0ELb1ELb1EEEEEEEEEvNT_6ParamsE,"a",@progbits
	.sectionflags	@""
	.align	4
.nv.constant0._ZN7cutlass13device_kernelIN5flash11enable_sm90INS1_16FlashAttnFwdSm90INS1_25CollectiveMainloopFwdSm90ILi2EN4cute5tupleIJNS5_1CILi1EEES8_S8_EEENS6_IJNS7_ILi128EEENS7_ILi80EEENS7_ILi256EEEEEELi256ENS_10bfloat16_tEfNS_4arch4Sm90ELb1ELb0ELb0ELb0ELb0ELb0ELb0ELb1ELb1ELb1ELb0ELb0EEENS1_21CollectiveEpilogueFwdINS6_IJSA_SC_SB_EEES9_SE_SG_Li256ELb0ELb1ELb0ELb0EEENS1_30DynamicPersistentTileSchedulerILi256ELi128ELb0ELb1ELb1EEEEEEEEEvNT_6ParamsE:
	.zero		3328


//--------------------- .nv.constant0._ZN7cutlass13device_kernelIN5flash11enable_sm90INS1_16FlashAttnFwdSm90INS1_25CollectiveMainloopFwdSm90ILi2EN4cute5tupleIJNS5_1CILi1EEES8_S8_EEENS6_IJNS7_ILi128EEENS7_ILi80EEENS7_ILi256EEEEEELi256ENS_10bfloat16_tEfNS_4arch4Sm90ELb1ELb0ELb0ELb1ELb0ELb0ELb0ELb1ELb1ELb1ELb0ELb0EEENS1_21CollectiveEpilogueFwdINS6_IJSA_SC_SB_EEES9_SE_SG_Li256ELb1ELb1ELb0ELb0EEENS1_36VarlenDynamicPersistentTileSchedulerILi128ELi80ELi256ELi128ELb0ELb1ELb1ELb1ELb1ELb1EEEEEEEEEvNT_6ParamsE --------------------------
	.section	.nv.constant0._ZN7cutlass13device_kernelIN5flash11enable_sm90INS1_16FlashAttnFwdSm90INS1_25CollectiveMainloopFwdSm90ILi2EN4cute5tupleIJNS5_1CILi1EEES8_S8_EEENS6_IJNS7_ILi128EEENS7_ILi80EEENS7_ILi256EEEEEELi256ENS_10bfloat16_tEfNS_4arch4Sm90ELb1ELb0ELb0ELb1ELb0ELb0ELb0ELb1ELb1ELb1ELb0ELb0EEENS1_21CollectiveEpilogueFwdINS6_IJSA_SC_SB_EEES9_SE_SG_Li256ELb1ELb1ELb0ELb0EEENS1_36VarlenDynamicPersistentTileSchedulerILi128ELi80ELi256ELi128ELb0ELb1ELb1ELb1ELb1ELb1EEEEEEEEEvNT_6ParamsE,"a",@progbits
	.sectionflags	@""
	.align	4
.nv.constant0._ZN7cutlass13device_kernelIN5flash11enable_sm90INS1_16FlashAttnFwdSm90INS1_25CollectiveMainloopFwdSm90ILi2EN4cute5tupleIJNS5_1CILi1EEES8_S8_EEENS6_IJNS7_ILi128EEENS7_ILi80EEENS7_ILi256EEEEEELi256ENS_10bfloat16_tEfNS_4arch4Sm90ELb1ELb0ELb0ELb1ELb0ELb0ELb0ELb1ELb1ELb1ELb0ELb0EEENS1_21CollectiveEpilogueFwdINS6_IJSA_SC_SB_EEES9_SE_SG_Li256ELb1ELb1ELb0ELb0EEENS1_36VarlenDynamicPersistentTileSchedulerILi128ELi80ELi256ELi128ELb0ELb1ELb1ELb1ELb1ELb1EEEEEEEEEvNT_6ParamsE:
	.zero		3328


//--------------------- .nv.constant0._ZN7cutlass13device_kernelIN5flash11enable_sm90INS1_16FlashAttnFwdSm90INS1_25CollectiveMainloopFwdSm90ILi2EN4cute5tupleIJNS5_1CILi1EEES8_S8_EEENS6_IJNS7_ILi128EEENS7_ILi80EEENS7_ILi256EEEEEELi256ENS_10bfloat16_tEfNS_4arch4Sm90ELb1ELb0ELb0ELb1ELb0ELb1ELb0ELb1ELb1ELb1ELb0ELb0EEENS1_21CollectiveEpilogueFwdINS6_IJSA_SC_SB_EEES9_SE_SG_Li256ELb1ELb1ELb0ELb0EEENS1_36VarlenDynamicPersistentTileSchedulerILi128ELi80ELi256ELi128ELb0ELb1ELb1ELb1ELb1ELb1EEEEEEEEEvNT_6ParamsE --------------------------
	.section	.nv.constant0._ZN7cutlass13device_kernelIN5flash11enable_sm90INS1_16FlashAttnFwdSm90INS1_25CollectiveMainloopFwdSm90ILi2EN4cute5tupleIJNS5_1CILi1EEES8_S8_EEENS6_IJNS7_ILi128EEENS7_ILi80EEENS7_ILi256EEEEEELi256ENS_10bfloat16_tEfNS_4arch4Sm90ELb1ELb0ELb0ELb1ELb0ELb1ELb0ELb1ELb1ELb1ELb0ELb0EEENS1_21CollectiveEpilogueFwdINS6_IJSA_SC_SB_EEES9_SE_SG_Li256ELb1ELb1ELb0ELb0EEENS1_36VarlenDynamicPersistentTileSchedulerILi128ELi80ELi256ELi128ELb0ELb1ELb1ELb1ELb1ELb1EEEEEEEEEvNT_6ParamsE,"a",@progbits
	.sectionflags	@""
	.align	4
.nv.constant0._ZN7cutlass13device_kernelIN5flash11enable_sm90INS1_16FlashAttnFwdSm90INS1_25CollectiveMainloopFwdSm90ILi2EN4cute5tupleIJNS5_1CILi1EEES8_S8_EEENS6_IJNS7_ILi128EEENS7_ILi80EEENS7_ILi256EEEEEELi256ENS_10bfloat16_tEfNS_4arch4Sm90ELb1ELb0ELb0ELb1ELb0ELb1ELb0ELb1ELb1ELb1ELb0ELb0EEENS1_21CollectiveEpilogueFwdINS6_IJSA_SC_SB_EEES9_SE_SG_Li256ELb1ELb1ELb0ELb0EEENS1_36VarlenDynamicPersistentTileSchedulerILi128ELi80ELi256ELi128ELb0ELb1ELb1ELb1ELb1ELb1EEEEEEEEEvNT_6ParamsE:
	.zero		3328


//--------------------- SYMBOLS --------------------------

	.type		.nv.reservedSmem.offset0,@object
	.size		.nv.reservedSmem.offset0,0x4
	.type		__assertfail,@function
